// Copyright (c) 2024, Jay Shah, Ganesh Bikshandi, Ying Zhang, Vijay Thakkar, Pradeep Ramani, Tri Dao.
// Splitting the different template instantiations to different files to speed up compilation.
// This file is auto-generated. See "generate_kernels.py"

#include "flash_fwd_hdim192_128_e4m3_sm90.cu"

// ===== COMPILED SASS (sm_90a) =====

	.target	sm_90a

	.elftype	@"ET_EXEC"


//--------------------- .note.nv.tkinfo           --------------------------
	.section	.note.nv.tkinfo,"",@"SHT_NOTE"
	.sectionflags	@"SHF_NOTE_NV_TKINFO"
	.tkinfo
        /*0018*/ 	.word	0x00000002
        /*0030*/ 	.string	""
        /*0030*/ 	.string	"ptxas"
        /*0030*/ 	.string	"Cuda compilation tools, release 13.0, V13.0.88"
        /*0030*/ 	.string	"Build cuda_13.0.r13.0/compiler.36424714_0"
        /*0030*/ 	.string	"-arch sm_90a -m 64 "



//--------------------- .note.nv.cuinfo           --------------------------
	.section	.note.nv.cuinfo,"",@"SHT_NOTE"
	.sectionflags	@"SHF_NOTE_NV_CUINFO"
        /*0018*/ 	.short	0x0002
        /*001a*/ 	.short	0x005a
        /*001c*/ 	.short	0x0082
	.zero		2


//--------------------- .nv.info                  --------------------------
	.section	.nv.info,"",@"SHT_CUDA_INFO"
	.align	4


	//----- nvinfo : EIATTR_REGCOUNT
	.align		4
        /*0000*/ 	.byte	0x04, 0x2f
        /*0002*/ 	.short	(.L_22 - .L_21)
	.align		4
.L_21:
        /*0004*/ 	.word	index@(_ZN7cutlass13device_kernelIN5flash11enable_sm90INS1_16FlashAttnFwdSm90INS1_25CollectiveMainloopFwdSm90ILi2EN4cute5tupleIJNS5_1CILi1EEES8_S8_EEENS6_IJNS7_ILi128EEENS7_ILi160EEENS7_ILi192EEEEEELi128ENS_12float_e4m3_tEfNS_4arch4Sm90ELb1ELb0ELb0ELb1ELb0ELb1ELb0ELb1ELb1ELb0ELb0ELb0EEENS1_21CollectiveEpilogueFwdINS6_IJSA_SA_SB_EEES9_NS_10bfloat16_tESG_Li256ELb1ELb0ELb0ELb1EEENS1_36VarlenDynamicPersistentTileSchedulerILi128ELi160ELi256ELi128ELb0ELb0ELb1ELb1ELb1ELb1EEEEEEEEEvNT_6ParamsE)
        /*0008*/ 	.word	0x000000a8


	//----- nvinfo : EIATTR_FRAME_SIZE
	.align		4
.L_22:
        /*000c*/ 	.byte	0x04, 0x11
        /*000e*/ 	.short	(.L_24 - .L_23)
	.align		4
.L_23:
        /*0010*/ 	.word	index@(_ZN7cutlass13device_kernelIN5flash11enable_sm90INS1_16FlashAttnFwdSm90INS1_25CollectiveMainloopFwdSm90ILi2EN4cute5tupleIJNS5_1CILi1EEES8_S8_EEENS6_IJNS7_ILi128EEENS7_ILi160EEENS7_ILi192EEEEEELi128ENS_12float_e4m3_tEfNS_4arch4Sm90ELb1ELb0ELb0ELb1ELb0ELb1ELb0ELb1ELb1ELb0ELb0ELb0EEENS1_21CollectiveEpilogueFwdINS6_IJSA_SA_SB_EEES9_NS_10bfloat16_tESG_Li256ELb1ELb0ELb0ELb1EEENS1_36VarlenDynamicPersistentTileSchedulerILi128ELi160ELi256ELi128ELb0ELb0ELb1ELb1ELb1ELb1EEEEEEEEEvNT_6ParamsE)
        /*0014*/ 	.word	0x00000040


	//----- nvinfo : EIATTR_REGCOUNT
	.align		4
.L_24:
        /*0018*/ 	.byte	0x04, 0x2f
        /*001a*/ 	.short	(.L_26 - .L_25)
	.align		4
.L_25:
        /*001c*/ 	.word	index@(_ZN7cutlass13device_kernelIN5flash11enable_sm90INS1_16FlashAttnFwdSm90INS1_25CollectiveMainloopFwdSm90ILi2EN4cute5tupleIJNS5_1CILi1EEES8_S8_EEENS6_IJNS7_ILi128EEENS7_ILi160EEENS7_ILi192EEEEEELi128ENS_12float_e4m3_tEfNS_4arch4Sm90ELb1ELb0ELb0ELb1ELb0ELb0ELb0ELb1ELb1ELb0ELb0ELb0EEENS1_21CollectiveEpilogueFwdINS6_IJSA_SA_SB_EEES9_NS_10bfloat16_tESG_Li256ELb1ELb0ELb0ELb1EEENS1_36VarlenDynamicPersistentTileSchedulerILi128ELi160ELi256ELi128ELb0ELb0ELb1ELb1ELb1ELb1EEEEEEEEEvNT_6ParamsE)
        /*0020*/ 	.word	0x000000a8


	//----- nvinfo : EIATTR_FRAME_SIZE
	.align		4
.L_26:
        /*0024*/ 	.byte	0x04, 0x11
        /*0026*/ 	.short	(.L_28 - .L_27)
	.align		4
.L_27:
        /*0028*/ 	.word	index@(_ZN7cutlass13device_kernelIN5flash11enable_sm90INS1_16FlashAttnFwdSm90INS1_25CollectiveMainloopFwdSm90ILi2EN4cute5tupleIJNS5_1CILi1EEES8_S8_EEENS6_IJNS7_ILi128EEENS7_ILi160EEENS7_ILi192EEEEEELi128ENS_12float_e4m3_tEfNS_4arch4Sm90ELb1ELb0ELb0ELb1ELb0ELb0ELb0ELb1ELb1ELb0ELb0ELb0EEENS1_21CollectiveEpilogueFwdINS6_IJSA_SA_SB_EEES9_NS_10bfloat16_tESG_Li256ELb1ELb0ELb0ELb1EEENS1_36VarlenDynamicPersistentTileSchedulerILi128ELi160ELi256ELi128ELb0ELb0ELb1ELb1ELb1ELb1EEEEEEEEEvNT_6ParamsE)
        /*002c*/ 	.word	0x00000038


	//----- nvinfo : EIATTR_REGCOUNT
	.align		4
.L_28:
        /*0030*/ 	.byte	0x04, 0x2f
        /*0032*/ 	.short	(.L_30 - .L_29)
	.align		4
.L_29:
        /*0034*/ 	.word	index@(_ZN7cutlass13device_kernelIN5flash11enable_sm90INS1_16FlashAttnFwdSm90INS1_25CollectiveMainloopFwdSm90ILi2EN4cute5tupleIJNS5_1CILi1EEES8_S8_EEENS6_IJNS7_ILi128EEENS7_ILi160EEENS7_ILi192EEEEEELi128ENS_12float_e4m3_tEfNS_4arch4Sm90ELb1ELb0ELb0ELb0ELb0ELb0ELb0ELb1ELb1ELb0ELb0ELb0EEENS1_21CollectiveEpilogueFwdINS6_IJSA_SA_SB_EEES9_NS_10bfloat16_tESG_Li256ELb0ELb0ELb0ELb1EEENS1_30DynamicPersistentTileSchedulerILi256ELi128ELb0ELb0ELb1EEEEEEEEEvNT_6ParamsE)
        /*0038*/ 	.word	0x000000a8


	//----- nvinfo : EIATTR_FRAME_SIZE
	.align		4
.L_30:
        /*003c*/ 	.byte	0x04, 0x11
        /*003e*/ 	.short	(.L_32 - .L_31)
	.align		4
.L_31:
        /*0040*/ 	.word	index@(_ZN7cutlass13device_kernelIN5flash11enable_sm90INS1_16FlashAttnFwdSm90INS1_25CollectiveMainloopFwdSm90ILi2EN4cute5tupleIJNS5_1CILi1EEES8_S8_EEENS6_IJNS7_ILi128EEENS7_ILi160EEENS7_ILi192EEEEEELi128ENS_12float_e4m3_tEfNS_4arch4Sm90ELb1ELb0ELb0ELb0ELb0ELb0ELb0ELb1ELb1ELb0ELb0ELb0EEENS1_21CollectiveEpilogueFwdINS6_IJSA_SA_SB_EEES9_NS_10bfloat16_tESG_Li256ELb0ELb0ELb0ELb1EEENS1_30DynamicPersistentTileSchedulerILi256ELi128ELb0ELb0ELb1EEEEEEEEEvNT_6ParamsE)
        /*0044*/ 	.word	0x00000030


	//----- nvinfo : EIATTR_REGCOUNT
	.align		4
.L_32:
        /*0048*/ 	.byte	0x04, 0x2f
        /*004a*/ 	.short	(.L_34 - .L_33)
	.align		4
.L_33:
        /*004c*/ 	.word	index@(_ZN7cutlass13device_kernelIN5flash11enable_sm90INS1_16FlashAttnFwdSm90INS1_25CollectiveMainloopFwdSm90ILi2EN4cute5tupleIJNS5_1CILi1EEES8_S8_EEENS6_IJNS7_ILi128EEENS7_ILi160EEENS7_ILi192EEEEEELi128ENS_12float_e4m3_tEfNS_4arch4Sm90ELb0ELb1ELb0ELb1ELb0ELb1ELb0ELb1ELb1ELb0ELb0ELb0EEENS1_21CollectiveEpilogueFwdINS6_IJSA_SA_SB_EEES9_NS_10bfloat16_tESG_Li256ELb1ELb0ELb0ELb1EEENS1_36VarlenDynamicPersistentTileSchedulerILi128ELi160ELi256ELi128ELb0ELb0ELb1ELb1ELb0ELb1EEEEEEEEEvNT_6ParamsE)
        /*0050*/ 	.word	0x000000a8


	//----- nvinfo : EIATTR_FRAME_SIZE
	.align		4
.L_34:
        /*0054*/ 	.byte	0x04, 0x11
        /*0056*/ 	.short	(.L_36 - .L_35)
	.align		4
.L_35:
        /*0058*/ 	.word	index@(_ZN7cutlass13device_kernelIN5flash11enable_sm90INS1_16FlashAttnFwdSm90INS1_25CollectiveMainloopFwdSm90ILi2EN4cute5tupleIJNS5_1CILi1EEES8_S8_EEENS6_IJNS7_ILi128EEENS7_ILi160EEENS7_ILi192EEEEEELi128ENS_12float_e4m3_tEfNS_4arch4Sm90ELb0ELb1ELb0ELb1ELb0ELb1ELb0ELb1ELb1ELb0ELb0ELb0EEENS1_21CollectiveEpilogueFwdINS6_IJSA_SA_SB_EEES9_NS_10bfloat16_tESG_Li256ELb1ELb0ELb0ELb1EEENS1_36VarlenDynamicPersistentTileSchedulerILi128ELi160ELi256ELi128ELb0ELb0ELb1ELb1ELb0ELb1EEEEEEEEEvNT_6ParamsE)
        /*005c*/ 	.word	0x00000038


	//----- nvinfo : EIATTR_REGCOUNT
	.align		4
.L_36:
        /*0060*/ 	.byte	0x04, 0x2f
        /*0062*/ 	.short	(.L_38 - .L_37)
	.align		4
.L_37:
        /*0064*/ 	.word	index@(_ZN7cutlass13device_kernelIN5flash11enable_sm90INS1_16FlashAttnFwdSm90INS1_25CollectiveMainloopFwdSm90ILi2EN4cute5tupleIJNS5_1CILi1EEES8_S8_EEENS6_IJNS7_ILi128EEENS7_ILi160EEENS7_ILi192EEEEEELi128ENS_12float_e4m3_tEfNS_4arch4Sm90ELb0ELb1ELb0ELb1ELb0ELb0ELb0ELb1ELb1ELb0ELb0ELb0EEENS1_21CollectiveEpilogueFwdINS6_IJSA_SA_SB_EEES9_NS_10bfloat16_tESG_Li256ELb1ELb0ELb0ELb1EEENS1_36VarlenDynamicPersistentTileSchedulerILi128ELi160ELi256ELi128ELb0ELb0ELb1ELb1ELb0ELb1EEEEEEEEEvNT_6ParamsE)
        /*0068*/ 	.word	0x000000a8


	//----- nvinfo : EIATTR_FRAME_SIZE
	.align		4
.L_38:
        /*006c*/ 	.byte	0x04, 0x11
        /*006e*/ 	.short	(.L_40 - .L_39)
	.align		4
.L_39:
        /*0070*/ 	.word	index@(_ZN7cutlass13device_kernelIN5flash11enable_sm90INS1_16FlashAttnFwdSm90INS1_25CollectiveMainloopFwdSm90ILi2EN4cute5tupleIJNS5_1CILi1EEES8_S8_EEENS6_IJNS7_ILi128EEENS7_ILi160EEENS7_ILi192EEEEEELi128ENS_12float_e4m3_tEfNS_4arch4Sm90ELb0ELb1ELb0ELb1ELb0ELb0ELb0ELb1ELb1ELb0ELb0ELb0EEENS1_21CollectiveEpilogueFwdINS6_IJSA_SA_SB_EEES9_NS_10bfloat16_tESG_Li256ELb1ELb0ELb0ELb1EEENS1_36VarlenDynamicPersistentTileSchedulerILi128ELi160ELi256ELi128ELb0ELb0ELb1ELb1ELb0ELb1EEEEEEEEEvNT_6ParamsE)
        /*0074*/ 	.word	0x00000038


	//----- nvinfo : EIATTR_REGCOUNT
	.align		4
.L_40:
        /*0078*/ 	.byte	0x04, 0x2f
        /*007a*/ 	.short	(.L_42 - .L_41)
	.align		4
.L_41:
        /*007c*/ 	.word	index@(_ZN7cutlass13device_kernelIN5flash11enable_sm90INS1_16FlashAttnFwdSm90INS1_25CollectiveMainloopFwdSm90ILi2EN4cute5tupleIJNS5_1CILi1EEES8_S8_EEENS6_IJNS7_ILi128EEENS7_ILi160EEENS7_ILi192EEEEEELi128ENS_12float_e4m3_tEfNS_4arch4Sm90ELb0ELb1ELb0ELb0ELb0ELb0ELb0ELb1ELb1ELb0ELb0ELb0EEENS1_21CollectiveEpilogueFwdINS6_IJSA_SA_SB_EEES9_NS_10bfloat16_tESG_Li256ELb0ELb0ELb0ELb1EEENS1_30DynamicPersistentTileSchedulerILi256ELi128ELb0ELb0ELb1EEEEEEEEEvNT_6ParamsE)
        /*0080*/ 	.word	0x000000a8


	//----- nvinfo : EIATTR_FRAME_SIZE
	.align		4
.L_42:
        /*0084*/ 	.byte	0x04, 0x11
        /*0086*/ 	.short	(.L_44 - .L_43)
	.align		4
.L_43:
        /*0088*/ 	.word	index@(_ZN7cutlass13device_kernelIN5flash11enable_sm90INS1_16FlashAttnFwdSm90INS1_25CollectiveMainloopFwdSm90ILi2EN4cute5tupleIJNS5_1CILi1EEES8_S8_EEENS6_IJNS7_ILi128EEENS7_ILi160EEENS7_ILi192EEEEEELi128ENS_12float_e4m3_tEfNS_4arch4Sm90ELb0ELb1ELb0ELb0ELb0ELb0ELb0ELb1ELb1ELb0ELb0ELb0EEENS1_21CollectiveEpilogueFwdINS6_IJSA_SA_SB_EEES9_NS_10bfloat16_tESG_Li256ELb0ELb0ELb0ELb1EEENS1_30DynamicPersistentTileSchedulerILi256ELi128ELb0ELb0ELb1EEEEEEEEEvNT_6ParamsE)
        /*008c*/ 	.word	0x00000030


	//----- nvinfo : EIATTR_REGCOUNT
	.align		4
.L_44:
        /*0090*/ 	.byte	0x04, 0x2f
        /*0092*/ 	.short	(.L_46 - .L_45)
	.align		4
.L_45:
        /*0094*/ 	.word	index@(_ZN7cutlass13device_kernelIN5flash11enable_sm90INS1_16FlashAttnFwdSm90INS1_25CollectiveMainloopFwdSm90ILi2EN4cute5tupleIJNS5_1CILi1EEES8_S8_EEENS6_IJNS7_ILi128EEENS7_ILi160EEENS7_ILi192EEEEEELi128ENS_12float_e4m3_tEfNS_4arch4Sm90ELb0ELb0ELb0ELb1ELb0ELb1ELb0ELb1ELb1ELb0ELb0ELb0EEENS1_21CollectiveEpilogueFwdINS6_IJSA_SA_SB_EEES9_NS_10bfloat16_tESG_Li256ELb1ELb0ELb0ELb1EEENS1_36VarlenDynamicPersistentTileSchedulerILi128ELi160ELi256ELi128ELb0ELb0ELb1ELb0ELb1ELb1EEEEEEEEEvNT_6ParamsE)
        /*0098*/ 	.word	0x000000a8


	//----- nvinfo : EIATTR_FRAME_SIZE
	.align		4
.L_46:
        /*009c*/ 	.byte	0x04, 0x11
        /*009e*/ 	.short	(.L_48 - .L_47)
	.align		4
.L_47:
        /*00a0*/ 	.word	index@(_ZN7cutlass13device_kernelIN5flash11enable_sm90INS1_16FlashAttnFwdSm90INS1_25CollectiveMainloopFwdSm90ILi2EN4cute5tupleIJNS5_1CILi1EEES8_S8_EEENS6_IJNS7_ILi128EEENS7_ILi160EEENS7_ILi192EEEEEELi128ENS_12float_e4m3_tEfNS_4arch4Sm90ELb0ELb0ELb0ELb1ELb0ELb1ELb0ELb1ELb1ELb0ELb0ELb0EEENS1_21CollectiveEpilogueFwdINS6_IJSA_SA_SB_EEES9_NS_10bfloat16_tESG_Li256ELb1ELb0ELb0ELb1EEENS1_36VarlenDynamicPersistentTileSchedulerILi128ELi160ELi256ELi128ELb0ELb0ELb1ELb0ELb1ELb1EEEEEEEEEvNT_6ParamsE)
        /*00a4*/ 	.word	0x00000048


	//----- nvinfo : EIATTR_REGCOUNT
	.align		4
.L_48:
        /*00a8*/ 	.byte	0x04, 0x2f
        /*00aa*/ 	.short	(.L_50 - .L_49)
	.align		4
.L_49:
        /*00ac*/ 	.word	index@(_ZN7cutlass13device_kernelIN5flash11enable_sm90INS1_16FlashAttnFwdSm90INS1_25CollectiveMainloopFwdSm90ILi2EN4cute5tupleIJNS5_1CILi1EEES8_S8_EEENS6_IJNS7_ILi128EEENS7_ILi160EEENS7_ILi192EEEEEELi128ENS_12float_e4m3_tEfNS_4arch4Sm90ELb0ELb0ELb0ELb1ELb0ELb0ELb0ELb1ELb1ELb0ELb0ELb0EEENS1_21CollectiveEpilogueFwdINS6_IJSA_SA_SB_EEES9_NS_10bfloat16_tESG_Li256ELb1ELb0ELb0ELb1EEENS1_36VarlenDynamicPersistentTileSchedulerILi128ELi160ELi256ELi128ELb0ELb0ELb1ELb0ELb1ELb1EEEEEEEEEvNT_6ParamsE)
        /*00b0*/ 	.word	0x000000a8


	//----- nvinfo : EIATTR_FRAME_SIZE
	.align		4
.L_50:
        /*00b4*/ 	.byte	0x04, 0x11
        /*00b6*/ 	.short	(.L_52 - .L_51)
	.align		4
.L_51:
        /*00b8*/ 	.word	index@(_ZN7cutlass13device_kernelIN5flash11enable_sm90INS1_16FlashAttnFwdSm90INS1_25CollectiveMainloopFwdSm90ILi2EN4cute5tupleIJNS5_1CILi1EEES8_S8_EEENS6_IJNS7_ILi128EEENS7_ILi160EEENS7_ILi192EEEEEELi128ENS_12float_e4m3_tEfNS_4arch4Sm90ELb0ELb0ELb0ELb1ELb0ELb0ELb0ELb1ELb1ELb0ELb0ELb0EEENS1_21CollectiveEpilogueFwdINS6_IJSA_SA_SB_EEES9_NS_10bfloat16_tESG_Li256ELb1ELb0ELb0ELb1EEENS1_36VarlenDynamicPersistentTileSchedulerILi128ELi160ELi256ELi128ELb0ELb0ELb1ELb0ELb1ELb1EEEEEEEEEvNT_6ParamsE)
        /*00bc*/ 	.word	0x00000038


	//----- nvinfo : EIATTR_REGCOUNT
	.align		4
.L_52:
        /*00c0*/ 	.byte	0x04, 0x2f
        /*00c2*/ 	.short	(.L_54 - .L_53)
	.align		4
.L_53:
        /*00c4*/ 	.word	index@(_ZN7cutlass13device_kernelIN5flash11enable_sm90INS1_16FlashAttnFwdSm90INS1_25CollectiveMainloopFwdSm90ILi2EN4cute5tupleIJNS5_1CILi2EEENS7_ILi1EEES9_EEENS6_IJNS7_ILi128EEENS7_ILi160EEENS7_ILi192EEEEEELi128ENS_12float_e4m3_tEfNS_4arch4Sm90ELb0ELb0ELb0ELb0ELb0ELb0ELb0ELb1ELb1ELb0ELb0ELb0EEENS1_21CollectiveEpilogueFwdINS6_IJSB_SB_SC_EEESA_NS_10bfloat16_tESH_Li256ELb0ELb0ELb0ELb1EEENS1_29StaticPersistentTileSchedulerILb0EEEEEEEEEvNT_6ParamsE)
        /*00c8*/ 	.word	0x000000a8


	//----- nvinfo : EIATTR_FRAME_SIZE
	.align		4
.L_54:
        /*00cc*/ 	.byte	0x04, 0x11
        /*00ce*/ 	.short	(.L_56 - .L_55)
	.align		4
.L_55:
        /*00d0*/ 	.word	index@(_ZN7cutlass13device_kernelIN5flash11enable_sm90INS1_16FlashAttnFwdSm90INS1_25CollectiveMainloopFwdSm90ILi2EN4cute5tupleIJNS5_1CILi2EEENS7_ILi1EEES9_EEENS6_IJNS7_ILi128EEENS7_ILi160EEENS7_ILi192EEEEEELi128ENS_12float_e4m3_tEfNS_4arch4Sm90ELb0ELb0ELb0ELb0ELb0ELb0ELb0ELb1ELb1ELb0ELb0ELb0EEENS1_21CollectiveEpilogueFwdINS6_IJSB_SB_SC_EEESA_NS_10bfloat16_tESH_Li256ELb0ELb0ELb0ELb1EEENS1_29StaticPersistentTileSchedulerILb0EEEEEEEEEvNT_6ParamsE)
        /*00d4*/ 	.word	0x00000030


	//----- nvinfo : EIATTR_REGCOUNT
	.align		4
.L_56:
        /*00d8*/ 	.byte	0x04, 0x2f
        /*00da*/ 	.short	(.L_58 - .L_57)
	.align		4
.L_57:
        /*00dc*/ 	.word	index@(_ZN7cutlass13device_kernelIN5flash11enable_sm90INS1_16FlashAttnFwdSm90INS1_25CollectiveMainloopFwdSm90ILi2EN4cute5tupleIJNS5_1CILi1EEES8_S8_EEENS6_IJNS7_ILi128EEENS7_ILi160EEENS7_ILi192EEEEEELi128ENS_12float_e4m3_tEfNS_4arch4Sm90ELb0ELb0ELb0ELb0ELb0ELb0ELb0ELb1ELb1ELb0ELb0ELb0EEENS1_21CollectiveEpilogueFwdINS6_IJSA_SA_SB_EEES9_NS_10bfloat16_tESG_Li256ELb0ELb0ELb0ELb1EEENS1_29StaticPersistentTileSchedulerILb0EEEEEEEEEvNT_6ParamsE)
        /*00e0*/ 	.word	0x000000a8


	//----- nvinfo : EIATTR_FRAME_SIZE
	.align		4
.L_58:
        /*00e4*/ 	.byte	0x04, 0x11
        /*00e6*/ 	.short	(.L_60 - .L_59)
	.align		4
.L_59:
        /*00e8*/ 	.word	index@(_ZN7cutlass13device_kernelIN5flash11enable_sm90INS1_16FlashAttnFwdSm90INS1_25CollectiveMainloopFwdSm90ILi2EN4cute5tupleIJNS5_1CILi1EEES8_S8_EEENS6_IJNS7_ILi128EEENS7_ILi160EEENS7_ILi192EEEEEELi128ENS_12float_e4m3_tEfNS_4arch4Sm90ELb0ELb0ELb0ELb0ELb0ELb0ELb0ELb1ELb1ELb0ELb0ELb0EEENS1_21CollectiveEpilogueFwdINS6_IJSA_SA_SB_EEES9_NS_10bfloat16_tESG_Li256ELb0ELb0ELb0ELb1EEENS1_29StaticPersistentTileSchedulerILb0EEEEEEEEEvNT_6ParamsE)
        /*00ec*/ 	.word	0x00000028


	//----- nvinfo : EIATTR_MIN_STACK_SIZE
	.align		4
.L_60:
        /*00f0*/ 	.byte	0x04, 0x12
        /*00f2*/ 	.short	(.L_62 - .L_61)
	.align		4
.L_61:
        /*00f4*/ 	.word	index@(_ZN7cutlass13device_kernelIN5flash11enable_sm90INS1_16FlashAttnFwdSm90INS1_25CollectiveMainloopFwdSm90ILi2EN4cute5tupleIJNS5_1CILi1EEES8_S8_EEENS6_IJNS7_ILi128EEENS7_ILi160EEENS7_ILi192EEEEEELi128ENS_12float_e4m3_tEfNS_4arch4Sm90ELb0ELb0ELb0ELb0ELb0ELb0ELb0ELb1ELb1ELb0ELb0ELb0EEENS1_21CollectiveEpilogueFwdINS6_IJSA_SA_SB_EEES9_NS_10bfloat16_tESG_Li256ELb0ELb0ELb0ELb1EEENS1_29StaticPersistentTileSchedulerILb0EEEEEEEEEvNT_6ParamsE)
        /*00f8*/ 	.word	0x00000028


	//----- nvinfo : EIATTR_MIN_STACK_SIZE
	.align		4
.L_62:
        /*00fc*/ 	.byte	0x04, 0x12
        /*00fe*/ 	.short	(.L_64 - .L_63)
	.align		4
.L_63:
        /*0100*/ 	.word	index@(_ZN7cutlass13device_kernelIN5flash11enable_sm90INS1_16FlashAttnFwdSm90INS1_25CollectiveMainloopFwdSm90ILi2EN4cute5tupleIJNS5_1CILi2EEENS7_ILi1EEES9_EEENS6_IJNS7_ILi128EEENS7_ILi160EEENS7_ILi192EEEEEELi128ENS_12float_e4m3_tEfNS_4arch4Sm90ELb0ELb0ELb0ELb0ELb0ELb0ELb0ELb1ELb1ELb0ELb0ELb0EEENS1_21CollectiveEpilogueFwdINS6_IJSB_SB_SC_EEESA_NS_10bfloat16_tESH_Li256ELb0ELb0ELb0ELb1EEENS1_29StaticPersistentTileSchedulerILb0EEEEEEEEEvNT_6ParamsE)
        /*0104*/ 	.word	0x00000030


	//----- nvinfo : EIATTR_MIN_STACK_SIZE
	.align		4
.L_64:
        /*0108*/ 	.byte	0x04, 0x12
        /*010a*/ 	.short	(.L_66 - .L_65)
	.align		4
.L_65:
        /*010c*/ 	.word	index@(_ZN7cutlass13device_kernelIN5flash11enable_sm90INS1_16FlashAttnFwdSm90INS1_25CollectiveMainloopFwdSm90ILi2EN4cute5tupleIJNS5_1CILi1EEES8_S8_EEENS6_IJNS7_ILi128EEENS7_ILi160EEENS7_ILi192EEEEEELi128ENS_12float_e4m3_tEfNS_4arch4Sm90ELb0ELb0ELb0ELb1ELb0ELb0ELb0ELb1ELb1ELb0ELb0ELb0EEENS1_21CollectiveEpilogueFwdINS6_IJSA_SA_SB_EEES9_NS_10bfloat16_tESG_Li256ELb1ELb0ELb0ELb1EEENS1_36VarlenDynamicPersistentTileSchedulerILi128ELi160ELi256ELi128ELb0ELb0ELb1ELb0ELb1ELb1EEEEEEEEEvNT_6ParamsE)
        /*0110*/ 	.word	0x00000038


	//----- nvinfo : EIATTR_MIN_STACK_SIZE
	.align		4
.L_66:
        /*0114*/ 	.byte	0x04, 0x12
        /*0116*/ 	.short	(.L_68 - .L_67)
	.align		4
.L_67:
        /*0118*/ 	.word	index@(_ZN7cutlass13device_kernelIN5flash11enable_sm90INS1_16FlashAttnFwdSm90INS1_25CollectiveMainloopFwdSm90ILi2EN4cute5tupleIJNS5_1CILi1EEES8_S8_EEENS6_IJNS7_ILi128EEENS7_ILi160EEENS7_ILi192EEEEEELi128ENS_12float_e4m3_tEfNS_4arch4Sm90ELb0ELb0ELb0ELb1ELb0ELb1ELb0ELb1ELb1ELb0ELb0ELb0EEENS1_21CollectiveEpilogueFwdINS6_IJSA_SA_SB_EEES9_NS_10bfloat16_tESG_Li256ELb1ELb0ELb0ELb1EEENS1_36VarlenDynamicPersistentTileSchedulerILi128ELi160ELi256ELi128ELb0ELb0ELb1ELb0ELb1ELb1EEEEEEEEEvNT_6ParamsE)
        /*011c*/ 	.word	0x00000048


	//----- nvinfo : EIATTR_MIN_STACK_SIZE
	.align		4
.L_68:
        /*0120*/ 	.byte	0x04, 0x12
        /*0122*/ 	.short	(.L_70 - .L_69)
	.align		4
.L_69:
        /*0124*/ 	.word	index@(_ZN7cutlass13device_kernelIN5flash11enable_sm90INS1_16FlashAttnFwdSm90INS1_25CollectiveMainloopFwdSm90ILi2EN4cute5tupleIJNS5_1CILi1EEES8_S8_EEENS6_IJNS7_ILi128EEENS7_ILi160EEENS7_ILi192EEEEEELi128ENS_12float_e4m3_tEfNS_4arch4Sm90ELb0ELb1ELb0ELb0ELb0ELb0ELb0ELb1ELb1ELb0ELb0ELb0EEENS1_21CollectiveEpilogueFwdINS6_IJSA_SA_SB_EEES9_NS_10bfloat16_tESG_Li256ELb0ELb0ELb0ELb1EEENS1_30DynamicPersistentTileSchedulerILi256ELi128ELb0ELb0ELb1EEEEEEEEEvNT_6ParamsE)
        /*0128*/ 	.word	0x00000030


	//----- nvinfo : EIATTR_MIN_STACK_SIZE
	.align		4
.L_70:
        /*012c*/ 	.byte	0x04, 0x12
        /*012e*/ 	.short	(.L_72 - .L_71)
	.align		4
.L_71:
        /*0130*/ 	.word	index@(_ZN7cutlass13device_kernelIN5flash11enable_sm90INS1_16FlashAttnFwdSm90INS1_25CollectiveMainloopFwdSm90ILi2EN4cute5tupleIJNS5_1CILi1EEES8_S8_EEENS6_IJNS7_ILi128EEENS7_ILi160EEENS7_ILi192EEEEEELi128ENS_12float_e4m3_tEfNS_4arch4Sm90ELb0ELb1ELb0ELb1ELb0ELb0ELb0ELb1ELb1ELb0ELb0ELb0EEENS1_21CollectiveEpilogueFwdINS6_IJSA_SA_SB_EEES9_NS_10bfloat16_tESG_Li256ELb1ELb0ELb0ELb1EEENS1_36VarlenDynamicPersistentTileSchedulerILi128ELi160ELi256ELi128ELb0ELb0ELb1ELb1ELb0ELb1EEEEEEEEEvNT_6ParamsE)
        /*0134*/ 	.word	0x00000038


	//----- nvinfo : EIATTR_MIN_STACK_SIZE
	.align		4
.L_72:
        /*0138*/ 	.byte	0x04, 0x12
        /*013a*/ 	.short	(.L_74 - .L_73)
	.align		4
.L_73:
        /*013c*/ 	.word	index@(_ZN7cutlass13device_kernelIN5flash11enable_sm90INS1_16FlashAttnFwdSm90INS1_25CollectiveMainloopFwdSm90ILi2EN4cute5tupleIJNS5_1CILi1EEES8_S8_EEENS6_IJNS7_ILi128EEENS7_ILi160EEENS7_ILi192EEEEEELi128ENS_12float_e4m3_tEfNS_4arch4Sm90ELb0ELb1ELb0ELb1ELb0ELb1ELb0ELb1ELb1ELb0ELb0ELb0EEENS1_21CollectiveEpilogueFwdINS6_IJSA_SA_SB_EEES9_NS_10bfloat16_tESG_Li256ELb1ELb0ELb0ELb1EEENS1_36VarlenDynamicPersistentTileSchedulerILi128ELi160ELi256ELi128ELb0ELb0ELb1ELb1ELb0ELb1EEEEEEEEEvNT_6ParamsE)
        /*0140*/ 	.word	0x00000038


	//----- nvinfo : EIATTR_MIN_STACK_SIZE
	.align		4
.L_74:
        /*0144*/ 	.byte	0x04, 0x12
        /*0146*/ 	.short	(.L_76 - .L_75)
	.align		4
.L_75:
        /*0148*/ 	.word	index@(_ZN7cutlass13device_kernelIN5flash11enable_sm90INS1_16FlashAttnFwdSm90INS1_25CollectiveMainloopFwdSm90ILi2EN4cute5tupleIJNS5_1CILi1EEES8_S8_EEENS6_IJNS7_ILi128EEENS7_ILi160EEENS7_ILi192EEEEEELi128ENS_12float_e4m3_tEfNS_4arch4Sm90ELb1ELb0ELb0ELb0ELb0ELb0ELb0ELb1ELb1ELb0ELb0ELb0EEENS1_21CollectiveEpilogueFwdINS6_IJSA_SA_SB_EEES9_NS_10bfloat16_tESG_Li256ELb0ELb0ELb0ELb1EEENS1_30DynamicPersistentTileSchedulerILi256ELi128ELb0ELb0ELb1EEEEEEEEEvNT_6ParamsE)
        /*014c*/ 	.word	0x00000030


	//----- nvinfo : EIATTR_MIN_STACK_SIZE
	.align		4
.L_76:
        /*0150*/ 	.byte	0x04, 0x12
        /*0152*/ 	.short	(.L_78 - .L_77)
	.align		4
.L_77:
        /*0154*/ 	.word	index@(_ZN7cutlass13device_kernelIN5flash11enable_sm90INS1_16FlashAttnFwdSm90INS1_25CollectiveMainloopFwdSm90ILi2EN4cute5tupleIJNS5_1CILi1EEES8_S8_EEENS6_IJNS7_ILi128EEENS7_ILi160EEENS7_ILi192EEEEEELi128ENS_12float_e4m3_tEfNS_4arch4Sm90ELb1ELb0ELb0ELb1ELb0ELb0ELb0ELb1ELb1ELb0ELb0ELb0EEENS1_21CollectiveEpilogueFwdINS6_IJSA_SA_SB_EEES9_NS_10bfloat16_tESG_Li256ELb1ELb0ELb0ELb1EEENS1_36VarlenDynamicPersistentTileSchedulerILi128ELi160ELi256ELi128ELb0ELb0ELb1ELb1ELb1ELb1EEEEEEEEEvNT_6ParamsE)
        /*0158*/ 	.word	0x00000038


	//----- nvinfo : EIATTR_MIN_STACK_SIZE
	.align		4
.L_78:
        /*015c*/ 	.byte	0x04, 0x12
        /*015e*/ 	.short	(.L_80 - .L_79)
	.align		4
.L_79:
        /*0160*/ 	.word	index@(_ZN7cutlass13device_kernelIN5flash11enable_sm90INS1_16FlashAttnFwdSm90INS1_25CollectiveMainloopFwdSm90ILi2EN4cute5tupleIJNS5_1CILi1EEES8_S8_EEENS6_IJNS7_ILi128EEENS7_ILi160EEENS7_ILi192EEEEEELi128ENS_12float_e4m3_tEfNS_4arch4Sm90ELb1ELb0ELb0ELb1ELb0ELb1ELb0ELb1ELb1ELb0ELb0ELb0EEENS1_21CollectiveEpilogueFwdINS6_IJSA_SA_SB_EEES9_NS_10bfloat16_tESG_Li256ELb1ELb0ELb0ELb1EEENS1_36VarlenDynamicPersistentTileSchedulerILi128ELi160ELi256ELi128ELb0ELb0ELb1ELb1ELb1ELb1EEEEEEEEEvNT_6ParamsE)
        /*0164*/ 	.word	0x00000040
.L_80:


//--------------------- .nv.compat                --------------------------
	.section	.nv.compat,"",@"SHT_CUDA_COMPAT_INFO"
	.align	4
        /*0000*/ 	.byte	0x02, 0x09, 0x01, 0x00, 0x02, 0x02, 0x04, 0x00, 0x02, 0x05, 0x05, 0x00, 0x03, 0x07, 0x01, 0x01
        /*0010*/ 	.byte	0x02, 0x03, 0x01, 0x00, 0x02, 0x06, 0x01, 0x00, 0x04, 0x0b, 0x08, 0x00, 0x00, 0x00, 0x00, 0x00
        /*0020*/ 	.byte	0x00, 0x00, 0x00, 0x00


//--------------------- .nv.info._ZN7cutlass13device_kernelIN5flash11enable_sm90INS1_16FlashAttnFwdSm90INS1_25CollectiveMainloopFwdSm90ILi2EN4cute5tupleIJNS5_1CILi1EEES8_S8_EEENS6_IJNS7_ILi128EEENS7_ILi160EEENS7_ILi192EEEEEELi128ENS_12float_e4m3_tEfNS_4arch4Sm90ELb0ELb0ELb0ELb0ELb0ELb0ELb0ELb1ELb1ELb0ELb0ELb0EEENS1_21CollectiveEpilogueFwdINS6_IJSA_SA_SB_EEES9_NS_10bfloat16_tESG_Li256ELb0ELb0ELb0ELb1EEENS1_29StaticPersistentTileSchedulerILb0EEEEEEEEEvNT_6ParamsE --------------------------
	.section	.nv.info._ZN7cutlass13device_kernelIN5flash11enable_sm90INS1_16FlashAttnFwdSm90INS1_25CollectiveMainloopFwdSm90ILi2EN4cute5tupleIJNS5_1CILi1EEES8_S8_EEENS6_IJNS7_ILi128EEENS7_ILi160EEENS7_ILi192EEEEEELi128ENS_12float_e4m3_tEfNS_4arch4Sm90ELb0ELb0ELb0ELb0ELb0ELb0ELb0ELb1ELb1ELb0ELb0ELb0EEENS1_21CollectiveEpilogueFwdINS6_IJSA_SA_SB_EEES9_NS_10bfloat16_tESG_Li256ELb0ELb0ELb0ELb1EEENS1_29StaticPersistentTileSchedulerILb0EEEEEEEEEvNT_6ParamsE,"",@"SHT_CUDA_INFO"
	.sectionflags	@""
	.align	4


	//----- nvinfo : EIATTR_CUDA_API_VERSION
	.align		4
        /*0000*/ 	.byte	0x04, 0x37
        /*0002*/ 	.short	(.L_82 - .L_81)
.L_81:
        /*0004*/ 	.word	0x00000082


	//----- nvinfo : EIATTR_KPARAM_INFO
	.align		4
.L_82:
        /*0008*/ 	.byte	0x04, 0x17
        /*000a*/ 	.short	(.L_84 - .L_83)
.L_83:
        /*000c*/ 	.word	0x00000000
        /*0010*/ 	.short	0x0000
        /*0012*/ 	.short	0x0070
        /*0014*/ 	.byte	0x00, 0xf0, 0x01, 0x2e


	//----- nvinfo : EIATTR_SPARSE_MMA_MASK
	.align		4
.L_84:
        /*0018*/ 	.byte	0x03, 0x50
        /*001a*/ 	.short	0x0000


	//----- nvinfo : EIATTR_MAXREG_COUNT
	.align		4
        /*001c*/ 	.byte	0x03, 0x1b
        /*001e*/ 	.short	0x00a8


	//----- nvinfo : EIATTR_NUM_BARRIERS
	.align		4
        /*0020*/ 	.byte	0x02, 0x4c
        /*0022*/ 	.byte	0x10
	.zero		1


	//----- nvinfo : EIATTR_EXTERNS
	.align		4
        /*0024*/ 	.byte	0x04, 0x0f
        /*0026*/ 	.short	(.L_86 - .L_85)


	//   ....[0]....
	.align		4
.L_85:
        /*0028*/ 	.word	index@(__assertfail)


	//----- nvinfo : EIATTR_ANNOTATIONS
	.align		4
.L_86:
        /*002c*/ 	.byte	0x04, 0x55
        /*002e*/ 	.short	(.L_88 - .L_87)


	//   ....[0]....
.L_87:
        /*0030*/ 	.word	0x00000001
        /*0034*/ 	.byte	0x20, 0x90, 0x00, 0x00, 0x01, 0x00, 0x00, 0x00, 0x40, 0x90, 0x00, 0x00, 0x01, 0x00, 0x00, 0x00
        /* <DEDUP_REMOVED lines=24> */
        /*01c4*/ 	.byte	0x80, 0xc4, 0x00, 0x00, 0x01, 0x00, 0x00, 0x00, 0xe0, 0xc4, 0x00, 0x00


	//----- nvinfo : EIATTR_MERCURY_ISA_VERSION
	.align		4
.L_88:
        /*01d0*/ 	.byte	0x03, 0x5f
        /*01d2*/ 	.short	0x0101


	//----- nvinfo : EIATTR_INT_WARP_WIDE_INSTR_OFFSETS
	.align		4
        /*01d4*/ 	.byte	0x04, 0x31
        /*01d6*/ 	.short	(.L_90 - .L_89)


	//   ....[0]....
.L_89:
        /*01d8*/ 	.word	0x00000190


	//   ....[1]....
        /*01dc*/ 	.word	0x000001c0


	//   ....[2]....
        /*01e0*/ 	.word	0x000001d0


	//   ....[3]....
        /*01e4*/ 	.word	0x00009ad0


	//----- nvinfo : EIATTR_COOP_GROUP_MASK_REGIDS
	.align		4
.L_90:
        /*01e8*/ 	.byte	0x04, 0x29
        /*01ea*/ 	.short	(.L_92 - .L_91)


	//   ....[0]....
.L_91:
        /*01ec*/ 	.word	0xffffffff


	//   ....[1]....
        /*01f0*/ 	.word	0xffffffff


	//   ....[2]....
        /*01f4*/ 	.word	0xffffffff


	//   ....[3]....
        /*01f8*/ 	.word	0xffffffff


	//   ....[4]....
        /*01fc*/ 	.word	0xffffffff


	//   ....[5]....
        /*0200*/ 	.word	0xffffffff


	//   ....[6]....
        /*0204*/ 	.word	0xffffffff


	//   ....[7]....
        /*0208*/ 	.word	0xffffffff


	//   ....[8]....
        /*020c*/ 	.word	0xffffffff


	//   ....[9]....
        /*0210*/ 	.word	0xffffffff


	//   ....[10]....
        /*0214*/ 	.word	0xffffffff


	//   ....[11]....
        /*0218*/ 	.word	0xffffffff


	//   ....[12]....
        /*021c*/ 	.word	0xffffffff


	//   ....[13]....
        /*0220*/ 	.word	0xffffffff


	//   ....[14]....
        /*0224*/ 	.word	0xffffffff


	//   ....[15]....
        /*0228*/ 	.word	0xffffffff


	//   ....[16]....
        /*022c*/ 	.word	0xffffffff


	//   ....[17]....
        /*0230*/ 	.word	0xffffffff


	//   ....[18]....
        /*0234*/ 	.word	0xffffffff


	//   ....[19]....
        /*0238*/ 	.word	0xffffffff


	//   ....[20]....
        /*023c*/ 	.word	0xffffffff


	//   ....[21]....
        /*0240*/ 	.word	0xffffffff


	//   ....[22]....
        /*0244*/ 	.word	0xffffffff


	//   ....[23]....
        /*0248*/ 	.word	0xffffffff


	//   ....[24]....
        /*024c*/ 	.word	0xffffffff


	//   ....[25]....
        /*0250*/ 	.word	0xffffffff


	//   ....[26]....
        /*0254*/ 	.word	0xffffffff


	//   ....[27]....
        /*0258*/ 	.word	0xffffffff


	//   ....[28]....
        /*025c*/ 	.word	0xffffffff


	//   ....[29]....
        /*0260*/ 	.word	0xffffffff


	//   ....[30]....
        /*0264*/ 	.word	0xffffffff


	//   ....[31]....
        /*0268*/ 	.word	0xffffffff


	//   ....[32]....
        /*026c*/ 	.word	0xffffffff


	//   ....[33]....
        /*0270*/ 	.word	0xffffffff


	//   ....[34]....
        /*0274*/ 	.word	0xffffffff


	//   ....[35]....
        /*0278*/ 	.word	0xffffffff


	//   ....[36]....
        /*027c*/ 	.word	0xffffffff


	//   ....[37]....
        /*0280*/ 	.word	0xffffffff


	//   ....[38]....
        /*0284*/ 	.word	0xffffffff


	//   ....[39]....
        /*0288*/ 	.word	0xffffffff


	//   ....[40]....
        /*028c*/ 	.word	0xffffffff


	//   ....[41]....
        /*0290*/ 	.word	0xffffffff


	//   ....[42]....
        /*0294*/ 	.word	0xffffffff


	//   ....[43]....
        /*0298*/ 	.word	0xffffffff


	//   ....[44]....
        /*029c*/ 	.word	0xffffffff


	//   ....[45]....
        /*02a0*/ 	.word	0xffffffff


	//   ....[46]....
        /*02a4*/ 	.word	0xffffffff


	//   ....[47]....
        /*02a8*/ 	.word	0xffffffff


	//   ....[48]....
        /*02ac*/ 	.word	0xffffffff


	//   ....[49]....
        /*02b0*/ 	.word	0xffffffff


	//   ....[50]....
        /*02b4*/ 	.word	0xffffffff


	//   ....[51]....
        /*02b8*/ 	.word	0xffffffff


	//   ....[52]....
        /*02bc*/ 	.word	0xffffffff


	//   ....[53]....
        /*02c0*/ 	.word	0xffffffff


	//   ....[54]....
        /*02c4*/ 	.word	0xffffffff


	//   ....[55]....
        /*02c8*/ 	.word	0x0500000f


	//----- nvinfo : EIATTR_COOP_GROUP_INSTR_OFFSETS
	.align		4
.L_92:
        /*02cc*/ 	.byte	0x04, 0x28
        /*02ce*/ 	.short	(.L_94 - .L_93)


	//   ....[0]....
.L_93:
        /*02d0*/ 	.word	0x00000070


	//   ....[1]....
        /*02d4*/ 	.word	0x000001a0


	//   ....[2]....
        /*02d8*/ 	.word	0x000001f0


	//   ....[3]....
        /*02dc*/ 	.word	0x000003e0


	//   ....[4]....
        /*02e0*/ 	.word	0x00000540


	//   ....[5]....
        /*02e4*/ 	.word	0x00000660


	//   ....[6]....
        /*02e8*/ 	.word	0x000007c0


	//   ....[7]....
        /*02ec*/ 	.word	0x00000e10


	//   ....[8]....
        /*02f0*/ 	.word	0x00002d20


	//   ....[9]....
        /*02f4*/ 	.word	0x00002e20


	//   ....[10]....
        /*02f8*/ 	.word	0x00003250


	//   ....[11]....
        /*02fc*/ 	.word	0x00003340


	//   ....[12]....
        /*0300*/ 	.word	0x00005bd0


	//   ....[13]....
        /*0304*/ 	.word	0x00005c30


	//   ....[14]....
        /*0308*/ 	.word	0x00005c70


	//   ....[15]....
        /*030c*/ 	.word	0x00005c90


	//   ....[16]....
        /*0310*/ 	.word	0x00007870


	//   ....[17]....
        /*0314*/ 	.word	0x00007880


	//   ....[18]....
        /*0318*/ 	.word	0x00007900


	//   ....[19]....
        /*031c*/ 	.word	0x00007910


	//   ....[20]....
        /*0320*/ 	.word	0x00008830


	//   ....[21]....
        /*0324*/ 	.word	0x00008840


	//   ....[22]....
        /*0328*/ 	.word	0x00008850


	//   ....[23]....
        /*032c*/ 	.word	0x00008860


	//   ....[24]....
        /*0330*/ 	.word	0x00008870


	//   ....[25]....
        /*0334*/ 	.word	0x00008880


	//   ....[26]....
        /*0338*/ 	.word	0x00008890


	//   ....[27]....
        /*033c*/ 	.word	0x000088a0


	//   ....[28]....
        /*0340*/ 	.word	0x000088b0


	//   ....[29]....
        /*0344*/ 	.word	0x000088c0


	//   ....[30]....
        /*0348*/ 	.word	0x000088f0


	//   ....[31]....
        /*034c*/ 	.word	0x00008900


	//   ....[32]....
        /*0350*/ 	.word	0x00008930


	//   ....[33]....
        /*0354*/ 	.word	0x00008990


	//   ....[34]....
        /*0358*/ 	.word	0x000089a0


	//   ....[35]....
        /*035c*/ 	.word	0x000089b0


	//   ....[36]....
        /*0360*/ 	.word	0x000089c0


	//   ....[37]....
        /*0364*/ 	.word	0x000089f0


	//   ....[38]....
        /*0368*/ 	.word	0x00008a00


	//   ....[39]....
        /*036c*/ 	.word	0x00008a10


	//   ....[40]....
        /*0370*/ 	.word	0x00008a30


	//   ....[41]....
        /*0374*/ 	.word	0x00008a40


	//   ....[42]....
        /*0378*/ 	.word	0x00008a50


	//   ....[43]....
        /*037c*/ 	.word	0x00008a60


	//   ....[44]....
        /*0380*/ 	.word	0x00008a90


	//   ....[45]....
        /*0384*/ 	.word	0x00008aa0


	//   ....[46]....
        /*0388*/ 	.word	0x00008ad0


	//   ....[47]....
        /*038c*/ 	.word	0x00008ae0


	//   ....[48]....
        /*0390*/ 	.word	0x00008af0


	//   ....[49]....
        /*0394*/ 	.word	0x00008b00


	//   ....[50]....
        /*0398*/ 	.word	0x00008b10


	//   ....[51]....
        /*039c*/ 	.word	0x00008b20


	//   ....[52]....
        /*03a0*/ 	.word	0x00008d90


	//   ....[53]....
        /*03a4*/ 	.word	0x00009c60


	//   ....[54]....
        /*03a8*/ 	.word	0x0000bd10


	//   ....[55]....
        /*03ac*/ 	.word	0x0000c230


	//----- nvinfo : EIATTR_REG_RECONFIG
	.align		4
.L_94:
        /*03b0*/ 	.byte	0x01, 0x54
	.zero		2


	//----- nvinfo : EIATTR_SYSCALL_OFFSETS
	.align		4
        /*03b4*/ 	.byte	0x04, 0x46
        /*03b6*/ 	.short	(.L_96 - .L_95)


	//   ....[0]....
.L_95:
        /*03b8*/ 	.word	0x000014a0


	//   ....[1]....
        /*03bc*/ 	.word	0x00009590


	//   ....[2]....
        /*03c0*/ 	.word	0x000096d0


	//   ....[3]....
        /*03c4*/ 	.word	0x00009810


	//   ....[4]....
        /*03c8*/ 	.word	0x00009930


	//----- nvinfo : EIATTR_MBARRIER_INSTR_OFFSETS
	.align		4
.L_96:
        /*03cc*/ 	.byte	0x04, 0x39
        /*03ce*/ 	.short	(.L_98 - .L_97)


	//   ....[0]....
.L_97:
        /*03d0*/ 	.word	0x00000290
        /*03d4*/ 	.word	0x000000ff
        /*03d8*/ 	.word	0x00029800
        /*03dc*/ 	.short	0x0100
        /*03de*/ 	.byte	0x06
	.zero		1


	//   ....[1]....
        /*03e0*/ 	.word	0x000002a0
        /*03e4*/ 	.word	0x000000ff
        /*03e8*/ 	.word	0x00029820
        /*03ec*/ 	.short	0x0100
        /*03ee*/ 	.byte	0x06
	.zero		1


	//   ....[2]....
        /*03f0*/ 	.word	0x00000390
        /*03f4*/ 	.word	0x000000ff
        /*03f8*/ 	.word	0x00029830
        /*03fc*/ 	.short	0x0100
        /*03fe*/ 	.byte	0x08
	.zero		1


	//   ....[3]....
        /*0400*/ 	.word	0x000003a0
        /*0404*/ 	.word	0x000000ff
        /*0408*/ 	.word	0x00029840
        /*040c*/ 	.short	0x0100
        /*040e*/ 	.byte	0x08
	.zero		1


	//   ....[4]....
        /*0410*/ 	.word	0x000003b0
        /*0414*/ 	.word	0x000000ff
        /*0418*/ 	.word	0x00029838
        /*041c*/ 	.short	0x0100
        /*041e*/ 	.byte	0x08
	.zero		1


	//   ....[5]....
        /*0420*/ 	.word	0x000003c0
        /*0424*/ 	.word	0x000000ff
        /*0428*/ 	.word	0x00029848
        /*042c*/ 	.short	0x0100
        /*042e*/ 	.byte	0x08
	.zero		1


	//   ....[6]....
        /*0430*/ 	.word	0x000004f0
        /*0434*/ 	.word	0x000000ff
        /*0438*/ 	.word	0x00029850
        /*043c*/ 	.short	0x0100
        /*043e*/ 	.byte	0x08
	.zero		1


	//   ....[7]....
        /*0440*/ 	.word	0x00000500
        /*0444*/ 	.word	0x000000ff
        /*0448*/ 	.word	0x00029860
        /*044c*/ 	.short	0x0100
        /*044e*/ 	.byte	0x08
	.zero		1


	//   ....[8]....
        /*0450*/ 	.word	0x00000510
        /*0454*/ 	.word	0x000000ff
        /*0458*/ 	.word	0x00029858
        /*045c*/ 	.short	0x0100
        /*045e*/ 	.byte	0x08
	.zero		1


	//   ....[9]....
        /*0460*/ 	.word	0x00000520
        /*0464*/ 	.word	0x000000ff
        /*0468*/ 	.word	0x00029868
        /*046c*/ 	.short	0x0100
        /*046e*/ 	.byte	0x08
	.zero		1


	//   ....[10]....
        /*0470*/ 	.word	0x00000610
        /*0474*/ 	.word	0x000000ff
        /*0478*/ 	.word	0x00029870
        /*047c*/ 	.short	0x0100
        /*047e*/ 	.byte	0x06
	.zero		1


	//   ....[11]....
        /*0480*/ 	.word	0x00000620
        /*0484*/ 	.word	0x000000ff
        /*0488*/ 	.word	0x00029880
        /*048c*/ 	.short	0x0100
        /*048e*/ 	.byte	0x06
	.zero		1


	//   ....[12]....
        /*0490*/ 	.word	0x00000630
        /*0494*/ 	.word	0x000000ff
        /*0498*/ 	.word	0x00029878
        /*049c*/ 	.short	0x0100
        /*049e*/ 	.byte	0x06
	.zero		1


	//   ....[13]....
        /*04a0*/ 	.word	0x00000640
        /*04a4*/ 	.word	0x000000ff
        /*04a8*/ 	.word	0x00029888
        /*04ac*/ 	.short	0x0100
        /*04ae*/ 	.byte	0x06
	.zero		1


	//   ....[14]....
        /*04b0*/ 	.word	0x00000770
        /*04b4*/ 	.word	0x000000ff
        /*04b8*/ 	.word	0x00029890
        /*04bc*/ 	.short	0x0100
        /*04be*/ 	.byte	0x08
	.zero		1


	//   ....[15]....
        /*04c0*/ 	.word	0x00000780
        /*04c4*/ 	.word	0x000000ff
        /*04c8*/ 	.word	0x000298a0
        /*04cc*/ 	.short	0x0100
        /*04ce*/ 	.byte	0x08
	.zero		1


	//   ....[16]....
        /*04d0*/ 	.word	0x00000790
        /*04d4*/ 	.word	0x000000ff
        /*04d8*/ 	.word	0x00029898
        /*04dc*/ 	.short	0x0100
        /*04de*/ 	.byte	0x08
	.zero		1


	//   ....[17]....
        /*04e0*/ 	.word	0x000007a0
        /*04e4*/ 	.word	0x000000ff
        /*04e8*/ 	.word	0x000298a8
        /*04ec*/ 	.short	0x0100
        /*04ee*/ 	.byte	0x08
	.zero		1


	//   ....[18]....
        /*04f0*/ 	.word	0x000008d0
        /*04f4*/ 	.word	0x000000ff
        /*04f8*/ 	.word	0x000298b0
        /*04fc*/ 	.short	0x0100
        /*04fe*/ 	.byte	0x08
	.zero		1


	//   ....[19]....
        /*0500*/ 	.word	0x000008e0
        /*0504*/ 	.word	0x000000ff
        /*0508*/ 	.word	0x000298c0
        /*050c*/ 	.short	0x0100
        /*050e*/ 	.byte	0x08
	.zero		1


	//   ....[20]....
        /*0510*/ 	.word	0x000008f0
        /*0514*/ 	.word	0x000000ff
        /*0518*/ 	.word	0x000298b8
        /*051c*/ 	.short	0x0100
        /*051e*/ 	.byte	0x08
	.zero		1


	//   ....[21]....
        /*0520*/ 	.word	0x00000900
        /*0524*/ 	.word	0x000000ff
        /*0528*/ 	.word	0x000298c8
        /*052c*/ 	.short	0x0100
        /*052e*/ 	.byte	0x08
	.zero		1


	//   ....[22]....
        /*0530*/ 	.word	0x00001500
        /*0534*/ 	.word	0x000000ff
        /*0538*/ 	.word	0x00029800
        /*053c*/ 	.short	0x010a
        /*053e*/ 	.byte	0x26
	.zero		1


	//   ....[23]....
        /*0540*/ 	.word	0x00001580
        /*0544*/ 	.word	0x00000004
        /*0548*/ 	.word	0x00029830
        /*054c*/ 	.short	0x010a
        /*054e*/ 	.byte	0x3f
	.zero		1


	//   ....[24]....
        /*0550*/ 	.word	0x000015f0
        /*0554*/ 	.word	0x00000004
        /*0558*/ 	.word	0x00029830
        /*055c*/ 	.short	0x010a
        /*055e*/ 	.byte	0x3f
	.zero		1


	//   ....[25]....
        /*0560*/ 	.word	0x00003320
        /*0564*/ 	.word	0x00000004
        /*0568*/ 	.word	0x00000000
        /*056c*/ 	.short	0x0101
        /*056e*/ 	.byte	0x3f
	.zero		1


	//   ....[26]....
        /*0570*/ 	.word	0x00004950
        /*0574*/ 	.word	0x000000ff
        /*0578*/ 	.word	0x00029830
        /*057c*/ 	.short	0x010a
        /*057e*/ 	.byte	0x06
	.zero		1


	//   ....[27]....
        /*0580*/ 	.word	0x00004990
        /*0584*/ 	.word	0x000000ff
        /*0588*/ 	.word	0x00029830
        /*058c*/ 	.short	0x010a
        /*058e*/ 	.byte	0x06
	.zero		1


	//   ....[28]....
        /*0590*/ 	.word	0x000055b0
        /*0594*/ 	.word	0x000000ff
        /*0598*/ 	.word	0x00029850
        /*059c*/ 	.short	0x010a
        /*059e*/ 	.byte	0x06
	.zero		1


	//   ....[29]....
        /*05a0*/ 	.word	0x000055f0
        /*05a4*/ 	.word	0x000000ff
        /*05a8*/ 	.word	0x00029850
        /*05ac*/ 	.short	0x010a
        /*05ae*/ 	.byte	0x06
	.zero		1


	//   ....[30]....
        /*05b0*/ 	.word	0x00006c90
        /*05b4*/ 	.word	0x00000004
        /*05b8*/ 	.word	0x00000000
        /*05bc*/ 	.short	0x0101
        /*05be*/ 	.byte	0x3f
	.zero		1


	//   ....[31]....
        /*05c0*/ 	.word	0x00006ee0
        /*05c4*/ 	.word	0x000000ff
        /*05c8*/ 	.word	0x00000000
        /*05cc*/ 	.short	0x0101
        /*05ce*/ 	.byte	0x06
	.zero		1


	//   ....[32]....
        /*05d0*/ 	.word	0x00007560
        /*05d4*/ 	.word	0x000000ff
        /*05d8*/ 	.word	0x00029850
        /*05dc*/ 	.short	0x010a
        /*05de*/ 	.byte	0x08
	.zero		1


	//   ....[33]....
        /*05e0*/ 	.word	0x000075a0
        /*05e4*/ 	.word	0x000000ff
        /*05e8*/ 	.word	0x00029850
        /*05ec*/ 	.short	0x010a
        /*05ee*/ 	.byte	0x08
	.zero		1


	//   ....[34]....
        /*05f0*/ 	.word	0x000083d0
        /*05f4*/ 	.word	0x000000ff
        /*05f8*/ 	.word	0x00000000
        /*05fc*/ 	.short	0x0101
        /*05fe*/ 	.byte	0x08
	.zero		1


	//   ....[35]....
        /*0600*/ 	.word	0x00008f20
        /*0604*/ 	.word	0x000000ff
        /*0608*/ 	.word	0x00000000
        /*060c*/ 	.short	0x0101
        /*060e*/ 	.byte	0x06
	.zero		1


	//   ....[36]....
        /*0610*/ 	.word	0x00009e80
        /*0614*/ 	.word	0x00000005
        /*0618*/ 	.word	0x00029880
        /*061c*/ 	.short	0x010a
        /*061e*/ 	.byte	0x3f
	.zero		1


	//   ....[37]....
        /*0620*/ 	.word	0x0000a030
        /*0624*/ 	.word	0x00000005
        /*0628*/ 	.word	0x00029840
        /*062c*/ 	.short	0x010a
        /*062e*/ 	.byte	0x3f
	.zero		1


	//   ....[38]....
        /*0630*/ 	.word	0x0000a4b0
        /*0634*/ 	.word	0x000000ff
        /*0638*/ 	.word	0x00029820
        /*063c*/ 	.short	0x010a
        /*063e*/ 	.byte	0x28
	.zero		1


	//   ....[39]....
        /*0640*/ 	.word	0x0000a770
        /*0644*/ 	.word	0x00000009
        /*0648*/ 	.word	0x00029880
        /*064c*/ 	.short	0x010a
        /*064e*/ 	.byte	0x3f
	.zero		1


	//   ....[40]....
        /*0650*/ 	.word	0x0000a9e0
        /*0654*/ 	.word	0x00000009
        /*0658*/ 	.word	0x00029840
        /*065c*/ 	.short	0x010a
        /*065e*/ 	.byte	0x3f
	.zero		1


	//   ....[41]....
        /*0660*/ 	.word	0x0000aed0
        /*0664*/ 	.word	0x00000003
        /*0668*/ 	.word	0x00029870
        /*066c*/ 	.short	0x010a
        /*066e*/ 	.byte	0x3f
	.zero		1


	//   ....[42]....
        /*0670*/ 	.word	0x0000af60
        /*0674*/ 	.word	0x00000002
        /*0678*/ 	.word	0x00029860
        /*067c*/ 	.short	0x010a
        /*067e*/ 	.byte	0x3f
	.zero		1


	//   ....[43]....
        /*0680*/ 	.word	0x0000b4a0
        /*0684*/ 	.word	0x00000003
        /*0688*/ 	.word	0x00029850
        /*068c*/ 	.short	0x0101
        /*068e*/ 	.byte	0x3f
	.zero		1


	//   ....[44]....
        /*0690*/ 	.word	0x0000b4e0
        /*0694*/ 	.word	0x00000002
        /*0698*/ 	.word	0x00000000
        /*069c*/ 	.short	0x0101
        /*069e*/ 	.byte	0x3f
	.zero		1


	//   ....[45]....
        /*06a0*/ 	.word	0x0000b5a0
        /*06a4*/ 	.word	0x00000014
        /*06a8*/ 	.word	0x00029870
        /*06ac*/ 	.short	0x010a
        /*06ae*/ 	.byte	0x3f
	.zero		1


	//   ....[46]....
        /*06b0*/ 	.word	0x0000b630
        /*06b4*/ 	.word	0x00000014
        /*06b8*/ 	.word	0x00029860
        /*06bc*/ 	.short	0x010a
        /*06be*/ 	.byte	0x3f
	.zero		1


	//   ....[47]....
        /*06c0*/ 	.word	0x0000bb40
        /*06c4*/ 	.word	0x00000014
        /*06c8*/ 	.word	0x00029850
        /*06cc*/ 	.short	0x0101
        /*06ce*/ 	.byte	0x3f
	.zero		1


	//   ....[48]....
        /*06d0*/ 	.word	0x0000bbd0
        /*06d4*/ 	.word	0x00000000
        /*06d8*/ 	.word	0x00000000
        /*06dc*/ 	.short	0x0101
        /*06de*/ 	.byte	0x3f
	.zero		1


	//   ....[49]....
        /*06e0*/ 	.word	0x0000bcc0
        /*06e4*/ 	.word	0x00000009
        /*06e8*/ 	.word	0x00029820
        /*06ec*/ 	.short	0x010a
        /*06ee*/ 	.byte	0x3f
	.zero		1


	//   ....[50]....
        /*06f0*/ 	.word	0x0000be30
        /*06f4*/ 	.word	0x00000005
        /*06f8*/ 	.word	0x00000000
        /*06fc*/ 	.short	0x010a
        /*06fe*/ 	.byte	0x3f
	.zero		1


	//   ....[51]....
        /*0700*/ 	.word	0x0000bea0
        /*0704*/ 	.word	0x00000007
        /*0708*/ 	.word	0x00000000
        /*070c*/ 	.short	0x010a
        /*070e*/ 	.byte	0x3f
	.zero		1


	//   ....[52]....
        /*0710*/ 	.word	0x0000bf00
        /*0714*/ 	.word	0x00000005
        /*0718*/ 	.word	0x00029860
        /*071c*/ 	.short	0x010a
        /*071e*/ 	.byte	0x3f
	.zero		1


	//   ....[53]....
        /*0720*/ 	.word	0x0000bf50
        /*0724*/ 	.word	0x00000003
        /*0728*/ 	.word	0x00029860
        /*072c*/ 	.short	0x010a
        /*072e*/ 	.byte	0x3f
	.zero		1


	//   ....[54]....
        /*0730*/ 	.word	0x0000bf90
        /*0734*/ 	.word	0x00000005
        /*0738*/ 	.word	0x00029880
        /*073c*/ 	.short	0x010a
        /*073e*/ 	.byte	0x3f
	.zero		1


	//   ....[55]....
        /*0740*/ 	.word	0x0000bfb0
        /*0744*/ 	.word	0x00000003
        /*0748*/ 	.word	0x00029880
        /*074c*/ 	.short	0x010a
        /*074e*/ 	.byte	0x3f
	.zero		1


	//   ....[56]....
        /*0750*/ 	.word	0x0000c020
        /*0754*/ 	.word	0x00000003
        /*0758*/ 	.word	0x00029800
        /*075c*/ 	.short	0x010a
        /*075e*/ 	.byte	0x3f
	.zero		1


	//   ....[57]....
        /*0760*/ 	.word	0x0000c070
        /*0764*/ 	.word	0x00000004
        /*0768*/ 	.word	0x00029830
        /*076c*/ 	.short	0x010a
        /*076e*/ 	.byte	0x3f
	.zero		1


	//   ....[58]....
        /*0770*/ 	.word	0x0000c0d0
        /*0774*/ 	.word	0x00000003
        /*0778*/ 	.word	0x00029830
        /*077c*/ 	.short	0x010a
        /*077e*/ 	.byte	0x3f
	.zero		1


	//   ....[59]....
        /*0780*/ 	.word	0x0000c130
        /*0784*/ 	.word	0x00000003
        /*0788*/ 	.word	0x00029850
        /*078c*/ 	.short	0x010a
        /*078e*/ 	.byte	0x3f
	.zero		1


	//   ....[60]....
        /*0790*/ 	.word	0x0000c190
        /*0794*/ 	.word	0x00000007
        /*0798*/ 	.word	0x00029850
        /*079c*/ 	.short	0x010a
        /*079e*/ 	.byte	0x3f
	.zero		1


	//   ....[61]....
        /*07a0*/ 	.word	0x0000c2e0
        /*07a4*/ 	.word	0x00000005
        /*07a8*/ 	.word	0x00029880
        /*07ac*/ 	.short	0x010a
        /*07ae*/ 	.byte	0x3f
	.zero		1


	//   ....[62]....
        /*07b0*/ 	.word	0x0000c330
        /*07b4*/ 	.word	0x00000005
        /*07b8*/ 	.word	0x00029840
        /*07bc*/ 	.short	0x010a
        /*07be*/ 	.byte	0x3f
	.zero		1


	//   ....[63]....
        /*07c0*/ 	.word	0x0000c390
        /*07c4*/ 	.word	0x00000003
        /*07c8*/ 	.word	0x00029820
        /*07cc*/ 	.short	0x010a
        /*07ce*/ 	.byte	0x3f
	.zero		1


	//   ....[64]....
        /*07d0*/ 	.word	0x0000c3e0
        /*07d4*/ 	.word	0x00000009
        /*07d8*/ 	.word	0x00029880
        /*07dc*/ 	.short	0x010a
        /*07de*/ 	.byte	0x3f
	.zero		1


	//   ....[65]....
        /*07e0*/ 	.word	0x0000c430
        /*07e4*/ 	.word	0x00000009
        /*07e8*/ 	.word	0x00029840
        /*07ec*/ 	.short	0x010a
        /*07ee*/ 	.byte	0x3f
	.zero		1


	//   ....[66]....
        /*07f0*/ 	.word	0x0000c490
        /*07f4*/ 	.word	0x00000003
        /*07f8*/ 	.word	0x00029870
        /*07fc*/ 	.short	0x010a
        /*07fe*/ 	.byte	0x3f
	.zero		1


	//   ....[67]....
        /*0800*/ 	.word	0x0000c4f0
        /*0804*/ 	.word	0x00000004
        /*0808*/ 	.word	0x00029860
        /*080c*/ 	.short	0x010a
        /*080e*/ 	.byte	0x3f
	.zero		1


	//   ....[68]....
        /*0810*/ 	.word	0x0000c540
        /*0814*/ 	.word	0x00000014
        /*0818*/ 	.word	0x00029870
        /*081c*/ 	.short	0x010a
        /*081e*/ 	.byte	0x3f
	.zero		1


	//   ....[69]....
        /*0820*/ 	.word	0x0000c590
        /*0824*/ 	.word	0x00000014
        /*0828*/ 	.word	0x00029860
        /*082c*/ 	.short	0x010a
        /*082e*/ 	.byte	0x3f
	.zero		1


	//   ....[70]....
        /*0830*/ 	.word	0x0000c5e0
        /*0834*/ 	.word	0x00000009
        /*0838*/ 	.word	0x00029820
        /*083c*/ 	.short	0x010a
        /*083e*/ 	.byte	0x3f
	.zero		1


	//   ....[71]....
        /*0840*/ 	.word	0x0000c630
        /*0844*/ 	.word	0x00000005
        /*0848*/ 	.word	0x00000000
        /*084c*/ 	.short	0x010a
        /*084e*/ 	.byte	0x3f
	.zero		1


	//   ....[72]....
        /*0850*/ 	.word	0x0000c680
        /*0854*/ 	.word	0x00000007
        /*0858*/ 	.word	0x00000000
        /*085c*/ 	.short	0x010a
        /*085e*/ 	.byte	0x3f
	.zero		1


	//   ....[73]....
        /*0860*/ 	.word	0x0000c6d0
        /*0864*/ 	.word	0x00000005
        /*0868*/ 	.word	0x00029860
        /*086c*/ 	.short	0x010a
        /*086e*/ 	.byte	0x3f
	.zero		1


	//   ....[74]....
        /*0870*/ 	.word	0x0000c720
        /*0874*/ 	.word	0x00000003
        /*0878*/ 	.word	0x00029860
        /*087c*/ 	.short	0x010a
        /*087e*/ 	.byte	0x3f
	.zero		1


	//   ....[75]....
        /*0880*/ 	.word	0x0000c770
        /*0884*/ 	.word	0x00000005
        /*0888*/ 	.word	0x00029880
        /*088c*/ 	.short	0x010a
        /*088e*/ 	.byte	0x3f
	.zero		1


	//----- nvinfo : EIATTR_NUM_MBARRIERS
	.align		4
.L_98:
        /*0890*/ 	.byte	0x03, 0x38
        /*0892*/ 	.short	0x0016


	//----- nvinfo : EIATTR_EXIT_INSTR_OFFSETS
	.align		4
        /*0894*/ 	.byte	0x04, 0x1c
        /*0896*/ 	.short	(.L_100 - .L_99)


	//   ....[0]....
.L_99:
        /*0898*/ 	.word	0x00000a50


	//   ....[1]....
        /*089c*/ 	.word	0x00008fd0


	//   ....[2]....
        /*08a0*/ 	.word	0x0000bd30


	//   ....[3]....
        /*08a4*/ 	.word	0x0000c000


	//----- nvinfo : EIATTR_MAX_THREADS
	.align		4
.L_100:
        /*08a8*/ 	.byte	0x04, 0x05
        /*08aa*/ 	.short	(.L_102 - .L_101)
.L_101:
        /*08ac*/ 	.word	0x00000180
        /*08b0*/ 	.word	0x00000001
        /*08b4*/ 	.word	0x00000001


	//----- nvinfo : EIATTR_CRS_STACK_SIZE
	.align		4
.L_102:
        /*08b8*/ 	.byte	0x04, 0x1e
        /*08ba*/ 	.short	(.L_104 - .L_103)
.L_103:
        /*08bc*/ 	.word	0x00000000


	//----- nvinfo : EIATTR_CBANK_PARAM_SIZE
	.align		4
.L_104:
        /*08c0*/ 	.byte	0x03, 0x19
        /*08c2*/ 	.short	0x0bf0


	//----- nvinfo : EIATTR_PARAM_CBANK
	.align		4
        /*08c4*/ 	.byte	0x04, 0x0a
        /*08c6*/ 	.short	(.L_106 - .L_105)
	.align		4
.L_105:
        /*08c8*/ 	.word	index@(.nv.constant0._ZN7cutlass13device_kernelIN5flash11enable_sm90INS1_16FlashAttnFwdSm90INS1_25CollectiveMainloopFwdSm90ILi2EN4cute5tupleIJNS5_1CILi1EEES8_S8_EEENS6_IJNS7_ILi128EEENS7_ILi160EEENS7_ILi192EEEEEELi128ENS_12float_e4m3_tEfNS_4arch4Sm90ELb0ELb0ELb0ELb0ELb0ELb0ELb0ELb1ELb1ELb0ELb0ELb0EEENS1_21CollectiveEpilogueFwdINS6_IJSA_SA_SB_EEES9_NS_10bfloat16_tESG_Li256ELb0ELb0ELb0ELb1EEENS1_29StaticPersistentTileSchedulerILb0EEEEEEEEEvNT_6ParamsE)
        /*08cc*/ 	.short	0x0210
        /*08ce*/ 	.short	0x0bf0


	//----- nvinfo : EIATTR_SW_WAR
	.align		4
.L_106:
        /*08d0*/ 	.byte	0x04, 0x36
        /*08d2*/ 	.short	(.L_108 - .L_107)
.L_107:
        /*08d4*/ 	.word	0x00000008
.L_108:


//--------------------- .nv.info._ZN7cutlass13device_kernelIN5flash11enable_sm90INS1_16FlashAttnFwdSm90INS1_25CollectiveMainloopFwdSm90ILi2EN4cute5tupleIJNS5_1CILi2EEENS7_ILi1EEES9_EEENS6_IJNS7_ILi128EEENS7_ILi160EEENS7_ILi192EEEEEELi128ENS_12float_e4m3_tEfNS_4arch4Sm90ELb0ELb0ELb0ELb0ELb0ELb0ELb0ELb1ELb1ELb0ELb0ELb0EEENS1_21CollectiveEpilogueFwdINS6_IJSB_SB_SC_EEESA_NS_10bfloat16_tESH_Li256ELb0ELb0ELb0ELb1EEENS1_29StaticPersistentTileSchedulerILb0EEEEEEEEEvNT_6ParamsE --------------------------
	.section	.nv.info._ZN7cutlass13device_kernelIN5flash11enable_sm90INS1_16FlashAttnFwdSm90INS1_25CollectiveMainloopFwdSm90ILi2EN4cute5tupleIJNS5_1CILi2EEENS7_ILi1EEES9_EEENS6_IJNS7_ILi128EEENS7_ILi160EEENS7_ILi192EEEEEELi128ENS_12float_e4m3_tEfNS_4arch4Sm90ELb0ELb0ELb0ELb0ELb0ELb0ELb0ELb1ELb1ELb0ELb0ELb0EEENS1_21CollectiveEpilogueFwdINS6_IJSB_SB_SC_EEESA_NS_10bfloat16_tESH_Li256ELb0ELb0ELb0ELb1EEENS1_29StaticPersistentTileSchedulerILb0EEEEEEEEEvNT_6ParamsE,"",@"SHT_CUDA_INFO"
	.sectionflags	@""
	.align	4


	//----- nvinfo : EIATTR_CUDA_API_VERSION
	.align		4
        /*0000*/ 	.byte	0x04, 0x37
        /*0002*/ 	.short	(.L_110 - .L_109)
.L_109:
        /*0004*/ 	.word	0x00000082


	//----- nvinfo : EIATTR_KPARAM_INFO
	.align		4
.L_110:
        /*0008*/ 	.byte	0x04, 0x17
        /*000a*/ 	.short	(.L_112 - .L_111)
.L_111:
        /*000c*/ 	.word	0x00000000
        /*0010*/ 	.short	0x0000
        /*0012*/ 	.short	0x0070
        /*0014*/ 	.byte	0x00, 0xf0, 0x01, 0x2e


	//----- nvinfo : EIATTR_SPARSE_MMA_MASK
	.align		4
.L_112:
        /*0018*/ 	.byte	0x03, 0x50
        /*001a*/ 	.short	0x0000


	//----- nvinfo : EIATTR_MAXREG_COUNT
	.align		4
        /*001c*/ 	.byte	0x03, 0x1b
        /*001e*/ 	.short	0x00a8


	//----- nvinfo : EIATTR_NUM_BARRIERS
	.align		4
        /*0020*/ 	.byte	0x02, 0x4c
        /*0022*/ 	.byte	0x10
	.zero		1


	//----- nvinfo : EIATTR_EXTERNS
	.align		4
        /*0024*/ 	.byte	0x04, 0x0f
        /*0026*/ 	.short	(.L_114 - .L_113)


	//   ....[0]....
	.align		4
.L_113:
        /*0028*/ 	.word	index@(__assertfail)


	//----- nvinfo : EIATTR_ANNOTATIONS
	.align		4
.L_114:
        /*002c*/ 	.byte	0x04, 0x55
        /*002e*/ 	.short	(.L_116 - .L_115)


	//   ....[0]....
.L_115:
        /* <DEDUP_REMOVED lines=34> */


	//----- nvinfo : EIATTR_MERCURY_ISA_VERSION
	.align		4
.L_116:
        /*0240*/ 	.byte	0x03, 0x5f
        /*0242*/ 	.short	0x0101


	//----- nvinfo : EIATTR_INT_WARP_WIDE_INSTR_OFFSETS
	.align		4
        /*0244*/ 	.byte	0x04, 0x31
        /*0246*/ 	.short	(.L_118 - .L_117)


	//   ....[0]....
.L_117:
        /*0248*/ 	.word	0x00000190


	//   ....[1]....
        /*024c*/ 	.word	0x000001d0


	//   ....[2]....
        /*0250*/ 	.word	0x00000240


	//   ....[3]....
        /*0254*/ 	.word	0x00009df0


	//----- nvinfo : EIATTR_COOP_GROUP_MASK_REGIDS
	.align		4
.L_118:
        /*0258*/ 	.byte	0x04, 0x29
        /*025a*/ 	.short	(.L_120 - .L_119)


	//   ....[0]....
.L_119:
        /*025c*/ 	.word	0xffffffff


	//   ....[1]....
        /*0260*/ 	.word	0xffffffff


	//   ....[2]....
        /*0264*/ 	.word	0xffffffff


	//   ....[3]....
        /*0268*/ 	.word	0xffffffff


	//   ....[4]....
        /*026c*/ 	.word	0xffffffff


	//   ....[5]....
        /*0270*/ 	.word	0xffffffff


	//   ....[6]....
        /*0274*/ 	.word	0xffffffff


	//   ....[7]....
        /*0278*/ 	.word	0xffffffff


	//   ....[8]....
        /*027c*/ 	.word	0xffffffff


	//   ....[9]....
        /*0280*/ 	.word	0xffffffff


	//   ....[10]....
        /*0284*/ 	.word	0xffffffff


	//   ....[11]....
        /*0288*/ 	.word	0xffffffff


	//   ....[12]....
        /*028c*/ 	.word	0xffffffff


	//   ....[13]....
        /*0290*/ 	.word	0xffffffff


	//   ....[14]....
        /*0294*/ 	.word	0xffffffff


	//   ....[15]....
        /*0298*/ 	.word	0xffffffff


	//   ....[16]....
        /*029c*/ 	.word	0xffffffff


	//   ....[17]....
        /*02a0*/ 	.word	0xffffffff


	//   ....[18]....
        /*02a4*/ 	.word	0xffffffff


	//   ....[19]....
        /*02a8*/ 	.word	0xffffffff


	//   ....[20]....
        /*02ac*/ 	.word	0xffffffff


	//   ....[21]....
        /*02b0*/ 	.word	0xffffffff


	//   ....[22]....
        /*02b4*/ 	.word	0xffffffff


	//   ....[23]....
        /*02b8*/ 	.word	0xffffffff


	//   ....[24]....
        /*02bc*/ 	.word	0xffffffff


	//   ....[25]....
        /*02c0*/ 	.word	0xffffffff


	//   ....[26]....
        /*02c4*/ 	.word	0xffffffff


	//   ....[27]....
        /*02c8*/ 	.word	0xffffffff


	//   ....[28]....
        /*02cc*/ 	.word	0xffffffff


	//   ....[29]....
        /*02d0*/ 	.word	0xffffffff


	//   ....[30]....
        /*02d4*/ 	.word	0xffffffff


	//   ....[31]....
        /*02d8*/ 	.word	0xffffffff


	//   ....[32]....
        /*02dc*/ 	.word	0xffffffff


	//   ....[33]....
        /*02e0*/ 	.word	0xffffffff


	//   ....[34]....
        /*02e4*/ 	.word	0xffffffff


	//   ....[35]....
        /*02e8*/ 	.word	0xffffffff


	//   ....[36]....
        /*02ec*/ 	.word	0xffffffff


	//   ....[37]....
        /*02f0*/ 	.word	0xffffffff


	//   ....[38]....
        /*02f4*/ 	.word	0xffffffff


	//   ....[39]....
        /*02f8*/ 	.word	0xffffffff


	//   ....[40]....
        /*02fc*/ 	.word	0xffffffff


	//   ....[41]....
        /*0300*/ 	.word	0xffffffff


	//   ....[42]....
        /*0304*/ 	.word	0xffffffff


	//   ....[43]....
        /*0308*/ 	.word	0xffffffff


	//   ....[44]....
        /*030c*/ 	.word	0xffffffff


	//   ....[45]....
        /*0310*/ 	.word	0xffffffff


	//   ....[46]....
        /*0314*/ 	.word	0xffffffff


	//   ....[47]....
        /*0318*/ 	.word	0xffffffff


	//   ....[48]....
        /*031c*/ 	.word	0xffffffff


	//   ....[49]....
        /*0320*/ 	.word	0xffffffff


	//   ....[50]....
        /*0324*/ 	.word	0xffffffff


	//   ....[51]....
        /*0328*/ 	.word	0xffffffff


	//   ....[52]....
        /*032c*/ 	.word	0xffffffff


	//   ....[53]....
        /*0330*/ 	.word	0xffffffff


	//   ....[54]....
        /*0334*/ 	.word	0xffffffff


	//   ....[55]....
        /*0338*/ 	.word	0xffffffff


	//   ....[56]....
        /*033c*/ 	.word	0x0500000f


	//----- nvinfo : EIATTR_COOP_GROUP_INSTR_OFFSETS
	.align		4
.L_120:
        /*0340*/ 	.byte	0x04, 0x28
        /*0342*/ 	.short	(.L_122 - .L_121)


	//   ....[0]....
.L_121:
        /*0344*/ 	.word	0x00000070


	//   ....[1]....
        /*0348*/ 	.word	0x000001a0


	//   ....[2]....
        /*034c*/ 	.word	0x000001f0


	//   ....[3]....
        /*0350*/ 	.word	0x00000430


	//   ....[4]....
        /*0354*/ 	.word	0x00000650


	//   ....[5]....
        /*0358*/ 	.word	0x00000880


	//   ....[6]....
        /*035c*/ 	.word	0x00000b00


	//   ....[7]....
        /*0360*/ 	.word	0x00000e40


	//   ....[8]....
        /*0364*/ 	.word	0x00001370


	//   ....[9]....
        /*0368*/ 	.word	0x000032a0


	//   ....[10]....
        /*036c*/ 	.word	0x000033a0


	//   ....[11]....
        /*0370*/ 	.word	0x000038a0


	//   ....[12]....
        /*0374*/ 	.word	0x00003940


	//   ....[13]....
        /*0378*/ 	.word	0x00005f60


	//   ....[14]....
        /*037c*/ 	.word	0x00005f70


	//   ....[15]....
        /*0380*/ 	.word	0x00005fa0


	//   ....[16]....
        /*0384*/ 	.word	0x00005fb0


	//   ....[17]....
        /*0388*/ 	.word	0x00007a90


	//   ....[18]....
        /*038c*/ 	.word	0x00007aa0


	//   ....[19]....
        /*0390*/ 	.word	0x00007b20


	//   ....[20]....
        /*0394*/ 	.word	0x00007b30


	//   ....[21]....
        /*0398*/ 	.word	0x00008a50


	//   ....[22]....
        /*039c*/ 	.word	0x00008a60


	//   ....[23]....
        /*03a0*/ 	.word	0x00008a70


	//   ....[24]....
        /*03a4*/ 	.word	0x00008a80


	//   ....[25]....
        /*03a8*/ 	.word	0x00008a90


	//   ....[26]....
        /*03ac*/ 	.word	0x00008aa0


	//   ....[27]....
        /*03b0*/ 	.word	0x00008ab0


	//   ....[28]....
        /*03b4*/ 	.word	0x00008ac0


	//   ....[29]....
        /*03b8*/ 	.word	0x00008af0


	//   ....[30]....
        /*03bc*/ 	.word	0x00008b00


	//   ....[31]....
        /*03c0*/ 	.word	0x00008b30


	//   ....[32]....
        /*03c4*/ 	.word	0x00008b40


	//   ....[33]....
        /*03c8*/ 	.word	0x00008b70


	//   ....[34]....
        /*03cc*/ 	.word	0x00008b80


	//   ....[35]....
        /*03d0*/ 	.word	0x00008bd0


	//   ....[36]....
        /*03d4*/ 	.word	0x00008be0


	//   ....[37]....
        /*03d8*/ 	.word	0x00008bf0


	//   ....[38]....
        /*03dc*/ 	.word	0x00008c00


	//   ....[39]....
        /*03e0*/ 	.word	0x00008c20


	//   ....[40]....
        /*03e4*/ 	.word	0x00008c30


	//   ....[41]....
        /*03e8*/ 	.word	0x00008c40


	//   ....[42]....
        /*03ec*/ 	.word	0x00008c50


	//   ....[43]....
        /*03f0*/ 	.word	0x00008c60


	//   ....[44]....
        /*03f4*/ 	.word	0x00008c70


	//   ....[45]....
        /*03f8*/ 	.word	0x00008c80


	//   ....[46]....
        /*03fc*/ 	.word	0x00008cb0


	//   ....[47]....
        /*0400*/ 	.word	0x00008cc0


	//   ....[48]....
        /*0404*/ 	.word	0x00008cd0


	//   ....[49]....
        /*0408*/ 	.word	0x00008ce0


	//   ....[50]....
        /*040c*/ 	.word	0x00008cf0


	//   ....[51]....
        /*0410*/ 	.word	0x00008d00


	//   ....[52]....
        /*0414*/ 	.word	0x00008d10


	//   ....[53]....
        /*0418*/ 	.word	0x00008fc0


	//   ....[54]....
        /*041c*/ 	.word	0x00009f70


	//   ....[55]....
        /*0420*/ 	.word	0x0000c340


	//   ....[56]....
        /*0424*/ 	.word	0x0000c860


	//----- nvinfo : EIATTR_REG_RECONFIG
	.align		4
.L_122:
        /*0428*/ 	.byte	0x01, 0x54
	.zero		2


	//----- nvinfo : EIATTR_SYSCALL_OFFSETS
	.align		4
        /*042c*/ 	.byte	0x04, 0x46
        /*042e*/ 	.short	(.L_124 - .L_123)


	//   ....[0]....
.L_123:
        /*0430*/ 	.word	0x00001a00


	//   ....[1]....
        /*0434*/ 	.word	0x00009850


	//   ....[2]....
        /*0438*/ 	.word	0x000099d0


	//   ....[3]....
        /*043c*/ 	.word	0x00009b10


	//   ....[4]....
        /*0440*/ 	.word	0x00009c30


	//----- nvinfo : EIATTR_MBARRIER_INSTR_OFFSETS
	.align		4
.L_124:
        /*0444*/ 	.byte	0x04, 0x39
        /*0446*/ 	.short	(.L_126 - .L_125)


	//   ....[0]....
.L_125:
        /*0448*/ 	.word	0x000002d0
        /*044c*/ 	.word	0x000000ff
        /*0450*/ 	.word	0x00029800
        /*0454*/ 	.short	0x0100
        /*0456*/ 	.byte	0x08
	.zero		1


	//   ....[1]....
        /*0458*/ 	.word	0x000002e0
        /*045c*/ 	.word	0x000000ff
        /*0460*/ 	.word	0x00029820
        /*0464*/ 	.short	0x0100
        /*0466*/ 	.byte	0x08
	.zero		1


	//   ....[2]....
        /*0468*/ 	.word	0x000003d0
        /*046c*/ 	.word	0x000000ff
        /*0470*/ 	.word	0x00029830
        /*0474*/ 	.short	0x0100
        /*0476*/ 	.byte	0x08
	.zero		1


	//   ....[3]....
        /*0478*/ 	.word	0x000003e0
        /*047c*/ 	.word	0x000000ff
        /*0480*/ 	.word	0x00029840
        /*0484*/ 	.short	0x0100
        /*0486*/ 	.byte	0x08
	.zero		1


	//   ....[4]....
        /*0488*/ 	.word	0x000003f0
        /*048c*/ 	.word	0x000000ff
        /*0490*/ 	.word	0x00029838
        /*0494*/ 	.short	0x0100
        /*0496*/ 	.byte	0x08
	.zero		1


	//   ....[5]....
        /*0498*/ 	.word	0x00000400
        /*049c*/ 	.word	0x000000ff
        /*04a0*/ 	.word	0x00029848
        /*04a4*/ 	.short	0x0100
        /*04a6*/ 	.byte	0x08
	.zero		1


	//   ....[6]....
        /*04a8*/ 	.word	0x00000600
        /*04ac*/ 	.word	0x000000ff
        /*04b0*/ 	.word	0x00029850
        /*04b4*/ 	.short	0x0100
        /*04b6*/ 	.byte	0x08
	.zero		1


	//   ....[7]....
        /*04b8*/ 	.word	0x00000610
        /*04bc*/ 	.word	0x000000ff
        /*04c0*/ 	.word	0x00029860
        /*04c4*/ 	.short	0x0100
        /*04c6*/ 	.byte	0x08
	.zero		1


	//   ....[8]....
        /*04c8*/ 	.word	0x00000620
        /*04cc*/ 	.word	0x000000ff
        /*04d0*/ 	.word	0x00029858
        /*04d4*/ 	.short	0x0100
        /*04d6*/ 	.byte	0x08
	.zero		1


	//   ....[9]....
        /*04d8*/ 	.word	0x00000630
        /*04dc*/ 	.word	0x000000ff
        /*04e0*/ 	.word	0x00029868
        /*04e4*/ 	.short	0x0100
        /*04e6*/ 	.byte	0x08
	.zero		1


	//   ....[10]....
        /*04e8*/ 	.word	0x00000830
        /*04ec*/ 	.word	0x000000ff
        /*04f0*/ 	.word	0x00029870
        /*04f4*/ 	.short	0x0100
        /*04f6*/ 	.byte	0x08
	.zero		1


	//   ....[11]....
        /*04f8*/ 	.word	0x00000840
        /*04fc*/ 	.word	0x000000ff
        /*0500*/ 	.word	0x00029880
        /*0504*/ 	.short	0x0100
        /*0506*/ 	.byte	0x08
	.zero		1


	//   ....[12]....
        /*0508*/ 	.word	0x00000850
        /*050c*/ 	.word	0x000000ff
        /*0510*/ 	.word	0x00029878
        /*0514*/ 	.short	0x0100
        /*0516*/ 	.byte	0x08
	.zero		1


	//   ....[13]....
        /*0518*/ 	.word	0x00000860
        /*051c*/ 	.word	0x000000ff
        /*0520*/ 	.word	0x00029888
        /*0524*/ 	.short	0x0100
        /*0526*/ 	.byte	0x08
	.zero		1


	//   ....[14]....
        /*0528*/ 	.word	0x00000ab0
        /*052c*/ 	.word	0x000000ff
        /*0530*/ 	.word	0x00029890
        /*0534*/ 	.short	0x0100
        /*0536*/ 	.byte	0x08
	.zero		1


	//   ....[15]....
        /*0538*/ 	.word	0x00000ac0
        /*053c*/ 	.word	0x000000ff
        /*0540*/ 	.word	0x000298a0
        /*0544*/ 	.short	0x0100
        /*0546*/ 	.byte	0x08
	.zero		1


	//   ....[16]....
        /*0548*/ 	.word	0x00000ad0
        /*054c*/ 	.word	0x000000ff
        /*0550*/ 	.word	0x00029898
        /*0554*/ 	.short	0x0100
        /*0556*/ 	.byte	0x08
	.zero		1


	//   ....[17]....
        /*0558*/ 	.word	0x00000ae0
        /*055c*/ 	.word	0x000000ff
        /*0560*/ 	.word	0x000298a8
        /*0564*/ 	.short	0x0100
        /*0566*/ 	.byte	0x08
	.zero		1


	//   ....[18]....
        /*0568*/ 	.word	0x00000d90
        /*056c*/ 	.word	0x000000ff
        /*0570*/ 	.word	0x000298b0
        /*0574*/ 	.short	0x0100
        /*0576*/ 	.byte	0x08
	.zero		1


	//   ....[19]....
        /*0578*/ 	.word	0x00000da0
        /*057c*/ 	.word	0x000000ff
        /*0580*/ 	.word	0x000298c0
        /*0584*/ 	.short	0x0100
        /*0586*/ 	.byte	0x08
	.zero		1


	//   ....[20]....
        /*0588*/ 	.word	0x00000db0
        /*058c*/ 	.word	0x000000ff
        /*0590*/ 	.word	0x000298b8
        /*0594*/ 	.short	0x0100
        /*0596*/ 	.byte	0x08
	.zero		1


	//   ....[21]....
        /*0598*/ 	.word	0x00000dc0
        /*059c*/ 	.word	0x000000ff
        /*05a0*/ 	.word	0x000298c8
        /*05a4*/ 	.short	0x0100
        /*05a6*/ 	.byte	0x08
	.zero		1


	//   ....[22]....
        /*05a8*/ 	.word	0x00001a60
        /*05ac*/ 	.word	0x000000ff
        /*05b0*/ 	.word	0x00029800
        /*05b4*/ 	.short	0x010a
        /*05b6*/ 	.byte	0x26
	.zero		1


	//   ....[23]....
        /*05b8*/ 	.word	0x00001ae0
        /*05bc*/ 	.word	0x00000004
        /*05c0*/ 	.word	0x00029830
        /*05c4*/ 	.short	0x010a
        /*05c6*/ 	.byte	0x3f
	.zero		1


	//   ....[24]....
        /*05c8*/ 	.word	0x00001b20
        /*05cc*/ 	.word	0x00000004
        /*05d0*/ 	.word	0x00029830
        /*05d4*/ 	.short	0x010a
        /*05d6*/ 	.byte	0x3f
	.zero		1


	//   ....[25]....
        /*05d8*/ 	.word	0x00003df0
        /*05dc*/ 	.word	0x0000003d
        /*05e0*/ 	.word	0x00000000
        /*05e4*/ 	.short	0x0101
        /*05e6*/ 	.byte	0x3f
	.zero		1


	//   ....[26]....
        /*05e8*/ 	.word	0x00004b60
        /*05ec*/ 	.word	0x000000ff
        /*05f0*/ 	.word	0x00029830
        /*05f4*/ 	.short	0x010a
        /*05f6*/ 	.byte	0x06
	.zero		1


	//   ....[27]....
        /*05f8*/ 	.word	0x00004ba0
        /*05fc*/ 	.word	0x000000ff
        /*0600*/ 	.word	0x00029830
        /*0604*/ 	.short	0x010a
        /*0606*/ 	.byte	0x06
	.zero		1


	//   ....[28]....
        /*0608*/ 	.word	0x000057c0
        /*060c*/ 	.word	0x000000ff
        /*0610*/ 	.word	0x00029850
        /*0614*/ 	.short	0x010a
        /*0616*/ 	.byte	0x06
	.zero		1


	//   ....[29]....
        /*0618*/ 	.word	0x00005800
        /*061c*/ 	.word	0x000000ff
        /*0620*/ 	.word	0x00029850
        /*0624*/ 	.short	0x010a
        /*0626*/ 	.byte	0x06
	.zero		1


	//   ....[30]....
        /*0628*/ 	.word	0x00006dd0
        /*062c*/ 	.word	0x00000005
        /*0630*/ 	.word	0x00000000
        /*0634*/ 	.short	0x0101
        /*0636*/ 	.byte	0x3f
	.zero		1


	//   ....[31]....
        /*0638*/ 	.word	0x00007100
        /*063c*/ 	.word	0x000000ff
        /*0640*/ 	.word	0x00000000
        /*0644*/ 	.short	0x0101
        /*0646*/ 	.byte	0x06
	.zero		1


	//   ....[32]....
        /*0648*/ 	.word	0x00007780
        /*064c*/ 	.word	0x000000ff
        /*0650*/ 	.word	0x00029850
        /*0654*/ 	.short	0x010a
        /*0656*/ 	.byte	0x08
	.zero		1


	//   ....[33]....
        /*0658*/ 	.word	0x000077c0
        /*065c*/ 	.word	0x000000ff
        /*0660*/ 	.word	0x00029850
        /*0664*/ 	.short	0x010a
        /*0666*/ 	.byte	0x08
	.zero		1


	//   ....[34]....
        /*0668*/ 	.word	0x00008510
        /*066c*/ 	.word	0x000000ff
        /*0670*/ 	.word	0x00000000
        /*0674*/ 	.short	0x0101
        /*0676*/ 	.byte	0x08
	.zero		1


	//   ....[35]....
        /*0678*/ 	.word	0x00009160
        /*067c*/ 	.word	0x000000ff
        /*0680*/ 	.word	0x00000000
        /*0684*/ 	.short	0x0101
        /*0686*/ 	.byte	0x07
	.zero		1


	//   ....[36]....
        /*0688*/ 	.word	0x00009170
        /*068c*/ 	.word	0x000000ff
        /*0690*/ 	.word	0x00000000
        /*0694*/ 	.short	0x0101
        /*0696*/ 	.byte	0x06
	.zero		1


	//   ....[37]....
        /*0698*/ 	.word	0x0000a170
        /*069c*/ 	.word	0x00000002
        /*06a0*/ 	.word	0x00029880
        /*06a4*/ 	.short	0x010a
        /*06a6*/ 	.byte	0x3f
	.zero		1


	//   ....[38]....
        /*06a8*/ 	.word	0x0000a3f0
        /*06ac*/ 	.word	0x00000002
        /*06b0*/ 	.word	0x00029840
        /*06b4*/ 	.short	0x010a
        /*06b6*/ 	.byte	0x3f
	.zero		1


	//   ....[39]....
        /*06b8*/ 	.word	0x0000a900
        /*06bc*/ 	.word	0x000000ff
        /*06c0*/ 	.word	0x00029820
        /*06c4*/ 	.short	0x010a
        /*06c6*/ 	.byte	0x28
	.zero		1


	//   ....[40]....
        /*06c8*/ 	.word	0x0000abb0
        /*06cc*/ 	.word	0x00000004
        /*06d0*/ 	.word	0x00029880
        /*06d4*/ 	.short	0x010a
        /*06d6*/ 	.byte	0x3f
	.zero		1


	//   ....[41]....
        /*06d8*/ 	.word	0x0000aed0
        /*06dc*/ 	.word	0x00000004
        /*06e0*/ 	.word	0x00029840
        /*06e4*/ 	.short	0x010a
        /*06e6*/ 	.byte	0x3f
	.zero		1


	//   ....[42]....
        /*06e8*/ 	.word	0x0000b460
        /*06ec*/ 	.word	0x00000003
        /*06f0*/ 	.word	0x00029870
        /*06f4*/ 	.short	0x010a
        /*06f6*/ 	.byte	0x3f
	.zero		1


	//   ....[43]....
        /*06f8*/ 	.word	0x0000b4d0
        /*06fc*/ 	.word	0x00000002
        /*0700*/ 	.word	0x00029860
        /*0704*/ 	.short	0x010a
        /*0706*/ 	.byte	0x3f
	.zero		1


	//   ....[44]....
        /*0708*/ 	.word	0x0000b9d0
        /*070c*/ 	.word	0x00000002
        /*0710*/ 	.word	0x00029850
        /*0714*/ 	.short	0x0101
        /*0716*/ 	.byte	0x3f
	.zero		1


	//   ....[45]....
        /*0718*/ 	.word	0x0000ba60
        /*071c*/ 	.word	0x00000002
        /*0720*/ 	.word	0x00000000
        /*0724*/ 	.short	0x0101
        /*0726*/ 	.byte	0x3f
	.zero		1


	//   ....[46]....
        /*0728*/ 	.word	0x0000bb70
        /*072c*/ 	.word	0x00000014
        /*0730*/ 	.word	0x00029870
        /*0734*/ 	.short	0x010a
        /*0736*/ 	.byte	0x3f
	.zero		1


	//   ....[47]....
        /*0738*/ 	.word	0x0000bc00
        /*073c*/ 	.word	0x00000014
        /*0740*/ 	.word	0x00029860
        /*0744*/ 	.short	0x010a
        /*0746*/ 	.byte	0x3f
	.zero		1


	//   ....[48]....
        /*0748*/ 	.word	0x0000c100
        /*074c*/ 	.word	0x00000014
        /*0750*/ 	.word	0x00029850
        /*0754*/ 	.short	0x0101
        /*0756*/ 	.byte	0x3f
	.zero		1


	//   ....[49]....
        /*0758*/ 	.word	0x0000c190
        /*075c*/ 	.word	0x00000014
        /*0760*/ 	.word	0x00000000
        /*0764*/ 	.short	0x0101
        /*0766*/ 	.byte	0x3f
	.zero		1


	//   ....[50]....
        /*0768*/ 	.word	0x0000c2f0
        /*076c*/ 	.word	0x00000009
        /*0770*/ 	.word	0x00029820
        /*0774*/ 	.short	0x010a
        /*0776*/ 	.byte	0x3f
	.zero		1


	//   ....[51]....
        /*0778*/ 	.word	0x0000c460
        /*077c*/ 	.word	0x00000005
        /*0780*/ 	.word	0x00000000
        /*0784*/ 	.short	0x010a
        /*0786*/ 	.byte	0x3f
	.zero		1


	//   ....[52]....
        /*0788*/ 	.word	0x0000c4d0
        /*078c*/ 	.word	0x00000007
        /*0790*/ 	.word	0x00000000
        /*0794*/ 	.short	0x010a
        /*0796*/ 	.byte	0x3f
	.zero		1


	//   ....[53]....
        /*0798*/ 	.word	0x0000c530
        /*079c*/ 	.word	0x00000005
        /*07a0*/ 	.word	0x00029860
        /*07a4*/ 	.short	0x010a
        /*07a6*/ 	.byte	0x3f
	.zero		1


	//   ....[54]....
        /*07a8*/ 	.word	0x0000c580
        /*07ac*/ 	.word	0x00000003
        /*07b0*/ 	.word	0x00029860
        /*07b4*/ 	.short	0x010a
        /*07b6*/ 	.byte	0x3f
	.zero		1


	//   ....[55]....
        /*07b8*/ 	.word	0x0000c5c0
        /*07bc*/ 	.word	0x00000005
        /*07c0*/ 	.word	0x00029880
        /*07c4*/ 	.short	0x010a
        /*07c6*/ 	.byte	0x3f
	.zero		1


	//   ....[56]....
        /*07c8*/ 	.word	0x0000c5e0
        /*07cc*/ 	.word	0x00000003
        /*07d0*/ 	.word	0x00029880
        /*07d4*/ 	.short	0x010a
        /*07d6*/ 	.byte	0x3f
	.zero		1


	//   ....[57]....
        /*07d8*/ 	.word	0x0000c650
        /*07dc*/ 	.word	0x00000003
        /*07e0*/ 	.word	0x00029800
        /*07e4*/ 	.short	0x010a
        /*07e6*/ 	.byte	0x3f
	.zero		1


	//   ....[58]....
        /*07e8*/ 	.word	0x0000c6a0
        /*07ec*/ 	.word	0x00000004
        /*07f0*/ 	.word	0x00029830
        /*07f4*/ 	.short	0x010a
        /*07f6*/ 	.byte	0x3f
	.zero		1


	//   ....[59]....
        /*07f8*/ 	.word	0x0000c700
        /*07fc*/ 	.word	0x00000003
        /*0800*/ 	.word	0x00029830
        /*0804*/ 	.short	0x010a
        /*0806*/ 	.byte	0x3f
	.zero		1


	//   ....[60]....
        /*0808*/ 	.word	0x0000c760
        /*080c*/ 	.word	0x00000003
        /*0810*/ 	.word	0x00029850
        /*0814*/ 	.short	0x010a
        /*0816*/ 	.byte	0x3f
	.zero		1


	//   ....[61]....
        /*0818*/ 	.word	0x0000c7c0
        /*081c*/ 	.word	0x00000007
        /*0820*/ 	.word	0x00029850
        /*0824*/ 	.short	0x010a
        /*0826*/ 	.byte	0x3f
	.zero		1


	//   ....[62]....
        /*0828*/ 	.word	0x0000c910
        /*082c*/ 	.word	0x00000002
        /*0830*/ 	.word	0x00029880
        /*0834*/ 	.short	0x010a
        /*0836*/ 	.byte	0x3f
	.zero		1


	//   ....[63]....
        /*0838*/ 	.word	0x0000c960
        /*083c*/ 	.word	0x00000002
        /*0840*/ 	.word	0x00029840
        /*0844*/ 	.short	0x010a
        /*0846*/ 	.byte	0x3f
	.zero		1


	//   ....[64]....
        /*0848*/ 	.word	0x0000c9c0
        /*084c*/ 	.word	0x00000003
        /*0850*/ 	.word	0x00029820
        /*0854*/ 	.short	0x010a
        /*0856*/ 	.byte	0x3f
	.zero		1


	//   ....[65]....
        /*0858*/ 	.word	0x0000ca10
        /*085c*/ 	.word	0x00000004
        /*0860*/ 	.word	0x00029880
        /*0864*/ 	.short	0x010a
        /*0866*/ 	.byte	0x3f
	.zero		1


	//   ....[66]....
        /*0868*/ 	.word	0x0000ca60
        /*086c*/ 	.word	0x00000004
        /*0870*/ 	.word	0x00029840
        /*0874*/ 	.short	0x010a
        /*0876*/ 	.byte	0x3f
	.zero		1


	//   ....[67]....
        /*0878*/ 	.word	0x0000cac0
        /*087c*/ 	.word	0x00000003
        /*0880*/ 	.word	0x00029870
        /*0884*/ 	.short	0x010a
        /*0886*/ 	.byte	0x3f
	.zero		1


	//   ....[68]....
        /*0888*/ 	.word	0x0000cb20
        /*088c*/ 	.word	0x00000004
        /*0890*/ 	.word	0x00029860
        /*0894*/ 	.short	0x010a
        /*0896*/ 	.byte	0x3f
	.zero		1


	//   ....[69]....
        /*0898*/ 	.word	0x0000cb70
        /*089c*/ 	.word	0x00000014
        /*08a0*/ 	.word	0x00029870
        /*08a4*/ 	.short	0x010a
        /*08a6*/ 	.byte	0x3f
	.zero		1


	//   ....[70]....
        /*08a8*/ 	.word	0x0000cbc0
        /*08ac*/ 	.word	0x00000014
        /*08b0*/ 	.word	0x00029860
        /*08b4*/ 	.short	0x010a
        /*08b6*/ 	.byte	0x3f
	.zero		1


	//   ....[71]....
        /*08b8*/ 	.word	0x0000cc10
        /*08bc*/ 	.word	0x00000009
        /*08c0*/ 	.word	0x00029820
        /*08c4*/ 	.short	0x010a
        /*08c6*/ 	.byte	0x3f
	.zero		1


	//   ....[72]....
        /*08c8*/ 	.word	0x0000cc60
        /*08cc*/ 	.word	0x00000005
        /*08d0*/ 	.word	0x00000000
        /*08d4*/ 	.short	0x010a
        /*08d6*/ 	.byte	0x3f
	.zero		1


	//   ....[73]....
        /*08d8*/ 	.word	0x0000ccb0
        /*08dc*/ 	.word	0x00000007
        /*08e0*/ 	.word	0x00000000
        /*08e4*/ 	.short	0x010a
        /*08e6*/ 	.byte	0x3f
	.zero		1


	//   ....[74]....
        /*08e8*/ 	.word	0x0000cd00
        /*08ec*/ 	.word	0x00000005
        /*08f0*/ 	.word	0x00029860
        /*08f4*/ 	.short	0x010a
        /*08f6*/ 	.byte	0x3f
	.zero		1


	//   ....[75]....
        /*08f8*/ 	.word	0x0000cd50
        /*08fc*/ 	.word	0x00000003
        /*0900*/ 	.word	0x00029860
        /*0904*/ 	.short	0x010a
        /*0906*/ 	.byte	0x3f
	.zero		1


	//   ....[76]....
        /*0908*/ 	.word	0x0000cda0
        /*090c*/ 	.word	0x00000005
        /*0910*/ 	.word	0x00029880
        /*0914*/ 	.short	0x010a
        /*0916*/ 	.byte	0x3f
	.zero		1


	//----- nvinfo : EIATTR_NUM_MBARRIERS
	.align		4
.L_126:
        /*0918*/ 	.byte	0x03, 0x38
        /*091a*/ 	.short	0x0016


	//----- nvinfo : EIATTR_EXIT_INSTR_OFFSETS
	.align		4
        /*091c*/ 	.byte	0x04, 0x1c
        /*091e*/ 	.short	(.L_128 - .L_127)


	//   ....[0]....
.L_127:
        /*0920*/ 	.word	0x00000fb0


	//   ....[1]....
        /*0924*/ 	.word	0x00009220


	//   ....[2]....
        /*0928*/ 	.word	0x0000c360


	//   ....[3]....
        /*092c*/ 	.word	0x0000c630


	//----- nvinfo : EIATTR_MAX_THREADS
	.align		4
.L_128:
        /*0930*/ 	.byte	0x04, 0x05
        /*0932*/ 	.short	(.L_130 - .L_129)
.L_129:
        /*0934*/ 	.word	0x00000180
        /*0938*/ 	.word	0x00000001
        /*093c*/ 	.word	0x00000001


	//----- nvinfo : EIATTR_CRS_STACK_SIZE
	.align		4
.L_130:
        /*0940*/ 	.byte	0x04, 0x1e
        /*0942*/ 	.short	(.L_132 - .L_131)
.L_131:
        /*0944*/ 	.word	0x00000000


	//----- nvinfo : EIATTR_CBANK_PARAM_SIZE
	.align		4
.L_132:
        /*0948*/ 	.byte	0x03, 0x19
        /*094a*/ 	.short	0x0bf0


	//----- nvinfo : EIATTR_PARAM_CBANK
	.align		4
        /*094c*/ 	.byte	0x04, 0x0a
        /*094e*/ 	.short	(.L_134 - .L_133)
	.align		4
.L_133:
        /*0950*/ 	.word	index@(.nv.constant0._ZN7cutlass13device_kernelIN5flash11enable_sm90INS1_16FlashAttnFwdSm90INS1_25CollectiveMainloopFwdSm90ILi2EN4cute5tupleIJNS5_1CILi2EEENS7_ILi1EEES9_EEENS6_IJNS7_ILi128EEENS7_ILi160EEENS7_ILi192EEEEEELi128ENS_12float_e4m3_tEfNS_4arch4Sm90ELb0ELb0ELb0ELb0ELb0ELb0ELb0ELb1ELb1ELb0ELb0ELb0EEENS1_21CollectiveEpilogueFwdINS6_IJSB_SB_SC_EEESA_NS_10bfloat16_tESH_Li256ELb0ELb0ELb0ELb1EEENS1_29StaticPersistentTileSchedulerILb0EEEEEEEEEvNT_6ParamsE)
        /*0954*/ 	.short	0x0210
        /*0956*/ 	.short	0x0bf0


	//----- nvinfo : EIATTR_SW_WAR
	.align		4
.L_134:
        /*0958*/ 	.byte	0x04, 0x36
        /*095a*/ 	.short	(.L_136 - .L_135)
.L_135:
        /*095c*/ 	.word	0x00000008
.L_136:


//--------------------- .nv.info._ZN7cutlass13device_kernelIN5flash11enable_sm90INS1_16FlashAttnFwdSm90INS1_25CollectiveMainloopFwdSm90ILi2EN4cute5tupleIJNS5_1CILi1EEES8_S8_EEENS6_IJNS7_ILi128EEENS7_ILi160EEENS7_ILi192EEEEEELi128ENS_12float_e4m3_tEfNS_4arch4Sm90ELb0ELb0ELb0ELb1ELb0ELb0ELb0ELb1ELb1ELb0ELb0ELb0EEENS1_21CollectiveEpilogueFwdINS6_IJSA_SA_SB_EEES9_NS_10bfloat16_tESG_Li256ELb1ELb0ELb0ELb1EEENS1_36VarlenDynamicPersistentTileSchedulerILi128ELi160ELi256ELi128ELb0ELb0ELb1ELb0ELb1ELb1EEEEEEEEEvNT_6ParamsE --------------------------
	.section	.nv.info._ZN7cutlass13device_kernelIN5flash11enable_sm90INS1_16FlashAttnFwdSm90INS1_25CollectiveMainloopFwdSm90ILi2EN4cute5tupleIJNS5_1CILi1EEES8_S8_EEENS6_IJNS7_ILi128EEENS7_ILi160EEENS7_ILi192EEEEEELi128ENS_12float_e4m3_tEfNS_4arch4Sm90ELb0ELb0ELb0ELb1ELb0ELb0ELb0ELb1ELb1ELb0ELb0ELb0EEENS1_21CollectiveEpilogueFwdINS6_IJSA_SA_SB_EEES9_NS_10bfloat16_tESG_Li256ELb1ELb0ELb0ELb1EEENS1_36VarlenDynamicPersistentTileSchedulerILi128ELi160ELi256ELi128ELb0ELb0ELb1ELb0ELb1ELb1EEEEEEEEEvNT_6ParamsE,"",@"SHT_CUDA_INFO"
	.sectionflags	@""
	.align	4


	//----- nvinfo : EIATTR_CUDA_API_VERSION
	.align		4
        /*0000*/ 	.byte	0x04, 0x37
        /*0002*/ 	.short	(.L_138 - .L_137)
.L_137:
        /*0004*/ 	.word	0x00000082


	//----- nvinfo : EIATTR_KPARAM_INFO
	.align		4
.L_138:
        /*0008*/ 	.byte	0x04, 0x17
        /*000a*/ 	.short	(.L_140 - .L_139)
.L_139:
        /*000c*/ 	.word	0x00000000
        /*0010*/ 	.short	0x0000
        /*0012*/ 	.short	0x0070
        /*0014*/ 	.byte	0x00, 0xf0, 0x01, 0x28


	//----- nvinfo : EIATTR_SPARSE_MMA_MASK
	.align		4
.L_140:
        /*0018*/ 	.byte	0x03, 0x50
        /*001a*/ 	.short	0x0000


	//----- nvinfo : EIATTR_MAXREG_COUNT
	.align		4
        /*001c*/ 	.byte	0x03, 0x1b
        /*001e*/ 	.short	0x00a8


	//----- nvinfo : EIATTR_NUM_BARRIERS
	.align		4
        /*0020*/ 	.byte	0x02, 0x4c
        /*0022*/ 	.byte	0x10
	.zero		1


	//----- nvinfo : EIATTR_EXTERNS
	.align		4
        /*0024*/ 	.byte	0x04, 0x0f
        /*0026*/ 	.short	(.L_142 - .L_141)


	//   ....[0]....
	.align		4
.L_141:
        /*0028*/ 	.word	index@(__assertfail)


	//----- nvinfo : EIATTR_ANNOTATIONS
	.align		4
.L_142:
        /*002c*/ 	.byte	0x04, 0x55
        /*002e*/ 	.short	(.L_144 - .L_143)


	//   ....[0]....
.L_143:
        /* <DEDUP_REMOVED lines=43> */


	//----- nvinfo : EIATTR_MERCURY_ISA_VERSION
	.align		4
.L_144:
        /*02d0*/ 	.byte	0x03, 0x5f
        /*02d2*/ 	.short	0x0101


	//----- nvinfo : EIATTR_UNUSED_LOAD_BYTE_OFFSET
	.align		4
        /*02d4*/ 	.byte	0x04, 0x44
        /*02d6*/ 	.short	(.L_146 - .L_145)


	//   ....[0]....
.L_145:
        /*02d8*/ 	.word	0x00000a70
        /*02dc*/ 	.word	0x0000fff0


	//   ....[1]....
        /*02e0*/ 	.word	0x00008670
        /*02e4*/ 	.word	0x0000fff0


	//----- nvinfo : EIATTR_INT_WARP_WIDE_INSTR_OFFSETS
	.align		4
.L_146:
        /*02e8*/ 	.byte	0x04, 0x31
        /*02ea*/ 	.short	(.L_148 - .L_147)


	//   ....[0]....
.L_147:
        /*02ec*/ 	.word	0x00000160


	//   ....[1]....
        /*02f0*/ 	.word	0x000001a0


	//   ....[2]....
        /*02f4*/ 	.word	0x00000210


	//   ....[3]....
        /*02f8*/ 	.word	0x0000bd40


	//   ....[4]....
        /*02fc*/ 	.word	0x0000bdd0


	//   ....[5]....
        /*0300*/ 	.word	0x0000c590


	//   ....[6]....
        /*0304*/ 	.word	0x0000e080


	//   ....[7]....
        /*0308*/ 	.word	0x0000e110


	//----- nvinfo : EIATTR_COOP_GROUP_MASK_REGIDS
	.align		4
.L_148:
        /*030c*/ 	.byte	0x04, 0x29
        /*030e*/ 	.short	(.L_150 - .L_149)


	//   ....[0]....
.L_149:
        /*0310*/ 	.word	0xffffffff


	//   ....[1]....
        /*0314*/ 	.word	0xffffffff


	//   ....[2]....
        /*0318*/ 	.word	0xffffffff


	//   ....[3]....
        /*031c*/ 	.word	0xffffffff


	//   ....[4]....
        /*0320*/ 	.word	0xffffffff


	//   ....[5]....
        /*0324*/ 	.word	0xffffffff


	//   ....[6]....
        /*0328*/ 	.word	0xffffffff


	//   ....[7]....
        /*032c*/ 	.word	0xffffffff


	//   ....[8]....
        /*0330*/ 	.word	0xffffffff


	//   ....[9]....
        /*0334*/ 	.word	0xffffffff


	//   ....[10]....
        /*0338*/ 	.word	0xffffffff


	//   ....[11]....
        /*033c*/ 	.word	0xffffffff


	//   ....[12]....
        /*0340*/ 	.word	0xffffffff


	//   ....[13]....
        /*0344*/ 	.word	0xffffffff


	//   ....[14]....
        /*0348*/ 	.word	0xffffffff


	//   ....[15]....
        /*034c*/ 	.word	0xffffffff


	//   ....[16]....
        /*0350*/ 	.word	0xffffffff


	//   ....[17]....
        /*0354*/ 	.word	0xffffffff


	//   ....[18]....
        /*0358*/ 	.word	0xffffffff


	//   ....[19]....
        /*035c*/ 	.word	0xffffffff


	//   ....[20]....
        /*0360*/ 	.word	0xffffffff


	//   ....[21]....
        /*0364*/ 	.word	0xffffffff


	//   ....[22]....
        /*0368*/ 	.word	0xffffffff


	//   ....[23]....
        /*036c*/ 	.word	0xffffffff


	//   ....[24]....
        /*0370*/ 	.word	0xffffffff


	//   ....[25]....
        /*0374*/ 	.word	0xffffffff


	//   ....[26]....
        /*0378*/ 	.word	0xffffffff


	//   ....[27]....
        /*037c*/ 	.word	0xffffffff


	//   ....[28]....
        /*0380*/ 	.word	0xffffffff


	//   ....[29]....
        /*0384*/ 	.word	0xffffffff


	//   ....[30]....
        /*0388*/ 	.word	0xffffffff


	//   ....[31]....
        /*038c*/ 	.word	0xffffffff


	//   ....[32]....
        /*0390*/ 	.word	0xffffffff


	//   ....[33]....
        /*0394*/ 	.word	0xffffffff


	//   ....[34]....
        /*0398*/ 	.word	0xffffffff


	//   ....[35]....
        /*039c*/ 	.word	0xffffffff


	//   ....[36]....
        /*03a0*/ 	.word	0xffffffff


	//   ....[37]....
        /*03a4*/ 	.word	0xffffffff


	//   ....[38]....
        /*03a8*/ 	.word	0xffffffff


	//   ....[39]....
        /*03ac*/ 	.word	0xffffffff


	//   ....[40]....
        /*03b0*/ 	.word	0xffffffff


	//   ....[41]....
        /*03b4*/ 	.word	0xffffffff


	//   ....[42]....
        /*03b8*/ 	.word	0xffffffff


	//   ....[43]....
        /*03bc*/ 	.word	0xffffffff


	//   ....[44]....
        /*03c0*/ 	.word	0xffffffff


	//   ....[45]....
        /*03c4*/ 	.word	0xffffffff


	//   ....[46]....
        /*03c8*/ 	.word	0xffffffff


	//   ....[47]....
        /*03cc*/ 	.word	0xffffffff


	//   ....[48]....
        /*03d0*/ 	.word	0xffffffff


	//   ....[49]....
        /*03d4*/ 	.word	0xffffffff


	//   ....[50]....
        /*03d8*/ 	.word	0xffffffff


	//   ....[51]....
        /*03dc*/ 	.word	0xffffffff


	//   ....[52]....
        /*03e0*/ 	.word	0xffffffff


	//   ....[53]....
        /*03e4*/ 	.word	0xffffffff


	//   ....[54]....
        /*03e8*/ 	.word	0xffffffff


	//   ....[55]....
        /*03ec*/ 	.word	0xffffffff


	//   ....[56]....
        /*03f0*/ 	.word	0xffffffff


	//   ....[57]....
        /*03f4*/ 	.word	0xffffffff


	//   ....[58]....
        /*03f8*/ 	.word	0xffffffff


	//   ....[59]....
        /*03fc*/ 	.word	0xffffffff


	//   ....[60]....
        /*0400*/ 	.word	0xffffffff


	//   ....[61]....
        /*0404*/ 	.word	0xffffffff


	//   ....[62]....
        /*0408*/ 	.word	0xffffffff


	//   ....[63]....
        /*040c*/ 	.word	0xffffffff


	//   ....[64]....
        /*0410*/ 	.word	0xffffffff


	//   ....[65]....
        /*0414*/ 	.word	0xffffffff


	//   ....[66]....
        /*0418*/ 	.word	0xffffffff


	//   ....[67]....
        /*041c*/ 	.word	0xffffffff


	//   ....[68]....
        /*0420*/ 	.word	0xffffffff


	//   ....[69]....
        /*0424*/ 	.word	0xffffffff


	//   ....[70]....
        /*0428*/ 	.word	0xffffffff


	//   ....[71]....
        /*042c*/ 	.word	0xffffffff


	//   ....[72]....
        /*0430*/ 	.word	0xffffffff


	//   ....[73]....
        /*0434*/ 	.word	0xffffffff


	//   ....[74]....
        /*0438*/ 	.word	0xffffffff


	//   ....[75]....
        /*043c*/ 	.word	0xffffffff


	//   ....[76]....
        /*0440*/ 	.word	0xffffffff


	//   ....[77]....
        /*0444*/ 	.word	0xffffffff


	//   ....[78]....
        /*0448*/ 	.word	0xffffffff


	//   ....[79]....
        /*044c*/ 	.word	0xffffffff


	//   ....[80]....
        /*0450*/ 	.word	0xffffffff


	//   ....[81]....
        /*0454*/ 	.word	0xffffffff


	//   ....[82]....
        /*0458*/ 	.word	0xffffffff


	//   ....[83]....
        /*045c*/ 	.word	0xffffffff


	//   ....[84]....
        /*0460*/ 	.word	0xffffffff


	//   ....[85]....
        /*0464*/ 	.word	0xffffffff


	//   ....[86]....
        /*0468*/ 	.word	0xffffffff


	//   ....[87]....
        /*046c*/ 	.word	0x0500000f


	//   ....[88]....
        /*0470*/ 	.word	0x0500000f


	//----- nvinfo : EIATTR_COOP_GROUP_INSTR_OFFSETS
	.align		4
.L_150:
        /*0474*/ 	.byte	0x04, 0x28
        /*0476*/ 	.short	(.L_152 - .L_151)


	//   ....[0]....
.L_151:
        /*0478*/ 	.word	0x00000070


	//   ....[1]....
        /*047c*/ 	.word	0x00000170


	//   ....[2]....
        /*0480*/ 	.word	0x000001c0


	//   ....[3]....
        /*0484*/ 	.word	0x000003f0


	//   ....[4]....
        /*0488*/ 	.word	0x00000550


	//   ....[5]....
        /*048c*/ 	.word	0x00000670


	//   ....[6]....
        /*0490*/ 	.word	0x000007d0


	//   ....[7]....
        /*0494*/ 	.word	0x00001730


	//   ....[8]....
        /*0498*/ 	.word	0x00003210


	//   ....[9]....
        /*049c*/ 	.word	0x000032e0


	//   ....[10]....
        /*04a0*/ 	.word	0x000037c0


	//   ....[11]....
        /*04a4*/ 	.word	0x000038b0


	//   ....[12]....
        /*04a8*/ 	.word	0x000060a0


	//   ....[13]....
        /*04ac*/ 	.word	0x000060c0


	//   ....[14]....
        /*04b0*/ 	.word	0x000060f0


	//   ....[15]....
        /*04b4*/ 	.word	0x00006120


	//   ....[16]....
        /*04b8*/ 	.word	0x00007ed0


	//   ....[17]....
        /*04bc*/ 	.word	0x00007ee0


	//   ....[18]....
        /*04c0*/ 	.word	0x00007f60


	//   ....[19]....
        /*04c4*/ 	.word	0x00007f70


	//   ....[20]....
        /*04c8*/ 	.word	0x00008ef0


	//   ....[21]....
        /*04cc*/ 	.word	0x00008f00


	//   ....[22]....
        /*04d0*/ 	.word	0x00008f10


	//   ....[23]....
        /*04d4*/ 	.word	0x00008f20


	//   ....[24]....
        /*04d8*/ 	.word	0x00008f30


	//   ....[25]....
        /*04dc*/ 	.word	0x00008f40


	//   ....[26]....
        /*04e0*/ 	.word	0x00008f50


	//   ....[27]....
        /*04e4*/ 	.word	0x00008f60


	//   ....[28]....
        /*04e8*/ 	.word	0x00008f90


	//   ....[29]....
        /*04ec*/ 	.word	0x00008fa0


	//   ....[30]....
        /*04f0*/ 	.word	0x00008fd0


	//   ....[31]....
        /*04f4*/ 	.word	0x00008fe0


	//   ....[32]....
        /*04f8*/ 	.word	0x00008ff0


	//   ....[33]....
        /*04fc*/ 	.word	0x00009000


	//   ....[34]....
        /*0500*/ 	.word	0x00009030


	//   ....[35]....
        /*0504*/ 	.word	0x00009060


	//   ....[36]....
        /*0508*/ 	.word	0x00009070


	//   ....[37]....
        /*050c*/ 	.word	0x00009080


	//   ....[38]....
        /*0510*/ 	.word	0x000090a0


	//   ....[39]....
        /*0514*/ 	.word	0x000090b0


	//   ....[40]....
        /*0518*/ 	.word	0x000090e0


	//   ....[41]....
        /*051c*/ 	.word	0x00009110


	//   ....[42]....
        /*0520*/ 	.word	0x00009120


	//   ....[43]....
        /*0524*/ 	.word	0x00009130


	//   ....[44]....
        /*0528*/ 	.word	0x00009140


	//   ....[45]....
        /*052c*/ 	.word	0x00009150


	//   ....[46]....
        /*0530*/ 	.word	0x00009160


	//   ....[47]....
        /*0534*/ 	.word	0x00009170


	//   ....[48]....
        /*0538*/ 	.word	0x00009180


	//   ....[49]....
        /*053c*/ 	.word	0x000091d0


	//   ....[50]....
        /*0540*/ 	.word	0x00009200


	//   ....[51]....
        /*0544*/ 	.word	0x00009230


	//   ....[52]....
        /*0548*/ 	.word	0x0000ac20


	//   ....[53]....
        /*054c*/ 	.word	0x0000ae30


	//   ....[54]....
        /*0550*/ 	.word	0x0000ae60


	//   ....[55]....
        /*0554*/ 	.word	0x0000ae90


	//   ....[56]....
        /*0558*/ 	.word	0x0000aed0


	//   ....[57]....
        /*055c*/ 	.word	0x0000af00


	//   ....[58]....
        /*0560*/ 	.word	0x0000af30


	//   ....[59]....
        /*0564*/ 	.word	0x0000b0c0


	//   ....[60]....
        /*0568*/ 	.word	0x0000b0f0


	//   ....[61]....
        /*056c*/ 	.word	0x0000b120


	//   ....[62]....
        /*0570*/ 	.word	0x0000b150


	//   ....[63]....
        /*0574*/ 	.word	0x0000b180


	//   ....[64]....
        /*0578*/ 	.word	0x0000b1c0


	//   ....[65]....
        /*057c*/ 	.word	0x0000b250


	//   ....[66]....
        /*0580*/ 	.word	0x0000b290


	//   ....[67]....
        /*0584*/ 	.word	0x0000b320


	//   ....[68]....
        /*0588*/ 	.word	0x0000c6e0


	//   ....[69]....
        /*058c*/ 	.word	0x0000ea80


	//   ....[70]....
        /*0590*/ 	.word	0x0000eab0


	//   ....[71]....
        /*0594*/ 	.word	0x0000eae0


	//   ....[72]....
        /*0598*/ 	.word	0x0000eb10


	//   ....[73]....
        /*059c*/ 	.word	0x0000eb40


	//   ....[74]....
        /*05a0*/ 	.word	0x0000eb50


	//   ....[75]....
        /*05a4*/ 	.word	0x0000eb90


	//   ....[76]....
        /*05a8*/ 	.word	0x0000eba0


	//   ....[77]....
        /*05ac*/ 	.word	0x0000ece0


	//   ....[78]....
        /*05b0*/ 	.word	0x0000ed10


	//   ....[79]....
        /*05b4*/ 	.word	0x0000ed40


	//   ....[80]....
        /*05b8*/ 	.word	0x0000ed70


	//   ....[81]....
        /*05bc*/ 	.word	0x0000eda0


	//   ....[82]....
        /*05c0*/ 	.word	0x0000ede0


	//   ....[83]....
        /*05c4*/ 	.word	0x0000ee70


	//   ....[84]....
        /*05c8*/ 	.word	0x0000eeb0


	//   ....[85]....
        /*05cc*/ 	.word	0x0000ef40


	//   ....[86]....
        /*05d0*/ 	.word	0x0000f3b0


	//   ....[87]....
        /*05d4*/ 	.word	0x0000f8d0


	//   ....[88]....
        /*05d8*/ 	.word	0x0000fd60


	//----- nvinfo : EIATTR_REG_RECONFIG
	.align		4
.L_152:
        /*05dc*/ 	.byte	0x01, 0x54
	.zero		2


	//----- nvinfo : EIATTR_SYSCALL_OFFSETS
	.align		4
        /*05e0*/ 	.byte	0x04, 0x46
        /*05e2*/ 	.short	(.L_154 - .L_153)


	//   ....[0]....
.L_153:
        /*05e4*/ 	.word	0x00001910


	//   ....[1]....
        /*05e8*/ 	.word	0x0000bf70


	//   ....[2]....
        /*05ec*/ 	.word	0x0000c0f0


	//   ....[3]....
        /*05f0*/ 	.word	0x0000c230


	//   ....[4]....
        /*05f4*/ 	.word	0x0000c350


	//----- nvinfo : EIATTR_MBARRIER_INSTR_OFFSETS
	.align		4
.L_154:
        /*05f8*/ 	.byte	0x04, 0x39
        /*05fa*/ 	.short	(.L_156 - .L_155)


	//   ....[0]....
.L_155:
        /*05fc*/ 	.word	0x000002a0
        /*0600*/ 	.word	0x000000ff
        /*0604*/ 	.word	0x00029800
        /*0608*/ 	.short	0x0100
        /*060a*/ 	.byte	0x08
	.zero		1


	//   ....[1]....
        /*060c*/ 	.word	0x000002b0
        /*0610*/ 	.word	0x000000ff
        /*0614*/ 	.word	0x00029820
        /*0618*/ 	.short	0x0100
        /*061a*/ 	.byte	0x08
	.zero		1


	//   ....[2]....
        /*061c*/ 	.word	0x000003a0
        /*0620*/ 	.word	0x000000ff
        /*0624*/ 	.word	0x00029830
        /*0628*/ 	.short	0x0100
        /*062a*/ 	.byte	0x08
	.zero		1


	//   ....[3]....
        /*062c*/ 	.word	0x000003b0
        /*0630*/ 	.word	0x000000ff
        /*0634*/ 	.word	0x00029840
        /*0638*/ 	.short	0x0100
        /*063a*/ 	.byte	0x08
	.zero		1


	//   ....[4]....
        /*063c*/ 	.word	0x000003c0
        /*0640*/ 	.word	0x000000ff
        /*0644*/ 	.word	0x00029838
        /*0648*/ 	.short	0x0100
        /*064a*/ 	.byte	0x08
	.zero		1


	//   ....[5]....
        /*064c*/ 	.word	0x000003d0
        /*0650*/ 	.word	0x000000ff
        /*0654*/ 	.word	0x00029848
        /*0658*/ 	.short	0x0100
        /*065a*/ 	.byte	0x08
	.zero		1


	//   ....[6]....
        /*065c*/ 	.word	0x00000500
        /*0660*/ 	.word	0x000000ff
        /*0664*/ 	.word	0x00029850
        /*0668*/ 	.short	0x0100
        /*066a*/ 	.byte	0x08
	.zero		1


	//   ....[7]....
        /*066c*/ 	.word	0x00000510
        /*0670*/ 	.word	0x000000ff
        /*0674*/ 	.word	0x00029860
        /*0678*/ 	.short	0x0100
        /*067a*/ 	.byte	0x08
	.zero		1


	//   ....[8]....
        /*067c*/ 	.word	0x00000520
        /*0680*/ 	.word	0x000000ff
        /*0684*/ 	.word	0x00029858
        /*0688*/ 	.short	0x0100
        /*068a*/ 	.byte	0x08
	.zero		1


	//   ....[9]....
        /*068c*/ 	.word	0x00000530
        /*0690*/ 	.word	0x000000ff
        /*0694*/ 	.word	0x00029868
        /*0698*/ 	.short	0x0100
        /*069a*/ 	.byte	0x08
	.zero		1


	//   ....[10]....
        /*069c*/ 	.word	0x00000620
        /*06a0*/ 	.word	0x000000ff
        /*06a4*/ 	.word	0x00029870
        /*06a8*/ 	.short	0x0100
        /*06aa*/ 	.byte	0x06
	.zero		1


	//   ....[11]....
        /*06ac*/ 	.word	0x00000630
        /*06b0*/ 	.word	0x000000ff
        /*06b4*/ 	.word	0x00029880
        /*06b8*/ 	.short	0x0100
        /*06ba*/ 	.byte	0x06
	.zero		1


	//   ....[12]....
        /*06bc*/ 	.word	0x00000640
        /*06c0*/ 	.word	0x000000ff
        /*06c4*/ 	.word	0x00029878
        /*06c8*/ 	.short	0x0100
        /*06ca*/ 	.byte	0x06
	.zero		1


	//   ....[13]....
        /*06cc*/ 	.word	0x00000650
        /*06d0*/ 	.word	0x000000ff
        /*06d4*/ 	.word	0x00029888
        /*06d8*/ 	.short	0x0100
        /*06da*/ 	.byte	0x06
	.zero		1


	//   ....[14]....
        /*06dc*/ 	.word	0x00000780
        /*06e0*/ 	.word	0x000000ff
        /*06e4*/ 	.word	0x00029890
        /*06e8*/ 	.short	0x0100
        /*06ea*/ 	.byte	0x08
	.zero		1


	//   ....[15]....
        /*06ec*/ 	.word	0x00000790
        /*06f0*/ 	.word	0x000000ff
        /*06f4*/ 	.word	0x000298a0
        /*06f8*/ 	.short	0x0100
        /*06fa*/ 	.byte	0x08
	.zero		1


	//   ....[16]....
        /*06fc*/ 	.word	0x000007a0
        /*0700*/ 	.word	0x000000ff
        /*0704*/ 	.word	0x00029898
        /*0708*/ 	.short	0x0100
        /*070a*/ 	.byte	0x08
	.zero		1


	//   ....[17]....
        /*070c*/ 	.word	0x000007b0
        /*0710*/ 	.word	0x000000ff
        /*0714*/ 	.word	0x000298a8
        /*0718*/ 	.short	0x0100
        /*071a*/ 	.byte	0x08
	.zero		1


	//   ....[18]....
        /*071c*/ 	.word	0x000008e0
        /*0720*/ 	.word	0x000000ff
        /*0724*/ 	.word	0x000298b0
        /*0728*/ 	.short	0x0100
        /*072a*/ 	.byte	0x08
	.zero		1


	//   ....[19]....
        /*072c*/ 	.word	0x000008f0
        /*0730*/ 	.word	0x000000ff
        /*0734*/ 	.word	0x000298c0
        /*0738*/ 	.short	0x0100
        /*073a*/ 	.byte	0x08
	.zero		1


	//   ....[20]....
        /*073c*/ 	.word	0x00000900
        /*0740*/ 	.word	0x000000ff
        /*0744*/ 	.word	0x000298b8
        /*0748*/ 	.short	0x0100
        /*074a*/ 	.byte	0x08
	.zero		1


	//   ....[21]....
        /*074c*/ 	.word	0x00000910
        /*0750*/ 	.word	0x000000ff
        /*0754*/ 	.word	0x000298c8
        /*0758*/ 	.short	0x0100
        /*075a*/ 	.byte	0x08
	.zero		1


	//   ....[22]....
        /*075c*/ 	.word	0x000019d0
        /*0760*/ 	.word	0x00000000
        /*0764*/ 	.word	0x00029800
        /*0768*/ 	.short	0x010a
        /*076a*/ 	.byte	0x3f
	.zero		1


	//   ....[23]....
        /*076c*/ 	.word	0x00001a50
        /*0770*/ 	.word	0x00000006
        /*0774*/ 	.word	0x00029830
        /*0778*/ 	.short	0x010a
        /*077a*/ 	.byte	0x3f
	.zero		1


	//   ....[24]....
        /*077c*/ 	.word	0x00001ac0
        /*0780*/ 	.word	0x00000006
        /*0784*/ 	.word	0x00029830
        /*0788*/ 	.short	0x010a
        /*078a*/ 	.byte	0x3f
	.zero		1


	//   ....[25]....
        /*078c*/ 	.word	0x00003850
        /*0790*/ 	.word	0x00000006
        /*0794*/ 	.word	0x00000000
        /*0798*/ 	.short	0x0101
        /*079a*/ 	.byte	0x3f
	.zero		1


	//   ....[26]....
        /*079c*/ 	.word	0x00004e60
        /*07a0*/ 	.word	0x000000ff
        /*07a4*/ 	.word	0x00029830
        /*07a8*/ 	.short	0x010a
        /*07aa*/ 	.byte	0x06
	.zero		1


	//   ....[27]....
        /*07ac*/ 	.word	0x00004ea0
        /*07b0*/ 	.word	0x000000ff
        /*07b4*/ 	.word	0x00029830
        /*07b8*/ 	.short	0x010a
        /*07ba*/ 	.byte	0x06
	.zero		1


	//   ....[28]....
        /*07bc*/ 	.word	0x00005af0
        /*07c0*/ 	.word	0x000000ff
        /*07c4*/ 	.word	0x00029850
        /*07c8*/ 	.short	0x010a
        /*07ca*/ 	.byte	0x06
	.zero		1


	//   ....[29]....
        /*07cc*/ 	.word	0x00005b30
        /*07d0*/ 	.word	0x000000ff
        /*07d4*/ 	.word	0x00029850
        /*07d8*/ 	.short	0x010a
        /*07da*/ 	.byte	0x06
	.zero		1


	//   ....[30]....
        /*07dc*/ 	.word	0x000072d0
        /*07e0*/ 	.word	0x00000006
        /*07e4*/ 	.word	0x00000000
        /*07e8*/ 	.short	0x0101
        /*07ea*/ 	.byte	0x3f
	.zero		1


	//   ....[31]....
        /*07ec*/ 	.word	0x000074c0
        /*07f0*/ 	.word	0x0000000a
        /*07f4*/ 	.word	0x00000000
        /*07f8*/ 	.short	0x0101
        /*07fa*/ 	.byte	0x3f
	.zero		1


	//   ....[32]....
        /*07fc*/ 	.word	0x00007b10
        /*0800*/ 	.word	0x0000000f
        /*0804*/ 	.word	0x00029850
        /*0808*/ 	.short	0x010a
        /*080a*/ 	.byte	0x3f
	.zero		1


	//   ....[33]....
        /*080c*/ 	.word	0x00007ba0
        /*0810*/ 	.word	0x0000000f
        /*0814*/ 	.word	0x00029850
        /*0818*/ 	.short	0x010a
        /*081a*/ 	.byte	0x3f
	.zero		1


	//   ....[34]....
        /*081c*/ 	.word	0x00008210
        /*0820*/ 	.word	0x00000004
        /*0824*/ 	.word	0x00000000
        /*0828*/ 	.short	0x0101
        /*082a*/ 	.byte	0x3f
	.zero		1


	//   ....[35]....
        /*082c*/ 	.word	0x00009bc0
        /*0830*/ 	.word	0x00000003
        /*0834*/ 	.word	0x00000000
        /*0838*/ 	.short	0x0101
        /*083a*/ 	.byte	0x3f
	.zero		1


	//   ....[36]....
        /*083c*/ 	.word	0x0000c920
        /*0840*/ 	.word	0x00000002
        /*0844*/ 	.word	0x00029880
        /*0848*/ 	.short	0x010a
        /*084a*/ 	.byte	0x3f
	.zero		1


	//   ....[37]....
        /*084c*/ 	.word	0x0000cae0
        /*0850*/ 	.word	0x00000002
        /*0854*/ 	.word	0x00029840
        /*0858*/ 	.short	0x010a
        /*085a*/ 	.byte	0x3f
	.zero		1


	//   ....[38]....
        /*085c*/ 	.word	0x0000cfb0
        /*0860*/ 	.word	0x000000ff
        /*0864*/ 	.word	0x00029820
        /*0868*/ 	.short	0x010a
        /*086a*/ 	.byte	0x29
	.zero		1


	//   ....[39]....
        /*086c*/ 	.word	0x0000d2b0
        /*0870*/ 	.word	0x00000004
        /*0874*/ 	.word	0x00029880
        /*0878*/ 	.short	0x010a
        /*087a*/ 	.byte	0x3f
	.zero		1


	//   ....[40]....
        /*087c*/ 	.word	0x0000d530
        /*0880*/ 	.word	0x00000004
        /*0884*/ 	.word	0x00029840
        /*0888*/ 	.short	0x010a
        /*088a*/ 	.byte	0x3f
	.zero		1


	//   ....[41]....
        /*088c*/ 	.word	0x0000da40
        /*0890*/ 	.word	0x00000003
        /*0894*/ 	.word	0x00029870
        /*0898*/ 	.short	0x010a
        /*089a*/ 	.byte	0x3f
	.zero		1


	//   ....[42]....
        /*089c*/ 	.word	0x0000dab0
        /*08a0*/ 	.word	0x00000002
        /*08a4*/ 	.word	0x00029860
        /*08a8*/ 	.short	0x010a
        /*08aa*/ 	.byte	0x3f
	.zero		1


	//   ....[43]....
        /*08ac*/ 	.word	0x0000dff0
        /*08b0*/ 	.word	0x00000003
        /*08b4*/ 	.word	0x00029850
        /*08b8*/ 	.short	0x0101
        /*08ba*/ 	.byte	0x3f
	.zero		1


	//   ....[44]....
        /*08bc*/ 	.word	0x0000e030
        /*08c0*/ 	.word	0x00000002
        /*08c4*/ 	.word	0x00000000
        /*08c8*/ 	.short	0x0101
        /*08ca*/ 	.byte	0x3f
	.zero		1


	//   ....[45]....
        /*08cc*/ 	.word	0x0000e1f0
        /*08d0*/ 	.word	0x00000014
        /*08d4*/ 	.word	0x00029870
        /*08d8*/ 	.short	0x010a
        /*08da*/ 	.byte	0x3f
	.zero		1


	//   ....[46]....
        /*08dc*/ 	.word	0x0000e280
        /*08e0*/ 	.word	0x00000014
        /*08e4*/ 	.word	0x00029860
        /*08e8*/ 	.short	0x010a
        /*08ea*/ 	.byte	0x3f
	.zero		1


	//   ....[47]....
        /*08ec*/ 	.word	0x0000e790
        /*08f0*/ 	.word	0x00000014
        /*08f4*/ 	.word	0x00029850
        /*08f8*/ 	.short	0x0101
        /*08fa*/ 	.byte	0x3f
	.zero		1


	//   ....[48]....
        /*08fc*/ 	.word	0x0000e7e0
        /*0900*/ 	.word	0x00000000
        /*0904*/ 	.word	0x00000000
        /*0908*/ 	.short	0x0101
        /*090a*/ 	.byte	0x3f
	.zero		1


	//   ....[49]....
        /*090c*/ 	.word	0x0000f330
        /*0910*/ 	.word	0x00000000
        /*0914*/ 	.word	0x00029820
        /*0918*/ 	.short	0x010a
        /*091a*/ 	.byte	0x3f
	.zero		1


	//   ....[50]....
        /*091c*/ 	.word	0x0000f4f0
        /*0920*/ 	.word	0x00000006
        /*0924*/ 	.word	0x00000000
        /*0928*/ 	.short	0x010a
        /*092a*/ 	.byte	0x3f
	.zero		1


	//   ....[51]....
        /*092c*/ 	.word	0x0000f560
        /*0930*/ 	.word	0x00000007
        /*0934*/ 	.word	0x00000000
        /*0938*/ 	.short	0x010a
        /*093a*/ 	.byte	0x3f
	.zero		1


	//   ....[52]....
        /*093c*/ 	.word	0x0000f5c0
        /*0940*/ 	.word	0x00000004
        /*0944*/ 	.word	0x00029860
        /*0948*/ 	.short	0x010a
        /*094a*/ 	.byte	0x3f
	.zero		1


	//   ....[53]....
        /*094c*/ 	.word	0x0000f610
        /*0950*/ 	.word	0x00000003
        /*0954*/ 	.word	0x00029860
        /*0958*/ 	.short	0x010a
        /*095a*/ 	.byte	0x3f
	.zero		1


	//   ....[54]....
        /*095c*/ 	.word	0x0000f650
        /*0960*/ 	.word	0x00000004
        /*0964*/ 	.word	0x00029880
        /*0968*/ 	.short	0x010a
        /*096a*/ 	.byte	0x3f
	.zero		1


	//   ....[55]....
        /*096c*/ 	.word	0x0000f670
        /*0970*/ 	.word	0x00000003
        /*0974*/ 	.word	0x00029880
        /*0978*/ 	.short	0x010a
        /*097a*/ 	.byte	0x3f
	.zero		1


	//   ....[56]....
        /*097c*/ 	.word	0x0000f6d0
        /*0980*/ 	.word	0x00000000
        /*0984*/ 	.word	0x00029800
        /*0988*/ 	.short	0x010a
        /*098a*/ 	.byte	0x3f
	.zero		1


	//   ....[57]....
        /*098c*/ 	.word	0x0000f720
        /*0990*/ 	.word	0x00000006
        /*0994*/ 	.word	0x00029830
        /*0998*/ 	.short	0x010a
        /*099a*/ 	.byte	0x3f
	.zero		1


	//   ....[58]....
        /*099c*/ 	.word	0x0000f780
        /*09a0*/ 	.word	0x00000003
        /*09a4*/ 	.word	0x00029830
        /*09a8*/ 	.short	0x010a
        /*09aa*/ 	.byte	0x3f
	.zero		1


	//   ....[59]....
        /*09ac*/ 	.word	0x0000f7e0
        /*09b0*/ 	.word	0x00000003
        /*09b4*/ 	.word	0x00029850
        /*09b8*/ 	.short	0x010a
        /*09ba*/ 	.byte	0x3f
	.zero		1


	//   ....[60]....
        /*09bc*/ 	.word	0x0000f830
        /*09c0*/ 	.word	0x0000000f
        /*09c4*/ 	.word	0x00029850
        /*09c8*/ 	.short	0x010a
        /*09ca*/ 	.byte	0x3f
	.zero		1


	//   ....[61]....
        /*09cc*/ 	.word	0x0000f980
        /*09d0*/ 	.word	0x00000002
        /*09d4*/ 	.word	0x00029880
        /*09d8*/ 	.short	0x010a
        /*09da*/ 	.byte	0x3f
	.zero		1


	//   ....[62]....
        /*09dc*/ 	.word	0x0000f9d0
        /*09e0*/ 	.word	0x00000002
        /*09e4*/ 	.word	0x00029840
        /*09e8*/ 	.short	0x010a
        /*09ea*/ 	.byte	0x3f
	.zero		1


	//   ....[63]....
        /*09ec*/ 	.word	0x0000fa30
        /*09f0*/ 	.word	0x00000003
        /*09f4*/ 	.word	0x00029820
        /*09f8*/ 	.short	0x010a
        /*09fa*/ 	.byte	0x3f
	.zero		1


	//   ....[64]....
        /*09fc*/ 	.word	0x0000fa80
        /*0a00*/ 	.word	0x00000004
        /*0a04*/ 	.word	0x00029880
        /*0a08*/ 	.short	0x010a
        /*0a0a*/ 	.byte	0x3f
	.zero		1


	//   ....[65]....
        /*0a0c*/ 	.word	0x0000fad0
        /*0a10*/ 	.word	0x00000004
        /*0a14*/ 	.word	0x00029840
        /*0a18*/ 	.short	0x010a
        /*0a1a*/ 	.byte	0x3f
	.zero		1


	//   ....[66]....
        /*0a1c*/ 	.word	0x0000fb30
        /*0a20*/ 	.word	0x00000003
        /*0a24*/ 	.word	0x00029870
        /*0a28*/ 	.short	0x010a
        /*0a2a*/ 	.byte	0x3f
	.zero		1


	//   ....[67]....
        /*0a2c*/ 	.word	0x0000fb90
        /*0a30*/ 	.word	0x00000004
        /*0a34*/ 	.word	0x00029860
        /*0a38*/ 	.short	0x010a
        /*0a3a*/ 	.byte	0x3f
	.zero		1


	//   ....[68]....
        /*0a3c*/ 	.word	0x0000fbe0
        /*0a40*/ 	.word	0x00000014
        /*0a44*/ 	.word	0x00029870
        /*0a48*/ 	.short	0x010a
        /*0a4a*/ 	.byte	0x3f
	.zero		1


	//   ....[69]....
        /*0a4c*/ 	.word	0x0000fc30
        /*0a50*/ 	.word	0x00000014
        /*0a54*/ 	.word	0x00029860
        /*0a58*/ 	.short	0x010a
        /*0a5a*/ 	.byte	0x3f
	.zero		1


	//   ....[70]....
        /*0a5c*/ 	.word	0x0000fc80
        /*0a60*/ 	.word	0x00000000
        /*0a64*/ 	.word	0x00029820
        /*0a68*/ 	.short	0x010a
        /*0a6a*/ 	.byte	0x3f
	.zero		1


	//   ....[71]....
        /*0a6c*/ 	.word	0x0000fe20
        /*0a70*/ 	.word	0x00000006
        /*0a74*/ 	.word	0x00000000
        /*0a78*/ 	.short	0x010a
        /*0a7a*/ 	.byte	0x3f
	.zero		1


	//   ....[72]....
        /*0a7c*/ 	.word	0x0000fe70
        /*0a80*/ 	.word	0x00000007
        /*0a84*/ 	.word	0x00000000
        /*0a88*/ 	.short	0x010a
        /*0a8a*/ 	.byte	0x3f
	.zero		1


	//   ....[73]....
        /*0a8c*/ 	.word	0x0000fec0
        /*0a90*/ 	.word	0x00000004
        /*0a94*/ 	.word	0x00029860
        /*0a98*/ 	.short	0x010a
        /*0a9a*/ 	.byte	0x3f
	.zero		1


	//   ....[74]....
        /*0a9c*/ 	.word	0x0000ff10
        /*0aa0*/ 	.word	0x00000003
        /*0aa4*/ 	.word	0x00029860
        /*0aa8*/ 	.short	0x010a
        /*0aaa*/ 	.byte	0x3f
	.zero		1


	//   ....[75]....
        /*0aac*/ 	.word	0x0000ff60
        /*0ab0*/ 	.word	0x00000004
        /*0ab4*/ 	.word	0x00029880
        /*0ab8*/ 	.short	0x010a
        /*0aba*/ 	.byte	0x3f
	.zero		1


	//----- nvinfo : EIATTR_NUM_MBARRIERS
	.align		4
.L_156:
        /*0abc*/ 	.byte	0x03, 0x38
        /*0abe*/ 	.short	0x0016


	//----- nvinfo : EIATTR_EXIT_INSTR_OFFSETS
	.align		4
        /*0ac0*/ 	.byte	0x04, 0x1c
        /*0ac2*/ 	.short	(.L_158 - .L_157)


	//   ....[0]....
.L_157:
        /*0ac4*/ 	.word	0x00000ab0


	//   ....[1]....
        /*0ac8*/ 	.word	0x0000abd0


	//   ....[2]....
        /*0acc*/ 	.word	0x0000f6c0


	//----- nvinfo : EIATTR_MAX_THREADS
	.align		4
.L_158:
        /*0ad0*/ 	.byte	0x04, 0x05
        /*0ad2*/ 	.short	(.L_160 - .L_159)
.L_159:
        /*0ad4*/ 	.word	0x00000180
        /*0ad8*/ 	.word	0x00000001
        /*0adc*/ 	.word	0x00000001


	//----- nvinfo : EIATTR_CRS_STACK_SIZE
	.align		4
.L_160:
        /*0ae0*/ 	.byte	0x04, 0x1e
        /*0ae2*/ 	.short	(.L_162 - .L_161)
.L_161:
        /*0ae4*/ 	.word	0x00000000


	//----- nvinfo : EIATTR_CBANK_PARAM_SIZE
	.align		4
.L_162:
        /*0ae8*/ 	.byte	0x03, 0x19
        /*0aea*/ 	.short	0x0a70


	//----- nvinfo : EIATTR_PARAM_CBANK
	.align		4
        /*0aec*/ 	.byte	0x04, 0x0a
        /*0aee*/ 	.short	(.L_164 - .L_163)
	.align		4
.L_163:
        /*0af0*/ 	.word	index@(.nv.constant0._ZN7cutlass13device_kernelIN5flash11enable_sm90INS1_16FlashAttnFwdSm90INS1_25CollectiveMainloopFwdSm90ILi2EN4cute5tupleIJNS5_1CILi1EEES8_S8_EEENS6_IJNS7_ILi128EEENS7_ILi160EEENS7_ILi192EEEEEELi128ENS_12float_e4m3_tEfNS_4arch4Sm90ELb0ELb0ELb0ELb1ELb0ELb0ELb0ELb1ELb1ELb0ELb0ELb0EEENS1_21CollectiveEpilogueFwdINS6_IJSA_SA_SB_EEES9_NS_10bfloat16_tESG_Li256ELb1ELb0ELb0ELb1EEENS1_36VarlenDynamicPersistentTileSchedulerILi128ELi160ELi256ELi128ELb0ELb0ELb1ELb0ELb1ELb1EEEEEEEEEvNT_6ParamsE)
        /*0af4*/ 	.short	0x0210
        /*0af6*/ 	.short	0x0a70


	//----- nvinfo : EIATTR_SW_WAR
	.align		4
.L_164:
        /*0af8*/ 	.byte	0x04, 0x36
        /*0afa*/ 	.short	(.L_166 - .L_165)
.L_165:
        /*0afc*/ 	.word	0x00000008
.L_166:


//--------------------- .nv.info._ZN7cutlass13device_kernelIN5flash11enable_sm90INS1_16FlashAttnFwdSm90INS1_25CollectiveMainloopFwdSm90ILi2EN4cute5tupleIJNS5_1CILi1EEES8_S8_EEENS6_IJNS7_ILi128EEENS7_ILi160EEENS7_ILi192EEEEEELi128ENS_12float_e4m3_tEfNS_4arch4Sm90ELb0ELb0ELb0ELb1ELb0ELb1ELb0ELb1ELb1ELb0ELb0ELb0EEENS1_21CollectiveEpilogueFwdINS6_IJSA_SA_SB_EEES9_NS_10bfloat16_tESG_Li256ELb1ELb0ELb0ELb1EEENS1_36VarlenDynamicPersistentTileSchedulerILi128ELi160ELi256ELi128ELb0ELb0ELb1ELb0ELb1ELb1EEEEEEEEEvNT_6ParamsE --------------------------
	.section	.nv.info._ZN7cutlass13device_kernelIN5flash11enable_sm90INS1_16FlashAttnFwdSm90INS1_25CollectiveMainloopFwdSm90ILi2EN4cute5tupleIJNS5_1CILi1EEES8_S8_EEENS6_IJNS7_ILi128EEENS7_ILi160EEENS7_ILi192EEEEEELi128ENS_12float_e4m3_tEfNS_4arch4Sm90ELb0ELb0ELb0ELb1ELb0ELb1ELb0ELb1ELb1ELb0ELb0ELb0EEENS1_21CollectiveEpilogueFwdINS6_IJSA_SA_SB_EEES9_NS_10bfloat16_tESG_Li256ELb1ELb0ELb0ELb1EEENS1_36VarlenDynamicPersistentTileSchedulerILi128ELi160ELi256ELi128ELb0ELb0ELb1ELb0ELb1ELb1EEEEEEEEEvNT_6ParamsE,"",@"SHT_CUDA_INFO"
	.sectionflags	@""
	.align	4


	//----- nvinfo : EIATTR_CUDA_API_VERSION
	.align		4
        /*0000*/ 	.byte	0x04, 0x37
        /*0002*/ 	.short	(.L_168 - .L_167)
.L_167:
        /*0004*/ 	.word	0x00000082


	//----- nvinfo : EIATTR_KPARAM_INFO
	.align		4
.L_168:
        /*0008*/ 	.byte	0x04, 0x17
        /*000a*/ 	.short	(.L_170 - .L_169)
.L_169:
        /*000c*/ 	.word	0x00000000
        /*0010*/ 	.short	0x0000
        /*0012*/ 	.short	0x0070
        /*0014*/ 	.byte	0x00, 0xf0, 0x01, 0x28


	//----- nvinfo : EIATTR_SPARSE_MMA_MASK
	.align		4
.L_170:
        /*0018*/ 	.byte	0x03, 0x50
        /*001a*/ 	.short	0x0000


	//----- nvinfo : EIATTR_MAXREG_COUNT
	.align		4
        /*001c*/ 	.byte	0x03, 0x1b
        /*001e*/ 	.short	0x00a8


	//----- nvinfo : EIATTR_NUM_BARRIERS
	.align		4
        /*0020*/ 	.byte	0x02, 0x4c
        /*0022*/ 	.byte	0x10
	.zero		1


	//----- nvinfo : EIATTR_EXTERNS
	.align		4
        /*0024*/ 	.byte	0x04, 0x0f
        /*0026*/ 	.short	(.L_172 - .L_171)


	//   ....[0]....
	.align		4
.L_171:
        /*0028*/ 	.word	index@(__assertfail)


	//----- nvinfo : EIATTR_ANNOTATIONS
	.align		4
.L_172:
        /*002c*/ 	.byte	0x04, 0x55
        /*002e*/ 	.short	(.L_174 - .L_173)


	//   ....[0]....
.L_173:
        /* <DEDUP_REMOVED lines=72> */
        /*04a4*/ 	.byte	0xd0, 0x8a, 0x02, 0x00


	//----- nvinfo : EIATTR_MERCURY_ISA_VERSION
	.align		4
.L_174:
        /*04a8*/ 	.byte	0x03, 0x5f
        /*04aa*/ 	.short	0x0101


	//----- nvinfo : EIATTR_UNUSED_LOAD_BYTE_OFFSET
	.align		4
        /*04ac*/ 	.byte	0x04, 0x44
        /*04ae*/ 	.short	(.L_176 - .L_175)


	//   ....[0]....
.L_175:
        /*04b0*/ 	.word	0x00000b10
        /*04b4*/ 	.word	0x0000fff0


	//   ....[1]....
        /*04b8*/ 	.word	0x0001e260
        /*04bc*/ 	.word	0x0000fff0


	//----- nvinfo : EIATTR_INT_WARP_WIDE_INSTR_OFFSETS
	.align		4
.L_176:
        /*04c0*/ 	.byte	0x04, 0x31
        /*04c2*/ 	.short	(.L_178 - .L_177)


	//   ....[0]....
.L_177:
        /*04c4*/ 	.word	0x000001c0


	//   ....[1]....
        /*04c8*/ 	.word	0x00000200


	//   ....[2]....
        /*04cc*/ 	.word	0x00000270


	//   ....[3]....
        /*04d0*/ 	.word	0x00022b40


	//   ....[4]....
        /*04d4*/ 	.word	0x00022bd0


	//   ....[5]....
        /*04d8*/ 	.word	0x00023350


	//   ....[6]....
        /*04dc*/ 	.word	0x00023380


	//   ....[7]....
        /*04e0*/ 	.word	0x00023450


	//   ....[8]....
        /*04e4*/ 	.word	0x00023520


	//   ....[9]....
        /*04e8*/ 	.word	0x00025260


	//   ....[10]....
        /*04ec*/ 	.word	0x000252f0


	//----- nvinfo : EIATTR_COOP_GROUP_MASK_REGIDS
	.align		4
.L_178:
        /*04f0*/ 	.byte	0x04, 0x29
        /*04f2*/ 	.short	(.L_180 - .L_179)


	//   ....[0]....
.L_179:
        /*04f4*/ 	.word	0xffffffff


	//   ....[1]....
        /*04f8*/ 	.word	0xffffffff


	//   ....[2]....
        /*04fc*/ 	.word	0xffffffff


	//   ....[3]....
        /*0500*/ 	.word	0xffffffff


	//   ....[4]....
        /*0504*/ 	.word	0xffffffff


	//   ....[5]....
        /*0508*/ 	.word	0xffffffff


	//   ....[6]....
        /*050c*/ 	.word	0xffffffff


	//   ....[7]....
        /*0510*/ 	.word	0xffffffff


	//   ....[8]....
        /*0514*/ 	.word	0xffffffff


	//   ....[9]....
        /*0518*/ 	.word	0xffffffff


	//   ....[10]....
        /*051c*/ 	.word	0xffffffff


	//   ....[11]....
        /*0520*/ 	.word	0xffffffff


	//   ....[12]....
        /*0524*/ 	.word	0xffffffff


	//   ....[13]....
        /*0528*/ 	.word	0xffffffff


	//   ....[14]....
        /*052c*/ 	.word	0xffffffff


	//   ....[15]....
        /*0530*/ 	.word	0xffffffff


	//   ....[16]....
        /*0534*/ 	.word	0xffffffff


	//   ....[17]....
        /*0538*/ 	.word	0xffffffff


	//   ....[18]....
        /*053c*/ 	.word	0xffffffff


	//   ....[19]....
        /*0540*/ 	.word	0xffffffff


	//   ....[20]....
        /*0544*/ 	.word	0xffffffff


	//   ....[21]....
        /*0548*/ 	.word	0xffffffff


	//   ....[22]....
        /*054c*/ 	.word	0xffffffff


	//   ....[23]....
        /*0550*/ 	.word	0xffffffff


	//   ....[24]....
        /*0554*/ 	.word	0xffffffff


	//   ....[25]....
        /*0558*/ 	.word	0xffffffff


	//   ....[26]....
        /*055c*/ 	.word	0xffffffff


	//   ....[27]....
        /*0560*/ 	.word	0xffffffff


	//   ....[28]....
        /*0564*/ 	.word	0xffffffff


	//   ....[29]....
        /*0568*/ 	.word	0xffffffff


	//   ....[30]....
        /*056c*/ 	.word	0xffffffff


	//   ....[31]....
        /*0570*/ 	.word	0xffffffff


	//   ....[32]....
        /*0574*/ 	.word	0xffffffff


	//   ....[33]....
        /*0578*/ 	.word	0xffffffff


	//   ....[34]....
        /*057c*/ 	.word	0xffffffff


	//   ....[35]....
        /*0580*/ 	.word	0xffffffff


	//   ....[36]....
        /*0584*/ 	.word	0xffffffff


	//   ....[37]....
        /*0588*/ 	.word	0xffffffff


	//   ....[38]....
        /*058c*/ 	.word	0xffffffff


	//   ....[39]....
        /*0590*/ 	.word	0xffffffff


	//   ....[40]....
        /*0594*/ 	.word	0xffffffff


	//   ....[41]....
        /*0598*/ 	.word	0xffffffff


	//   ....[42]....
        /*059c*/ 	.word	0xffffffff


	//   ....[43]....
        /*05a0*/ 	.word	0xffffffff


	//   ....[44]....
        /*05a4*/ 	.word	0xffffffff


	//   ....[45]....
        /*05a8*/ 	.word	0xffffffff


	//   ....[46]....
        /*05ac*/ 	.word	0xffffffff


	//   ....[47]....
        /*05b0*/ 	.word	0xffffffff


	//   ....[48]....
        /*05b4*/ 	.word	0xffffffff


	//   ....[49]....
        /*05b8*/ 	.word	0xffffffff


	//   ....[50]....
        /*05bc*/ 	.word	0xffffffff


	//   ....[51]....
        /*05c0*/ 	.word	0xffffffff


	//   ....[52]....
        /*05c4*/ 	.word	0xffffffff


	//   ....[53]....
        /*05c8*/ 	.word	0xffffffff


	//   ....[54]....
        /*05cc*/ 	.word	0xffffffff


	//   ....[55]....
        /*05d0*/ 	.word	0xffffffff


	//   ....[56]....
        /*05d4*/ 	.word	0xffffffff


	//   ....[57]....
        /*05d8*/ 	.word	0xffffffff


	//   ....[58]....
        /*05dc*/ 	.word	0xffffffff


	//   ....[59]....
        /*05e0*/ 	.word	0xffffffff


	//   ....[60]....
        /*05e4*/ 	.word	0xffffffff


	//   ....[61]....
        /*05e8*/ 	.word	0xffffffff


	//   ....[62]....
        /*05ec*/ 	.word	0xffffffff


	//   ....[63]....
        /*05f0*/ 	.word	0xffffffff


	//   ....[64]....
        /*05f4*/ 	.word	0xffffffff


	//   ....[65]....
        /*05f8*/ 	.word	0xffffffff


	//   ....[66]....
        /*05fc*/ 	.word	0xffffffff


	//   ....[67]....
        /*0600*/ 	.word	0xffffffff


	//   ....[68]....
        /*0604*/ 	.word	0xffffffff


	//   ....[69]....
        /*0608*/ 	.word	0xffffffff


	//   ....[70]....
        /*060c*/ 	.word	0xffffffff


	//   ....[71]....
        /*0610*/ 	.word	0xffffffff


	//   ....[72]....
        /*0614*/ 	.word	0xffffffff


	//   ....[73]....
        /*0618*/ 	.word	0xffffffff


	//   ....[74]....
        /*061c*/ 	.word	0xffffffff


	//   ....[75]....
        /*0620*/ 	.word	0xffffffff


	//   ....[76]....
        /*0624*/ 	.word	0xffffffff


	//   ....[77]....
        /*0628*/ 	.word	0xffffffff


	//   ....[78]....
        /*062c*/ 	.word	0xffffffff


	//   ....[79]....
        /*0630*/ 	.word	0xffffffff


	//   ....[80]....
        /*0634*/ 	.word	0xffffffff


	//   ....[81]....
        /*0638*/ 	.word	0xffffffff


	//   ....[82]....
        /*063c*/ 	.word	0xffffffff


	//   ....[83]....
        /*0640*/ 	.word	0xffffffff


	//   ....[84]....
        /*0644*/ 	.word	0xffffffff


	//   ....[85]....
        /*0648*/ 	.word	0xffffffff


	//   ....[86]....
        /*064c*/ 	.word	0xffffffff


	//   ....[87]....
        /*0650*/ 	.word	0xffffffff


	//   ....[88]....
        /*0654*/ 	.word	0x0500000f


	//   ....[89]....
        /*0658*/ 	.word	0x0500000f


	//   ....[90]....
        /*065c*/ 	.word	0x0500000f


	//   ....[91]....
        /*0660*/ 	.word	0x0500000f


	//   ....[92]....
        /*0664*/ 	.word	0x0500000f


	//   ....[93]....
        /*0668*/ 	.word	0x0500000f


	//   ....[94]....
        /*066c*/ 	.word	0x0500000f


	//   ....[95]....
        /*0670*/ 	.word	0x0500000f


	//   ....[96]....
        /*0674*/ 	.word	0x0500000f


	//   ....[97]....
        /*0678*/ 	.word	0x0500000f


	//   ....[98]....
        /*067c*/ 	.word	0x0500000f


	//   ....[99]....
        /*0680*/ 	.word	0x0500000f


	//   ....[100]....
        /*0684*/ 	.word	0x0500000f


	//   ....[101]....
        /*0688*/ 	.word	0x0500000f


	//   ....[102]....
        /*068c*/ 	.word	0x0500000f


	//   ....[103]....
        /*0690*/ 	.word	0x0500000f


	//   ....[104]....
        /*0694*/ 	.word	0x0500000f


	//   ....[105]....
        /*0698*/ 	.word	0x0500000f


	//   ....[106]....
        /*069c*/ 	.word	0x0500000f


	//   ....[107]....
        /*06a0*/ 	.word	0x0500000f


	//   ....[108]....
        /*06a4*/ 	.word	0x0500000f


	//   ....[109]....
        /*06a8*/ 	.word	0x0500000f


	//   ....[110]....
        /*06ac*/ 	.word	0x0500000f


	//   ....[111]....
        /*06b0*/ 	.word	0x0500000f


	//   ....[112]....
        /*06b4*/ 	.word	0x0500000f


	//   ....[113]....
        /*06b8*/ 	.word	0x0500000f


	//   ....[114]....
        /*06bc*/ 	.word	0x0500000f


	//   ....[115]....
        /*06c0*/ 	.word	0x0500000f


	//   ....[116]....
        /*06c4*/ 	.word	0x0500000f


	//   ....[117]....
        /*06c8*/ 	.word	0x0500000f


	//   ....[118]....
        /*06cc*/ 	.word	0x0500000f


	//   ....[119]....
        /*06d0*/ 	.word	0x0500000f


	//   ....[120]....
        /*06d4*/ 	.word	0x0500000f


	//   ....[121]....
        /*06d8*/ 	.word	0x0500000f


	//   ....[122]....
        /*06dc*/ 	.word	0x0500000f


	//   ....[123]....
        /*06e0*/ 	.word	0x0500000f


	//   ....[124]....
        /*06e4*/ 	.word	0x0500000f


	//   ....[125]....
        /*06e8*/ 	.word	0x0500000f


	//   ....[126]....
        /*06ec*/ 	.word	0x0500000f


	//   ....[127]....
        /*06f0*/ 	.word	0x0500000f


	//   ....[128]....
        /*06f4*/ 	.word	0x0500000f


	//   ....[129]....
        /*06f8*/ 	.word	0x0500000f


	//   ....[130]....
        /*06fc*/ 	.word	0x0500000f


	//   ....[131]....
        /*0700*/ 	.word	0x0500000f


	//   ....[132]....
        /*0704*/ 	.word	0x0500000f


	//   ....[133]....
        /*0708*/ 	.word	0x0500000f


	//   ....[134]....
        /*070c*/ 	.word	0x0500000f


	//   ....[135]....
        /*0710*/ 	.word	0x0500000f


	//   ....[136]....
        /*0714*/ 	.word	0x0500000f


	//   ....[137]....
        /*0718*/ 	.word	0x0500000f


	//   ....[138]....
        /*071c*/ 	.word	0x0500000f


	//   ....[139]....
        /*0720*/ 	.word	0x0500000f


	//   ....[140]....
        /*0724*/ 	.word	0x0500000f


	//   ....[141]....
        /*0728*/ 	.word	0x0500000f


	//   ....[142]....
        /*072c*/ 	.word	0x0500000f


	//   ....[143]....
        /*0730*/ 	.word	0x0500000f


	//   ....[144]....
        /*0734*/ 	.word	0x0500000f


	//   ....[145]....
        /*0738*/ 	.word	0x0500000f


	//   ....[146]....
        /*073c*/ 	.word	0x0500000f


	//   ....[147]....
        /*0740*/ 	.word	0x0500000f


	//   ....[148]....
        /*0744*/ 	.word	0x0500000f


	//----- nvinfo : EIATTR_COOP_GROUP_INSTR_OFFSETS
	.align		4
.L_180:
        /*0748*/ 	.byte	0x04, 0x28
        /*074a*/ 	.short	(.L_182 - .L_181)


	//   ....[0]....
.L_181:
        /*074c*/ 	.word	0x00000070


	//   ....[1]....
        /*0750*/ 	.word	0x000001d0


	//   ....[2]....
        /*0754*/ 	.word	0x00000220


	//   ....[3]....
        /*0758*/ 	.word	0x00000450


	//   ....[4]....
        /*075c*/ 	.word	0x000005b0


	//   ....[5]....
        /*0760*/ 	.word	0x000006d0


	//   ....[6]....
        /*0764*/ 	.word	0x00000830


	//   ....[7]....
        /*0768*/ 	.word	0x00010070


	//   ....[8]....
        /*076c*/ 	.word	0x000188c0


	//   ....[9]....
        /*0770*/ 	.word	0x00018930


	//   ....[10]....
        /*0774*/ 	.word	0x00018fd0


	//   ....[11]....
        /*0778*/ 	.word	0x00019070


	//   ....[12]....
        /*077c*/ 	.word	0x0001bc90


	//   ....[13]....
        /*0780*/ 	.word	0x0001bcc0


	//   ....[14]....
        /*0784*/ 	.word	0x0001bd30


	//   ....[15]....
        /*0788*/ 	.word	0x0001bd60


	//   ....[16]....
        /*078c*/ 	.word	0x0001dab0


	//   ....[17]....
        /*0790*/ 	.word	0x0001db10


	//   ....[18]....
        /*0794*/ 	.word	0x0001db30


	//   ....[19]....
        /*0798*/ 	.word	0x0001db50


	//   ....[20]....
        /*079c*/ 	.word	0x0001e8a0


	//   ....[21]....
        /*07a0*/ 	.word	0x0001e8d0


	//   ....[22]....
        /*07a4*/ 	.word	0x0001e900


	//   ....[23]....
        /*07a8*/ 	.word	0x0001e930


	//   ....[24]....
        /*07ac*/ 	.word	0x0001e960


	//   ....[25]....
        /*07b0*/ 	.word	0x0001e990


	//   ....[26]....
        /*07b4*/ 	.word	0x0001e9c0


	//   ....[27]....
        /*07b8*/ 	.word	0x0001e9f0


	//   ....[28]....
        /*07bc*/ 	.word	0x0001ea20


	//   ....[29]....
        /*07c0*/ 	.word	0x0001ea50


	//   ....[30]....
        /*07c4*/ 	.word	0x0001ea80


	//   ....[31]....
        /*07c8*/ 	.word	0x0001eab0


	//   ....[32]....
        /*07cc*/ 	.word	0x0001eae0


	//   ....[33]....
        /*07d0*/ 	.word	0x0001eb10


	//   ....[34]....
        /*07d4*/ 	.word	0x0001eb40


	//   ....[35]....
        /*07d8*/ 	.word	0x0001eb70


	//   ....[36]....
        /*07dc*/ 	.word	0x0001eba0


	//   ....[37]....
        /*07e0*/ 	.word	0x0001ebd0


	//   ....[38]....
        /*07e4*/ 	.word	0x0001ec00


	//   ....[39]....
        /*07e8*/ 	.word	0x0001ec40


	//   ....[40]....
        /*07ec*/ 	.word	0x0001ec70


	//   ....[41]....
        /*07f0*/ 	.word	0x0001eca0


	//   ....[42]....
        /*07f4*/ 	.word	0x0001ecd0


	//   ....[43]....
        /*07f8*/ 	.word	0x0001ecf0


	//   ....[44]....
        /*07fc*/ 	.word	0x0001ed00


	//   ....[45]....
        /*0800*/ 	.word	0x0001ed10


	//   ....[46]....
        /*0804*/ 	.word	0x0001ed20


	//   ....[47]....
        /*0808*/ 	.word	0x0001ed30


	//   ....[48]....
        /*080c*/ 	.word	0x0001ed40


	//   ....[49]....
        /*0810*/ 	.word	0x0001ed50


	//   ....[50]....
        /*0814*/ 	.word	0x0001ed80


	//   ....[51]....
        /*0818*/ 	.word	0x0001edb0


	//   ....[52]....
        /*081c*/ 	.word	0x000206e0


	//   ....[53]....
        /*0820*/ 	.word	0x000208e0


	//   ....[54]....
        /*0824*/ 	.word	0x00020910


	//   ....[55]....
        /*0828*/ 	.word	0x00020940


	//   ....[56]....
        /*082c*/ 	.word	0x00020980


	//   ....[57]....
        /*0830*/ 	.word	0x000209b0


	//   ....[58]....
        /*0834*/ 	.word	0x000209e0


	//   ....[59]....
        /*0838*/ 	.word	0x00020b60


	//   ....[60]....
        /*083c*/ 	.word	0x00020b90


	//   ....[61]....
        /*0840*/ 	.word	0x00020bc0


	//   ....[62]....
        /*0844*/ 	.word	0x00020bf0


	//   ....[63]....
        /*0848*/ 	.word	0x00020c20


	//   ....[64]....
        /*084c*/ 	.word	0x00020c50


	//   ....[65]....
        /*0850*/ 	.word	0x00020cf0


	//   ....[66]....
        /*0854*/ 	.word	0x00020d20


	//   ....[67]....
        /*0858*/ 	.word	0x00020db0


	//   ....[68]....
        /*085c*/ 	.word	0x00021970


	//   ....[69]....
        /*0860*/ 	.word	0x000236b0


	//   ....[70]....
        /*0864*/ 	.word	0x00025c80


	//   ....[71]....
        /*0868*/ 	.word	0x00025cb0


	//   ....[72]....
        /*086c*/ 	.word	0x00025cf0


	//   ....[73]....
        /*0870*/ 	.word	0x00025d20


	//   ....[74]....
        /*0874*/ 	.word	0x00025d50


	//   ....[75]....
        /*0878*/ 	.word	0x00025d80


	//   ....[76]....
        /*087c*/ 	.word	0x00025db0


	//   ....[77]....
        /*0880*/ 	.word	0x00025de0


	//   ....[78]....
        /*0884*/ 	.word	0x00025f80


	//   ....[79]....
        /*0888*/ 	.word	0x00025fb0


	//   ....[80]....
        /*088c*/ 	.word	0x00025fe0


	//   ....[81]....
        /*0890*/ 	.word	0x00026010


	//   ....[82]....
        /*0894*/ 	.word	0x00026040


	//   ....[83]....
        /*0898*/ 	.word	0x00026070


	//   ....[84]....
        /*089c*/ 	.word	0x00026130


	//   ....[85]....
        /*08a0*/ 	.word	0x00026150


	//   ....[86]....
        /*08a4*/ 	.word	0x000261c0


	//   ....[87]....
        /*08a8*/ 	.word	0x00026710


	//   ....[88]....
        /*08ac*/ 	.word	0x00026bc0


	//   ....[89]....
        /*08b0*/ 	.word	0x00026c70


	//   ....[90]....
        /*08b4*/ 	.word	0x00026d10


	//   ....[91]....
        /*08b8*/ 	.word	0x00026db0


	//   ....[92]....
        /*08bc*/ 	.word	0x00026e50


	//   ....[93]....
        /*08c0*/ 	.word	0x00026f40


	//   ....[94]....
        /*08c4*/ 	.word	0x00026fe0


	//   ....[95]....
        /*08c8*/ 	.word	0x00027080


	//   ....[96]....
        /*08cc*/ 	.word	0x00027120


	//   ....[97]....
        /*08d0*/ 	.word	0x00027360


	//   ....[98]....
        /*08d4*/ 	.word	0x00027480


	//   ....[99]....
        /*08d8*/ 	.word	0x000275a0


	//   ....[100]....
        /*08dc*/ 	.word	0x00027650


	//   ....[101]....
        /*08e0*/ 	.word	0x000276b0


	//   ....[102]....
        /*08e4*/ 	.word	0x00027730


	//   ....[103]....
        /*08e8*/ 	.word	0x00027790


	//   ....[104]....
        /*08ec*/ 	.word	0x00027810


	//   ....[105]....
        /*08f0*/ 	.word	0x00027870


	//   ....[106]....
        /*08f4*/ 	.word	0x000278f0


	//   ....[107]....
        /*08f8*/ 	.word	0x00027950


	//   ....[108]....
        /*08fc*/ 	.word	0x000279d0


	//   ....[109]....
        /*0900*/ 	.word	0x00027a30


	//   ....[110]....
        /*0904*/ 	.word	0x00027ab0


	//   ....[111]....
        /*0908*/ 	.word	0x00027b10


	//   ....[112]....
        /*090c*/ 	.word	0x00027b70


	//   ....[113]....
        /*0910*/ 	.word	0x00027bd0


	//   ....[114]....
        /*0914*/ 	.word	0x00027c50


	//   ....[115]....
        /*0918*/ 	.word	0x00027cb0


	//   ....[116]....
        /*091c*/ 	.word	0x00027d30


	//   ....[117]....
        /*0920*/ 	.word	0x00027d90


	//   ....[118]....
        /*0924*/ 	.word	0x00027e00


	//   ....[119]....
        /*0928*/ 	.word	0x00027e60


	//   ....[120]....
        /*092c*/ 	.word	0x00027ee0


	//   ....[121]....
        /*0930*/ 	.word	0x00027f40


	//   ....[122]....
        /*0934*/ 	.word	0x00027fc0


	//   ....[123]....
        /*0938*/ 	.word	0x00028020


	//   ....[124]....
        /*093c*/ 	.word	0x000280a0


	//   ....[125]....
        /*0940*/ 	.word	0x00028100


	//   ....[126]....
        /*0944*/ 	.word	0x00028170


	//   ....[127]....
        /*0948*/ 	.word	0x000281d0


	//   ....[128]....
        /*094c*/ 	.word	0x00028230


	//   ....[129]....
        /*0950*/ 	.word	0x00028370


	//   ....[130]....
        /*0954*/ 	.word	0x00028650


	//   ....[131]....
        /*0958*/ 	.word	0x00028aa0


	//   ....[132]....
        /*095c*/ 	.word	0x00028b40


	//   ....[133]....
        /*0960*/ 	.word	0x00028c70


	//   ....[134]....
        /*0964*/ 	.word	0x00028ce0


	//   ....[135]....
        /*0968*/ 	.word	0x00028d50


	//   ....[136]....
        /*096c*/ 	.word	0x00028dc0


	//   ....[137]....
        /*0970*/ 	.word	0x00028e30


	//   ....[138]....
        /*0974*/ 	.word	0x00028eb0


	//   ....[139]....
        /*0978*/ 	.word	0x00028f40


	//   ....[140]....
        /*097c*/ 	.word	0x00028fd0


	//   ....[141]....
        /*0980*/ 	.word	0x00029040


	//   ....[142]....
        /*0984*/ 	.word	0x000290b0


	//   ....[143]....
        /*0988*/ 	.word	0x00029120


	//   ....[144]....
        /*098c*/ 	.word	0x000291a0


	//   ....[145]....
        /*0990*/ 	.word	0x00029210


	//   ....[146]....
        /*0994*/ 	.word	0x000292b0


	//   ....[147]....
        /*0998*/ 	.word	0x00029340


	//   ....[148]....
        /*099c*/ 	.word	0x00029460


	//----- nvinfo : EIATTR_REG_RECONFIG
	.align		4
.L_182:
        /*09a0*/ 	.byte	0x01, 0x54
	.zero		2


	//----- nvinfo : EIATTR_SYSCALL_OFFSETS
	.align		4
        /*09a4*/ 	.byte	0x04, 0x46
        /*09a6*/ 	.short	(.L_184 - .L_183)


	//   ....[0]....
.L_183:
        /*09a8*/ 	.word	0x00001ac0


	//   ....[1]....
        /*09ac*/ 	.word	0x00001c10


	//   ....[2]....
        /*09b0*/ 	.word	0x00010200


	//   ....[3]....
        /*09b4*/ 	.word	0x00010650


	//   ....[4]....
        /*09b8*/ 	.word	0x00022d70


	//   ....[5]....
        /*09bc*/ 	.word	0x00022f20


	//   ....[6]....
        /*09c0*/ 	.word	0x00023060


	//   ....[7]....
        /*09c4*/ 	.word	0x00023190


	//----- nvinfo : EIATTR_MBARRIER_INSTR_OFFSETS
	.align		4
.L_184:
        /*09c8*/ 	.byte	0x04, 0x39
        /*09ca*/ 	.short	(.L_186 - .L_185)


	//   ....[0]....
.L_185:
        /*09cc*/ 	.word	0x00000300
        /*09d0*/ 	.word	0x000000ff
        /*09d4*/ 	.word	0x00029800
        /*09d8*/ 	.short	0x0100
        /*09da*/ 	.byte	0x08
	.zero		1


	//   ....[1]....
        /*09dc*/ 	.word	0x00000310
        /*09e0*/ 	.word	0x000000ff
        /*09e4*/ 	.word	0x00029820
        /*09e8*/ 	.short	0x0100
        /*09ea*/ 	.byte	0x08
	.zero		1


	//   ....[2]....
        /*09ec*/ 	.word	0x00000400
        /*09f0*/ 	.word	0x000000ff
        /*09f4*/ 	.word	0x00029830
        /*09f8*/ 	.short	0x0100
        /*09fa*/ 	.byte	0x08
	.zero		1


	//   ....[3]....
        /*09fc*/ 	.word	0x00000410
        /*0a00*/ 	.word	0x000000ff
        /*0a04*/ 	.word	0x00029840
        /*0a08*/ 	.short	0x0100
        /*0a0a*/ 	.byte	0x08
	.zero		1


	//   ....[4]....
        /*0a0c*/ 	.word	0x00000420
        /*0a10*/ 	.word	0x000000ff
        /*0a14*/ 	.word	0x00029838
        /*0a18*/ 	.short	0x0100
        /*0a1a*/ 	.byte	0x08
	.zero		1


	//   ....[5]....
        /*0a1c*/ 	.word	0x00000430
        /*0a20*/ 	.word	0x000000ff
        /*0a24*/ 	.word	0x00029848
        /*0a28*/ 	.short	0x0100
        /*0a2a*/ 	.byte	0x08
	.zero		1


	//   ....[6]....
        /*0a2c*/ 	.word	0x00000560
        /*0a30*/ 	.word	0x000000ff
        /*0a34*/ 	.word	0x00029850
        /*0a38*/ 	.short	0x0100
        /*0a3a*/ 	.byte	0x08
	.zero		1


	//   ....[7]....
        /*0a3c*/ 	.word	0x00000570
        /*0a40*/ 	.word	0x000000ff
        /*0a44*/ 	.word	0x00029860
        /*0a48*/ 	.short	0x0100
        /*0a4a*/ 	.byte	0x08
	.zero		1


	//   ....[8]....
        /*0a4c*/ 	.word	0x00000580
        /*0a50*/ 	.word	0x000000ff
        /*0a54*/ 	.word	0x00029858
        /*0a58*/ 	.short	0x0100
        /*0a5a*/ 	.byte	0x08
	.zero		1


	//   ....[9]....
        /*0a5c*/ 	.word	0x00000590
        /*0a60*/ 	.word	0x000000ff
        /*0a64*/ 	.word	0x00029868
        /*0a68*/ 	.short	0x0100
        /*0a6a*/ 	.byte	0x08
	.zero		1


	//   ....[10]....
        /*0a6c*/ 	.word	0x00000680
        /*0a70*/ 	.word	0x000000ff
        /*0a74*/ 	.word	0x00029870
        /*0a78*/ 	.short	0x0100
        /*0a7a*/ 	.byte	0x06
	.zero		1


	//   ....[11]....
        /*0a7c*/ 	.word	0x00000690
        /*0a80*/ 	.word	0x000000ff
        /*0a84*/ 	.word	0x00029880
        /*0a88*/ 	.short	0x0100
        /*0a8a*/ 	.byte	0x06
	.zero		1


	//   ....[12]....
        /*0a8c*/ 	.word	0x000006a0
        /*0a90*/ 	.word	0x000000ff
        /*0a94*/ 	.word	0x00029878
        /*0a98*/ 	.short	0x0100
        /*0a9a*/ 	.byte	0x06
	.zero		1


	//   ....[13]....
        /*0a9c*/ 	.word	0x000006b0
        /*0aa0*/ 	.word	0x000000ff
        /*0aa4*/ 	.word	0x00029888
        /*0aa8*/ 	.short	0x0100
        /*0aaa*/ 	.byte	0x06
	.zero		1


	//   ....[14]....
        /*0aac*/ 	.word	0x000007e0
        /*0ab0*/ 	.word	0x000000ff
        /*0ab4*/ 	.word	0x00029890
        /*0ab8*/ 	.short	0x0100
        /*0aba*/ 	.byte	0x08
	.zero		1


	//   ....[15]....
        /*0abc*/ 	.word	0x000007f0
        /*0ac0*/ 	.word	0x000000ff
        /*0ac4*/ 	.word	0x000298a0
        /*0ac8*/ 	.short	0x0100
        /*0aca*/ 	.byte	0x08
	.zero		1


	//   ....[16]....
        /*0acc*/ 	.word	0x00000800
        /*0ad0*/ 	.word	0x000000ff
        /*0ad4*/ 	.word	0x00029898
        /*0ad8*/ 	.short	0x0100
        /*0ada*/ 	.byte	0x08
	.zero		1


	//   ....[17]....
        /*0adc*/ 	.word	0x00000810
        /*0ae0*/ 	.word	0x000000ff
        /*0ae4*/ 	.word	0x000298a8
        /*0ae8*/ 	.short	0x0100
        /*0aea*/ 	.byte	0x08
	.zero		1


	//   ....[18]....
        /*0aec*/ 	.word	0x00000940
        /*0af0*/ 	.word	0x000000ff
        /*0af4*/ 	.word	0x000298b0
        /*0af8*/ 	.short	0x0100
        /*0afa*/ 	.byte	0x08
	.zero		1


	//   ....[19]....
        /*0afc*/ 	.word	0x00000950
        /*0b00*/ 	.word	0x000000ff
        /*0b04*/ 	.word	0x000298c0
        /*0b08*/ 	.short	0x0100
        /*0b0a*/ 	.byte	0x08
	.zero		1


	//   ....[20]....
        /*0b0c*/ 	.word	0x00000960
        /*0b10*/ 	.word	0x000000ff
        /*0b14*/ 	.word	0x000298b8
        /*0b18*/ 	.short	0x0100
        /*0b1a*/ 	.byte	0x08
	.zero		1


	//   ....[21]....
        /*0b1c*/ 	.word	0x00000970
        /*0b20*/ 	.word	0x000000ff
        /*0b24*/ 	.word	0x000298c8
        /*0b28*/ 	.short	0x0100
        /*0b2a*/ 	.byte	0x08
	.zero		1


	//   ....[22]....
        /*0b2c*/ 	.word	0x00003490
        /*0b30*/ 	.word	0x00000027
        /*0b34*/ 	.word	0x00029890
        /*0b38*/ 	.short	0x010a
        /*0b3a*/ 	.byte	0x3f
	.zero		1


	//   ....[23]....
        /*0b3c*/ 	.word	0x00009250
        /*0b40*/ 	.word	0x00000027
        /*0b44*/ 	.word	0x00029890
        /*0b48*/ 	.short	0x010a
        /*0b4a*/ 	.byte	0x3f
	.zero		1


	//   ....[24]....
        /*0b4c*/ 	.word	0x0000f130
        /*0b50*/ 	.word	0x00000027
        /*0b54*/ 	.word	0x00029890
        /*0b58*/ 	.short	0x010a
        /*0b5a*/ 	.byte	0x3f
	.zero		1


	//   ....[25]....
        /*0b5c*/ 	.word	0x0000f500
        /*0b60*/ 	.word	0x00000028
        /*0b64*/ 	.word	0x00000000
        /*0b68*/ 	.short	0x0101
        /*0b6a*/ 	.byte	0x3f
	.zero		1


	//   ....[26]....
        /*0b6c*/ 	.word	0x0000f540
        /*0b70*/ 	.word	0x00000027
        /*0b74*/ 	.word	0x000298b0
        /*0b78*/ 	.short	0x010a
        /*0b7a*/ 	.byte	0x3f
	.zero		1


	//   ....[27]....
        /*0b7c*/ 	.word	0x0000f9e0
        /*0b80*/ 	.word	0x00000027
        /*0b84*/ 	.word	0x00000000
        /*0b88*/ 	.short	0x0101
        /*0b8a*/ 	.byte	0x3f
	.zero		1


	//   ....[28]....
        /*0b8c*/ 	.word	0x00010290
        /*0b90*/ 	.word	0x00000012
        /*0b94*/ 	.word	0x00029800
        /*0b98*/ 	.short	0x010a
        /*0b9a*/ 	.byte	0x3f
	.zero		1


	//   ....[29]....
        /*0b9c*/ 	.word	0x000102e0
        /*0ba0*/ 	.word	0x00000012
        /*0ba4*/ 	.word	0x00029800
        /*0ba8*/ 	.short	0x010a
        /*0baa*/ 	.byte	0x3f
	.zero		1


	//   ....[30]....
        /*0bac*/ 	.word	0x00010ae0
        /*0bb0*/ 	.word	0x00000012
        /*0bb4*/ 	.word	0x00029800
        /*0bb8*/ 	.short	0x010a
        /*0bba*/ 	.byte	0x3f
	.zero		1


	//   ....[31]....
        /*0bbc*/ 	.word	0x00013d40
        /*0bc0*/ 	.word	0x00000012
        /*0bc4*/ 	.word	0x00029800
        /*0bc8*/ 	.short	0x010a
        /*0bca*/ 	.byte	0x3f
	.zero		1


	//   ....[32]....
        /*0bcc*/ 	.word	0x00016dc0
        /*0bd0*/ 	.word	0x00000003
        /*0bd4*/ 	.word	0x00029830
        /*0bd8*/ 	.short	0x010a
        /*0bda*/ 	.byte	0x3f
	.zero		1


	//   ....[33]....
        /*0bdc*/ 	.word	0x00016e40
        /*0be0*/ 	.word	0x00000003
        /*0be4*/ 	.word	0x00029830
        /*0be8*/ 	.short	0x010a
        /*0bea*/ 	.byte	0x3f
	.zero		1


	//   ....[34]....
        /*0bec*/ 	.word	0x00019330
        /*0bf0*/ 	.word	0x00000029
        /*0bf4*/ 	.word	0x00000000
        /*0bf8*/ 	.short	0x0101
        /*0bfa*/ 	.byte	0x3f
	.zero		1


	//   ....[35]....
        /*0bfc*/ 	.word	0x0001a570
        /*0c00*/ 	.word	0x0000000b
        /*0c04*/ 	.word	0x00029830
        /*0c08*/ 	.short	0x010a
        /*0c0a*/ 	.byte	0x3f
	.zero		1


	//   ....[36]....
        /*0c0c*/ 	.word	0x0001a5c0
        /*0c10*/ 	.word	0x0000000b
        /*0c14*/ 	.word	0x00029830
        /*0c18*/ 	.short	0x010a
        /*0c1a*/ 	.byte	0x3f
	.zero		1


	//   ....[37]....
        /*0c1c*/ 	.word	0x0001b6c0
        /*0c20*/ 	.word	0x0000000b
        /*0c24*/ 	.word	0x00029850
        /*0c28*/ 	.short	0x010a
        /*0c2a*/ 	.byte	0x3f
	.zero		1


	//   ....[38]....
        /*0c2c*/ 	.word	0x0001b710
        /*0c30*/ 	.word	0x0000000b
        /*0c34*/ 	.word	0x00029850
        /*0c38*/ 	.short	0x010a
        /*0c3a*/ 	.byte	0x3f
	.zero		1


	//   ....[39]....
        /*0c3c*/ 	.word	0x0001ce30
        /*0c40*/ 	.word	0x00000004
        /*0c44*/ 	.word	0x00000000
        /*0c48*/ 	.short	0x0101
        /*0c4a*/ 	.byte	0x3f
	.zero		1


	//   ....[40]....
        /*0c4c*/ 	.word	0x0001d080
        /*0c50*/ 	.word	0x00000009
        /*0c54*/ 	.word	0x00000000
        /*0c58*/ 	.short	0x0101
        /*0c5a*/ 	.byte	0x3f
	.zero		1


	//   ....[41]....
        /*0c5c*/ 	.word	0x0001d740
        /*0c60*/ 	.word	0x00000015
        /*0c64*/ 	.word	0x00029850
        /*0c68*/ 	.short	0x010a
        /*0c6a*/ 	.byte	0x3f
	.zero		1


	//   ....[42]....
        /*0c6c*/ 	.word	0x0001d7c0
        /*0c70*/ 	.word	0x00000015
        /*0c74*/ 	.word	0x00029850
        /*0c78*/ 	.short	0x010a
        /*0c7a*/ 	.byte	0x3f
	.zero		1


	//   ....[43]....
        /*0c7c*/ 	.word	0x0001ddf0
        /*0c80*/ 	.word	0x00000000
        /*0c84*/ 	.word	0x00000000
        /*0c88*/ 	.short	0x0101
        /*0c8a*/ 	.byte	0x3f
	.zero		1


	//   ....[44]....
        /*0c8c*/ 	.word	0x0001f700
        /*0c90*/ 	.word	0x00000000
        /*0c94*/ 	.word	0x00000000
        /*0c98*/ 	.short	0x0101
        /*0c9a*/ 	.byte	0x3f
	.zero		1


	//   ....[45]....
        /*0c9c*/ 	.word	0x00021a80
        /*0ca0*/ 	.word	0x0000000b
        /*0ca4*/ 	.word	0x00029820
        /*0ca8*/ 	.short	0x010a
        /*0caa*/ 	.byte	0x3f
	.zero		1


	//   ....[46]....
        /*0cac*/ 	.word	0x00021b50
        /*0cb0*/ 	.word	0x00000008
        /*0cb4*/ 	.word	0x000298a0
        /*0cb8*/ 	.short	0x010a
        /*0cba*/ 	.byte	0x3f
	.zero		1


	//   ....[47]....
        /*0cbc*/ 	.word	0x00021f70
        /*0cc0*/ 	.word	0x00000008
        /*0cc4*/ 	.word	0x000298c0
        /*0cc8*/ 	.short	0x010a
        /*0cca*/ 	.byte	0x3f
	.zero		1


	//   ....[48]....
        /*0ccc*/ 	.word	0x00022370
        /*0cd0*/ 	.word	0x00000007
        /*0cd4*/ 	.word	0x000298a0
        /*0cd8*/ 	.short	0x010a
        /*0cda*/ 	.byte	0x3f
	.zero		1


	//   ....[49]....
        /*0cdc*/ 	.word	0x00022770
        /*0ce0*/ 	.word	0x00000007
        /*0ce4*/ 	.word	0x000298c0
        /*0ce8*/ 	.short	0x010a
        /*0cea*/ 	.byte	0x3f
	.zero		1


	//   ....[50]....
        /*0cec*/ 	.word	0x00023940
        /*0cf0*/ 	.word	0x00000006
        /*0cf4*/ 	.word	0x00029880
        /*0cf8*/ 	.short	0x010a
        /*0cfa*/ 	.byte	0x3f
	.zero		1


	//   ....[51]....
        /*0cfc*/ 	.word	0x00023b20
        /*0d00*/ 	.word	0x00000006
        /*0d04*/ 	.word	0x00029840
        /*0d08*/ 	.short	0x010a
        /*0d0a*/ 	.byte	0x3f
	.zero		1


	//   ....[52]....
        /*0d0c*/ 	.word	0x000240c0
        /*0d10*/ 	.word	0x00000004
        /*0d14*/ 	.word	0x00029820
        /*0d18*/ 	.short	0x010a
        /*0d1a*/ 	.byte	0x3f
	.zero		1


	//   ....[53]....
        /*0d1c*/ 	.word	0x00024400
        /*0d20*/ 	.word	0x00000004
        /*0d24*/ 	.word	0x00029880
        /*0d28*/ 	.short	0x010a
        /*0d2a*/ 	.byte	0x3f
	.zero		1


	//   ....[54]....
        /*0d2c*/ 	.word	0x00024670
        /*0d30*/ 	.word	0x00000004
        /*0d34*/ 	.word	0x00029840
        /*0d38*/ 	.short	0x010a
        /*0d3a*/ 	.byte	0x3f
	.zero		1


	//   ....[55]....
        /*0d3c*/ 	.word	0x00024ba0
        /*0d40*/ 	.word	0x00000004
        /*0d44*/ 	.word	0x00029870
        /*0d48*/ 	.short	0x010a
        /*0d4a*/ 	.byte	0x3f
	.zero		1


	//   ....[56]....
        /*0d4c*/ 	.word	0x00024c30
        /*0d50*/ 	.word	0x00000004
        /*0d54*/ 	.word	0x00029860
        /*0d58*/ 	.short	0x010a
        /*0d5a*/ 	.byte	0x3f
	.zero		1


	//   ....[57]....
        /*0d5c*/ 	.word	0x000251d0
        /*0d60*/ 	.word	0x00000003
        /*0d64*/ 	.word	0x00029850
        /*0d68*/ 	.short	0x0101
        /*0d6a*/ 	.byte	0x3f
	.zero		1


	//   ....[58]....
        /*0d6c*/ 	.word	0x00025210
        /*0d70*/ 	.word	0x00000003
        /*0d74*/ 	.word	0x00000000
        /*0d78*/ 	.short	0x0101
        /*0d7a*/ 	.byte	0x3f
	.zero		1


	//   ....[59]....
        /*0d7c*/ 	.word	0x00025400
        /*0d80*/ 	.word	0x00000014
        /*0d84*/ 	.word	0x00029870
        /*0d88*/ 	.short	0x010a
        /*0d8a*/ 	.byte	0x3f
	.zero		1


	//   ....[60]....
        /*0d8c*/ 	.word	0x00025490
        /*0d90*/ 	.word	0x00000014
        /*0d94*/ 	.word	0x00029860
        /*0d98*/ 	.short	0x010a
        /*0d9a*/ 	.byte	0x3f
	.zero		1


	//   ....[61]....
        /*0d9c*/ 	.word	0x000259e0
        /*0da0*/ 	.word	0x00000014
        /*0da4*/ 	.word	0x00029850
        /*0da8*/ 	.short	0x0101
        /*0daa*/ 	.byte	0x3f
	.zero		1


	//   ....[62]....
        /*0dac*/ 	.word	0x00025a30
        /*0db0*/ 	.word	0x00000000
        /*0db4*/ 	.word	0x00000000
        /*0db8*/ 	.short	0x0101
        /*0dba*/ 	.byte	0x3f
	.zero		1


	//   ....[63]....
        /*0dbc*/ 	.word	0x00026690
        /*0dc0*/ 	.word	0x00000000
        /*0dc4*/ 	.word	0x00029820
        /*0dc8*/ 	.short	0x010a
        /*0dca*/ 	.byte	0x3f
	.zero		1


	//   ....[64]....
        /*0dcc*/ 	.word	0x00026840
        /*0dd0*/ 	.word	0x00000006
        /*0dd4*/ 	.word	0x00000000
        /*0dd8*/ 	.short	0x010a
        /*0dda*/ 	.byte	0x3f
	.zero		1


	//   ....[65]....
        /*0ddc*/ 	.word	0x000268b0
        /*0de0*/ 	.word	0x00000007
        /*0de4*/ 	.word	0x00000000
        /*0de8*/ 	.short	0x010a
        /*0dea*/ 	.byte	0x3f
	.zero		1


	//   ....[66]....
        /*0dec*/ 	.word	0x00026910
        /*0df0*/ 	.word	0x00000004
        /*0df4*/ 	.word	0x00029860
        /*0df8*/ 	.short	0x010a
        /*0dfa*/ 	.byte	0x3f
	.zero		1


	//   ....[67]....
        /*0dfc*/ 	.word	0x00026960
        /*0e00*/ 	.word	0x00000003
        /*0e04*/ 	.word	0x00029860
        /*0e08*/ 	.short	0x010a
        /*0e0a*/ 	.byte	0x3f
	.zero		1


	//   ....[68]....
        /*0e0c*/ 	.word	0x000269a0
        /*0e10*/ 	.word	0x00000004
        /*0e14*/ 	.word	0x00029880
        /*0e18*/ 	.short	0x010a
        /*0e1a*/ 	.byte	0x3f
	.zero		1


	//   ....[69]....
        /*0e1c*/ 	.word	0x000269c0
        /*0e20*/ 	.word	0x00000003
        /*0e24*/ 	.word	0x00029880
        /*0e28*/ 	.short	0x010a
        /*0e2a*/ 	.byte	0x3f
	.zero		1


	//   ....[70]....
        /*0e2c*/ 	.word	0x00026a20
        /*0e30*/ 	.word	0x00000027
        /*0e34*/ 	.word	0x00029890
        /*0e38*/ 	.short	0x010a
        /*0e3a*/ 	.byte	0x3f
	.zero		1


	//   ....[71]....
        /*0e3c*/ 	.word	0x00026a70
        /*0e40*/ 	.word	0x00000027
        /*0e44*/ 	.word	0x00029890
        /*0e48*/ 	.short	0x010a
        /*0e4a*/ 	.byte	0x3f
	.zero		1


	//   ....[72]....
        /*0e4c*/ 	.word	0x00026ac0
        /*0e50*/ 	.word	0x00000027
        /*0e54*/ 	.word	0x00029890
        /*0e58*/ 	.short	0x010a
        /*0e5a*/ 	.byte	0x3f
	.zero		1


	//   ....[73]....
        /*0e5c*/ 	.word	0x00026b10
        /*0e60*/ 	.word	0x00000027
        /*0e64*/ 	.word	0x000298b0
        /*0e68*/ 	.short	0x010a
        /*0e6a*/ 	.byte	0x3f
	.zero		1


	//   ....[74]....
        /*0e6c*/ 	.word	0x00026e90
        /*0e70*/ 	.word	0x00000012
        /*0e74*/ 	.word	0x00029800
        /*0e78*/ 	.short	0x010a
        /*0e7a*/ 	.byte	0x3f
	.zero		1


	//   ....[75]....
        /*0e7c*/ 	.word	0x00027160
        /*0e80*/ 	.word	0x00000012
        /*0e84*/ 	.word	0x00029800
        /*0e88*/ 	.short	0x010a
        /*0e8a*/ 	.byte	0x3f
	.zero		1


	//   ....[76]....
        /*0e8c*/ 	.word	0x000271b0
        /*0e90*/ 	.word	0x00000003
        /*0e94*/ 	.word	0x00029830
        /*0e98*/ 	.short	0x010a
        /*0e9a*/ 	.byte	0x3f
	.zero		1


	//   ....[77]....
        /*0e9c*/ 	.word	0x00027200
        /*0ea0*/ 	.word	0x0000000b
        /*0ea4*/ 	.word	0x00029830
        /*0ea8*/ 	.short	0x010a
        /*0eaa*/ 	.byte	0x3f
	.zero		1


	//   ....[78]....
        /*0eac*/ 	.word	0x00027250
        /*0eb0*/ 	.word	0x0000000b
        /*0eb4*/ 	.word	0x00029850
        /*0eb8*/ 	.short	0x010a
        /*0eba*/ 	.byte	0x3f
	.zero		1


	//   ....[79]....
        /*0ebc*/ 	.word	0x000272a0
        /*0ec0*/ 	.word	0x00000015
        /*0ec4*/ 	.word	0x00029850
        /*0ec8*/ 	.short	0x010a
        /*0eca*/ 	.byte	0x3f
	.zero		1


	//   ....[80]....
        /*0ecc*/ 	.word	0x00028430
        /*0ed0*/ 	.word	0x0000000b
        /*0ed4*/ 	.word	0x00029820
        /*0ed8*/ 	.short	0x010a
        /*0eda*/ 	.byte	0x3f
	.zero		1


	//   ....[81]....
        /*0edc*/ 	.word	0x00028480
        /*0ee0*/ 	.word	0x00000008
        /*0ee4*/ 	.word	0x000298a0
        /*0ee8*/ 	.short	0x010a
        /*0eea*/ 	.byte	0x3f
	.zero		1


	//   ....[82]....
        /*0eec*/ 	.word	0x000284d0
        /*0ef0*/ 	.word	0x00000008
        /*0ef4*/ 	.word	0x000298c0
        /*0ef8*/ 	.short	0x010a
        /*0efa*/ 	.byte	0x3f
	.zero		1


	//   ....[83]....
        /*0efc*/ 	.word	0x00028520
        /*0f00*/ 	.word	0x00000007
        /*0f04*/ 	.word	0x000298a0
        /*0f08*/ 	.short	0x010a
        /*0f0a*/ 	.byte	0x3f
	.zero		1


	//   ....[84]....
        /*0f0c*/ 	.word	0x00028570
        /*0f10*/ 	.word	0x00000007
        /*0f14*/ 	.word	0x000298c0
        /*0f18*/ 	.short	0x010a
        /*0f1a*/ 	.byte	0x3f
	.zero		1


	//   ....[85]....
        /*0f1c*/ 	.word	0x00028710
        /*0f20*/ 	.word	0x00000006
        /*0f24*/ 	.word	0x00029880
        /*0f28*/ 	.short	0x010a
        /*0f2a*/ 	.byte	0x3f
	.zero		1


	//   ....[86]....
        /*0f2c*/ 	.word	0x00028760
        /*0f30*/ 	.word	0x00000006
        /*0f34*/ 	.word	0x00029840
        /*0f38*/ 	.short	0x010a
        /*0f3a*/ 	.byte	0x3f
	.zero		1


	//   ....[87]....
        /*0f3c*/ 	.word	0x000287e0
        /*0f40*/ 	.word	0x00000004
        /*0f44*/ 	.word	0x00029820
        /*0f48*/ 	.short	0x010a
        /*0f4a*/ 	.byte	0x3f
	.zero		1


	//   ....[88]....
        /*0f4c*/ 	.word	0x00028830
        /*0f50*/ 	.word	0x00000004
        /*0f54*/ 	.word	0x00029880
        /*0f58*/ 	.short	0x010a
        /*0f5a*/ 	.byte	0x3f
	.zero		1


	//   ....[89]....
        /*0f5c*/ 	.word	0x00028880
        /*0f60*/ 	.word	0x00000004
        /*0f64*/ 	.word	0x00029840
        /*0f68*/ 	.short	0x010a
        /*0f6a*/ 	.byte	0x3f
	.zero		1


	//   ....[90]....
        /*0f6c*/ 	.word	0x000288e0
        /*0f70*/ 	.word	0x00000004
        /*0f74*/ 	.word	0x00029870
        /*0f78*/ 	.short	0x010a
        /*0f7a*/ 	.byte	0x3f
	.zero		1


	//   ....[91]....
        /*0f7c*/ 	.word	0x00028940
        /*0f80*/ 	.word	0x00000004
        /*0f84*/ 	.word	0x00029860
        /*0f88*/ 	.short	0x010a
        /*0f8a*/ 	.byte	0x3f
	.zero		1


	//   ....[92]....
        /*0f8c*/ 	.word	0x00028990
        /*0f90*/ 	.word	0x00000014
        /*0f94*/ 	.word	0x00029870
        /*0f98*/ 	.short	0x010a
        /*0f9a*/ 	.byte	0x3f
	.zero		1


	//   ....[93]....
        /*0f9c*/ 	.word	0x000289e0
        /*0fa0*/ 	.word	0x00000014
        /*0fa4*/ 	.word	0x00029860
        /*0fa8*/ 	.short	0x010a
        /*0faa*/ 	.byte	0x3f
	.zero		1


	//   ....[94]....
        /*0fac*/ 	.word	0x00029380
        /*0fb0*/ 	.word	0x00000000
        /*0fb4*/ 	.word	0x00029820
        /*0fb8*/ 	.short	0x010a
        /*0fba*/ 	.byte	0x3f
	.zero		1


	//   ....[95]....
        /*0fbc*/ 	.word	0x00029520
        /*0fc0*/ 	.word	0x00000006
        /*0fc4*/ 	.word	0x00000000
        /*0fc8*/ 	.short	0x010a
        /*0fca*/ 	.byte	0x3f
	.zero		1


	//   ....[96]....
        /*0fcc*/ 	.word	0x00029570
        /*0fd0*/ 	.word	0x00000007
        /*0fd4*/ 	.word	0x00000000
        /*0fd8*/ 	.short	0x010a
        /*0fda*/ 	.byte	0x3f
	.zero		1


	//   ....[97]....
        /*0fdc*/ 	.word	0x000295c0
        /*0fe0*/ 	.word	0x00000004
        /*0fe4*/ 	.word	0x00029860
        /*0fe8*/ 	.short	0x010a
        /*0fea*/ 	.byte	0x3f
	.zero		1


	//   ....[98]....
        /*0fec*/ 	.word	0x00029610
        /*0ff0*/ 	.word	0x00000003
        /*0ff4*/ 	.word	0x00029860
        /*0ff8*/ 	.short	0x010a
        /*0ffa*/ 	.byte	0x3f
	.zero		1


	//   ....[99]....
        /*0ffc*/ 	.word	0x00029660
        /*1000*/ 	.word	0x00000004
        /*1004*/ 	.word	0x00029880
        /*1008*/ 	.short	0x010a
        /*100a*/ 	.byte	0x3f
	.zero		1


	//----- nvinfo : EIATTR_NUM_MBARRIERS
	.align		4
.L_186:
        /*100c*/ 	.byte	0x03, 0x38
        /*100e*/ 	.short	0x0016


	//----- nvinfo : EIATTR_EXIT_INSTR_OFFSETS
	.align		4
        /*1010*/ 	.byte	0x04, 0x1c
        /*1012*/ 	.short	(.L_188 - .L_187)


	//   ....[0]....
.L_187:
        /*1014*/ 	.word	0x00026a10


	//----- nvinfo : EIATTR_MAX_THREADS
	.align		4
.L_188:
        /*1018*/ 	.byte	0x04, 0x05
        /*101a*/ 	.short	(.L_190 - .L_189)
.L_189:
        /*101c*/ 	.word	0x00000180
        /*1020*/ 	.word	0x00000001
        /*1024*/ 	.word	0x00000001


	//----- nvinfo : EIATTR_CRS_STACK_SIZE
	.align		4
.L_190:
        /*1028*/ 	.byte	0x04, 0x1e
        /*102a*/ 	.short	(.L_192 - .L_191)
.L_191:
        /*102c*/ 	.word	0x00000000


	//----- nvinfo : EIATTR_CBANK_PARAM_SIZE
	.align		4
.L_192:
        /*1030*/ 	.byte	0x03, 0x19
        /*1032*/ 	.short	0x0a70


	//----- nvinfo : EIATTR_PARAM_CBANK
	.align		4
        /*1034*/ 	.byte	0x04, 0x0a
        /*1036*/ 	.short	(.L_194 - .L_193)
	.align		4
.L_193:
        /*1038*/ 	.word	index@(.nv.constant0._ZN7cutlass13device_kernelIN5flash11enable_sm90INS1_16FlashAttnFwdSm90INS1_25CollectiveMainloopFwdSm90ILi2EN4cute5tupleIJNS5_1CILi1EEES8_S8_EEENS6_IJNS7_ILi128EEENS7_ILi160EEENS7_ILi192EEEEEELi128ENS_12float_e4m3_tEfNS_4arch4Sm90ELb0ELb0ELb0ELb1ELb0ELb1ELb0ELb1ELb1ELb0ELb0ELb0EEENS1_21CollectiveEpilogueFwdINS6_IJSA_SA_SB_EEES9_NS_10bfloat16_tESG_Li256ELb1ELb0ELb0ELb1EEENS1_36VarlenDynamicPersistentTileSchedulerILi128ELi160ELi256ELi128ELb0ELb0ELb1ELb0ELb1ELb1EEEEEEEEEvNT_6ParamsE)
        /*103c*/ 	.short	0x0210
        /*103e*/ 	.short	0x0a70


	//----- nvinfo : EIATTR_SW_WAR
	.align		4
.L_194:
        /*1040*/ 	.byte	0x04, 0x36
        /*1042*/ 	.short	(.L_196 - .L_195)
.L_195:
        /*1044*/ 	.word	0x00000008
.L_196:


//--------------------- .nv.info._ZN7cutlass13device_kernelIN5flash11enable_sm90INS1_16FlashAttnFwdSm90INS1_25CollectiveMainloopFwdSm90ILi2EN4cute5tupleIJNS5_1CILi1EEES8_S8_EEENS6_IJNS7_ILi128EEENS7_ILi160EEENS7_ILi192EEEEEELi128ENS_12float_e4m3_tEfNS_4arch4Sm90ELb0ELb1ELb0ELb0ELb0ELb0ELb0ELb1ELb1ELb0ELb0ELb0EEENS1_21CollectiveEpilogueFwdINS6_IJSA_SA_SB_EEES9_NS_10bfloat16_tESG_Li256ELb0ELb0ELb0ELb1EEENS1_30DynamicPersistentTileSchedulerILi256ELi128ELb0ELb0ELb1EEEEEEEEEvNT_6ParamsE --------------------------
	.section	.nv.info._ZN7cutlass13device_kernelIN5flash11enable_sm90INS1_16FlashAttnFwdSm90INS1_25CollectiveMainloopFwdSm90ILi2EN4cute5tupleIJNS5_1CILi1EEES8_S8_EEENS6_IJNS7_ILi128EEENS7_ILi160EEENS7_ILi192EEEEEELi128ENS_12float_e4m3_tEfNS_4arch4Sm90ELb0ELb1ELb0ELb0ELb0ELb0ELb0ELb1ELb1ELb0ELb0ELb0EEENS1_21CollectiveEpilogueFwdINS6_IJSA_SA_SB_EEES9_NS_10bfloat16_tESG_Li256ELb0ELb0ELb0ELb1EEENS1_30DynamicPersistentTileSchedulerILi256ELi128ELb0ELb0ELb1EEEEEEEEEvNT_6ParamsE,"",@"SHT_CUDA_INFO"
	.sectionflags	@""
	.align	4


	//----- nvinfo : EIATTR_CUDA_API_VERSION
	.align		4
        /*0000*/ 	.byte	0x04, 0x37
        /*0002*/ 	.short	(.L_198 - .L_197)
.L_197:
        /*0004*/ 	.word	0x00000082


	//----- nvinfo : EIATTR_KPARAM_INFO
	.align		4
.L_198:
        /*0008*/ 	.byte	0x04, 0x17
        /*000a*/ 	.short	(.L_200 - .L_199)
.L_199:
        /*000c*/ 	.word	0x00000000
        /*0010*/ 	.short	0x0000
        /*0012*/ 	.short	0x0070
        /*0014*/ 	.byte	0x00, 0xf0, 0x01, 0x2e


	//----- nvinfo : EIATTR_SPARSE_MMA_MASK
	.align		4
.L_200:
        /*0018*/ 	.byte	0x03, 0x50
        /*001a*/ 	.short	0x0000


	//----- nvinfo : EIATTR_MAXREG_COUNT
	.align		4
        /*001c*/ 	.byte	0x03, 0x1b
        /*001e*/ 	.short	0x00a8


	//----- nvinfo : EIATTR_NUM_BARRIERS
	.align		4
        /*0020*/ 	.byte	0x02, 0x4c
        /*0022*/ 	.byte	0x10
	.zero		1


	//----- nvinfo : EIATTR_EXTERNS
	.align		4
        /*0024*/ 	.byte	0x04, 0x0f
        /*0026*/ 	.short	(.L_202 - .L_201)


	//   ....[0]....
	.align		4
.L_201:
        /*0028*/ 	.word	index@(__assertfail)


	//----- nvinfo : EIATTR_ANNOTATIONS
	.align		4
.L_202:
        /*002c*/ 	.byte	0x04, 0x55
        /*002e*/ 	.short	(.L_204 - .L_203)


	//   ....[0]....
.L_203:
        /* <DEDUP_REMOVED lines=35> */


	//----- nvinfo : EIATTR_MERCURY_ISA_VERSION
	.align		4
.L_204:
        /*0248*/ 	.byte	0x03, 0x5f
        /*024a*/ 	.short	0x0101


	//----- nvinfo : EIATTR_INT_WARP_WIDE_INSTR_OFFSETS
	.align		4
        /*024c*/ 	.byte	0x04, 0x31
        /*024e*/ 	.short	(.L_206 - .L_205)


	//   ....[0]....
.L_205:
        /*0250*/ 	.word	0x00000190


	//   ....[1]....
        /*0254*/ 	.word	0x000001c0


	//   ....[2]....
        /*0258*/ 	.word	0x000001d0


	//   ....[3]....
        /*025c*/ 	.word	0x00014cc0


	//   ....[4]....
        /*0260*/ 	.word	0x00014d50


	//   ....[5]....
        /*0264*/ 	.word	0x00015470


	//   ....[6]....
        /*0268*/ 	.word	0x00016ef0


	//   ....[7]....
        /*026c*/ 	.word	0x00016f80


	//----- nvinfo : EIATTR_COOP_GROUP_MASK_REGIDS
	.align		4
.L_206:
        /*0270*/ 	.byte	0x04, 0x29
        /*0272*/ 	.short	(.L_208 - .L_207)


	//   ....[0]....
.L_207:
        /*0274*/ 	.word	0xffffffff


	//   ....[1]....
        /*0278*/ 	.word	0xffffffff


	//   ....[2]....
        /*027c*/ 	.word	0xffffffff


	//   ....[3]....
        /*0280*/ 	.word	0xffffffff


	//   ....[4]....
        /*0284*/ 	.word	0xffffffff


	//   ....[5]....
        /*0288*/ 	.word	0xffffffff


	//   ....[6]....
        /*028c*/ 	.word	0xffffffff


	//   ....[7]....
        /*0290*/ 	.word	0xffffffff


	//   ....[8]....
        /*0294*/ 	.word	0xffffffff


	//   ....[9]....
        /*0298*/ 	.word	0xffffffff


	//   ....[10]....
        /*029c*/ 	.word	0xffffffff


	//   ....[11]....
        /*02a0*/ 	.word	0xffffffff


	//   ....[12]....
        /*02a4*/ 	.word	0xffffffff


	//   ....[13]....
        /*02a8*/ 	.word	0xffffffff


	//   ....[14]....
        /*02ac*/ 	.word	0xffffffff


	//   ....[15]....
        /*02b0*/ 	.word	0xffffffff


	//   ....[16]....
        /*02b4*/ 	.word	0xffffffff


	//   ....[17]....
        /*02b8*/ 	.word	0xffffffff


	//   ....[18]....
        /*02bc*/ 	.word	0xffffffff


	//   ....[19]....
        /*02c0*/ 	.word	0xffffffff


	//   ....[20]....
        /*02c4*/ 	.word	0xffffffff


	//   ....[21]....
        /*02c8*/ 	.word	0xffffffff


	//   ....[22]....
        /*02cc*/ 	.word	0xffffffff


	//   ....[23]....
        /*02d0*/ 	.word	0xffffffff


	//   ....[24]....
        /*02d4*/ 	.word	0xffffffff


	//   ....[25]....
        /*02d8*/ 	.word	0xffffffff


	//   ....[26]....
        /*02dc*/ 	.word	0xffffffff


	//   ....[27]....
        /*02e0*/ 	.word	0xffffffff


	//   ....[28]....
        /*02e4*/ 	.word	0xffffffff


	//   ....[29]....
        /*02e8*/ 	.word	0xffffffff


	//   ....[30]....
        /*02ec*/ 	.word	0xffffffff


	//   ....[31]....
        /*02f0*/ 	.word	0xffffffff


	//   ....[32]....
        /*02f4*/ 	.word	0xffffffff


	//   ....[33]....
        /*02f8*/ 	.word	0xffffffff


	//   ....[34]....
        /*02fc*/ 	.word	0xffffffff


	//   ....[35]....
        /*0300*/ 	.word	0xffffffff


	//   ....[36]....
        /*0304*/ 	.word	0xffffffff


	//   ....[37]....
        /*0308*/ 	.word	0xffffffff


	//   ....[38]....
        /*030c*/ 	.word	0xffffffff


	//   ....[39]....
        /*0310*/ 	.word	0xffffffff


	//   ....[40]....
        /*0314*/ 	.word	0xffffffff


	//   ....[41]....
        /*0318*/ 	.word	0xffffffff


	//   ....[42]....
        /*031c*/ 	.word	0xffffffff


	//   ....[43]....
        /*0320*/ 	.word	0xffffffff


	//   ....[44]....
        /*0324*/ 	.word	0xffffffff


	//   ....[45]....
        /*0328*/ 	.word	0xffffffff


	//   ....[46]....
        /*032c*/ 	.word	0xffffffff


	//   ....[47]....
        /*0330*/ 	.word	0xffffffff


	//   ....[48]....
        /*0334*/ 	.word	0xffffffff


	//   ....[49]....
        /*0338*/ 	.word	0xffffffff


	//   ....[50]....
        /*033c*/ 	.word	0xffffffff


	//   ....[51]....
        /*0340*/ 	.word	0xffffffff


	//   ....[52]....
        /*0344*/ 	.word	0xffffffff


	//   ....[53]....
        /*0348*/ 	.word	0xffffffff


	//   ....[54]....
        /*034c*/ 	.word	0xffffffff


	//   ....[55]....
        /*0350*/ 	.word	0xffffffff


	//   ....[56]....
        /*0354*/ 	.word	0xffffffff


	//   ....[57]....
        /*0358*/ 	.word	0xffffffff


	//   ....[58]....
        /*035c*/ 	.word	0xffffffff


	//   ....[59]....
        /*0360*/ 	.word	0xffffffff


	//   ....[60]....
        /*0364*/ 	.word	0xffffffff


	//   ....[61]....
        /*0368*/ 	.word	0xffffffff


	//   ....[62]....
        /*036c*/ 	.word	0xffffffff


	//   ....[63]....
        /*0370*/ 	.word	0xffffffff


	//   ....[64]....
        /*0374*/ 	.word	0xffffffff


	//   ....[65]....
        /*0378*/ 	.word	0x0500000f


	//   ....[66]....
        /*037c*/ 	.word	0x0500000f


	//----- nvinfo : EIATTR_COOP_GROUP_INSTR_OFFSETS
	.align		4
.L_208:
        /*0380*/ 	.byte	0x04, 0x28
        /*0382*/ 	.short	(.L_210 - .L_209)


	//   ....[0]....
.L_209:
        /*0384*/ 	.word	0x00000070


	//   ....[1]....
        /*0388*/ 	.word	0x000001a0


	//   ....[2]....
        /*038c*/ 	.word	0x000001f0


	//   ....[3]....
        /*0390*/ 	.word	0x000003e0


	//   ....[4]....
        /*0394*/ 	.word	0x00000540


	//   ....[5]....
        /*0398*/ 	.word	0x00000660


	//   ....[6]....
        /*039c*/ 	.word	0x000007c0


	//   ....[7]....
        /*03a0*/ 	.word	0x00001ae0


	//   ....[8]....
        /*03a4*/ 	.word	0x000042e0


	//   ....[9]....
        /*03a8*/ 	.word	0x000043f0


	//   ....[10]....
        /*03ac*/ 	.word	0x00004eb0


	//   ....[11]....
        /*03b0*/ 	.word	0x00004f10


	//   ....[12]....
        /*03b4*/ 	.word	0x00008740


	//   ....[13]....
        /*03b8*/ 	.word	0x00008aa0


	//   ....[14]....
        /*03bc*/ 	.word	0x000093a0


	//   ....[15]....
        /*03c0*/ 	.word	0x00009420


	//   ....[16]....
        /*03c4*/ 	.word	0x0000bd70


	//   ....[17]....
        /*03c8*/ 	.word	0x0000bdd0


	//   ....[18]....
        /*03cc*/ 	.word	0x0000be00


	//   ....[19]....
        /*03d0*/ 	.word	0x0000be20


	//   ....[20]....
        /*03d4*/ 	.word	0x0000fdd0


	//   ....[21]....
        /*03d8*/ 	.word	0x0000fee0


	//   ....[22]....
        /*03dc*/ 	.word	0x00010a20


	//   ....[23]....
        /*03e0*/ 	.word	0x00010aa0


	//   ....[24]....
        /*03e4*/ 	.word	0x000121d0


	//   ....[25]....
        /*03e8*/ 	.word	0x000121e0


	//   ....[26]....
        /*03ec*/ 	.word	0x00012260


	//   ....[27]....
        /*03f0*/ 	.word	0x00012270


	//   ....[28]....
        /*03f4*/ 	.word	0x00013270


	//   ....[29]....
        /*03f8*/ 	.word	0x00013280


	//   ....[30]....
        /*03fc*/ 	.word	0x00013290


	//   ....[31]....
        /*0400*/ 	.word	0x000132a0


	//   ....[32]....
        /*0404*/ 	.word	0x000132b0


	//   ....[33]....
        /*0408*/ 	.word	0x000132c0


	//   ....[34]....
        /*040c*/ 	.word	0x000132d0


	//   ....[35]....
        /*0410*/ 	.word	0x000132e0


	//   ....[36]....
        /*0414*/ 	.word	0x00013310


	//   ....[37]....
        /*0418*/ 	.word	0x00013320


	//   ....[38]....
        /*041c*/ 	.word	0x00013350


	//   ....[39]....
        /*0420*/ 	.word	0x00013360


	//   ....[40]....
        /*0424*/ 	.word	0x00013390


	//   ....[41]....
        /*0428*/ 	.word	0x000133a0


	//   ....[42]....
        /*042c*/ 	.word	0x000133d0


	//   ....[43]....
        /*0430*/ 	.word	0x000133e0


	//   ....[44]....
        /*0434*/ 	.word	0x00013400


	//   ....[45]....
        /*0438*/ 	.word	0x00013410


	//   ....[46]....
        /*043c*/ 	.word	0x00013420


	//   ....[47]....
        /*0440*/ 	.word	0x00013430


	//   ....[48]....
        /*0444*/ 	.word	0x00013440


	//   ....[49]....
        /*0448*/ 	.word	0x00013460


	//   ....[50]....
        /*044c*/ 	.word	0x00013490


	//   ....[51]....
        /*0450*/ 	.word	0x000134b0


	//   ....[52]....
        /*0454*/ 	.word	0x000134c0


	//   ....[53]....
        /*0458*/ 	.word	0x000134d0


	//   ....[54]....
        /*045c*/ 	.word	0x000134e0


	//   ....[55]....
        /*0460*/ 	.word	0x00013500


	//   ....[56]....
        /*0464*/ 	.word	0x00013510


	//   ....[57]....
        /*0468*/ 	.word	0x00013520


	//   ....[58]....
        /*046c*/ 	.word	0x00013530


	//   ....[59]....
        /*0470*/ 	.word	0x00013560


	//   ....[60]....
        /*0474*/ 	.word	0x00013780


	//   ....[61]....
        /*0478*/ 	.word	0x00014250


	//   ....[62]....
        /*047c*/ 	.word	0x000155b0


	//   ....[63]....
        /*0480*/ 	.word	0x00017840


	//   ....[64]....
        /*0484*/ 	.word	0x000179e0


	//   ....[65]....
        /*0488*/ 	.word	0x000180a0


	//   ....[66]....
        /*048c*/ 	.word	0x00018530


	//----- nvinfo : EIATTR_REG_RECONFIG
	.align		4
.L_210:
        /*0490*/ 	.byte	0x01, 0x54
	.zero		2


	//----- nvinfo : EIATTR_SYSCALL_OFFSETS
	.align		4
        /*0494*/ 	.byte	0x04, 0x46
        /*0496*/ 	.short	(.L_212 - .L_211)


	//   ....[0]....
.L_211:
        /*0498*/ 	.word	0x00001c90


	//   ....[1]....
        /*049c*/ 	.word	0x00014ef0


	//   ....[2]....
        /*04a0*/ 	.word	0x00015070


	//   ....[3]....
        /*04a4*/ 	.word	0x000151b0


	//   ....[4]....
        /*04a8*/ 	.word	0x000152d0


	//----- nvinfo : EIATTR_MBARRIER_INSTR_OFFSETS
	.align		4
.L_212:
        /*04ac*/ 	.byte	0x04, 0x39
        /*04ae*/ 	.short	(.L_214 - .L_213)


	//   ....[0]....
.L_213:
        /*04b0*/ 	.word	0x00000290
        /*04b4*/ 	.word	0x000000ff
        /*04b8*/ 	.word	0x00029800
        /*04bc*/ 	.short	0x0100
        /*04be*/ 	.byte	0x06
	.zero		1


	//   ....[1]....
        /*04c0*/ 	.word	0x000002a0
        /*04c4*/ 	.word	0x000000ff
        /*04c8*/ 	.word	0x00029820
        /*04cc*/ 	.short	0x0100
        /*04ce*/ 	.byte	0x06
	.zero		1


	//   ....[2]....
        /*04d0*/ 	.word	0x00000390
        /*04d4*/ 	.word	0x000000ff
        /*04d8*/ 	.word	0x00029830
        /*04dc*/ 	.short	0x0100
        /*04de*/ 	.byte	0x08
	.zero		1


	//   ....[3]....
        /*04e0*/ 	.word	0x000003a0
        /*04e4*/ 	.word	0x000000ff
        /*04e8*/ 	.word	0x00029840
        /*04ec*/ 	.short	0x0100
        /*04ee*/ 	.byte	0x08
	.zero		1


	//   ....[4]....
        /*04f0*/ 	.word	0x000003b0
        /*04f4*/ 	.word	0x000000ff
        /*04f8*/ 	.word	0x00029838
        /*04fc*/ 	.short	0x0100
        /*04fe*/ 	.byte	0x08
	.zero		1


	//   ....[5]....
        /*0500*/ 	.word	0x000003c0
        /*0504*/ 	.word	0x000000ff
        /*0508*/ 	.word	0x00029848
        /*050c*/ 	.short	0x0100
        /*050e*/ 	.byte	0x08
	.zero		1


	//   ....[6]....
        /*0510*/ 	.word	0x000004f0
        /*0514*/ 	.word	0x000000ff
        /*0518*/ 	.word	0x00029850
        /*051c*/ 	.short	0x0100
        /*051e*/ 	.byte	0x08
	.zero		1


	//   ....[7]....
        /*0520*/ 	.word	0x00000500
        /*0524*/ 	.word	0x000000ff
        /*0528*/ 	.word	0x00029860
        /*052c*/ 	.short	0x0100
        /*052e*/ 	.byte	0x08
	.zero		1


	//   ....[8]....
        /*0530*/ 	.word	0x00000510
        /*0534*/ 	.word	0x000000ff
        /*0538*/ 	.word	0x00029858
        /*053c*/ 	.short	0x0100
        /*053e*/ 	.byte	0x08
	.zero		1


	//   ....[9]....
        /*0540*/ 	.word	0x00000520
        /*0544*/ 	.word	0x000000ff
        /*0548*/ 	.word	0x00029868
        /*054c*/ 	.short	0x0100
        /*054e*/ 	.byte	0x08
	.zero		1


	//   ....[10]....
        /*0550*/ 	.word	0x00000610
        /*0554*/ 	.word	0x000000ff
        /*0558*/ 	.word	0x00029870
        /*055c*/ 	.short	0x0100
        /*055e*/ 	.byte	0x06
	.zero		1


	//   ....[11]....
        /*0560*/ 	.word	0x00000620
        /*0564*/ 	.word	0x000000ff
        /*0568*/ 	.word	0x00029880
        /*056c*/ 	.short	0x0100
        /*056e*/ 	.byte	0x06
	.zero		1


	//   ....[12]....
        /*0570*/ 	.word	0x00000630
        /*0574*/ 	.word	0x000000ff
        /*0578*/ 	.word	0x00029878
        /*057c*/ 	.short	0x0100
        /*057e*/ 	.byte	0x06
	.zero		1


	//   ....[13]....
        /*0580*/ 	.word	0x00000640
        /*0584*/ 	.word	0x000000ff
        /*0588*/ 	.word	0x00029888
        /*058c*/ 	.short	0x0100
        /*058e*/ 	.byte	0x06
	.zero		1


	//   ....[14]....
        /*0590*/ 	.word	0x00000770
        /*0594*/ 	.word	0x000000ff
        /*0598*/ 	.word	0x00029890
        /*059c*/ 	.short	0x0100
        /*059e*/ 	.byte	0x08
	.zero		1


	//   ....[15]....
        /*05a0*/ 	.word	0x00000780
        /*05a4*/ 	.word	0x000000ff
        /*05a8*/ 	.word	0x000298a0
        /*05ac*/ 	.short	0x0100
        /*05ae*/ 	.byte	0x08
	.zero		1


	//   ....[16]....
        /*05b0*/ 	.word	0x00000790
        /*05b4*/ 	.word	0x000000ff
        /*05b8*/ 	.word	0x00029898
        /*05bc*/ 	.short	0x0100
        /*05be*/ 	.byte	0x08
	.zero		1


	//   ....[17]....
        /*05c0*/ 	.word	0x000007a0
        /*05c4*/ 	.word	0x000000ff
        /*05c8*/ 	.word	0x000298a8
        /*05cc*/ 	.short	0x0100
        /*05ce*/ 	.byte	0x08
	.zero		1


	//   ....[18]....
        /*05d0*/ 	.word	0x000008d0
        /*05d4*/ 	.word	0x000000ff
        /*05d8*/ 	.word	0x000298b0
        /*05dc*/ 	.short	0x0100
        /*05de*/ 	.byte	0x08
	.zero		1


	//   ....[19]....
        /*05e0*/ 	.word	0x000008e0
        /*05e4*/ 	.word	0x000000ff
        /*05e8*/ 	.word	0x000298c0
        /*05ec*/ 	.short	0x0100
        /*05ee*/ 	.byte	0x08
	.zero		1


	//   ....[20]....
        /*05f0*/ 	.word	0x000008f0
        /*05f4*/ 	.word	0x000000ff
        /*05f8*/ 	.word	0x000298b8
        /*05fc*/ 	.short	0x0100
        /*05fe*/ 	.byte	0x08
	.zero		1


	//   ....[21]....
        /*0600*/ 	.word	0x00000900
        /*0604*/ 	.word	0x000000ff
        /*0608*/ 	.word	0x000298c8
        /*060c*/ 	.short	0x0100
        /*060e*/ 	.byte	0x08
	.zero		1


	//   ....[22]....
        /*0610*/ 	.word	0x00001d10
        /*0614*/ 	.word	0x000000ff
        /*0618*/ 	.word	0x00029800
        /*061c*/ 	.short	0x010a
        /*061e*/ 	.byte	0x25
	.zero		1


	//   ....[23]....
        /*0620*/ 	.word	0x00001d90
        /*0624*/ 	.word	0x00000003
        /*0628*/ 	.word	0x00029830
        /*062c*/ 	.short	0x010a
        /*062e*/ 	.byte	0x3f
	.zero		1


	//   ....[24]....
        /*0630*/ 	.word	0x00001e10
        /*0634*/ 	.word	0x00000003
        /*0638*/ 	.word	0x00029830
        /*063c*/ 	.short	0x010a
        /*063e*/ 	.byte	0x3f
	.zero		1


	//   ....[25]....
        /*0640*/ 	.word	0x00002c50
        /*0644*/ 	.word	0x00000000
        /*0648*/ 	.word	0x00000000
        /*064c*/ 	.short	0x0101
        /*064e*/ 	.byte	0x3f
	.zero		1


	//   ....[26]....
        /*0650*/ 	.word	0x000061e0
        /*0654*/ 	.word	0x000000ff
        /*0658*/ 	.word	0x00029830
        /*065c*/ 	.short	0x010a
        /*065e*/ 	.byte	0x06
	.zero		1


	//   ....[27]....
        /*0660*/ 	.word	0x00006220
        /*0664*/ 	.word	0x000000ff
        /*0668*/ 	.word	0x00029830
        /*066c*/ 	.short	0x010a
        /*066e*/ 	.byte	0x06
	.zero		1


	//   ....[28]....
        /*0670*/ 	.word	0x00006e30
        /*0674*/ 	.word	0x000000ff
        /*0678*/ 	.word	0x00029850
        /*067c*/ 	.short	0x010a
        /*067e*/ 	.byte	0x06
	.zero		1


	//   ....[29]....
        /*0680*/ 	.word	0x00006e70
        /*0684*/ 	.word	0x000000ff
        /*0688*/ 	.word	0x00029850
        /*068c*/ 	.short	0x010a
        /*068e*/ 	.byte	0x06
	.zero		1


	//   ....[30]....
        /*0690*/ 	.word	0x00007140
        /*0694*/ 	.word	0x00000009
        /*0698*/ 	.word	0x00000000
        /*069c*/ 	.short	0x0101
        /*069e*/ 	.byte	0x3f
	.zero		1


	//   ....[31]....
        /*06a0*/ 	.word	0x0000a170
        /*06a4*/ 	.word	0x000000ff
        /*06a8*/ 	.word	0x00000000
        /*06ac*/ 	.short	0x0101
        /*06ae*/ 	.byte	0x06
	.zero		1


	//   ....[32]....
        /*06b0*/ 	.word	0x0000aad0
        /*06b4*/ 	.word	0x000000ff
        /*06b8*/ 	.word	0x00029830
        /*06bc*/ 	.short	0x010a
        /*06be*/ 	.byte	0x05
	.zero		1


	//   ....[33]....
        /*06c0*/ 	.word	0x0000ab10
        /*06c4*/ 	.word	0x000000ff
        /*06c8*/ 	.word	0x00029830
        /*06cc*/ 	.short	0x010a
        /*06ce*/ 	.byte	0x05
	.zero		1


	//   ....[34]....
        /*06d0*/ 	.word	0x0000b750
        /*06d4*/ 	.word	0x000000ff
        /*06d8*/ 	.word	0x00029850
        /*06dc*/ 	.short	0x010a
        /*06de*/ 	.byte	0x06
	.zero		1


	//   ....[35]....
        /*06e0*/ 	.word	0x0000b790
        /*06e4*/ 	.word	0x000000ff
        /*06e8*/ 	.word	0x00029850
        /*06ec*/ 	.short	0x010a
        /*06ee*/ 	.byte	0x06
	.zero		1


	//   ....[36]....
        /*06f0*/ 	.word	0x0000cd70
        /*06f4*/ 	.word	0x00000004
        /*06f8*/ 	.word	0x00000000
        /*06fc*/ 	.short	0x0101
        /*06fe*/ 	.byte	0x3f
	.zero		1


	//   ....[37]....
        /*0700*/ 	.word	0x0000d0a0
        /*0704*/ 	.word	0x000000ff
        /*0708*/ 	.word	0x00000000
        /*070c*/ 	.short	0x0101
        /*070e*/ 	.byte	0x06
	.zero		1


	//   ....[38]....
        /*0710*/ 	.word	0x0000d840
        /*0714*/ 	.word	0x000000ff
        /*0718*/ 	.word	0x00029830
        /*071c*/ 	.short	0x010a
        /*071e*/ 	.byte	0x05
	.zero		1


	//   ....[39]....
        /*0720*/ 	.word	0x0000d880
        /*0724*/ 	.word	0x000000ff
        /*0728*/ 	.word	0x00029830
        /*072c*/ 	.short	0x010a
        /*072e*/ 	.byte	0x05
	.zero		1


	//   ....[40]....
        /*0730*/ 	.word	0x0000e4c0
        /*0734*/ 	.word	0x000000ff
        /*0738*/ 	.word	0x00029850
        /*073c*/ 	.short	0x010a
        /*073e*/ 	.byte	0x06
	.zero		1


	//   ....[41]....
        /*0740*/ 	.word	0x0000e500
        /*0744*/ 	.word	0x000000ff
        /*0748*/ 	.word	0x00029850
        /*074c*/ 	.short	0x010a
        /*074e*/ 	.byte	0x06
	.zero		1


	//   ....[42]....
        /*0750*/ 	.word	0x0000e830
        /*0754*/ 	.word	0x00000000
        /*0758*/ 	.word	0x00000000
        /*075c*/ 	.short	0x0101
        /*075e*/ 	.byte	0x3f
	.zero		1


	//   ....[43]....
        /*0760*/ 	.word	0x00011800
        /*0764*/ 	.word	0x000000ff
        /*0768*/ 	.word	0x00000000
        /*076c*/ 	.short	0x0101
        /*076e*/ 	.byte	0x06
	.zero		1


	//   ....[44]....
        /*0770*/ 	.word	0x00011e80
        /*0774*/ 	.word	0x000000ff
        /*0778*/ 	.word	0x00029850
        /*077c*/ 	.short	0x010a
        /*077e*/ 	.byte	0x09
	.zero		1


	//   ....[45]....
        /*0780*/ 	.word	0x00011ec0
        /*0784*/ 	.word	0x000000ff
        /*0788*/ 	.word	0x00029850
        /*078c*/ 	.short	0x010a
        /*078e*/ 	.byte	0x09
	.zero		1


	//   ....[46]....
        /*0790*/ 	.word	0x00012580
        /*0794*/ 	.word	0x000000ff
        /*0798*/ 	.word	0x00000000
        /*079c*/ 	.short	0x0101
        /*079e*/ 	.byte	0x04
	.zero		1


	//   ....[47]....
        /*07a0*/ 	.word	0x00013920
        /*07a4*/ 	.word	0x000000ff
        /*07a8*/ 	.word	0x00000000
        /*07ac*/ 	.short	0x0101
        /*07ae*/ 	.byte	0x05
	.zero		1


	//   ....[48]....
        /*07b0*/ 	.word	0x000157c0
        /*07b4*/ 	.word	0x00000002
        /*07b8*/ 	.word	0x00029880
        /*07bc*/ 	.short	0x010a
        /*07be*/ 	.byte	0x3f
	.zero		1


	//   ....[49]....
        /*07c0*/ 	.word	0x00015970
        /*07c4*/ 	.word	0x00000002
        /*07c8*/ 	.word	0x00029840
        /*07cc*/ 	.short	0x010a
        /*07ce*/ 	.byte	0x3f
	.zero		1


	//   ....[50]....
        /*07d0*/ 	.word	0x00015e60
        /*07d4*/ 	.word	0x000000ff
        /*07d8*/ 	.word	0x00029820
        /*07dc*/ 	.short	0x010a
        /*07de*/ 	.byte	0x28
	.zero		1


	//   ....[51]....
        /*07e0*/ 	.word	0x00016120
        /*07e4*/ 	.word	0x00000004
        /*07e8*/ 	.word	0x00029880
        /*07ec*/ 	.short	0x010a
        /*07ee*/ 	.byte	0x3f
	.zero		1


	//   ....[52]....
        /*07f0*/ 	.word	0x00016370
        /*07f4*/ 	.word	0x00000004
        /*07f8*/ 	.word	0x00029840
        /*07fc*/ 	.short	0x010a
        /*07fe*/ 	.byte	0x3f
	.zero		1


	//   ....[53]....
        /*0800*/ 	.word	0x00016880
        /*0804*/ 	.word	0x00000003
        /*0808*/ 	.word	0x00029870
        /*080c*/ 	.short	0x010a
        /*080e*/ 	.byte	0x3f
	.zero		1


	//   ....[54]....
        /*0810*/ 	.word	0x000168f0
        /*0814*/ 	.word	0x00000002
        /*0818*/ 	.word	0x00029860
        /*081c*/ 	.short	0x010a
        /*081e*/ 	.byte	0x3f
	.zero		1


	//   ....[55]....
        /*0820*/ 	.word	0x00016e60
        /*0824*/ 	.word	0x00000003
        /*0828*/ 	.word	0x00029850
        /*082c*/ 	.short	0x0101
        /*082e*/ 	.byte	0x3f
	.zero		1


	//   ....[56]....
        /*0830*/ 	.word	0x00016ea0
        /*0834*/ 	.word	0x00000002
        /*0838*/ 	.word	0x00000000
        /*083c*/ 	.short	0x0101
        /*083e*/ 	.byte	0x3f
	.zero		1


	//   ....[57]....
        /*0840*/ 	.word	0x00017060
        /*0844*/ 	.word	0x00000014
        /*0848*/ 	.word	0x00029870
        /*084c*/ 	.short	0x010a
        /*084e*/ 	.byte	0x3f
	.zero		1


	//   ....[58]....
        /*0850*/ 	.word	0x000170f0
        /*0854*/ 	.word	0x00000014
        /*0858*/ 	.word	0x00029860
        /*085c*/ 	.short	0x010a
        /*085e*/ 	.byte	0x3f
	.zero		1


	//   ....[59]....
        /*0860*/ 	.word	0x00017630
        /*0864*/ 	.word	0x00000014
        /*0868*/ 	.word	0x00029850
        /*086c*/ 	.short	0x0101
        /*086e*/ 	.byte	0x3f
	.zero		1


	//   ....[60]....
        /*0870*/ 	.word	0x00017680
        /*0874*/ 	.word	0x00000000
        /*0878*/ 	.word	0x00000000
        /*087c*/ 	.short	0x0101
        /*087e*/ 	.byte	0x3f
	.zero		1


	//   ....[61]....
        /*0880*/ 	.word	0x00017960
        /*0884*/ 	.word	0x00000000
        /*0888*/ 	.word	0x00029820
        /*088c*/ 	.short	0x010a
        /*088e*/ 	.byte	0x3f
	.zero		1


	//   ....[62]....
        /*0890*/ 	.word	0x00017b20
        /*0894*/ 	.word	0x00000006
        /*0898*/ 	.word	0x00000000
        /*089c*/ 	.short	0x010a
        /*089e*/ 	.byte	0x3f
	.zero		1


	//   ....[63]....
        /*08a0*/ 	.word	0x00017b90
        /*08a4*/ 	.word	0x00000007
        /*08a8*/ 	.word	0x00000000
        /*08ac*/ 	.short	0x010a
        /*08ae*/ 	.byte	0x3f
	.zero		1


	//   ....[64]....
        /*08b0*/ 	.word	0x00017bf0
        /*08b4*/ 	.word	0x00000004
        /*08b8*/ 	.word	0x00029860
        /*08bc*/ 	.short	0x010a
        /*08be*/ 	.byte	0x3f
	.zero		1


	//   ....[65]....
        /*08c0*/ 	.word	0x00017c40
        /*08c4*/ 	.word	0x00000003
        /*08c8*/ 	.word	0x00029860
        /*08cc*/ 	.short	0x010a
        /*08ce*/ 	.byte	0x3f
	.zero		1


	//   ....[66]....
        /*08d0*/ 	.word	0x00017c80
        /*08d4*/ 	.word	0x00000004
        /*08d8*/ 	.word	0x00029880
        /*08dc*/ 	.short	0x010a
        /*08de*/ 	.byte	0x3f
	.zero		1


	//   ....[67]....
        /*08e0*/ 	.word	0x00017ca0
        /*08e4*/ 	.word	0x00000003
        /*08e8*/ 	.word	0x00029880
        /*08ec*/ 	.short	0x010a
        /*08ee*/ 	.byte	0x3f
	.zero		1


	//   ....[68]....
        /*08f0*/ 	.word	0x00017d10
        /*08f4*/ 	.word	0x00000003
        /*08f8*/ 	.word	0x00029800
        /*08fc*/ 	.short	0x010a
        /*08fe*/ 	.byte	0x3f
	.zero		1


	//   ....[69]....
        /*0900*/ 	.word	0x00017d60
        /*0904*/ 	.word	0x00000003
        /*0908*/ 	.word	0x00029830
        /*090c*/ 	.short	0x010a
        /*090e*/ 	.byte	0x3f
	.zero		1


	//   ....[70]....
        /*0910*/ 	.word	0x00017dc0
        /*0914*/ 	.word	0x0000000a
        /*0918*/ 	.word	0x00029830
        /*091c*/ 	.short	0x010a
        /*091e*/ 	.byte	0x3f
	.zero		1


	//   ....[71]....
        /*0920*/ 	.word	0x00017e20
        /*0924*/ 	.word	0x0000000a
        /*0928*/ 	.word	0x00029850
        /*092c*/ 	.short	0x010a
        /*092e*/ 	.byte	0x3f
	.zero		1


	//   ....[72]....
        /*0930*/ 	.word	0x00017e80
        /*0934*/ 	.word	0x0000000d
        /*0938*/ 	.word	0x00029830
        /*093c*/ 	.short	0x010a
        /*093e*/ 	.byte	0x3f
	.zero		1


	//   ....[73]....
        /*0940*/ 	.word	0x00017ee0
        /*0944*/ 	.word	0x0000000d
        /*0948*/ 	.word	0x00029850
        /*094c*/ 	.short	0x010a
        /*094e*/ 	.byte	0x3f
	.zero		1


	//   ....[74]....
        /*0950*/ 	.word	0x00017f40
        /*0954*/ 	.word	0x0000000d
        /*0958*/ 	.word	0x00029830
        /*095c*/ 	.short	0x010a
        /*095e*/ 	.byte	0x3f
	.zero		1


	//   ....[75]....
        /*0960*/ 	.word	0x00017fa0
        /*0964*/ 	.word	0x0000000d
        /*0968*/ 	.word	0x00029850
        /*096c*/ 	.short	0x010a
        /*096e*/ 	.byte	0x3f
	.zero		1


	//   ....[76]....
        /*0970*/ 	.word	0x00018000
        /*0974*/ 	.word	0x00000006
        /*0978*/ 	.word	0x00029850
        /*097c*/ 	.short	0x010a
        /*097e*/ 	.byte	0x3f
	.zero		1


	//   ....[77]....
        /*0980*/ 	.word	0x00018150
        /*0984*/ 	.word	0x00000002
        /*0988*/ 	.word	0x00029880
        /*098c*/ 	.short	0x010a
        /*098e*/ 	.byte	0x3f
	.zero		1


	//   ....[78]....
        /*0990*/ 	.word	0x000181a0
        /*0994*/ 	.word	0x00000002
        /*0998*/ 	.word	0x00029840
        /*099c*/ 	.short	0x010a
        /*099e*/ 	.byte	0x3f
	.zero		1


	//   ....[79]....
        /*09a0*/ 	.word	0x00018200
        /*09a4*/ 	.word	0x00000003
        /*09a8*/ 	.word	0x00029820
        /*09ac*/ 	.short	0x010a
        /*09ae*/ 	.byte	0x3f
	.zero		1


	//   ....[80]....
        /*09b0*/ 	.word	0x00018250
        /*09b4*/ 	.word	0x00000004
        /*09b8*/ 	.word	0x00029880
        /*09bc*/ 	.short	0x010a
        /*09be*/ 	.byte	0x3f
	.zero		1


	//   ....[81]....
        /*09c0*/ 	.word	0x000182a0
        /*09c4*/ 	.word	0x00000004
        /*09c8*/ 	.word	0x00029840
        /*09cc*/ 	.short	0x010a
        /*09ce*/ 	.byte	0x3f
	.zero		1


	//   ....[82]....
        /*09d0*/ 	.word	0x00018300
        /*09d4*/ 	.word	0x00000003
        /*09d8*/ 	.word	0x00029870
        /*09dc*/ 	.short	0x010a
        /*09de*/ 	.byte	0x3f
	.zero		1


	//   ....[83]....
        /*09e0*/ 	.word	0x00018360
        /*09e4*/ 	.word	0x00000004
        /*09e8*/ 	.word	0x00029860
        /*09ec*/ 	.short	0x010a
        /*09ee*/ 	.byte	0x3f
	.zero		1


	//   ....[84]....
        /*09f0*/ 	.word	0x000183b0
        /*09f4*/ 	.word	0x00000014
        /*09f8*/ 	.word	0x00029870
        /*09fc*/ 	.short	0x010a
        /*09fe*/ 	.byte	0x3f
	.zero		1


	//   ....[85]....
        /*0a00*/ 	.word	0x00018400
        /*0a04*/ 	.word	0x00000014
        /*0a08*/ 	.word	0x00029860
        /*0a0c*/ 	.short	0x010a
        /*0a0e*/ 	.byte	0x3f
	.zero		1


	//   ....[86]....
        /*0a10*/ 	.word	0x00018450
        /*0a14*/ 	.word	0x00000000
        /*0a18*/ 	.word	0x00029820
        /*0a1c*/ 	.short	0x010a
        /*0a1e*/ 	.byte	0x3f
	.zero		1


	//   ....[87]....
        /*0a20*/ 	.word	0x000185f0
        /*0a24*/ 	.word	0x00000006
        /*0a28*/ 	.word	0x00000000
        /*0a2c*/ 	.short	0x010a
        /*0a2e*/ 	.byte	0x3f
	.zero		1


	//   ....[88]....
        /*0a30*/ 	.word	0x00018640
        /*0a34*/ 	.word	0x00000007
        /*0a38*/ 	.word	0x00000000
        /*0a3c*/ 	.short	0x010a
        /*0a3e*/ 	.byte	0x3f
	.zero		1


	//   ....[89]....
        /*0a40*/ 	.word	0x00018690
        /*0a44*/ 	.word	0x00000004
        /*0a48*/ 	.word	0x00029860
        /*0a4c*/ 	.short	0x010a
        /*0a4e*/ 	.byte	0x3f
	.zero		1


	//   ....[90]....
        /*0a50*/ 	.word	0x000186e0
        /*0a54*/ 	.word	0x00000003
        /*0a58*/ 	.word	0x00029860
        /*0a5c*/ 	.short	0x010a
        /*0a5e*/ 	.byte	0x3f
	.zero		1


	//   ....[91]....
        /*0a60*/ 	.word	0x00018730
        /*0a64*/ 	.word	0x00000004
        /*0a68*/ 	.word	0x00029880
        /*0a6c*/ 	.short	0x010a
        /*0a6e*/ 	.byte	0x3f
	.zero		1


	//----- nvinfo : EIATTR_NUM_MBARRIERS
	.align		4
.L_214:
        /*0a70*/ 	.byte	0x03, 0x38
        /*0a72*/ 	.short	0x0016


	//----- nvinfo : EIATTR_EXIT_INSTR_OFFSETS
	.align		4
        /*0a74*/ 	.byte	0x04, 0x1c
        /*0a76*/ 	.short	(.L_216 - .L_215)


	//   ....[0]....
.L_215:
        /*0a78*/ 	.word	0x00000a60


	//   ....[1]....
        /*0a7c*/ 	.word	0x000141f0


	//   ....[2]....
        /*0a80*/ 	.word	0x00017cf0


	//----- nvinfo : EIATTR_MAX_THREADS
	.align		4
.L_216:
        /*0a84*/ 	.byte	0x04, 0x05
        /*0a86*/ 	.short	(.L_218 - .L_217)
.L_217:
        /*0a88*/ 	.word	0x00000180
        /*0a8c*/ 	.word	0x00000001
        /*0a90*/ 	.word	0x00000001


	//----- nvinfo : EIATTR_CRS_STACK_SIZE
	.align		4
.L_218:
        /*0a94*/ 	.byte	0x04, 0x1e
        /*0a96*/ 	.short	(.L_220 - .L_219)
.L_219:
        /*0a98*/ 	.word	0x00000000


	//----- nvinfo : EIATTR_CBANK_PARAM_SIZE
	.align		4
.L_220:
        /*0a9c*/ 	.byte	0x03, 0x19
        /*0a9e*/ 	.short	0x0bf0


	//----- nvinfo : EIATTR_PARAM_CBANK
	.align		4
        /*0aa0*/ 	.byte	0x04, 0x0a
        /*0aa2*/ 	.short	(.L_222 - .L_221)
	.align		4
.L_221:
        /*0aa4*/ 	.word	index@(.nv.constant0._ZN7cutlass13device_kernelIN5flash11enable_sm90INS1_16FlashAttnFwdSm90INS1_25CollectiveMainloopFwdSm90ILi2EN4cute5tupleIJNS5_1CILi1EEES8_S8_EEENS6_IJNS7_ILi128EEENS7_ILi160EEENS7_ILi192EEEEEELi128ENS_12float_e4m3_tEfNS_4arch4Sm90ELb0ELb1ELb0ELb0ELb0ELb0ELb0ELb1ELb1ELb0ELb0ELb0EEENS1_21CollectiveEpilogueFwdINS6_IJSA_SA_SB_EEES9_NS_10bfloat16_tESG_Li256ELb0ELb0ELb0ELb1EEENS1_30DynamicPersistentTileSchedulerILi256ELi128ELb0ELb0ELb1EEEEEEEEEvNT_6ParamsE)
        /*0aa8*/ 	.short	0x0210
        /*0aaa*/ 	.short	0x0bf0


	//----- nvinfo : EIATTR_SW_WAR
	.align		4
.L_222:
        /*0aac*/ 	.byte	0x04, 0x36
        /*0aae*/ 	.short	(.L_224 - .L_223)
.L_223:
        /*0ab0*/ 	.word	0x00000008
.L_224:


//--------------------- .nv.info._ZN7cutlass13device_kernelIN5flash11enable_sm90INS1_16FlashAttnFwdSm90INS1_25CollectiveMainloopFwdSm90ILi2EN4cute5tupleIJNS5_1CILi1EEES8_S8_EEENS6_IJNS7_ILi128EEENS7_ILi160EEENS7_ILi192EEEEEELi128ENS_12float_e4m3_tEfNS_4arch4Sm90ELb0ELb1ELb0ELb1ELb0ELb0ELb0ELb1ELb1ELb0ELb0ELb0EEENS1_21CollectiveEpilogueFwdINS6_IJSA_SA_SB_EEES9_NS_10bfloat16_tESG_Li256ELb1ELb0ELb0ELb1EEENS1_36VarlenDynamicPersistentTileSchedulerILi128ELi160ELi256ELi128ELb0ELb0ELb1ELb1ELb0ELb1EEEEEEEEEvNT_6ParamsE --------------------------
	.section	.nv.info._ZN7cutlass13device_kernelIN5flash11enable_sm90INS1_16FlashAttnFwdSm90INS1_25CollectiveMainloopFwdSm90ILi2EN4cute5tupleIJNS5_1CILi1EEES8_S8_EEENS6_IJNS7_ILi128EEENS7_ILi160EEENS7_ILi192EEEEEELi128ENS_12float_e4m3_tEfNS_4arch4Sm90ELb0ELb1ELb0ELb1ELb0ELb0ELb0ELb1ELb1ELb0ELb0ELb0EEENS1_21CollectiveEpilogueFwdINS6_IJSA_SA_SB_EEES9_NS_10bfloat16_tESG_Li256ELb1ELb0ELb0ELb1EEENS1_36VarlenDynamicPersistentTileSchedulerILi128ELi160ELi256ELi128ELb0ELb0ELb1ELb1ELb0ELb1EEEEEEEEEvNT_6ParamsE,"",@"SHT_CUDA_INFO"
	.sectionflags	@""
	.align	4


	//----- nvinfo : EIATTR_CUDA_API_VERSION
	.align		4
        /*0000*/ 	.byte	0x04, 0x37
        /*0002*/ 	.short	(.L_226 - .L_225)
.L_225:
        /*0004*/ 	.word	0x00000082


	//----- nvinfo : EIATTR_KPARAM_INFO
	.align		4
.L_226:
        /*0008*/ 	.byte	0x04, 0x17
        /*000a*/ 	.short	(.L_228 - .L_227)
.L_227:
        /*000c*/ 	.word	0x00000000
        /*0010*/ 	.short	0x0000
        /*0012*/ 	.short	0x0070
        /*0014*/ 	.byte	0x00, 0xf0, 0x01, 0x28


	//----- nvinfo : EIATTR_SPARSE_MMA_MASK
	.align		4
.L_228:
        /*0018*/ 	.byte	0x03, 0x50
        /*001a*/ 	.short	0x0000


	//----- nvinfo : EIATTR_MAXREG_COUNT
	.align		4
        /*001c*/ 	.byte	0x03, 0x1b
        /*001e*/ 	.short	0x00a8


	//----- nvinfo : EIATTR_NUM_BARRIERS
	.align		4
        /*0020*/ 	.byte	0x02, 0x4c
        /*0022*/ 	.byte	0x10
	.zero		1


	//----- nvinfo : EIATTR_EXTERNS
	.align		4
        /*0024*/ 	.byte	0x04, 0x0f
        /*0026*/ 	.short	(.L_230 - .L_229)


	//   ....[0]....
	.align		4
.L_229:
        /*0028*/ 	.word	index@(__assertfail)


	//----- nvinfo : EIATTR_ANNOTATIONS
	.align		4
.L_230:
        /*002c*/ 	.byte	0x04, 0x55
        /*002e*/ 	.short	(.L_232 - .L_231)


	//   ....[0]....
.L_231:
        /* <DEDUP_REMOVED lines=43> */


	//----- nvinfo : EIATTR_MERCURY_ISA_VERSION
	.align		4
.L_232:
        /*02d0*/ 	.byte	0x03, 0x5f
        /*02d2*/ 	.short	0x0101


	//----- nvinfo : EIATTR_UNUSED_LOAD_BYTE_OFFSET
	.align		4
        /*02d4*/ 	.byte	0x04, 0x44
        /*02d6*/ 	.short	(.L_234 - .L_233)


	//   ....[0]....
.L_233:
        /*02d8*/ 	.word	0x00000a70
        /*02dc*/ 	.word	0x0000fff0


	//   ....[1]....
        /*02e0*/ 	.word	0x000129c0
        /*02e4*/ 	.word	0x0000fff0


	//----- nvinfo : EIATTR_INT_WARP_WIDE_INSTR_OFFSETS
	.align		4
.L_234:
        /*02e8*/ 	.byte	0x04, 0x31
        /*02ea*/ 	.short	(.L_236 - .L_235)


	//   ....[0]....
.L_235:
        /*02ec*/ 	.word	0x00000160


	//   ....[1]....
        /*02f0*/ 	.word	0x000001a0


	//   ....[2]....
        /*02f4*/ 	.word	0x00000210


	//   ....[3]....
        /*02f8*/ 	.word	0x00016690


	//   ....[4]....
        /*02fc*/ 	.word	0x00016720


	//   ....[5]....
        /*0300*/ 	.word	0x00016eb0


	//   ....[6]....
        /*0304*/ 	.word	0x000189e0


	//   ....[7]....
        /*0308*/ 	.word	0x00018a70


	//----- nvinfo : EIATTR_COOP_GROUP_MASK_REGIDS
	.align		4
.L_236:
        /*030c*/ 	.byte	0x04, 0x29
        /*030e*/ 	.short	(.L_238 - .L_237)


	//   ....[0]....
.L_237:
        /*0310*/ 	.word	0xffffffff


	//   ....[1]....
        /*0314*/ 	.word	0xffffffff


	//   ....[2]....
        /*0318*/ 	.word	0xffffffff


	//   ....[3]....
        /*031c*/ 	.word	0xffffffff


	//   ....[4]....
        /*0320*/ 	.word	0xffffffff


	//   ....[5]....
        /*0324*/ 	.word	0xffffffff


	//   ....[6]....
        /*0328*/ 	.word	0xffffffff


	//   ....[7]....
        /*032c*/ 	.word	0xffffffff


	//   ....[8]....
        /*0330*/ 	.word	0xffffffff


	//   ....[9]....
        /*0334*/ 	.word	0xffffffff


	//   ....[10]....
        /*0338*/ 	.word	0xffffffff


	//   ....[11]....
        /*033c*/ 	.word	0xffffffff


	//   ....[12]....
        /*0340*/ 	.word	0xffffffff


	//   ....[13]....
        /*0344*/ 	.word	0xffffffff


	//   ....[14]....
        /*0348*/ 	.word	0xffffffff


	//   ....[15]....
        /*034c*/ 	.word	0xffffffff


	//   ....[16]....
        /*0350*/ 	.word	0xffffffff


	//   ....[17]....
        /*0354*/ 	.word	0xffffffff


	//   ....[18]....
        /*0358*/ 	.word	0xffffffff


	//   ....[19]....
        /*035c*/ 	.word	0xffffffff


	//   ....[20]....
        /*0360*/ 	.word	0xffffffff


	//   ....[21]....
        /*0364*/ 	.word	0xffffffff


	//   ....[22]....
        /*0368*/ 	.word	0xffffffff


	//   ....[23]....
        /*036c*/ 	.word	0xffffffff


	//   ....[24]....
        /*0370*/ 	.word	0xffffffff


	//   ....[25]....
        /*0374*/ 	.word	0xffffffff


	//   ....[26]....
        /*0378*/ 	.word	0xffffffff


	//   ....[27]....
        /*037c*/ 	.word	0xffffffff


	//   ....[28]....
        /*0380*/ 	.word	0xffffffff


	//   ....[29]....
        /*0384*/ 	.word	0xffffffff


	//   ....[30]....
        /*0388*/ 	.word	0xffffffff


	//   ....[31]....
        /*038c*/ 	.word	0xffffffff


	//   ....[32]....
        /*0390*/ 	.word	0xffffffff


	//   ....[33]....
        /*0394*/ 	.word	0xffffffff


	//   ....[34]....
        /*0398*/ 	.word	0xffffffff


	//   ....[35]....
        /*039c*/ 	.word	0xffffffff


	//   ....[36]....
        /*03a0*/ 	.word	0xffffffff


	//   ....[37]....
        /*03a4*/ 	.word	0xffffffff


	//   ....[38]....
        /*03a8*/ 	.word	0xffffffff


	//   ....[39]....
        /*03ac*/ 	.word	0xffffffff


	//   ....[40]....
        /*03b0*/ 	.word	0xffffffff


	//   ....[41]....
        /*03b4*/ 	.word	0xffffffff


	//   ....[42]....
        /*03b8*/ 	.word	0xffffffff


	//   ....[43]....
        /*03bc*/ 	.word	0xffffffff


	//   ....[44]....
        /*03c0*/ 	.word	0xffffffff


	//   ....[45]....
        /*03c4*/ 	.word	0xffffffff


	//   ....[46]....
        /*03c8*/ 	.word	0xffffffff


	//   ....[47]....
        /*03cc*/ 	.word	0xffffffff


	//   ....[48]....
        /*03d0*/ 	.word	0xffffffff


	//   ....[49]....
        /*03d4*/ 	.word	0xffffffff


	//   ....[50]....
        /*03d8*/ 	.word	0xffffffff


	//   ....[51]....
        /*03dc*/ 	.word	0xffffffff


	//   ....[52]....
        /*03e0*/ 	.word	0xffffffff


	//   ....[53]....
        /*03e4*/ 	.word	0xffffffff


	//   ....[54]....
        /*03e8*/ 	.word	0xffffffff


	//   ....[55]....
        /*03ec*/ 	.word	0xffffffff


	//   ....[56]....
        /*03f0*/ 	.word	0xffffffff


	//   ....[57]....
        /*03f4*/ 	.word	0xffffffff


	//   ....[58]....
        /*03f8*/ 	.word	0xffffffff


	//   ....[59]....
        /*03fc*/ 	.word	0xffffffff


	//   ....[60]....
        /*0400*/ 	.word	0xffffffff


	//   ....[61]....
        /*0404*/ 	.word	0xffffffff


	//   ....[62]....
        /*0408*/ 	.word	0xffffffff


	//   ....[63]....
        /*040c*/ 	.word	0xffffffff


	//   ....[64]....
        /*0410*/ 	.word	0xffffffff


	//   ....[65]....
        /*0414*/ 	.word	0xffffffff


	//   ....[66]....
        /*0418*/ 	.word	0xffffffff


	//   ....[67]....
        /*041c*/ 	.word	0xffffffff


	//   ....[68]....
        /*0420*/ 	.word	0xffffffff


	//   ....[69]....
        /*0424*/ 	.word	0xffffffff


	//   ....[70]....
        /*0428*/ 	.word	0xffffffff


	//   ....[71]....
        /*042c*/ 	.word	0xffffffff


	//   ....[72]....
        /*0430*/ 	.word	0xffffffff


	//   ....[73]....
        /*0434*/ 	.word	0xffffffff


	//   ....[74]....
        /*0438*/ 	.word	0xffffffff


	//   ....[75]....
        /*043c*/ 	.word	0xffffffff


	//   ....[76]....
        /*0440*/ 	.word	0xffffffff


	//   ....[77]....
        /*0444*/ 	.word	0xffffffff


	//   ....[78]....
        /*0448*/ 	.word	0xffffffff


	//   ....[79]....
        /*044c*/ 	.word	0xffffffff


	//   ....[80]....
        /*0450*/ 	.word	0xffffffff


	//   ....[81]....
        /*0454*/ 	.word	0xffffffff


	//   ....[82]....
        /*0458*/ 	.word	0xffffffff


	//   ....[83]....
        /*045c*/ 	.word	0xffffffff


	//   ....[84]....
        /*0460*/ 	.word	0xffffffff


	//   ....[85]....
        /*0464*/ 	.word	0xffffffff


	//   ....[86]....
        /*0468*/ 	.word	0xffffffff


	//   ....[87]....
        /*046c*/ 	.word	0xffffffff


	//   ....[88]....
        /*0470*/ 	.word	0xffffffff


	//   ....[89]....
        /*0474*/ 	.word	0xffffffff


	//   ....[90]....
        /*0478*/ 	.word	0xffffffff


	//   ....[91]....
        /*047c*/ 	.word	0xffffffff


	//   ....[92]....
        /*0480*/ 	.word	0xffffffff


	//   ....[93]....
        /*0484*/ 	.word	0xffffffff


	//   ....[94]....
        /*0488*/ 	.word	0xffffffff


	//   ....[95]....
        /*048c*/ 	.word	0x0500000f


	//   ....[96]....
        /*0490*/ 	.word	0x0500000f


	//----- nvinfo : EIATTR_COOP_GROUP_INSTR_OFFSETS
	.align		4
.L_238:
        /*0494*/ 	.byte	0x04, 0x28
        /*0496*/ 	.short	(.L_240 - .L_239)


	//   ....[0]....
.L_239:
        /*0498*/ 	.word	0x00000070


	//   ....[1]....
        /*049c*/ 	.word	0x00000170


	//   ....[2]....
        /*04a0*/ 	.word	0x000001c0


	//   ....[3]....
        /*04a4*/ 	.word	0x000003f0


	//   ....[4]....
        /*04a8*/ 	.word	0x00000550


	//   ....[5]....
        /*04ac*/ 	.word	0x00000670


	//   ....[6]....
        /*04b0*/ 	.word	0x000007d0


	//   ....[7]....
        /*04b4*/ 	.word	0x00001b50


	//   ....[8]....
        /*04b8*/ 	.word	0x00004310


	//   ....[9]....
        /*04bc*/ 	.word	0x00004420


	//   ....[10]....
        /*04c0*/ 	.word	0x00004f00


	//   ....[11]....
        /*04c4*/ 	.word	0x00004f50


	//   ....[12]....
        /*04c8*/ 	.word	0x00008790


	//   ....[13]....
        /*04cc*/ 	.word	0x000088a0


	//   ....[14]....
        /*04d0*/ 	.word	0x00009410


	//   ....[15]....
        /*04d4*/ 	.word	0x00009480


	//   ....[16]....
        /*04d8*/ 	.word	0x0000bdc0


	//   ....[17]....
        /*04dc*/ 	.word	0x0000be20


	//   ....[18]....
        /*04e0*/ 	.word	0x0000be50


	//   ....[19]....
        /*04e4*/ 	.word	0x0000be70


	//   ....[20]....
        /*04e8*/ 	.word	0x0000fe20


	//   ....[21]....
        /*04ec*/ 	.word	0x000101a0


	//   ....[22]....
        /*04f0*/ 	.word	0x00010a80


	//   ....[23]....
        /*04f4*/ 	.word	0x00010b00


	//   ....[24]....
        /*04f8*/ 	.word	0x00012220


	//   ....[25]....
        /*04fc*/ 	.word	0x00012230


	//   ....[26]....
        /*0500*/ 	.word	0x000122b0


	//   ....[27]....
        /*0504*/ 	.word	0x000122c0


	//   ....[28]....
        /*0508*/ 	.word	0x00013230


	//   ....[29]....
        /*050c*/ 	.word	0x00013240


	//   ....[30]....
        /*0510*/ 	.word	0x00013250


	//   ....[31]....
        /*0514*/ 	.word	0x00013260


	//   ....[32]....
        /*0518*/ 	.word	0x00013270


	//   ....[33]....
        /*051c*/ 	.word	0x00013280


	//   ....[34]....
        /*0520*/ 	.word	0x00013290


	//   ....[35]....
        /*0524*/ 	.word	0x000132a0


	//   ....[36]....
        /*0528*/ 	.word	0x000132d0


	//   ....[37]....
        /*052c*/ 	.word	0x000132e0


	//   ....[38]....
        /*0530*/ 	.word	0x00013310


	//   ....[39]....
        /*0534*/ 	.word	0x00013320


	//   ....[40]....
        /*0538*/ 	.word	0x00013350


	//   ....[41]....
        /*053c*/ 	.word	0x00013360


	//   ....[42]....
        /*0540*/ 	.word	0x00013390


	//   ....[43]....
        /*0544*/ 	.word	0x000133a0


	//   ....[44]....
        /*0548*/ 	.word	0x000133b0


	//   ....[45]....
        /*054c*/ 	.word	0x000133e0


	//   ....[46]....
        /*0550*/ 	.word	0x000133f0


	//   ....[47]....
        /*0554*/ 	.word	0x00013420


	//   ....[48]....
        /*0558*/ 	.word	0x00013450


	//   ....[49]....
        /*055c*/ 	.word	0x00013460


	//   ....[50]....
        /*0560*/ 	.word	0x00013470


	//   ....[51]....
        /*0564*/ 	.word	0x00013480


	//   ....[52]....
        /*0568*/ 	.word	0x000134b0


	//   ....[53]....
        /*056c*/ 	.word	0x000134e0


	//   ....[54]....
        /*0570*/ 	.word	0x00013510


	//   ....[55]....
        /*0574*/ 	.word	0x00013520


	//   ....[56]....
        /*0578*/ 	.word	0x00013580


	//   ....[57]....
        /*057c*/ 	.word	0x00013590


	//   ....[58]....
        /*0580*/ 	.word	0x000135a0


	//   ....[59]....
        /*0584*/ 	.word	0x000135d0


	//   ....[60]....
        /*0588*/ 	.word	0x00014fa0


	//   ....[61]....
        /*058c*/ 	.word	0x00015190


	//   ....[62]....
        /*0590*/ 	.word	0x000151c0


	//   ....[63]....
        /*0594*/ 	.word	0x000151f0


	//   ....[64]....
        /*0598*/ 	.word	0x00015230


	//   ....[65]....
        /*059c*/ 	.word	0x00015260


	//   ....[66]....
        /*05a0*/ 	.word	0x000152a0


	//   ....[67]....
        /*05a4*/ 	.word	0x00015430


	//   ....[68]....
        /*05a8*/ 	.word	0x00015460


	//   ....[69]....
        /*05ac*/ 	.word	0x00015490


	//   ....[70]....
        /*05b0*/ 	.word	0x000154c0


	//   ....[71]....
        /*05b4*/ 	.word	0x000154f0


	//   ....[72]....
        /*05b8*/ 	.word	0x00015530


	//   ....[73]....
        /*05bc*/ 	.word	0x000155d0


	//   ....[74]....
        /*05c0*/ 	.word	0x00015660


	//   ....[75]....
        /*05c4*/ 	.word	0x00015710


	//   ....[76]....
        /*05c8*/ 	.word	0x00017020


	//   ....[77]....
        /*05cc*/ 	.word	0x00019420


	//   ....[78]....
        /*05d0*/ 	.word	0x00019450


	//   ....[79]....
        /*05d4*/ 	.word	0x00019480


	//   ....[80]....
        /*05d8*/ 	.word	0x000194b0


	//   ....[81]....
        /*05dc*/ 	.word	0x000194e0


	//   ....[82]....
        /*05e0*/ 	.word	0x000194f0


	//   ....[83]....
        /*05e4*/ 	.word	0x00019520


	//   ....[84]....
        /*05e8*/ 	.word	0x00019530


	//   ....[85]....
        /*05ec*/ 	.word	0x00019670


	//   ....[86]....
        /*05f0*/ 	.word	0x000196a0


	//   ....[87]....
        /*05f4*/ 	.word	0x000196d0


	//   ....[88]....
        /*05f8*/ 	.word	0x00019700


	//   ....[89]....
        /*05fc*/ 	.word	0x00019730


	//   ....[90]....
        /*0600*/ 	.word	0x00019770


	//   ....[91]....
        /*0604*/ 	.word	0x00019800


	//   ....[92]....
        /*0608*/ 	.word	0x000198a0


	//   ....[93]....
        /*060c*/ 	.word	0x00019900


	//   ....[94]....
        /*0610*/ 	.word	0x00019fa0


	//   ....[95]....
        /*0614*/ 	.word	0x0001a660


	//   ....[96]....
        /*0618*/ 	.word	0x0001aaf0


	//----- nvinfo : EIATTR_REG_RECONFIG
	.align		4
.L_240:
        /*061c*/ 	.byte	0x01, 0x54
	.zero		2


	//----- nvinfo : EIATTR_SYSCALL_OFFSETS
	.align		4
        /*0620*/ 	.byte	0x04, 0x46
        /*0622*/ 	.short	(.L_242 - .L_241)


	//   ....[0]....
.L_241:
        /*0624*/ 	.word	0x00001d30


	//   ....[1]....
        /*0628*/ 	.word	0x000168c0


	//   ....[2]....
        /*062c*/ 	.word	0x00016a40


	//   ....[3]....
        /*0630*/ 	.word	0x00016b80


	//   ....[4]....
        /*0634*/ 	.word	0x00016ca0


	//----- nvinfo : EIATTR_MBARRIER_INSTR_OFFSETS
	.align		4
.L_242:
        /*0638*/ 	.byte	0x04, 0x39
        /*063a*/ 	.short	(.L_244 - .L_243)


	//   ....[0]....
.L_243:
        /*063c*/ 	.word	0x000002a0
        /*0640*/ 	.word	0x000000ff
        /*0644*/ 	.word	0x00029800
        /*0648*/ 	.short	0x0100
        /*064a*/ 	.byte	0x08
	.zero		1


	//   ....[1]....
        /*064c*/ 	.word	0x000002b0
        /*0650*/ 	.word	0x000000ff
        /*0654*/ 	.word	0x00029820
        /*0658*/ 	.short	0x0100
        /*065a*/ 	.byte	0x08
	.zero		1


	//   ....[2]....
        /*065c*/ 	.word	0x000003a0
        /*0660*/ 	.word	0x000000ff
        /*0664*/ 	.word	0x00029830
        /*0668*/ 	.short	0x0100
        /*066a*/ 	.byte	0x08
	.zero		1


	//   ....[3]....
        /*066c*/ 	.word	0x000003b0
        /*0670*/ 	.word	0x000000ff
        /*0674*/ 	.word	0x00029840
        /*0678*/ 	.short	0x0100
        /*067a*/ 	.byte	0x08
	.zero		1


	//   ....[4]....
        /*067c*/ 	.word	0x000003c0
        /*0680*/ 	.word	0x000000ff
        /*0684*/ 	.word	0x00029838
        /*0688*/ 	.short	0x0100
        /*068a*/ 	.byte	0x08
	.zero		1


	//   ....[5]....
        /*068c*/ 	.word	0x000003d0
        /*0690*/ 	.word	0x000000ff
        /*0694*/ 	.word	0x00029848
        /*0698*/ 	.short	0x0100
        /*069a*/ 	.byte	0x08
	.zero		1


	//   ....[6]....
        /*069c*/ 	.word	0x00000500
        /*06a0*/ 	.word	0x000000ff
        /*06a4*/ 	.word	0x00029850
        /*06a8*/ 	.short	0x0100
        /*06aa*/ 	.byte	0x08
	.zero		1


	//   ....[7]....
        /*06ac*/ 	.word	0x00000510
        /*06b0*/ 	.word	0x000000ff
        /*06b4*/ 	.word	0x00029860
        /*06b8*/ 	.short	0x0100
        /*06ba*/ 	.byte	0x08
	.zero		1


	//   ....[8]....
        /*06bc*/ 	.word	0x00000520
        /*06c0*/ 	.word	0x000000ff
        /*06c4*/ 	.word	0x00029858
        /*06c8*/ 	.short	0x0100
        /*06ca*/ 	.byte	0x08
	.zero		1


	//   ....[9]....
        /*06cc*/ 	.word	0x00000530
        /*06d0*/ 	.word	0x000000ff
        /*06d4*/ 	.word	0x00029868
        /*06d8*/ 	.short	0x0100
        /*06da*/ 	.byte	0x08
	.zero		1


	//   ....[10]....
        /*06dc*/ 	.word	0x00000620
        /*06e0*/ 	.word	0x000000ff
        /*06e4*/ 	.word	0x00029870
        /*06e8*/ 	.short	0x0100
        /*06ea*/ 	.byte	0x06
	.zero		1


	//   ....[11]....
        /*06ec*/ 	.word	0x00000630
        /*06f0*/ 	.word	0x000000ff
        /*06f4*/ 	.word	0x00029880
        /*06f8*/ 	.short	0x0100
        /*06fa*/ 	.byte	0x06
	.zero		1


	//   ....[12]....
        /*06fc*/ 	.word	0x00000640
        /*0700*/ 	.word	0x000000ff
        /*0704*/ 	.word	0x00029878
        /*0708*/ 	.short	0x0100
        /*070a*/ 	.byte	0x06
	.zero		1


	//   ....[13]....
        /*070c*/ 	.word	0x00000650
        /*0710*/ 	.word	0x000000ff
        /*0714*/ 	.word	0x00029888
        /*0718*/ 	.short	0x0100
        /*071a*/ 	.byte	0x06
	.zero		1


	//   ....[14]....
        /*071c*/ 	.word	0x00000780
        /*0720*/ 	.word	0x000000ff
        /*0724*/ 	.word	0x00029890
        /*0728*/ 	.short	0x0100
        /*072a*/ 	.byte	0x08
	.zero		1


	//   ....[15]....
        /*072c*/ 	.word	0x00000790
        /*0730*/ 	.word	0x000000ff
        /*0734*/ 	.word	0x000298a0
        /*0738*/ 	.short	0x0100
        /*073a*/ 	.byte	0x08
	.zero		1


	//   ....[16]....
        /*073c*/ 	.word	0x000007a0
        /*0740*/ 	.word	0x000000ff
        /*0744*/ 	.word	0x00029898
        /*0748*/ 	.short	0x0100
        /*074a*/ 	.byte	0x08
	.zero		1


	//   ....[17]....
        /*074c*/ 	.word	0x000007b0
        /*0750*/ 	.word	0x000000ff
        /*0754*/ 	.word	0x000298a8
        /*0758*/ 	.short	0x0100
        /*075a*/ 	.byte	0x08
	.zero		1


	//   ....[18]....
        /*075c*/ 	.word	0x000008e0
        /*0760*/ 	.word	0x000000ff
        /*0764*/ 	.word	0x000298b0
        /*0768*/ 	.short	0x0100
        /*076a*/ 	.byte	0x08
	.zero		1


	//   ....[19]....
        /*076c*/ 	.word	0x000008f0
        /*0770*/ 	.word	0x000000ff
        /*0774*/ 	.word	0x000298c0
        /*0778*/ 	.short	0x0100
        /*077a*/ 	.byte	0x08
	.zero		1


	//   ....[20]....
        /*077c*/ 	.word	0x00000900
        /*0780*/ 	.word	0x000000ff
        /*0784*/ 	.word	0x000298b8
        /*0788*/ 	.short	0x0100
        /*078a*/ 	.byte	0x08
	.zero		1


	//   ....[21]....
        /*078c*/ 	.word	0x00000910
        /*0790*/ 	.word	0x000000ff
        /*0794*/ 	.word	0x000298c8
        /*0798*/ 	.short	0x0100
        /*079a*/ 	.byte	0x08
	.zero		1


	//   ....[22]....
        /*079c*/ 	.word	0x00001db0
        /*07a0*/ 	.word	0x000000ff
        /*07a4*/ 	.word	0x00029800
        /*07a8*/ 	.short	0x010a
        /*07aa*/ 	.byte	0x29
	.zero		1


	//   ....[23]....
        /*07ac*/ 	.word	0x00001e30
        /*07b0*/ 	.word	0x00000003
        /*07b4*/ 	.word	0x00029830
        /*07b8*/ 	.short	0x010a
        /*07ba*/ 	.byte	0x3f
	.zero		1


	//   ....[24]....
        /*07bc*/ 	.word	0x00001eb0
        /*07c0*/ 	.word	0x00000003
        /*07c4*/ 	.word	0x00029830
        /*07c8*/ 	.short	0x010a
        /*07ca*/ 	.byte	0x3f
	.zero		1


	//   ....[25]....
        /*07cc*/ 	.word	0x00002ca0
        /*07d0*/ 	.word	0x00000000
        /*07d4*/ 	.word	0x00000000
        /*07d8*/ 	.short	0x0101
        /*07da*/ 	.byte	0x3f
	.zero		1


	//   ....[26]....
        /*07dc*/ 	.word	0x00006240
        /*07e0*/ 	.word	0x000000ff
        /*07e4*/ 	.word	0x00029830
        /*07e8*/ 	.short	0x010a
        /*07ea*/ 	.byte	0x06
	.zero		1


	//   ....[27]....
        /*07ec*/ 	.word	0x00006280
        /*07f0*/ 	.word	0x000000ff
        /*07f4*/ 	.word	0x00029830
        /*07f8*/ 	.short	0x010a
        /*07fa*/ 	.byte	0x06
	.zero		1


	//   ....[28]....
        /*07fc*/ 	.word	0x00006e90
        /*0800*/ 	.word	0x000000ff
        /*0804*/ 	.word	0x00029850
        /*0808*/ 	.short	0x010a
        /*080a*/ 	.byte	0x06
	.zero		1


	//   ....[29]....
        /*080c*/ 	.word	0x00006ed0
        /*0810*/ 	.word	0x000000ff
        /*0814*/ 	.word	0x00029850
        /*0818*/ 	.short	0x010a
        /*081a*/ 	.byte	0x06
	.zero		1


	//   ....[30]....
        /*081c*/ 	.word	0x000071e0
        /*0820*/ 	.word	0x00000008
        /*0824*/ 	.word	0x00000000
        /*0828*/ 	.short	0x0101
        /*082a*/ 	.byte	0x3f
	.zero		1


	//   ....[31]....
        /*082c*/ 	.word	0x0000a1c0
        /*0830*/ 	.word	0x000000ff
        /*0834*/ 	.word	0x00000000
        /*0838*/ 	.short	0x0101
        /*083a*/ 	.byte	0x06
	.zero		1


	//   ....[32]....
        /*083c*/ 	.word	0x0000ab20
        /*0840*/ 	.word	0x000000ff
        /*0844*/ 	.word	0x00029830
        /*0848*/ 	.short	0x010a
        /*084a*/ 	.byte	0x06
	.zero		1


	//   ....[33]....
        /*084c*/ 	.word	0x0000ab60
        /*0850*/ 	.word	0x000000ff
        /*0854*/ 	.word	0x00029830
        /*0858*/ 	.short	0x010a
        /*085a*/ 	.byte	0x06
	.zero		1


	//   ....[34]....
        /*085c*/ 	.word	0x0000b7a0
        /*0860*/ 	.word	0x000000ff
        /*0864*/ 	.word	0x00029850
        /*0868*/ 	.short	0x010a
        /*086a*/ 	.byte	0x06
	.zero		1


	//   ....[35]....
        /*086c*/ 	.word	0x0000b7e0
        /*0870*/ 	.word	0x000000ff
        /*0874*/ 	.word	0x00029850
        /*0878*/ 	.short	0x010a
        /*087a*/ 	.byte	0x06
	.zero		1


	//   ....[36]....
        /*087c*/ 	.word	0x0000ce80
        /*0880*/ 	.word	0x00000005
        /*0884*/ 	.word	0x00000000
        /*0888*/ 	.short	0x0101
        /*088a*/ 	.byte	0x3f
	.zero		1


	//   ....[37]....
        /*088c*/ 	.word	0x0000d0f0
        /*0890*/ 	.word	0x000000ff
        /*0894*/ 	.word	0x00000000
        /*0898*/ 	.short	0x0101
        /*089a*/ 	.byte	0x06
	.zero		1


	//   ....[38]....
        /*089c*/ 	.word	0x0000d8a0
        /*08a0*/ 	.word	0x000000ff
        /*08a4*/ 	.word	0x00029830
        /*08a8*/ 	.short	0x010a
        /*08aa*/ 	.byte	0x06
	.zero		1


	//   ....[39]....
        /*08ac*/ 	.word	0x0000d8e0
        /*08b0*/ 	.word	0x000000ff
        /*08b4*/ 	.word	0x00029830
        /*08b8*/ 	.short	0x010a
        /*08ba*/ 	.byte	0x06
	.zero		1


	//   ....[40]....
        /*08bc*/ 	.word	0x0000e520
        /*08c0*/ 	.word	0x000000ff
        /*08c4*/ 	.word	0x00029850
        /*08c8*/ 	.short	0x010a
        /*08ca*/ 	.byte	0x06
	.zero		1


	//   ....[41]....
        /*08cc*/ 	.word	0x0000e560
        /*08d0*/ 	.word	0x000000ff
        /*08d4*/ 	.word	0x00029850
        /*08d8*/ 	.short	0x010a
        /*08da*/ 	.byte	0x06
	.zero		1


	//   ....[42]....
        /*08dc*/ 	.word	0x0000e880
        /*08e0*/ 	.word	0x00000000
        /*08e4*/ 	.word	0x00000000
        /*08e8*/ 	.short	0x0101
        /*08ea*/ 	.byte	0x3f
	.zero		1


	//   ....[43]....
        /*08ec*/ 	.word	0x00011850
        /*08f0*/ 	.word	0x000000ff
        /*08f4*/ 	.word	0x00000000
        /*08f8*/ 	.short	0x0101
        /*08fa*/ 	.byte	0x06
	.zero		1


	//   ....[44]....
        /*08fc*/ 	.word	0x00011ed0
        /*0900*/ 	.word	0x000000ff
        /*0904*/ 	.word	0x00029850
        /*0908*/ 	.short	0x010a
        /*090a*/ 	.byte	0x09
	.zero		1


	//   ....[45]....
        /*090c*/ 	.word	0x00011f10
        /*0910*/ 	.word	0x000000ff
        /*0914*/ 	.word	0x00029850
        /*0918*/ 	.short	0x010a
        /*091a*/ 	.byte	0x09
	.zero		1


	//   ....[46]....
        /*091c*/ 	.word	0x000125b0
        /*0920*/ 	.word	0x000000ff
        /*0924*/ 	.word	0x00000000
        /*0928*/ 	.short	0x0101
        /*092a*/ 	.byte	0x04
	.zero		1


	//   ....[47]....
        /*092c*/ 	.word	0x00013ef0
        /*0930*/ 	.word	0x00000000
        /*0934*/ 	.word	0x00000000
        /*0938*/ 	.short	0x0101
        /*093a*/ 	.byte	0x3f
	.zero		1


	//   ....[48]....
        /*093c*/ 	.word	0x00017250
        /*0940*/ 	.word	0x00000003
        /*0944*/ 	.word	0x00029880
        /*0948*/ 	.short	0x010a
        /*094a*/ 	.byte	0x3f
	.zero		1


	//   ....[49]....
        /*094c*/ 	.word	0x00017410
        /*0950*/ 	.word	0x00000003
        /*0954*/ 	.word	0x00029840
        /*0958*/ 	.short	0x010a
        /*095a*/ 	.byte	0x3f
	.zero		1


	//   ....[50]....
        /*095c*/ 	.word	0x00017910
        /*0960*/ 	.word	0x000000ff
        /*0964*/ 	.word	0x00029820
        /*0968*/ 	.short	0x010a
        /*096a*/ 	.byte	0x29
	.zero		1


	//   ....[51]....
        /*096c*/ 	.word	0x00017bd0
        /*0970*/ 	.word	0x00000004
        /*0974*/ 	.word	0x00029880
        /*0978*/ 	.short	0x010a
        /*097a*/ 	.byte	0x3f
	.zero		1


	//   ....[52]....
        /*097c*/ 	.word	0x00017e50
        /*0980*/ 	.word	0x00000004
        /*0984*/ 	.word	0x00029840
        /*0988*/ 	.short	0x010a
        /*098a*/ 	.byte	0x3f
	.zero		1


	//   ....[53]....
        /*098c*/ 	.word	0x00018360
        /*0990*/ 	.word	0x00000003
        /*0994*/ 	.word	0x00029870
        /*0998*/ 	.short	0x010a
        /*099a*/ 	.byte	0x3f
	.zero		1


	//   ....[54]....
        /*099c*/ 	.word	0x000183d0
        /*09a0*/ 	.word	0x00000002
        /*09a4*/ 	.word	0x00029860
        /*09a8*/ 	.short	0x010a
        /*09aa*/ 	.byte	0x3f
	.zero		1


	//   ....[55]....
        /*09ac*/ 	.word	0x00018930
        /*09b0*/ 	.word	0x00000002
        /*09b4*/ 	.word	0x00029850
        /*09b8*/ 	.short	0x0101
        /*09ba*/ 	.byte	0x3f
	.zero		1


	//   ....[56]....
        /*09bc*/ 	.word	0x00018990
        /*09c0*/ 	.word	0x00000002
        /*09c4*/ 	.word	0x00000000
        /*09c8*/ 	.short	0x0101
        /*09ca*/ 	.byte	0x3f
	.zero		1


	//   ....[57]....
        /*09cc*/ 	.word	0x00018b50
        /*09d0*/ 	.word	0x00000014
        /*09d4*/ 	.word	0x00029870
        /*09d8*/ 	.short	0x010a
        /*09da*/ 	.byte	0x3f
	.zero		1


	//   ....[58]....
        /*09dc*/ 	.word	0x00018be0
        /*09e0*/ 	.word	0x00000014
        /*09e4*/ 	.word	0x00029860
        /*09e8*/ 	.short	0x010a
        /*09ea*/ 	.byte	0x3f
	.zero		1


	//   ....[59]....
        /*09ec*/ 	.word	0x00019120
        /*09f0*/ 	.word	0x00000014
        /*09f4*/ 	.word	0x00029850
        /*09f8*/ 	.short	0x0101
        /*09fa*/ 	.byte	0x3f
	.zero		1


	//   ....[60]....
        /*09fc*/ 	.word	0x00019170
        /*0a00*/ 	.word	0x00000000
        /*0a04*/ 	.word	0x00000000
        /*0a08*/ 	.short	0x0101
        /*0a0a*/ 	.byte	0x3f
	.zero		1


	//   ....[61]....
        /*0a0c*/ 	.word	0x00019f20
        /*0a10*/ 	.word	0x00000000
        /*0a14*/ 	.word	0x00029820
        /*0a18*/ 	.short	0x010a
        /*0a1a*/ 	.byte	0x3f
	.zero		1


	//   ....[62]....
        /*0a1c*/ 	.word	0x0001a0e0
        /*0a20*/ 	.word	0x00000006
        /*0a24*/ 	.word	0x00000000
        /*0a28*/ 	.short	0x010a
        /*0a2a*/ 	.byte	0x3f
	.zero		1


	//   ....[63]....
        /*0a2c*/ 	.word	0x0001a150
        /*0a30*/ 	.word	0x00000007
        /*0a34*/ 	.word	0x00000000
        /*0a38*/ 	.short	0x010a
        /*0a3a*/ 	.byte	0x3f
	.zero		1


	//   ....[64]....
        /*0a3c*/ 	.word	0x0001a1b0
        /*0a40*/ 	.word	0x00000004
        /*0a44*/ 	.word	0x00029860
        /*0a48*/ 	.short	0x010a
        /*0a4a*/ 	.byte	0x3f
	.zero		1


	//   ....[65]....
        /*0a4c*/ 	.word	0x0001a200
        /*0a50*/ 	.word	0x00000003
        /*0a54*/ 	.word	0x00029860
        /*0a58*/ 	.short	0x010a
        /*0a5a*/ 	.byte	0x3f
	.zero		1


	//   ....[66]....
        /*0a5c*/ 	.word	0x0001a240
        /*0a60*/ 	.word	0x00000004
        /*0a64*/ 	.word	0x00029880
        /*0a68*/ 	.short	0x010a
        /*0a6a*/ 	.byte	0x3f
	.zero		1


	//   ....[67]....
        /*0a6c*/ 	.word	0x0001a260
        /*0a70*/ 	.word	0x00000003
        /*0a74*/ 	.word	0x00029880
        /*0a78*/ 	.short	0x010a
        /*0a7a*/ 	.byte	0x3f
	.zero		1


	//   ....[68]....
        /*0a7c*/ 	.word	0x0001a2d0
        /*0a80*/ 	.word	0x00000003
        /*0a84*/ 	.word	0x00029800
        /*0a88*/ 	.short	0x010a
        /*0a8a*/ 	.byte	0x3f
	.zero		1


	//   ....[69]....
        /*0a8c*/ 	.word	0x0001a320
        /*0a90*/ 	.word	0x00000003
        /*0a94*/ 	.word	0x00029830
        /*0a98*/ 	.short	0x010a
        /*0a9a*/ 	.byte	0x3f
	.zero		1


	//   ....[70]....
        /*0a9c*/ 	.word	0x0001a380
        /*0aa0*/ 	.word	0x0000000f
        /*0aa4*/ 	.word	0x00029830
        /*0aa8*/ 	.short	0x010a
        /*0aaa*/ 	.byte	0x3f
	.zero		1


	//   ....[71]....
        /*0aac*/ 	.word	0x0001a3e0
        /*0ab0*/ 	.word	0x0000000f
        /*0ab4*/ 	.word	0x00029850
        /*0ab8*/ 	.short	0x010a
        /*0aba*/ 	.byte	0x3f
	.zero		1


	//   ....[72]....
        /*0abc*/ 	.word	0x0001a440
        /*0ac0*/ 	.word	0x0000000d
        /*0ac4*/ 	.word	0x00029830
        /*0ac8*/ 	.short	0x010a
        /*0aca*/ 	.byte	0x3f
	.zero		1


	//   ....[73]....
        /*0acc*/ 	.word	0x0001a4a0
        /*0ad0*/ 	.word	0x0000000d
        /*0ad4*/ 	.word	0x00029850
        /*0ad8*/ 	.short	0x010a
        /*0ada*/ 	.byte	0x3f
	.zero		1


	//   ....[74]....
        /*0adc*/ 	.word	0x0001a500
        /*0ae0*/ 	.word	0x0000000f
        /*0ae4*/ 	.word	0x00029830
        /*0ae8*/ 	.short	0x010a
        /*0aea*/ 	.byte	0x3f
	.zero		1


	//   ....[75]....
        /*0aec*/ 	.word	0x0001a560
        /*0af0*/ 	.word	0x0000000f
        /*0af4*/ 	.word	0x00029850
        /*0af8*/ 	.short	0x010a
        /*0afa*/ 	.byte	0x3f
	.zero		1


	//   ....[76]....
        /*0afc*/ 	.word	0x0001a5c0
        /*0b00*/ 	.word	0x00000004
        /*0b04*/ 	.word	0x00029850
        /*0b08*/ 	.short	0x010a
        /*0b0a*/ 	.byte	0x3f
	.zero		1


	//   ....[77]....
        /*0b0c*/ 	.word	0x0001a710
        /*0b10*/ 	.word	0x00000003
        /*0b14*/ 	.word	0x00029880
        /*0b18*/ 	.short	0x010a
        /*0b1a*/ 	.byte	0x3f
	.zero		1


	//   ....[78]....
        /*0b1c*/ 	.word	0x0001a760
        /*0b20*/ 	.word	0x00000003
        /*0b24*/ 	.word	0x00029840
        /*0b28*/ 	.short	0x010a
        /*0b2a*/ 	.byte	0x3f
	.zero		1


	//   ....[79]....
        /*0b2c*/ 	.word	0x0001a7c0
        /*0b30*/ 	.word	0x00000003
        /*0b34*/ 	.word	0x00029820
        /*0b38*/ 	.short	0x010a
        /*0b3a*/ 	.byte	0x3f
	.zero		1


	//   ....[80]....
        /*0b3c*/ 	.word	0x0001a810
        /*0b40*/ 	.word	0x00000004
        /*0b44*/ 	.word	0x00029880
        /*0b48*/ 	.short	0x010a
        /*0b4a*/ 	.byte	0x3f
	.zero		1


	//   ....[81]....
        /*0b4c*/ 	.word	0x0001a860
        /*0b50*/ 	.word	0x00000004
        /*0b54*/ 	.word	0x00029840
        /*0b58*/ 	.short	0x010a
        /*0b5a*/ 	.byte	0x3f
	.zero		1


	//   ....[82]....
        /*0b5c*/ 	.word	0x0001a8c0
        /*0b60*/ 	.word	0x00000003
        /*0b64*/ 	.word	0x00029870
        /*0b68*/ 	.short	0x010a
        /*0b6a*/ 	.byte	0x3f
	.zero		1


	//   ....[83]....
        /*0b6c*/ 	.word	0x0001a920
        /*0b70*/ 	.word	0x00000004
        /*0b74*/ 	.word	0x00029860
        /*0b78*/ 	.short	0x010a
        /*0b7a*/ 	.byte	0x3f
	.zero		1


	//   ....[84]....
        /*0b7c*/ 	.word	0x0001a970
        /*0b80*/ 	.word	0x00000014
        /*0b84*/ 	.word	0x00029870
        /*0b88*/ 	.short	0x010a
        /*0b8a*/ 	.byte	0x3f
	.zero		1


	//   ....[85]....
        /*0b8c*/ 	.word	0x0001a9c0
        /*0b90*/ 	.word	0x00000014
        /*0b94*/ 	.word	0x00029860
        /*0b98*/ 	.short	0x010a
        /*0b9a*/ 	.byte	0x3f
	.zero		1


	//   ....[86]....
        /*0b9c*/ 	.word	0x0001aa10
        /*0ba0*/ 	.word	0x00000000
        /*0ba4*/ 	.word	0x00029820
        /*0ba8*/ 	.short	0x010a
        /*0baa*/ 	.byte	0x3f
	.zero		1


	//   ....[87]....
        /*0bac*/ 	.word	0x0001abb0
        /*0bb0*/ 	.word	0x00000006
        /*0bb4*/ 	.word	0x00000000
        /*0bb8*/ 	.short	0x010a
        /*0bba*/ 	.byte	0x3f
	.zero		1


	//   ....[88]....
        /*0bbc*/ 	.word	0x0001ac00
        /*0bc0*/ 	.word	0x00000007
        /*0bc4*/ 	.word	0x00000000
        /*0bc8*/ 	.short	0x010a
        /*0bca*/ 	.byte	0x3f
	.zero		1


	//   ....[89]....
        /*0bcc*/ 	.word	0x0001ac50
        /*0bd0*/ 	.word	0x00000004
        /*0bd4*/ 	.word	0x00029860
        /*0bd8*/ 	.short	0x010a
        /*0bda*/ 	.byte	0x3f
	.zero		1


	//   ....[90]....
        /*0bdc*/ 	.word	0x0001aca0
        /*0be0*/ 	.word	0x00000003
        /*0be4*/ 	.word	0x00029860
        /*0be8*/ 	.short	0x010a
        /*0bea*/ 	.byte	0x3f
	.zero		1


	//   ....[91]....
        /*0bec*/ 	.word	0x0001acf0
        /*0bf0*/ 	.word	0x00000004
        /*0bf4*/ 	.word	0x00029880
        /*0bf8*/ 	.short	0x010a
        /*0bfa*/ 	.byte	0x3f
	.zero		1


	//----- nvinfo : EIATTR_NUM_MBARRIERS
	.align		4
.L_244:
        /*0bfc*/ 	.byte	0x03, 0x38
        /*0bfe*/ 	.short	0x0016


	//----- nvinfo : EIATTR_EXIT_INSTR_OFFSETS
	.align		4
        /*0c00*/ 	.byte	0x04, 0x1c
        /*0c02*/ 	.short	(.L_246 - .L_245)


	//   ....[0]....
.L_245:
        /*0c04*/ 	.word	0x00000ab0


	//   ....[1]....
        /*0c08*/ 	.word	0x00014f40


	//   ....[2]....
        /*0c0c*/ 	.word	0x0001a2b0


	//----- nvinfo : EIATTR_MAX_THREADS
	.align		4
.L_246:
        /*0c10*/ 	.byte	0x04, 0x05
        /*0c12*/ 	.short	(.L_248 - .L_247)
.L_247:
        /*0c14*/ 	.word	0x00000180
        /*0c18*/ 	.word	0x00000001
        /*0c1c*/ 	.word	0x00000001


	//----- nvinfo : EIATTR_CRS_STACK_SIZE
	.align		4
.L_248:
        /*0c20*/ 	.byte	0x04, 0x1e
        /*0c22*/ 	.short	(.L_250 - .L_249)
.L_249:
        /*0c24*/ 	.word	0x00000000


	//----- nvinfo : EIATTR_CBANK_PARAM_SIZE
	.align		4
.L_250:
        /*0c28*/ 	.byte	0x03, 0x19
        /*0c2a*/ 	.short	0x0a70


	//----- nvinfo : EIATTR_PARAM_CBANK
	.align		4
        /*0c2c*/ 	.byte	0x04, 0x0a
        /*0c2e*/ 	.short	(.L_252 - .L_251)
	.align		4
.L_251:
        /*0c30*/ 	.word	index@(.nv.constant0._ZN7cutlass13device_kernelIN5flash11enable_sm90INS1_16FlashAttnFwdSm90INS1_25CollectiveMainloopFwdSm90ILi2EN4cute5tupleIJNS5_1CILi1EEES8_S8_EEENS6_IJNS7_ILi128EEENS7_ILi160EEENS7_ILi192EEEEEELi128ENS_12float_e4m3_tEfNS_4arch4Sm90ELb0ELb1ELb0ELb1ELb0ELb0ELb0ELb1ELb1ELb0ELb0ELb0EEENS1_21CollectiveEpilogueFwdINS6_IJSA_SA_SB_EEES9_NS_10bfloat16_tESG_Li256ELb1ELb0ELb0ELb1EEENS1_36VarlenDynamicPersistentTileSchedulerILi128ELi160ELi256ELi128ELb0ELb0ELb1ELb1ELb0ELb1EEEEEEEEEvNT_6ParamsE)
        /*0c34*/ 	.short	0x0210
        /*0c36*/ 	.short	0x0a70


	//----- nvinfo : EIATTR_SW_WAR
	.align		4
.L_252:
        /*0c38*/ 	.byte	0x04, 0x36
        /*0c3a*/ 	.short	(.L_254 - .L_253)
.L_253:
        /*0c3c*/ 	.word	0x00000008
.L_254:


//--------------------- .nv.info._ZN7cutlass13device_kernelIN5flash11enable_sm90INS1_16FlashAttnFwdSm90INS1_25CollectiveMainloopFwdSm90ILi2EN4cute5tupleIJNS5_1CILi1EEES8_S8_EEENS6_IJNS7_ILi128EEENS7_ILi160EEENS7_ILi192EEEEEELi128ENS_12float_e4m3_tEfNS_4arch4Sm90ELb0ELb1ELb0ELb1ELb0ELb1ELb0ELb1ELb1ELb0ELb0ELb0EEENS1_21CollectiveEpilogueFwdINS6_IJSA_SA_SB_EEES9_NS_10bfloat16_tESG_Li256ELb1ELb0ELb0ELb1EEENS1_36VarlenDynamicPersistentTileSchedulerILi128ELi160ELi256ELi128ELb0ELb0ELb1ELb1ELb0ELb1EEEEEEEEEvNT_6ParamsE --------------------------
	.section	.nv.info._ZN7cutlass13device_kernelIN5flash11enable_sm90INS1_16FlashAttnFwdSm90INS1_25CollectiveMainloopFwdSm90ILi2EN4cute5tupleIJNS5_1CILi1EEES8_S8_EEENS6_IJNS7_ILi128EEENS7_ILi160EEENS7_ILi192EEEEEELi128ENS_12float_e4m3_tEfNS_4arch4Sm90ELb0ELb1ELb0ELb1ELb0ELb1ELb0ELb1ELb1ELb0ELb0ELb0EEENS1_21CollectiveEpilogueFwdINS6_IJSA_SA_SB_EEES9_NS_10bfloat16_tESG_Li256ELb1ELb0ELb0ELb1EEENS1_36VarlenDynamicPersistentTileSchedulerILi128ELi160ELi256ELi128ELb0ELb0ELb1ELb1ELb0ELb1EEEEEEEEEvNT_6ParamsE,"",@"SHT_CUDA_INFO"
	.sectionflags	@""
	.align	4


	//----- nvinfo : EIATTR_CUDA_API_VERSION
	.align		4
        /*0000*/ 	.byte	0x04, 0x37
        /*0002*/ 	.short	(.L_256 - .L_255)
.L_255:
        /*0004*/ 	.word	0x00000082


	//----- nvinfo : EIATTR_KPARAM_INFO
	.align		4
.L_256:
        /*0008*/ 	.byte	0x04, 0x17
        /*000a*/ 	.short	(.L_258 - .L_257)
.L_257:
        /*000c*/ 	.word	0x00000000
        /*0010*/ 	.short	0x0000
        /*0012*/ 	.short	0x0070
        /*0014*/ 	.byte	0x00, 0xf0, 0x01, 0x28


	//----- nvinfo : EIATTR_SPARSE_MMA_MASK
	.align		4
.L_258:
        /*0018*/ 	.byte	0x03, 0x50
        /*001a*/ 	.short	0x0000


	//----- nvinfo : EIATTR_MAXREG_COUNT
	.align		4
        /*001c*/ 	.byte	0x03, 0x1b
        /*001e*/ 	.short	0x00a8


	//----- nvinfo : EIATTR_NUM_BARRIERS
	.align		4
        /*0020*/ 	.byte	0x02, 0x4c
        /*0022*/ 	.byte	0x10
	.zero		1


	//----- nvinfo : EIATTR_EXTERNS
	.align		4
        /*0024*/ 	.byte	0x04, 0x0f
        /*0026*/ 	.short	(.L_260 - .L_259)


	//   ....[0]....
	.align		4
.L_259:
        /*0028*/ 	.word	index@(__assertfail)


	//----- nvinfo : EIATTR_ANNOTATIONS
	.align		4
.L_260:
        /*002c*/ 	.byte	0x04, 0x55
        /*002e*/ 	.short	(.L_262 - .L_261)


	//   ....[0]....
.L_261:
        /* <DEDUP_REMOVED lines=54> */


	//----- nvinfo : EIATTR_MERCURY_ISA_VERSION
	.align		4
.L_262:
        /*0378*/ 	.byte	0x03, 0x5f
        /*037a*/ 	.short	0x0101


	//----- nvinfo : EIATTR_UNUSED_LOAD_BYTE_OFFSET
	.align		4
        /*037c*/ 	.byte	0x04, 0x44
        /*037e*/ 	.short	(.L_264 - .L_263)


	//   ....[0]....
.L_263:
        /*0380*/ 	.word	0x00000b20
        /*0384*/ 	.word	0x0000fff0


	//   ....[1]....
        /*0388*/ 	.word	0x00029e00
        /*038c*/ 	.word	0x0000fff0


	//----- nvinfo : EIATTR_INT_WARP_WIDE_INSTR_OFFSETS
	.align		4
.L_264:
        /*0390*/ 	.byte	0x04, 0x31
        /*0392*/ 	.short	(.L_266 - .L_265)


	//   ....[0]....
.L_265:
        /*0394*/ 	.word	0x000001c0


	//   ....[1]....
        /*0398*/ 	.word	0x00000200


	//   ....[2]....
        /*039c*/ 	.word	0x00000270


	//   ....[3]....
        /*03a0*/ 	.word	0x0002f060


	//   ....[4]....
        /*03a4*/ 	.word	0x0002f0f0


	//   ....[5]....
        /*03a8*/ 	.word	0x0002f800


	//   ....[6]....
        /*03ac*/ 	.word	0x0002f830


	//   ....[7]....
        /*03b0*/ 	.word	0x0002f910


	//   ....[8]....
        /*03b4*/ 	.word	0x0002f9e0


	//   ....[9]....
        /*03b8*/ 	.word	0x000316a0


	//   ....[10]....
        /*03bc*/ 	.word	0x00031730


	//----- nvinfo : EIATTR_COOP_GROUP_MASK_REGIDS
	.align		4
.L_266:
        /*03c0*/ 	.byte	0x04, 0x29
        /*03c2*/ 	.short	(.L_268 - .L_267)


	//   ....[0]....
.L_267:
        /*03c4*/ 	.word	0xffffffff


	//   ....[1]....
        /*03c8*/ 	.word	0xffffffff


	//   ....[2]....
        /*03cc*/ 	.word	0xffffffff


	//   ....[3]....
        /*03d0*/ 	.word	0xffffffff


	//   ....[4]....
        /*03d4*/ 	.word	0xffffffff


	//   ....[5]....
        /*03d8*/ 	.word	0xffffffff


	//   ....[6]....
        /*03dc*/ 	.word	0xffffffff


	//   ....[7]....
        /*03e0*/ 	.word	0xffffffff


	//   ....[8]....
        /*03e4*/ 	.word	0xffffffff


	//   ....[9]....
        /*03e8*/ 	.word	0xffffffff


	//   ....[10]....
        /*03ec*/ 	.word	0xffffffff


	//   ....[11]....
        /*03f0*/ 	.word	0xffffffff


	//   ....[12]....
        /*03f4*/ 	.word	0xffffffff


	//   ....[13]....
        /*03f8*/ 	.word	0xffffffff


	//   ....[14]....
        /*03fc*/ 	.word	0xffffffff


	//   ....[15]....
        /*0400*/ 	.word	0xffffffff


	//   ....[16]....
        /*0404*/ 	.word	0xffffffff


	//   ....[17]....
        /*0408*/ 	.word	0xffffffff


	//   ....[18]....
        /*040c*/ 	.word	0xffffffff


	//   ....[19]....
        /*0410*/ 	.word	0xffffffff


	//   ....[20]....
        /*0414*/ 	.word	0xffffffff


	//   ....[21]....
        /*0418*/ 	.word	0xffffffff


	//   ....[22]....
        /*041c*/ 	.word	0xffffffff


	//   ....[23]....
        /*0420*/ 	.word	0xffffffff


	//   ....[24]....
        /*0424*/ 	.word	0xffffffff


	//   ....[25]....
        /*0428*/ 	.word	0xffffffff


	//   ....[26]....
        /*042c*/ 	.word	0xffffffff


	//   ....[27]....
        /*0430*/ 	.word	0xffffffff


	//   ....[28]....
        /*0434*/ 	.word	0xffffffff


	//   ....[29]....
        /*0438*/ 	.word	0xffffffff


	//   ....[30]....
        /*043c*/ 	.word	0xffffffff


	//   ....[31]....
        /*0440*/ 	.word	0xffffffff


	//   ....[32]....
        /*0444*/ 	.word	0xffffffff


	//   ....[33]....
        /*0448*/ 	.word	0xffffffff


	//   ....[34]....
        /*044c*/ 	.word	0xffffffff


	//   ....[35]....
        /*0450*/ 	.word	0xffffffff


	//   ....[36]....
        /*0454*/ 	.word	0xffffffff


	//   ....[37]....
        /*0458*/ 	.word	0xffffffff


	//   ....[38]....
        /*045c*/ 	.word	0xffffffff


	//   ....[39]....
        /*0460*/ 	.word	0xffffffff


	//   ....[40]....
        /*0464*/ 	.word	0xffffffff


	//   ....[41]....
        /*0468*/ 	.word	0xffffffff


	//   ....[42]....
        /*046c*/ 	.word	0xffffffff


	//   ....[43]....
        /*0470*/ 	.word	0xffffffff


	//   ....[44]....
        /*0474*/ 	.word	0xffffffff


	//   ....[45]....
        /*0478*/ 	.word	0xffffffff


	//   ....[46]....
        /*047c*/ 	.word	0xffffffff


	//   ....[47]....
        /*0480*/ 	.word	0xffffffff


	//   ....[48]....
        /*0484*/ 	.word	0xffffffff


	//   ....[49]....
        /*0488*/ 	.word	0xffffffff


	//   ....[50]....
        /*048c*/ 	.word	0xffffffff


	//   ....[51]....
        /*0490*/ 	.word	0xffffffff


	//   ....[52]....
        /*0494*/ 	.word	0xffffffff


	//   ....[53]....
        /*0498*/ 	.word	0xffffffff


	//   ....[54]....
        /*049c*/ 	.word	0xffffffff


	//   ....[55]....
        /*04a0*/ 	.word	0xffffffff


	//   ....[56]....
        /*04a4*/ 	.word	0xffffffff


	//   ....[57]....
        /*04a8*/ 	.word	0xffffffff


	//   ....[58]....
        /*04ac*/ 	.word	0xffffffff


	//   ....[59]....
        /*04b0*/ 	.word	0xffffffff


	//   ....[60]....
        /*04b4*/ 	.word	0xffffffff


	//   ....[61]....
        /*04b8*/ 	.word	0xffffffff


	//   ....[62]....
        /*04bc*/ 	.word	0xffffffff


	//   ....[63]....
        /*04c0*/ 	.word	0xffffffff


	//   ....[64]....
        /*04c4*/ 	.word	0xffffffff


	//   ....[65]....
        /*04c8*/ 	.word	0xffffffff


	//   ....[66]....
        /*04cc*/ 	.word	0xffffffff


	//   ....[67]....
        /*04d0*/ 	.word	0xffffffff


	//   ....[68]....
        /*04d4*/ 	.word	0xffffffff


	//   ....[69]....
        /*04d8*/ 	.word	0xffffffff


	//   ....[70]....
        /*04dc*/ 	.word	0xffffffff


	//   ....[71]....
        /*04e0*/ 	.word	0xffffffff


	//   ....[72]....
        /*04e4*/ 	.word	0xffffffff


	//   ....[73]....
        /*04e8*/ 	.word	0xffffffff


	//   ....[74]....
        /*04ec*/ 	.word	0xffffffff


	//   ....[75]....
        /*04f0*/ 	.word	0xffffffff


	//   ....[76]....
        /*04f4*/ 	.word	0xffffffff


	//   ....[77]....
        /*04f8*/ 	.word	0xffffffff


	//   ....[78]....
        /*04fc*/ 	.word	0xffffffff


	//   ....[79]....
        /*0500*/ 	.word	0xffffffff


	//   ....[80]....
        /*0504*/ 	.word	0xffffffff


	//   ....[81]....
        /*0508*/ 	.word	0xffffffff


	//   ....[82]....
        /*050c*/ 	.word	0xffffffff


	//   ....[83]....
        /*0510*/ 	.word	0xffffffff


	//   ....[84]....
        /*0514*/ 	.word	0xffffffff


	//   ....[85]....
        /*0518*/ 	.word	0xffffffff


	//   ....[86]....
        /*051c*/ 	.word	0xffffffff


	//   ....[87]....
        /*0520*/ 	.word	0xffffffff


	//   ....[88]....
        /*0524*/ 	.word	0xffffffff


	//   ....[89]....
        /*0528*/ 	.word	0xffffffff


	//   ....[90]....
        /*052c*/ 	.word	0xffffffff


	//   ....[91]....
        /*0530*/ 	.word	0xffffffff


	//   ....[92]....
        /*0534*/ 	.word	0xffffffff


	//   ....[93]....
        /*0538*/ 	.word	0xffffffff


	//   ....[94]....
        /*053c*/ 	.word	0xffffffff


	//   ....[95]....
        /*0540*/ 	.word	0xffffffff


	//   ....[96]....
        /*0544*/ 	.word	0x0500000f


	//   ....[97]....
        /*0548*/ 	.word	0x0500000f


	//   ....[98]....
        /*054c*/ 	.word	0x0500000f


	//   ....[99]....
        /*0550*/ 	.word	0x0500000f


	//   ....[100]....
        /*0554*/ 	.word	0x0500000f


	//   ....[101]....
        /*0558*/ 	.word	0x0500000f


	//   ....[102]....
        /*055c*/ 	.word	0x0500000f


	//   ....[103]....
        /*0560*/ 	.word	0x0500000f


	//   ....[104]....
        /*0564*/ 	.word	0x0500000f


	//   ....[105]....
        /*0568*/ 	.word	0x0500000f


	//   ....[106]....
        /*056c*/ 	.word	0x0500000f


	//   ....[107]....
        /*0570*/ 	.word	0x0500000f


	//   ....[108]....
        /*0574*/ 	.word	0x0500000f


	//   ....[109]....
        /*0578*/ 	.word	0x0500000f


	//   ....[110]....
        /*057c*/ 	.word	0x0500000f


	//   ....[111]....
        /*0580*/ 	.word	0x0500000f


	//   ....[112]....
        /*0584*/ 	.word	0x0500000f


	//   ....[113]....
        /*0588*/ 	.word	0x0500000f


	//   ....[114]....
        /*058c*/ 	.word	0x0500000f


	//   ....[115]....
        /*0590*/ 	.word	0x0500000f


	//   ....[116]....
        /*0594*/ 	.word	0x0500000f


	//   ....[117]....
        /*0598*/ 	.word	0x0500000f


	//   ....[118]....
        /*059c*/ 	.word	0x0500000f


	//   ....[119]....
        /*05a0*/ 	.word	0x0500000f


	//   ....[120]....
        /*05a4*/ 	.word	0x0500000f


	//   ....[121]....
        /*05a8*/ 	.word	0x0500000f


	//   ....[122]....
        /*05ac*/ 	.word	0x0500000f


	//   ....[123]....
        /*05b0*/ 	.word	0x0500000f


	//   ....[124]....
        /*05b4*/ 	.word	0x0500000f


	//   ....[125]....
        /*05b8*/ 	.word	0x0500000f


	//   ....[126]....
        /*05bc*/ 	.word	0x0500000f


	//   ....[127]....
        /*05c0*/ 	.word	0x0500000f


	//   ....[128]....
        /*05c4*/ 	.word	0x0500000f


	//   ....[129]....
        /*05c8*/ 	.word	0x0500000f


	//   ....[130]....
        /*05cc*/ 	.word	0x0500000f


	//   ....[131]....
        /*05d0*/ 	.word	0x0500000f


	//   ....[132]....
        /*05d4*/ 	.word	0x0500000f


	//   ....[133]....
        /*05d8*/ 	.word	0x0500000f


	//   ....[134]....
        /*05dc*/ 	.word	0x0500000f


	//   ....[135]....
        /*05e0*/ 	.word	0x0500000f


	//   ....[136]....
        /*05e4*/ 	.word	0x0500000f


	//   ....[137]....
        /*05e8*/ 	.word	0x0500000f


	//   ....[138]....
        /*05ec*/ 	.word	0x0500000f


	//   ....[139]....
        /*05f0*/ 	.word	0x0500000f


	//   ....[140]....
        /*05f4*/ 	.word	0x0500000f


	//   ....[141]....
        /*05f8*/ 	.word	0x0500000f


	//   ....[142]....
        /*05fc*/ 	.word	0x0500000f


	//   ....[143]....
        /*0600*/ 	.word	0x0500000f


	//   ....[144]....
        /*0604*/ 	.word	0x0500000f


	//   ....[145]....
        /*0608*/ 	.word	0x0500000f


	//   ....[146]....
        /*060c*/ 	.word	0x0500000f


	//   ....[147]....
        /*0610*/ 	.word	0x0500000f


	//   ....[148]....
        /*0614*/ 	.word	0x0500000f


	//   ....[149]....
        /*0618*/ 	.word	0x0500000f


	//   ....[150]....
        /*061c*/ 	.word	0x0500000f


	//   ....[151]....
        /*0620*/ 	.word	0x0500000f


	//   ....[152]....
        /*0624*/ 	.word	0x0500000f


	//   ....[153]....
        /*0628*/ 	.word	0x0500000f


	//   ....[154]....
        /*062c*/ 	.word	0x0500000f


	//   ....[155]....
        /*0630*/ 	.word	0x0500000f


	//   ....[156]....
        /*0634*/ 	.word	0x0500000f


	//----- nvinfo : EIATTR_COOP_GROUP_INSTR_OFFSETS
	.align		4
.L_268:
        /*0638*/ 	.byte	0x04, 0x28
        /*063a*/ 	.short	(.L_270 - .L_269)


	//   ....[0]....
.L_269:
        /*063c*/ 	.word	0x00000070


	//   ....[1]....
        /*0640*/ 	.word	0x000001d0


	//   ....[2]....
        /*0644*/ 	.word	0x00000220


	//   ....[3]....
        /*0648*/ 	.word	0x00000450


	//   ....[4]....
        /*064c*/ 	.word	0x000005b0


	//   ....[5]....
        /*0650*/ 	.word	0x000006d0


	//   ....[6]....
        /*0654*/ 	.word	0x00000830


	//   ....[7]....
        /*0658*/ 	.word	0x00010690


	//   ....[8]....
        /*065c*/ 	.word	0x0001a2c0


	//   ....[9]....
        /*0660*/ 	.word	0x0001a3e0


	//   ....[10]....
        /*0664*/ 	.word	0x0001ae80


	//   ....[11]....
        /*0668*/ 	.word	0x0001aee0


	//   ....[12]....
        /*066c*/ 	.word	0x0001f470


	//   ....[13]....
        /*0670*/ 	.word	0x0001f490


	//   ....[14]....
        /*0674*/ 	.word	0x0001fae0


	//   ....[15]....
        /*0678*/ 	.word	0x0001fb50


	//   ....[16]....
        /*067c*/ 	.word	0x00022950


	//   ....[17]....
        /*0680*/ 	.word	0x00022980


	//   ....[18]....
        /*0684*/ 	.word	0x000229e0


	//   ....[19]....
        /*0688*/ 	.word	0x00022a00


	//   ....[20]....
        /*068c*/ 	.word	0x00027200


	//   ....[21]....
        /*0690*/ 	.word	0x00027310


	//   ....[22]....
        /*0694*/ 	.word	0x00027e80


	//   ....[23]....
        /*0698*/ 	.word	0x00027ee0


	//   ....[24]....
        /*069c*/ 	.word	0x00029640


	//   ....[25]....
        /*06a0*/ 	.word	0x00029650


	//   ....[26]....
        /*06a4*/ 	.word	0x000296d0


	//   ....[27]....
        /*06a8*/ 	.word	0x000296e0


	//   ....[28]....
        /*06ac*/ 	.word	0x0002a440


	//   ....[29]....
        /*06b0*/ 	.word	0x0002a470


	//   ....[30]....
        /*06b4*/ 	.word	0x0002a4a0


	//   ....[31]....
        /*06b8*/ 	.word	0x0002a4d0


	//   ....[32]....
        /*06bc*/ 	.word	0x0002a500


	//   ....[33]....
        /*06c0*/ 	.word	0x0002a530


	//   ....[34]....
        /*06c4*/ 	.word	0x0002a560


	//   ....[35]....
        /*06c8*/ 	.word	0x0002a590


	//   ....[36]....
        /*06cc*/ 	.word	0x0002a5c0


	//   ....[37]....
        /*06d0*/ 	.word	0x0002a5f0


	//   ....[38]....
        /*06d4*/ 	.word	0x0002a620


	//   ....[39]....
        /*06d8*/ 	.word	0x0002a650


	//   ....[40]....
        /*06dc*/ 	.word	0x0002a680


	//   ....[41]....
        /*06e0*/ 	.word	0x0002a6b0


	//   ....[42]....
        /*06e4*/ 	.word	0x0002a6e0


	//   ....[43]....
        /*06e8*/ 	.word	0x0002a710


	//   ....[44]....
        /*06ec*/ 	.word	0x0002a740


	//   ....[45]....
        /*06f0*/ 	.word	0x0002a770


	//   ....[46]....
        /*06f4*/ 	.word	0x0002a7a0


	//   ....[47]....
        /*06f8*/ 	.word	0x0002a7d0


	//   ....[48]....
        /*06fc*/ 	.word	0x0002a800


	//   ....[49]....
        /*0700*/ 	.word	0x0002a830


	//   ....[50]....
        /*0704*/ 	.word	0x0002a860


	//   ....[51]....
        /*0708*/ 	.word	0x0002a880


	//   ....[52]....
        /*070c*/ 	.word	0x0002a890


	//   ....[53]....
        /*0710*/ 	.word	0x0002a8a0


	//   ....[54]....
        /*0714*/ 	.word	0x0002a8c0


	//   ....[55]....
        /*0718*/ 	.word	0x0002a8d0


	//   ....[56]....
        /*071c*/ 	.word	0x0002a8e0


	//   ....[57]....
        /*0720*/ 	.word	0x0002a8f0


	//   ....[58]....
        /*0724*/ 	.word	0x0002a920


	//   ....[59]....
        /*0728*/ 	.word	0x0002a950


	//   ....[60]....
        /*072c*/ 	.word	0x0002c2d0


	//   ....[61]....
        /*0730*/ 	.word	0x0002c4a0


	//   ....[62]....
        /*0734*/ 	.word	0x0002c4d0


	//   ....[63]....
        /*0738*/ 	.word	0x0002c500


	//   ....[64]....
        /*073c*/ 	.word	0x0002c530


	//   ....[65]....
        /*0740*/ 	.word	0x0002c560


	//   ....[66]....
        /*0744*/ 	.word	0x0002c5a0


	//   ....[67]....
        /*0748*/ 	.word	0x0002c720


	//   ....[68]....
        /*074c*/ 	.word	0x0002c750


	//   ....[69]....
        /*0750*/ 	.word	0x0002c780


	//   ....[70]....
        /*0754*/ 	.word	0x0002c7b0


	//   ....[71]....
        /*0758*/ 	.word	0x0002c7e0


	//   ....[72]....
        /*075c*/ 	.word	0x0002c810


	//   ....[73]....
        /*0760*/ 	.word	0x0002c8b0


	//   ....[74]....
        /*0764*/ 	.word	0x0002c8f0


	//   ....[75]....
        /*0768*/ 	.word	0x0002c9b0


	//   ....[76]....
        /*076c*/ 	.word	0x0002db50


	//   ....[77]....
        /*0770*/ 	.word	0x0002fb70


	//   ....[78]....
        /*0774*/ 	.word	0x000320a0


	//   ....[79]....
        /*0778*/ 	.word	0x000320d0


	//   ....[80]....
        /*077c*/ 	.word	0x00032110


	//   ....[81]....
        /*0780*/ 	.word	0x00032140


	//   ....[82]....
        /*0784*/ 	.word	0x00032170


	//   ....[83]....
        /*0788*/ 	.word	0x000321a0


	//   ....[84]....
        /*078c*/ 	.word	0x000321d0


	//   ....[85]....
        /*0790*/ 	.word	0x00032200


	//   ....[86]....
        /*0794*/ 	.word	0x000323a0


	//   ....[87]....
        /*0798*/ 	.word	0x000323d0


	//   ....[88]....
        /*079c*/ 	.word	0x00032400


	//   ....[89]....
        /*07a0*/ 	.word	0x00032430


	//   ....[90]....
        /*07a4*/ 	.word	0x00032460


	//   ....[91]....
        /*07a8*/ 	.word	0x00032490


	//   ....[92]....
        /*07ac*/ 	.word	0x00032550


	//   ....[93]....
        /*07b0*/ 	.word	0x00032570


	//   ....[94]....
        /*07b4*/ 	.word	0x000325e0


	//   ....[95]....
        /*07b8*/ 	.word	0x00032d70


	//   ....[96]....
        /*07bc*/ 	.word	0x00033200


	//   ....[97]....
        /*07c0*/ 	.word	0x000332a0


	//   ....[98]....
        /*07c4*/ 	.word	0x00033340


	//   ....[99]....
        /*07c8*/ 	.word	0x000333e0


	//   ....[100]....
        /*07cc*/ 	.word	0x00033480


	//   ....[101]....
        /*07d0*/ 	.word	0x00033560


	//   ....[102]....
        /*07d4*/ 	.word	0x00033600


	//   ....[103]....
        /*07d8*/ 	.word	0x000336a0


	//   ....[104]....
        /*07dc*/ 	.word	0x00033740


	//   ....[105]....
        /*07e0*/ 	.word	0x00033ad0


	//   ....[106]....
        /*07e4*/ 	.word	0x00033c00


	//   ....[107]....
        /*07e8*/ 	.word	0x00033d30


	//   ....[108]....
        /*07ec*/ 	.word	0x00033db0


	//   ....[109]....
        /*07f0*/ 	.word	0x00033e10


	//   ....[110]....
        /*07f4*/ 	.word	0x00033e90


	//   ....[111]....
        /*07f8*/ 	.word	0x00033ef0


	//   ....[112]....
        /*07fc*/ 	.word	0x00033f70


	//   ....[113]....
        /*0800*/ 	.word	0x00033fd0


	//   ....[114]....
        /*0804*/ 	.word	0x00034050


	//   ....[115]....
        /*0808*/ 	.word	0x000340b0


	//   ....[116]....
        /*080c*/ 	.word	0x00034130


	//   ....[117]....
        /*0810*/ 	.word	0x00034190


	//   ....[118]....
        /*0814*/ 	.word	0x00034210


	//   ....[119]....
        /*0818*/ 	.word	0x00034270


	//   ....[120]....
        /*081c*/ 	.word	0x000342d0


	//   ....[121]....
        /*0820*/ 	.word	0x00034330


	//   ....[122]....
        /*0824*/ 	.word	0x000343c0


	//   ....[123]....
        /*0828*/ 	.word	0x00034420


	//   ....[124]....
        /*082c*/ 	.word	0x000344a0


	//   ....[125]....
        /*0830*/ 	.word	0x00034500


	//   ....[126]....
        /*0834*/ 	.word	0x00034570


	//   ....[127]....
        /*0838*/ 	.word	0x000345d0


	//   ....[128]....
        /*083c*/ 	.word	0x00034650


	//   ....[129]....
        /*0840*/ 	.word	0x000346b0


	//   ....[130]....
        /*0844*/ 	.word	0x00034730


	//   ....[131]....
        /*0848*/ 	.word	0x00034790


	//   ....[132]....
        /*084c*/ 	.word	0x00034810


	//   ....[133]....
        /*0850*/ 	.word	0x00034870


	//   ....[134]....
        /*0854*/ 	.word	0x000348e0


	//   ....[135]....
        /*0858*/ 	.word	0x00034940


	//   ....[136]....
        /*085c*/ 	.word	0x000349a0


	//   ....[137]....
        /*0860*/ 	.word	0x00034ad0


	//   ....[138]....
        /*0864*/ 	.word	0x00034db0


	//   ....[139]....
        /*0868*/ 	.word	0x000351e0


	//   ....[140]....
        /*086c*/ 	.word	0x00035280


	//   ....[141]....
        /*0870*/ 	.word	0x000353b0


	//   ....[142]....
        /*0874*/ 	.word	0x00035420


	//   ....[143]....
        /*0878*/ 	.word	0x00035490


	//   ....[144]....
        /*087c*/ 	.word	0x00035500


	//   ....[145]....
        /*0880*/ 	.word	0x00035570


	//   ....[146]....
        /*0884*/ 	.word	0x000355f0


	//   ....[147]....
        /*0888*/ 	.word	0x00035680


	//   ....[148]....
        /*088c*/ 	.word	0x00035710


	//   ....[149]....
        /*0890*/ 	.word	0x00035780


	//   ....[150]....
        /*0894*/ 	.word	0x000357f0


	//   ....[151]....
        /*0898*/ 	.word	0x00035860


	//   ....[152]....
        /*089c*/ 	.word	0x000358e0


	//   ....[153]....
        /*08a0*/ 	.word	0x00035950


	//   ....[154]....
        /*08a4*/ 	.word	0x000359f0


	//   ....[155]....
        /*08a8*/ 	.word	0x00035a80


	//   ....[156]....
        /*08ac*/ 	.word	0x00035bb0


	//----- nvinfo : EIATTR_REG_RECONFIG
	.align		4
.L_270:
        /*08b0*/ 	.byte	0x01, 0x54
	.zero		2


	//----- nvinfo : EIATTR_SYSCALL_OFFSETS
	.align		4
        /*08b4*/ 	.byte	0x04, 0x46
        /*08b6*/ 	.short	(.L_272 - .L_271)


	//   ....[0]....
.L_271:
        /*08b8*/ 	.word	0x00001d80


	//   ....[1]....
        /*08bc*/ 	.word	0x00001ed0


	//   ....[2]....
        /*08c0*/ 	.word	0x00010820


	//   ....[3]....
        /*08c4*/ 	.word	0x00010b50


	//   ....[4]....
        /*08c8*/ 	.word	0x0002f290


	//   ....[5]....
        /*08cc*/ 	.word	0x0002f3e0


	//   ....[6]....
        /*08d0*/ 	.word	0x0002f520


	//   ....[7]....
        /*08d4*/ 	.word	0x0002f640


	//----- nvinfo : EIATTR_MBARRIER_INSTR_OFFSETS
	.align		4
.L_272:
        /*08d8*/ 	.byte	0x04, 0x39
        /*08da*/ 	.short	(.L_274 - .L_273)


	//   ....[0]....
.L_273:
        /*08dc*/ 	.word	0x00000300
        /*08e0*/ 	.word	0x000000ff
        /*08e4*/ 	.word	0x00029800
        /*08e8*/ 	.short	0x0100
        /*08ea*/ 	.byte	0x08
	.zero		1


	//   ....[1]....
        /*08ec*/ 	.word	0x00000310
        /*08f0*/ 	.word	0x000000ff
        /*08f4*/ 	.word	0x00029820
        /*08f8*/ 	.short	0x0100
        /*08fa*/ 	.byte	0x08
	.zero		1


	//   ....[2]....
        /*08fc*/ 	.word	0x00000400
        /*0900*/ 	.word	0x000000ff
        /*0904*/ 	.word	0x00029830
        /*0908*/ 	.short	0x0100
        /*090a*/ 	.byte	0x08
	.zero		1


	//   ....[3]....
        /*090c*/ 	.word	0x00000410
        /*0910*/ 	.word	0x000000ff
        /*0914*/ 	.word	0x00029840
        /*0918*/ 	.short	0x0100
        /*091a*/ 	.byte	0x08
	.zero		1


	//   ....[4]....
        /*091c*/ 	.word	0x00000420
        /*0920*/ 	.word	0x000000ff
        /*0924*/ 	.word	0x00029838
        /*0928*/ 	.short	0x0100
        /*092a*/ 	.byte	0x08
	.zero		1


	//   ....[5]....
        /*092c*/ 	.word	0x00000430
        /*0930*/ 	.word	0x000000ff
        /*0934*/ 	.word	0x00029848
        /*0938*/ 	.short	0x0100
        /*093a*/ 	.byte	0x08
	.zero		1


	//   ....[6]....
        /*093c*/ 	.word	0x00000560
        /*0940*/ 	.word	0x000000ff
        /*0944*/ 	.word	0x00029850
        /*0948*/ 	.short	0x0100
        /*094a*/ 	.byte	0x08
	.zero		1


	//   ....[7]....
        /*094c*/ 	.word	0x00000570
        /*0950*/ 	.word	0x000000ff
        /*0954*/ 	.word	0x00029860
        /*0958*/ 	.short	0x0100
        /*095a*/ 	.byte	0x08
	.zero		1


	//   ....[8]....
        /*095c*/ 	.word	0x00000580
        /*0960*/ 	.word	0x000000ff
        /*0964*/ 	.word	0x00029858
        /*0968*/ 	.short	0x0100
        /*096a*/ 	.byte	0x08
	.zero		1


	//   ....[9]....
        /*096c*/ 	.word	0x00000590
        /*0970*/ 	.word	0x000000ff
        /*0974*/ 	.word	0x00029868
        /*0978*/ 	.short	0x0100
        /*097a*/ 	.byte	0x08
	.zero		1


	//   ....[10]....
        /*097c*/ 	.word	0x00000680
        /*0980*/ 	.word	0x000000ff
        /*0984*/ 	.word	0x00029870
        /*0988*/ 	.short	0x0100
        /*098a*/ 	.byte	0x06
	.zero		1


	//   ....[11]....
        /*098c*/ 	.word	0x00000690
        /*0990*/ 	.word	0x000000ff
        /*0994*/ 	.word	0x00029880
        /*0998*/ 	.short	0x0100
        /*099a*/ 	.byte	0x06
	.zero		1


	//   ....[12]....
        /*099c*/ 	.word	0x000006a0
        /*09a0*/ 	.word	0x000000ff
        /*09a4*/ 	.word	0x00029878
        /*09a8*/ 	.short	0x0100
        /*09aa*/ 	.byte	0x06
	.zero		1


	//   ....[13]....
        /*09ac*/ 	.word	0x000006b0
        /*09b0*/ 	.word	0x000000ff
        /*09b4*/ 	.word	0x00029888
        /*09b8*/ 	.short	0x0100
        /*09ba*/ 	.byte	0x06
	.zero		1


	//   ....[14]....
        /*09bc*/ 	.word	0x000007e0
        /*09c0*/ 	.word	0x000000ff
        /*09c4*/ 	.word	0x00029890
        /*09c8*/ 	.short	0x0100
        /*09ca*/ 	.byte	0x08
	.zero		1


	//   ....[15]....
        /*09cc*/ 	.word	0x000007f0
        /*09d0*/ 	.word	0x000000ff
        /*09d4*/ 	.word	0x000298a0
        /*09d8*/ 	.short	0x0100
        /*09da*/ 	.byte	0x08
	.zero		1


	//   ....[16]....
        /*09dc*/ 	.word	0x00000800
        /*09e0*/ 	.word	0x000000ff
        /*09e4*/ 	.word	0x00029898
        /*09e8*/ 	.short	0x0100
        /*09ea*/ 	.byte	0x08
	.zero		1


	//   ....[17]....
        /*09ec*/ 	.word	0x00000810
        /*09f0*/ 	.word	0x000000ff
        /*09f4*/ 	.word	0x000298a8
        /*09f8*/ 	.short	0x0100
        /*09fa*/ 	.byte	0x08
	.zero		1


	//   ....[18]....
        /*09fc*/ 	.word	0x00000940
        /*0a00*/ 	.word	0x000000ff
        /*0a04*/ 	.word	0x000298b0
        /*0a08*/ 	.short	0x0100
        /*0a0a*/ 	.byte	0x08
	.zero		1


	//   ....[19]....
        /*0a0c*/ 	.word	0x00000950
        /*0a10*/ 	.word	0x000000ff
        /*0a14*/ 	.word	0x000298c0
        /*0a18*/ 	.short	0x0100
        /*0a1a*/ 	.byte	0x08
	.zero		1


	//   ....[20]....
        /*0a1c*/ 	.word	0x00000960
        /*0a20*/ 	.word	0x000000ff
        /*0a24*/ 	.word	0x000298b8
        /*0a28*/ 	.short	0x0100
        /*0a2a*/ 	.byte	0x08
	.zero		1


	//   ....[21]....
        /*0a2c*/ 	.word	0x00000970
        /*0a30*/ 	.word	0x000000ff
        /*0a34*/ 	.word	0x000298c8
        /*0a38*/ 	.short	0x0100
        /*0a3a*/ 	.byte	0x08
	.zero		1


	//   ....[22]....
        /*0a3c*/ 	.word	0x00003740
        /*0a40*/ 	.word	0x00000026
        /*0a44*/ 	.word	0x00029890
        /*0a48*/ 	.short	0x010a
        /*0a4a*/ 	.byte	0x3f
	.zero		1


	//   ....[23]....
        /*0a4c*/ 	.word	0x00009510
        /*0a50*/ 	.word	0x00000026
        /*0a54*/ 	.word	0x00029890
        /*0a58*/ 	.short	0x010a
        /*0a5a*/ 	.byte	0x3f
	.zero		1


	//   ....[24]....
        /*0a5c*/ 	.word	0x0000f3d0
        /*0a60*/ 	.word	0x00000026
        /*0a64*/ 	.word	0x00029890
        /*0a68*/ 	.short	0x010a
        /*0a6a*/ 	.byte	0x3f
	.zero		1


	//   ....[25]....
        /*0a6c*/ 	.word	0x0000f7a0
        /*0a70*/ 	.word	0x00000028
        /*0a74*/ 	.word	0x00000000
        /*0a78*/ 	.short	0x0101
        /*0a7a*/ 	.byte	0x3f
	.zero		1


	//   ....[26]....
        /*0a7c*/ 	.word	0x0000f7e0
        /*0a80*/ 	.word	0x00000026
        /*0a84*/ 	.word	0x000298b0
        /*0a88*/ 	.short	0x010a
        /*0a8a*/ 	.byte	0x3f
	.zero		1


	//   ....[27]....
        /*0a8c*/ 	.word	0x0000fca0
        /*0a90*/ 	.word	0x00000026
        /*0a94*/ 	.word	0x00000000
        /*0a98*/ 	.short	0x0101
        /*0a9a*/ 	.byte	0x3f
	.zero		1


	//   ....[28]....
        /*0a9c*/ 	.word	0x000108b0
        /*0aa0*/ 	.word	0x00000011
        /*0aa4*/ 	.word	0x00029800
        /*0aa8*/ 	.short	0x010a
        /*0aaa*/ 	.byte	0x3f
	.zero		1


	//   ....[29]....
        /*0aac*/ 	.word	0x00010900
        /*0ab0*/ 	.word	0x00000011
        /*0ab4*/ 	.word	0x00029800
        /*0ab8*/ 	.short	0x010a
        /*0aba*/ 	.byte	0x3f
	.zero		1


	//   ....[30]....
        /*0abc*/ 	.word	0x00011390
        /*0ac0*/ 	.word	0x00000011
        /*0ac4*/ 	.word	0x00029800
        /*0ac8*/ 	.short	0x010a
        /*0aca*/ 	.byte	0x3f
	.zero		1


	//   ....[31]....
        /*0acc*/ 	.word	0x000148a0
        /*0ad0*/ 	.word	0x00000011
        /*0ad4*/ 	.word	0x00029800
        /*0ad8*/ 	.short	0x010a
        /*0ada*/ 	.byte	0x3f
	.zero		1


	//   ....[32]....
        /*0adc*/ 	.word	0x000179a0
        /*0ae0*/ 	.word	0x00000003
        /*0ae4*/ 	.word	0x00029830
        /*0ae8*/ 	.short	0x010a
        /*0aea*/ 	.byte	0x3f
	.zero		1


	//   ....[33]....
        /*0aec*/ 	.word	0x00017a10
        /*0af0*/ 	.word	0x00000003
        /*0af4*/ 	.word	0x00029830
        /*0af8*/ 	.short	0x010a
        /*0afa*/ 	.byte	0x3f
	.zero		1


	//   ....[34]....
        /*0afc*/ 	.word	0x00018c60
        /*0b00*/ 	.word	0x00000000
        /*0b04*/ 	.word	0x00000000
        /*0b08*/ 	.short	0x0101
        /*0b0a*/ 	.byte	0x3f
	.zero		1


	//   ....[35]....
        /*0b0c*/ 	.word	0x0001c1b0
        /*0b10*/ 	.word	0x00000015
        /*0b14*/ 	.word	0x00029830
        /*0b18*/ 	.short	0x010a
        /*0b1a*/ 	.byte	0x3f
	.zero		1


	//   ....[36]....
        /*0b1c*/ 	.word	0x0001c200
        /*0b20*/ 	.word	0x00000015
        /*0b24*/ 	.word	0x00029830
        /*0b28*/ 	.short	0x010a
        /*0b2a*/ 	.byte	0x3f
	.zero		1


	//   ....[37]....
        /*0b2c*/ 	.word	0x0001d2c0
        /*0b30*/ 	.word	0x00000015
        /*0b34*/ 	.word	0x00029850
        /*0b38*/ 	.short	0x010a
        /*0b3a*/ 	.byte	0x3f
	.zero		1


	//   ....[38]....
        /*0b3c*/ 	.word	0x0001d300
        /*0b40*/ 	.word	0x00000015
        /*0b44*/ 	.word	0x00029850
        /*0b48*/ 	.short	0x010a
        /*0b4a*/ 	.byte	0x3f
	.zero		1


	//   ....[39]....
        /*0b4c*/ 	.word	0x0001d640
        /*0b50*/ 	.word	0x00000008
        /*0b54*/ 	.word	0x00000000
        /*0b58*/ 	.short	0x0101
        /*0b5a*/ 	.byte	0x3f
	.zero		1


	//   ....[40]....
        /*0b5c*/ 	.word	0x000208d0
        /*0b60*/ 	.word	0x00000000
        /*0b64*/ 	.word	0x00000000
        /*0b68*/ 	.short	0x0101
        /*0b6a*/ 	.byte	0x3f
	.zero		1


	//   ....[41]....
        /*0b6c*/ 	.word	0x00021200
        /*0b70*/ 	.word	0x00000000
        /*0b74*/ 	.word	0x00029830
        /*0b78*/ 	.short	0x010a
        /*0b7a*/ 	.byte	0x3f
	.zero		1


	//   ....[42]....
        /*0b7c*/ 	.word	0x00021250
        /*0b80*/ 	.word	0x00000000
        /*0b84*/ 	.word	0x00029830
        /*0b88*/ 	.short	0x010a
        /*0b8a*/ 	.byte	0x3f
	.zero		1


	//   ....[43]....
        /*0b8c*/ 	.word	0x00022360
        /*0b90*/ 	.word	0x00000003
        /*0b94*/ 	.word	0x00029850
        /*0b98*/ 	.short	0x010a
        /*0b9a*/ 	.byte	0x3f
	.zero		1


	//   ....[44]....
        /*0b9c*/ 	.word	0x000223b0
        /*0ba0*/ 	.word	0x00000003
        /*0ba4*/ 	.word	0x00029850
        /*0ba8*/ 	.short	0x010a
        /*0baa*/ 	.byte	0x3f
	.zero		1


	//   ....[45]....
        /*0bac*/ 	.word	0x00023b90
        /*0bb0*/ 	.word	0x00000006
        /*0bb4*/ 	.word	0x00000000
        /*0bb8*/ 	.short	0x0101
        /*0bba*/ 	.byte	0x3f
	.zero		1


	//   ....[46]....
        /*0bbc*/ 	.word	0x00023d40
        /*0bc0*/ 	.word	0x0000000a
        /*0bc4*/ 	.word	0x00000000
        /*0bc8*/ 	.short	0x0101
        /*0bca*/ 	.byte	0x3f
	.zero		1


	//   ....[47]....
        /*0bcc*/ 	.word	0x000244c0
        /*0bd0*/ 	.word	0x00000000
        /*0bd4*/ 	.word	0x00029830
        /*0bd8*/ 	.short	0x010a
        /*0bda*/ 	.byte	0x3f
	.zero		1


	//   ....[48]....
        /*0bdc*/ 	.word	0x00024510
        /*0be0*/ 	.word	0x00000000
        /*0be4*/ 	.word	0x00029830
        /*0be8*/ 	.short	0x010a
        /*0bea*/ 	.byte	0x3f
	.zero		1


	//   ....[49]....
        /*0bec*/ 	.word	0x00025620
        /*0bf0*/ 	.word	0x00000003
        /*0bf4*/ 	.word	0x00029850
        /*0bf8*/ 	.short	0x010a
        /*0bfa*/ 	.byte	0x3f
	.zero		1


	//   ....[50]....
        /*0bfc*/ 	.word	0x00025660
        /*0c00*/ 	.word	0x00000003
        /*0c04*/ 	.word	0x00029850
        /*0c08*/ 	.short	0x010a
        /*0c0a*/ 	.byte	0x3f
	.zero		1


	//   ....[51]....
        /*0c0c*/ 	.word	0x000259e0
        /*0c10*/ 	.word	0x00000000
        /*0c14*/ 	.word	0x00000000
        /*0c18*/ 	.short	0x0101
        /*0c1a*/ 	.byte	0x3f
	.zero		1


	//   ....[52]....
        /*0c1c*/ 	.word	0x00028c50
        /*0c20*/ 	.word	0x00000005
        /*0c24*/ 	.word	0x00000000
        /*0c28*/ 	.short	0x0101
        /*0c2a*/ 	.byte	0x3f
	.zero		1


	//   ....[53]....
        /*0c2c*/ 	.word	0x000292c0
        /*0c30*/ 	.word	0x0000000f
        /*0c34*/ 	.word	0x00029850
        /*0c38*/ 	.short	0x010a
        /*0c3a*/ 	.byte	0x3f
	.zero		1


	//   ....[54]....
        /*0c3c*/ 	.word	0x00029340
        /*0c40*/ 	.word	0x0000000f
        /*0c44*/ 	.word	0x00029850
        /*0c48*/ 	.short	0x010a
        /*0c4a*/ 	.byte	0x3f
	.zero		1


	//   ....[55]....
        /*0c4c*/ 	.word	0x00029990
        /*0c50*/ 	.word	0x00000000
        /*0c54*/ 	.word	0x00000000
        /*0c58*/ 	.short	0x0101
        /*0c5a*/ 	.byte	0x3f
	.zero		1


	//   ....[56]....
        /*0c5c*/ 	.word	0x0002b2c0
        /*0c60*/ 	.word	0x00000000
        /*0c64*/ 	.word	0x00000000
        /*0c68*/ 	.short	0x0101
        /*0c6a*/ 	.byte	0x3f
	.zero		1


	//   ....[57]....
        /*0c6c*/ 	.word	0x0002dc60
        /*0c70*/ 	.word	0x0000000c
        /*0c74*/ 	.word	0x00029820
        /*0c78*/ 	.short	0x010a
        /*0c7a*/ 	.byte	0x3f
	.zero		1


	//   ....[58]....
        /*0c7c*/ 	.word	0x0002dd30
        /*0c80*/ 	.word	0x00000008
        /*0c84*/ 	.word	0x000298a0
        /*0c88*/ 	.short	0x010a
        /*0c8a*/ 	.byte	0x3f
	.zero		1


	//   ....[59]....
        /*0c8c*/ 	.word	0x0002e150
        /*0c90*/ 	.word	0x00000008
        /*0c94*/ 	.word	0x000298c0
        /*0c98*/ 	.short	0x010a
        /*0c9a*/ 	.byte	0x3f
	.zero		1


	//   ....[60]....
        /*0c9c*/ 	.word	0x0002e550
        /*0ca0*/ 	.word	0x00000008
        /*0ca4*/ 	.word	0x000298a0
        /*0ca8*/ 	.short	0x010a
        /*0caa*/ 	.byte	0x3f
	.zero		1


	//   ....[61]....
        /*0cac*/ 	.word	0x0002e950
        /*0cb0*/ 	.word	0x00000008
        /*0cb4*/ 	.word	0x000298c0
        /*0cb8*/ 	.short	0x010a
        /*0cba*/ 	.byte	0x3f
	.zero		1


	//   ....[62]....
        /*0cbc*/ 	.word	0x0002fdf0
        /*0cc0*/ 	.word	0x00000005
        /*0cc4*/ 	.word	0x00029880
        /*0cc8*/ 	.short	0x010a
        /*0cca*/ 	.byte	0x3f
	.zero		1


	//   ....[63]....
        /*0ccc*/ 	.word	0x0002ffc0
        /*0cd0*/ 	.word	0x00000005
        /*0cd4*/ 	.word	0x00029840
        /*0cd8*/ 	.short	0x010a
        /*0cda*/ 	.byte	0x3f
	.zero		1


	//   ....[64]....
        /*0cdc*/ 	.word	0x00030550
        /*0ce0*/ 	.word	0x00000004
        /*0ce4*/ 	.word	0x00029820
        /*0ce8*/ 	.short	0x010a
        /*0cea*/ 	.byte	0x3f
	.zero		1


	//   ....[65]....
        /*0cec*/ 	.word	0x00030880
        /*0cf0*/ 	.word	0x00000004
        /*0cf4*/ 	.word	0x00029880
        /*0cf8*/ 	.short	0x010a
        /*0cfa*/ 	.byte	0x3f
	.zero		1


	//   ....[66]....
        /*0cfc*/ 	.word	0x00030ae0
        /*0d00*/ 	.word	0x00000004
        /*0d04*/ 	.word	0x00029840
        /*0d08*/ 	.short	0x010a
        /*0d0a*/ 	.byte	0x3f
	.zero		1


	//   ....[67]....
        /*0d0c*/ 	.word	0x00031000
        /*0d10*/ 	.word	0x00000014
        /*0d14*/ 	.word	0x00029870
        /*0d18*/ 	.short	0x010a
        /*0d1a*/ 	.byte	0x3f
	.zero		1


	//   ....[68]....
        /*0d1c*/ 	.word	0x00031070
        /*0d20*/ 	.word	0x00000014
        /*0d24*/ 	.word	0x00029860
        /*0d28*/ 	.short	0x010a
        /*0d2a*/ 	.byte	0x3f
	.zero		1


	//   ....[69]....
        /*0d2c*/ 	.word	0x000315d0
        /*0d30*/ 	.word	0x00000014
        /*0d34*/ 	.word	0x00029850
        /*0d38*/ 	.short	0x0101
        /*0d3a*/ 	.byte	0x3f
	.zero		1


	//   ....[70]....
        /*0d3c*/ 	.word	0x00031630
        /*0d40*/ 	.word	0x00000014
        /*0d44*/ 	.word	0x00000000
        /*0d48*/ 	.short	0x0101
        /*0d4a*/ 	.byte	0x3f
	.zero		1


	//   ....[71]....
        /*0d4c*/ 	.word	0x00031850
        /*0d50*/ 	.word	0x00000011
        /*0d54*/ 	.word	0x00029870
        /*0d58*/ 	.short	0x010a
        /*0d5a*/ 	.byte	0x3f
	.zero		1


	//   ....[72]....
        /*0d5c*/ 	.word	0x000318c0
        /*0d60*/ 	.word	0x00000011
        /*0d64*/ 	.word	0x00029860
        /*0d68*/ 	.short	0x010a
        /*0d6a*/ 	.byte	0x3f
	.zero		1


	//   ....[73]....
        /*0d6c*/ 	.word	0x00031e30
        /*0d70*/ 	.word	0x00000011
        /*0d74*/ 	.word	0x00029850
        /*0d78*/ 	.short	0x0101
        /*0d7a*/ 	.byte	0x3f
	.zero		1


	//   ....[74]....
        /*0d7c*/ 	.word	0x00031ea0
        /*0d80*/ 	.word	0x00000000
        /*0d84*/ 	.word	0x00000000
        /*0d88*/ 	.short	0x0101
        /*0d8a*/ 	.byte	0x3f
	.zero		1


	//   ....[75]....
        /*0d8c*/ 	.word	0x00032cf0
        /*0d90*/ 	.word	0x00000000
        /*0d94*/ 	.word	0x00029820
        /*0d98*/ 	.short	0x010a
        /*0d9a*/ 	.byte	0x3f
	.zero		1


	//   ....[76]....
        /*0d9c*/ 	.word	0x00032ed0
        /*0da0*/ 	.word	0x00000006
        /*0da4*/ 	.word	0x00000000
        /*0da8*/ 	.short	0x010a
        /*0daa*/ 	.byte	0x3f
	.zero		1


	//   ....[77]....
        /*0dac*/ 	.word	0x00032f00
        /*0db0*/ 	.word	0x00000007
        /*0db4*/ 	.word	0x00000000
        /*0db8*/ 	.short	0x010a
        /*0dba*/ 	.byte	0x3f
	.zero		1


	//   ....[78]....
        /*0dbc*/ 	.word	0x00032f50
        /*0dc0*/ 	.word	0x00000004
        /*0dc4*/ 	.word	0x00029860
        /*0dc8*/ 	.short	0x010a
        /*0dca*/ 	.byte	0x3f
	.zero		1


	//   ....[79]....
        /*0dcc*/ 	.word	0x00032fa0
        /*0dd0*/ 	.word	0x00000003
        /*0dd4*/ 	.word	0x00029860
        /*0dd8*/ 	.short	0x010a
        /*0dda*/ 	.byte	0x3f
	.zero		1


	//   ....[80]....
        /*0ddc*/ 	.word	0x00032fe0
        /*0de0*/ 	.word	0x00000004
        /*0de4*/ 	.word	0x00029880
        /*0de8*/ 	.short	0x010a
        /*0dea*/ 	.byte	0x3f
	.zero		1


	//   ....[81]....
        /*0dec*/ 	.word	0x00033000
        /*0df0*/ 	.word	0x00000003
        /*0df4*/ 	.word	0x00029880
        /*0df8*/ 	.short	0x010a
        /*0dfa*/ 	.byte	0x3f
	.zero		1


	//   ....[82]....
        /*0dfc*/ 	.word	0x00033060
        /*0e00*/ 	.word	0x00000026
        /*0e04*/ 	.word	0x00029890
        /*0e08*/ 	.short	0x010a
        /*0e0a*/ 	.byte	0x3f
	.zero		1


	//   ....[83]....
        /*0e0c*/ 	.word	0x000330b0
        /*0e10*/ 	.word	0x00000026
        /*0e14*/ 	.word	0x00029890
        /*0e18*/ 	.short	0x010a
        /*0e1a*/ 	.byte	0x3f
	.zero		1


	//   ....[84]....
        /*0e1c*/ 	.word	0x00033100
        /*0e20*/ 	.word	0x00000026
        /*0e24*/ 	.word	0x00029890
        /*0e28*/ 	.short	0x010a
        /*0e2a*/ 	.byte	0x3f
	.zero		1


	//   ....[85]....
        /*0e2c*/ 	.word	0x00033150
        /*0e30*/ 	.word	0x00000026
        /*0e34*/ 	.word	0x000298b0
        /*0e38*/ 	.short	0x010a
        /*0e3a*/ 	.byte	0x3f
	.zero		1


	//   ....[86]....
        /*0e3c*/ 	.word	0x000334c0
        /*0e40*/ 	.word	0x00000011
        /*0e44*/ 	.word	0x00029800
        /*0e48*/ 	.short	0x010a
        /*0e4a*/ 	.byte	0x3f
	.zero		1


	//   ....[87]....
        /*0e4c*/ 	.word	0x00033780
        /*0e50*/ 	.word	0x00000011
        /*0e54*/ 	.word	0x00029800
        /*0e58*/ 	.short	0x010a
        /*0e5a*/ 	.byte	0x3f
	.zero		1


	//   ....[88]....
        /*0e5c*/ 	.word	0x000337d0
        /*0e60*/ 	.word	0x00000003
        /*0e64*/ 	.word	0x00029830
        /*0e68*/ 	.short	0x010a
        /*0e6a*/ 	.byte	0x3f
	.zero		1


	//   ....[89]....
        /*0e6c*/ 	.word	0x00033820
        /*0e70*/ 	.word	0x00000015
        /*0e74*/ 	.word	0x00029830
        /*0e78*/ 	.short	0x010a
        /*0e7a*/ 	.byte	0x3f
	.zero		1


	//   ....[90]....
        /*0e7c*/ 	.word	0x00033870
        /*0e80*/ 	.word	0x00000015
        /*0e84*/ 	.word	0x00029850
        /*0e88*/ 	.short	0x010a
        /*0e8a*/ 	.byte	0x3f
	.zero		1


	//   ....[91]....
        /*0e8c*/ 	.word	0x000338c0
        /*0e90*/ 	.word	0x00000000
        /*0e94*/ 	.word	0x00029830
        /*0e98*/ 	.short	0x010a
        /*0e9a*/ 	.byte	0x3f
	.zero		1


	//   ....[92]....
        /*0e9c*/ 	.word	0x00033910
        /*0ea0*/ 	.word	0x00000003
        /*0ea4*/ 	.word	0x00029850
        /*0ea8*/ 	.short	0x010a
        /*0eaa*/ 	.byte	0x3f
	.zero		1


	//   ....[93]....
        /*0eac*/ 	.word	0x00033960
        /*0eb0*/ 	.word	0x00000000
        /*0eb4*/ 	.word	0x00029830
        /*0eb8*/ 	.short	0x010a
        /*0eba*/ 	.byte	0x3f
	.zero		1


	//   ....[94]....
        /*0ebc*/ 	.word	0x000339b0
        /*0ec0*/ 	.word	0x00000003
        /*0ec4*/ 	.word	0x00029850
        /*0ec8*/ 	.short	0x010a
        /*0eca*/ 	.byte	0x3f
	.zero		1


	//   ....[95]....
        /*0ecc*/ 	.word	0x00033a00
        /*0ed0*/ 	.word	0x0000000f
        /*0ed4*/ 	.word	0x00029850
        /*0ed8*/ 	.short	0x010a
        /*0eda*/ 	.byte	0x3f
	.zero		1


	//   ....[96]....
        /*0edc*/ 	.word	0x00034b90
        /*0ee0*/ 	.word	0x0000000c
        /*0ee4*/ 	.word	0x00029820
        /*0ee8*/ 	.short	0x010a
        /*0eea*/ 	.byte	0x3f
	.zero		1


	//   ....[97]....
        /*0eec*/ 	.word	0x00034be0
        /*0ef0*/ 	.word	0x00000008
        /*0ef4*/ 	.word	0x000298a0
        /*0ef8*/ 	.short	0x010a
        /*0efa*/ 	.byte	0x3f
	.zero		1


	//   ....[98]....
        /*0efc*/ 	.word	0x00034c30
        /*0f00*/ 	.word	0x00000008
        /*0f04*/ 	.word	0x000298c0
        /*0f08*/ 	.short	0x010a
        /*0f0a*/ 	.byte	0x3f
	.zero		1


	//   ....[99]....
        /*0f0c*/ 	.word	0x00034c80
        /*0f10*/ 	.word	0x00000008
        /*0f14*/ 	.word	0x000298a0
        /*0f18*/ 	.short	0x010a
        /*0f1a*/ 	.byte	0x3f
	.zero		1


	//   ....[100]....
        /*0f1c*/ 	.word	0x00034cd0
        /*0f20*/ 	.word	0x00000008
        /*0f24*/ 	.word	0x000298c0
        /*0f28*/ 	.short	0x010a
        /*0f2a*/ 	.byte	0x3f
	.zero		1


	//   ....[101]....
        /*0f2c*/ 	.word	0x00034e70
        /*0f30*/ 	.word	0x00000005
        /*0f34*/ 	.word	0x00029880
        /*0f38*/ 	.short	0x010a
        /*0f3a*/ 	.byte	0x3f
	.zero		1


	//   ....[102]....
        /*0f3c*/ 	.word	0x00034ec0
        /*0f40*/ 	.word	0x00000005
        /*0f44*/ 	.word	0x00029840
        /*0f48*/ 	.short	0x010a
        /*0f4a*/ 	.byte	0x3f
	.zero		1


	//   ....[103]....
        /*0f4c*/ 	.word	0x00034f40
        /*0f50*/ 	.word	0x00000004
        /*0f54*/ 	.word	0x00029820
        /*0f58*/ 	.short	0x010a
        /*0f5a*/ 	.byte	0x3f
	.zero		1


	//   ....[104]....
        /*0f5c*/ 	.word	0x00034f90
        /*0f60*/ 	.word	0x00000004
        /*0f64*/ 	.word	0x00029880
        /*0f68*/ 	.short	0x010a
        /*0f6a*/ 	.byte	0x3f
	.zero		1


	//   ....[105]....
        /*0f6c*/ 	.word	0x00034fe0
        /*0f70*/ 	.word	0x00000004
        /*0f74*/ 	.word	0x00029840
        /*0f78*/ 	.short	0x010a
        /*0f7a*/ 	.byte	0x3f
	.zero		1


	//   ....[106]....
        /*0f7c*/ 	.word	0x00035030
        /*0f80*/ 	.word	0x00000014
        /*0f84*/ 	.word	0x00029870
        /*0f88*/ 	.short	0x010a
        /*0f8a*/ 	.byte	0x3f
	.zero		1


	//   ....[107]....
        /*0f8c*/ 	.word	0x00035080
        /*0f90*/ 	.word	0x00000014
        /*0f94*/ 	.word	0x00029860
        /*0f98*/ 	.short	0x010a
        /*0f9a*/ 	.byte	0x3f
	.zero		1


	//   ....[108]....
        /*0f9c*/ 	.word	0x000350d0
        /*0fa0*/ 	.word	0x00000011
        /*0fa4*/ 	.word	0x00029870
        /*0fa8*/ 	.short	0x010a
        /*0faa*/ 	.byte	0x3f
	.zero		1


	//   ....[109]....
        /*0fac*/ 	.word	0x00035120
        /*0fb0*/ 	.word	0x00000011
        /*0fb4*/ 	.word	0x00029860
        /*0fb8*/ 	.short	0x010a
        /*0fba*/ 	.byte	0x3f
	.zero		1


	//   ....[110]....
        /*0fbc*/ 	.word	0x00035ad0
        /*0fc0*/ 	.word	0x00000000
        /*0fc4*/ 	.word	0x00029820
        /*0fc8*/ 	.short	0x010a
        /*0fca*/ 	.byte	0x3f
	.zero		1


	//   ....[111]....
        /*0fcc*/ 	.word	0x00035c70
        /*0fd0*/ 	.word	0x00000006
        /*0fd4*/ 	.word	0x00000000
        /*0fd8*/ 	.short	0x010a
        /*0fda*/ 	.byte	0x3f
	.zero		1


	//   ....[112]....
        /*0fdc*/ 	.word	0x00035cc0
        /*0fe0*/ 	.word	0x00000007
        /*0fe4*/ 	.word	0x00000000
        /*0fe8*/ 	.short	0x010a
        /*0fea*/ 	.byte	0x3f
	.zero		1


	//   ....[113]....
        /*0fec*/ 	.word	0x00035d10
        /*0ff0*/ 	.word	0x00000004
        /*0ff4*/ 	.word	0x00029860
        /*0ff8*/ 	.short	0x010a
        /*0ffa*/ 	.byte	0x3f
	.zero		1


	//   ....[114]....
        /*0ffc*/ 	.word	0x00035d60
        /*1000*/ 	.word	0x00000003
        /*1004*/ 	.word	0x00029860
        /*1008*/ 	.short	0x010a
        /*100a*/ 	.byte	0x3f
	.zero		1


	//   ....[115]....
        /*100c*/ 	.word	0x00035db0
        /*1010*/ 	.word	0x00000004
        /*1014*/ 	.word	0x00029880
        /*1018*/ 	.short	0x010a
        /*101a*/ 	.byte	0x3f
	.zero		1


	//----- nvinfo : EIATTR_NUM_MBARRIERS
	.align		4
.L_274:
        /*101c*/ 	.byte	0x03, 0x38
        /*101e*/ 	.short	0x0016


	//----- nvinfo : EIATTR_EXIT_INSTR_OFFSETS
	.align		4
        /*1020*/ 	.byte	0x04, 0x1c
        /*1022*/ 	.short	(.L_276 - .L_275)


	//   ....[0]....
.L_275:
        /*1024*/ 	.word	0x00033050


	//----- nvinfo : EIATTR_MAX_THREADS
	.align		4
.L_276:
        /*1028*/ 	.byte	0x04, 0x05
        /*102a*/ 	.short	(.L_278 - .L_277)
.L_277:
        /*102c*/ 	.word	0x00000180
        /*1030*/ 	.word	0x00000001
        /*1034*/ 	.word	0x00000001


	//----- nvinfo : EIATTR_CRS_STACK_SIZE
	.align		4
.L_278:
        /*1038*/ 	.byte	0x04, 0x1e
        /*103a*/ 	.short	(.L_280 - .L_279)
.L_279:
        /*103c*/ 	.word	0x00000000


	//----- nvinfo : EIATTR_CBANK_PARAM_SIZE
	.align		4
.L_280:
        /*1040*/ 	.byte	0x03, 0x19
        /*1042*/ 	.short	0x0a70


	//----- nvinfo : EIATTR_PARAM_CBANK
	.align		4
        /*1044*/ 	.byte	0x04, 0x0a
        /*1046*/ 	.short	(.L_282 - .L_281)
	.align		4
.L_281:
        /*1048*/ 	.word	index@(.nv.constant0._ZN7cutlass13device_kernelIN5flash11enable_sm90INS1_16FlashAttnFwdSm90INS1_25CollectiveMainloopFwdSm90ILi2EN4cute5tupleIJNS5_1CILi1EEES8_S8_EEENS6_IJNS7_ILi128EEENS7_ILi160EEENS7_ILi192EEEEEELi128ENS_12float_e4m3_tEfNS_4arch4Sm90ELb0ELb1ELb0ELb1ELb0ELb1ELb0ELb1ELb1ELb0ELb0ELb0EEENS1_21CollectiveEpilogueFwdINS6_IJSA_SA_SB_EEES9_NS_10bfloat16_tESG_Li256ELb1ELb0ELb0ELb1EEENS1_36VarlenDynamicPersistentTileSchedulerILi128ELi160ELi256ELi128ELb0ELb0ELb1ELb1ELb0ELb1EEEEEEEEEvNT_6ParamsE)
        /*104c*/ 	.short	0x0210
        /*104e*/ 	.short	0x0a70


	//----- nvinfo : EIATTR_SW_WAR
	.align		4
.L_282:
        /*1050*/ 	.byte	0x04, 0x36
        /*1052*/ 	.short	(.L_284 - .L_283)
.L_283:
        /*1054*/ 	.word	0x00000008
.L_284:


//--------------------- .nv.info._ZN7cutlass13device_kernelIN5flash11enable_sm90INS1_16FlashAttnFwdSm90INS1_25CollectiveMainloopFwdSm90ILi2EN4cute5tupleIJNS5_1CILi1EEES8_S8_EEENS6_IJNS7_ILi128EEENS7_ILi160EEENS7_ILi192EEEEEELi128ENS_12float_e4m3_tEfNS_4arch4Sm90ELb1ELb0ELb0ELb0ELb0ELb0ELb0ELb1ELb1ELb0ELb0ELb0EEENS1_21CollectiveEpilogueFwdINS6_IJSA_SA_SB_EEES9_NS_10bfloat16_tESG_Li256ELb0ELb0ELb0ELb1EEENS1_30DynamicPersistentTileSchedulerILi256ELi128ELb0ELb0ELb1EEEEEEEEEvNT_6ParamsE --------------------------
	.section	.nv.info._ZN7cutlass13device_kernelIN5flash11enable_sm90INS1_16FlashAttnFwdSm90INS1_25CollectiveMainloopFwdSm90ILi2EN4cute5tupleIJNS5_1CILi1EEES8_S8_EEENS6_IJNS7_ILi128EEENS7_ILi160EEENS7_ILi192EEEEEELi128ENS_12float_e4m3_tEfNS_4arch4Sm90ELb1ELb0ELb0ELb0ELb0ELb0ELb0ELb1ELb1ELb0ELb0ELb0EEENS1_21CollectiveEpilogueFwdINS6_IJSA_SA_SB_EEES9_NS_10bfloat16_tESG_Li256ELb0ELb0ELb0ELb1EEENS1_30DynamicPersistentTileSchedulerILi256ELi128ELb0ELb0ELb1EEEEEEEEEvNT_6ParamsE,"",@"SHT_CUDA_INFO"
	.sectionflags	@""
	.align	4


	//----- nvinfo : EIATTR_CUDA_API_VERSION
	.align		4
        /*0000*/ 	.byte	0x04, 0x37
        /*0002*/ 	.short	(.L_286 - .L_285)
.L_285:
        /*0004*/ 	.word	0x00000082


	//----- nvinfo : EIATTR_KPARAM_INFO
	.align		4
.L_286:
        /*0008*/ 	.byte	0x04, 0x17
        /*000a*/ 	.short	(.L_288 - .L_287)
.L_287:
        /*000c*/ 	.word	0x00000000
        /*0010*/ 	.short	0x0000
        /*0012*/ 	.short	0x0070
        /*0014*/ 	.byte	0x00, 0xf0, 0x01, 0x2e


	//----- nvinfo : EIATTR_SPARSE_MMA_MASK
	.align		4
.L_288:
        /*0018*/ 	.byte	0x03, 0x50
        /*001a*/ 	.short	0x0000


	//----- nvinfo : EIATTR_MAXREG_COUNT
	.align		4
        /*001c*/ 	.byte	0x03, 0x1b
        /*001e*/ 	.short	0x00a8


	//----- nvinfo : EIATTR_NUM_BARRIERS
	.align		4
        /*0020*/ 	.byte	0x02, 0x4c
        /*0022*/ 	.byte	0x10
	.zero		1


	//----- nvinfo : EIATTR_EXTERNS
	.align		4
        /*0024*/ 	.byte	0x04, 0x0f
        /*0026*/ 	.short	(.L_290 - .L_289)


	//   ....[0]....
	.align		4
.L_289:
        /*0028*/ 	.word	index@(__assertfail)


	//----- nvinfo : EIATTR_ANNOTATIONS
	.align		4
.L_290:
        /*002c*/ 	.byte	0x04, 0x55
        /*002e*/ 	.short	(.L_292 - .L_291)


	//   ....[0]....
.L_291:
        /* <DEDUP_REMOVED lines=33> */


	//----- nvinfo : EIATTR_MERCURY_ISA_VERSION
	.align		4
.L_292:
        /*0230*/ 	.byte	0x03, 0x5f
        /*0232*/ 	.short	0x0101


	//----- nvinfo : EIATTR_INT_WARP_WIDE_INSTR_OFFSETS
	.align		4
        /*0234*/ 	.byte	0x04, 0x31
        /*0236*/ 	.short	(.L_294 - .L_293)


	//   ....[0]....
.L_293:
        /*0238*/ 	.word	0x00000190


	//   ....[1]....
        /*023c*/ 	.word	0x000001c0


	//   ....[2]....
        /*0240*/ 	.word	0x000001d0


	//   ....[3]....
        /*0244*/ 	.word	0x0000e0b0


	//   ....[4]....
        /*0248*/ 	.word	0x0000e140


	//   ....[5]....
        /*024c*/ 	.word	0x0000e820


	//   ....[6]....
        /*0250*/ 	.word	0x000102d0


	//   ....[7]....
        /*0254*/ 	.word	0x00010360


	//----- nvinfo : EIATTR_COOP_GROUP_MASK_REGIDS
	.align		4
.L_294:
        /*0258*/ 	.byte	0x04, 0x29
        /*025a*/ 	.short	(.L_296 - .L_295)


	//   ....[0]....
.L_295:
        /*025c*/ 	.word	0xffffffff


	//   ....[1]....
        /*0260*/ 	.word	0xffffffff


	//   ....[2]....
        /*0264*/ 	.word	0xffffffff


	//   ....[3]....
        /*0268*/ 	.word	0xffffffff


	//   ....[4]....
        /*026c*/ 	.word	0xffffffff


	//   ....[5]....
        /*0270*/ 	.word	0xffffffff


	//   ....[6]....
        /*0274*/ 	.word	0xffffffff


	//   ....[7]....
        /*0278*/ 	.word	0xffffffff


	//   ....[8]....
        /*027c*/ 	.word	0xffffffff


	//   ....[9]....
        /*0280*/ 	.word	0xffffffff


	//   ....[10]....
        /*0284*/ 	.word	0xffffffff


	//   ....[11]....
        /*0288*/ 	.word	0xffffffff


	//   ....[12]....
        /*028c*/ 	.word	0xffffffff


	//   ....[13]....
        /*0290*/ 	.word	0xffffffff


	//   ....[14]....
        /*0294*/ 	.word	0xffffffff


	//   ....[15]....
        /*0298*/ 	.word	0xffffffff


	//   ....[16]....
        /*029c*/ 	.word	0xffffffff


	//   ....[17]....
        /*02a0*/ 	.word	0xffffffff


	//   ....[18]....
        /*02a4*/ 	.word	0xffffffff


	//   ....[19]....
        /*02a8*/ 	.word	0xffffffff


	//   ....[20]....
        /*02ac*/ 	.word	0xffffffff


	//   ....[21]....
        /*02b0*/ 	.word	0xffffffff


	//   ....[22]....
        /*02b4*/ 	.word	0xffffffff


	//   ....[23]....
        /*02b8*/ 	.word	0xffffffff


	//   ....[24]....
        /*02bc*/ 	.word	0xffffffff


	//   ....[25]....
        /*02c0*/ 	.word	0xffffffff


	//   ....[26]....
        /*02c4*/ 	.word	0xffffffff


	//   ....[27]....
        /*02c8*/ 	.word	0xffffffff


	//   ....[28]....
        /*02cc*/ 	.word	0xffffffff


	//   ....[29]....
        /*02d0*/ 	.word	0xffffffff


	//   ....[30]....
        /*02d4*/ 	.word	0xffffffff


	//   ....[31]....
        /*02d8*/ 	.word	0xffffffff


	//   ....[32]....
        /*02dc*/ 	.word	0xffffffff


	//   ....[33]....
        /*02e0*/ 	.word	0xffffffff


	//   ....[34]....
        /*02e4*/ 	.word	0xffffffff


	//   ....[35]....
        /*02e8*/ 	.word	0xffffffff


	//   ....[36]....
        /*02ec*/ 	.word	0xffffffff


	//   ....[37]....
        /*02f0*/ 	.word	0xffffffff


	//   ....[38]....
        /*02f4*/ 	.word	0xffffffff


	//   ....[39]....
        /*02f8*/ 	.word	0xffffffff


	//   ....[40]....
        /*02fc*/ 	.word	0xffffffff


	//   ....[41]....
        /*0300*/ 	.word	0xffffffff


	//   ....[42]....
        /*0304*/ 	.word	0xffffffff


	//   ....[43]....
        /*0308*/ 	.word	0xffffffff


	//   ....[44]....
        /*030c*/ 	.word	0xffffffff


	//   ....[45]....
        /*0310*/ 	.word	0xffffffff


	//   ....[46]....
        /*0314*/ 	.word	0xffffffff


	//   ....[47]....
        /*0318*/ 	.word	0xffffffff


	//   ....[48]....
        /*031c*/ 	.word	0xffffffff


	//   ....[49]....
        /*0320*/ 	.word	0xffffffff


	//   ....[50]....
        /*0324*/ 	.word	0xffffffff


	//   ....[51]....
        /*0328*/ 	.word	0xffffffff


	//   ....[52]....
        /*032c*/ 	.word	0xffffffff


	//   ....[53]....
        /*0330*/ 	.word	0xffffffff


	//   ....[54]....
        /*0334*/ 	.word	0xffffffff


	//   ....[55]....
        /*0338*/ 	.word	0xffffffff


	//   ....[56]....
        /*033c*/ 	.word	0xffffffff


	//   ....[57]....
        /*0340*/ 	.word	0xffffffff


	//   ....[58]....
        /*0344*/ 	.word	0xffffffff


	//   ....[59]....
        /*0348*/ 	.word	0xffffffff


	//   ....[60]....
        /*034c*/ 	.word	0xffffffff


	//   ....[61]....
        /*0350*/ 	.word	0x0500000f


	//   ....[62]....
        /*0354*/ 	.word	0x0500000f


	//----- nvinfo : EIATTR_COOP_GROUP_INSTR_OFFSETS
	.align		4
.L_296:
        /*0358*/ 	.byte	0x04, 0x28
        /*035a*/ 	.short	(.L_298 - .L_297)


	//   ....[0]....
.L_297:
        /*035c*/ 	.word	0x00000070


	//   ....[1]....
        /*0360*/ 	.word	0x000001a0


	//   ....[2]....
        /*0364*/ 	.word	0x000001f0


	//   ....[3]....
        /*0368*/ 	.word	0x000003e0


	//   ....[4]....
        /*036c*/ 	.word	0x00000540


	//   ....[5]....
        /*0370*/ 	.word	0x00000660


	//   ....[6]....
        /*0374*/ 	.word	0x000007c0


	//   ....[7]....
        /*0378*/ 	.word	0x000017d0


	//   ....[8]....
        /*037c*/ 	.word	0x000030a0


	//   ....[9]....
        /*0380*/ 	.word	0x000030c0


	//   ....[10]....
        /*0384*/ 	.word	0x00003d10


	//   ....[11]....
        /*0388*/ 	.word	0x00003d90


	//   ....[12]....
        /*038c*/ 	.word	0x000067f0


	//   ....[13]....
        /*0390*/ 	.word	0x000068b0


	//   ....[14]....
        /*0394*/ 	.word	0x00007440


	//   ....[15]....
        /*0398*/ 	.word	0x000074b0


	//   ....[16]....
        /*039c*/ 	.word	0x00009c00


	//   ....[17]....
        /*03a0*/ 	.word	0x00009c60


	//   ....[18]....
        /*03a4*/ 	.word	0x00009c90


	//   ....[19]....
        /*03a8*/ 	.word	0x00009cb0


	//   ....[20]....
        /*03ac*/ 	.word	0x0000b8e0


	//   ....[21]....
        /*03b0*/ 	.word	0x0000b8f0


	//   ....[22]....
        /*03b4*/ 	.word	0x0000b970


	//   ....[23]....
        /*03b8*/ 	.word	0x0000b980


	//   ....[24]....
        /*03bc*/ 	.word	0x0000c970


	//   ....[25]....
        /*03c0*/ 	.word	0x0000c980


	//   ....[26]....
        /*03c4*/ 	.word	0x0000c990


	//   ....[27]....
        /*03c8*/ 	.word	0x0000c9a0


	//   ....[28]....
        /*03cc*/ 	.word	0x0000c9b0


	//   ....[29]....
        /*03d0*/ 	.word	0x0000c9c0


	//   ....[30]....
        /*03d4*/ 	.word	0x0000c9d0


	//   ....[31]....
        /*03d8*/ 	.word	0x0000c9e0


	//   ....[32]....
        /*03dc*/ 	.word	0x0000ca10


	//   ....[33]....
        /*03e0*/ 	.word	0x0000ca20


	//   ....[34]....
        /*03e4*/ 	.word	0x0000caa0


	//   ....[35]....
        /*03e8*/ 	.word	0x0000cab0


	//   ....[36]....
        /*03ec*/ 	.word	0x0000cae0


	//   ....[37]....
        /*03f0*/ 	.word	0x0000caf0


	//   ....[38]....
        /*03f4*/ 	.word	0x0000cb00


	//   ....[39]....
        /*03f8*/ 	.word	0x0000cb10


	//   ....[40]....
        /*03fc*/ 	.word	0x0000cb20


	//   ....[41]....
        /*0400*/ 	.word	0x0000cb50


	//   ....[42]....
        /*0404*/ 	.word	0x0000cb70


	//   ....[43]....
        /*0408*/ 	.word	0x0000cb80


	//   ....[44]....
        /*040c*/ 	.word	0x0000cb90


	//   ....[45]....
        /*0410*/ 	.word	0x0000cba0


	//   ....[46]....
        /*0414*/ 	.word	0x0000cbd0


	//   ....[47]....
        /*0418*/ 	.word	0x0000cc00


	//   ....[48]....
        /*041c*/ 	.word	0x0000cc20


	//   ....[49]....
        /*0420*/ 	.word	0x0000cc30


	//   ....[50]....
        /*0424*/ 	.word	0x0000cc40


	//   ....[51]....
        /*0428*/ 	.word	0x0000cc50


	//   ....[52]....
        /*042c*/ 	.word	0x0000cc60


	//   ....[53]....
        /*0430*/ 	.word	0x0000cc80


	//   ....[54]....
        /*0434*/ 	.word	0x0000cc90


	//   ....[55]....
        /*0438*/ 	.word	0x0000ccb0


	//   ....[56]....
        /*043c*/ 	.word	0x0000ce90


	//   ....[57]....
        /*0440*/ 	.word	0x0000d950


	//   ....[58]....
        /*0444*/ 	.word	0x0000e960


	//   ....[59]....
        /*0448*/ 	.word	0x00010c20


	//   ....[60]....
        /*044c*/ 	.word	0x00010dc0


	//   ....[61]....
        /*0450*/ 	.word	0x000113c0


	//   ....[62]....
        /*0454*/ 	.word	0x00011850


	//----- nvinfo : EIATTR_REG_RECONFIG
	.align		4
.L_298:
        /*0458*/ 	.byte	0x01, 0x54
	.zero		2


	//----- nvinfo : EIATTR_SYSCALL_OFFSETS
	.align		4
        /*045c*/ 	.byte	0x04, 0x46
        /*045e*/ 	.short	(.L_300 - .L_299)


	//   ....[0]....
.L_299:
        /*0460*/ 	.word	0x00001980


	//   ....[1]....
        /*0464*/ 	.word	0x0000e2e0


	//   ....[2]....
        /*0468*/ 	.word	0x0000e420


	//   ....[3]....
        /*046c*/ 	.word	0x0000e560


	//   ....[4]....
        /*0470*/ 	.word	0x0000e680


	//----- nvinfo : EIATTR_MBARRIER_INSTR_OFFSETS
	.align		4
.L_300:
        /*0474*/ 	.byte	0x04, 0x39
        /*0476*/ 	.short	(.L_302 - .L_301)


	//   ....[0]....
.L_301:
        /*0478*/ 	.word	0x00000290
        /*047c*/ 	.word	0x000000ff
        /*0480*/ 	.word	0x00029800
        /*0484*/ 	.short	0x0100
        /*0486*/ 	.byte	0x06
	.zero		1


	//   ....[1]....
        /*0488*/ 	.word	0x000002a0
        /*048c*/ 	.word	0x000000ff
        /*0490*/ 	.word	0x00029820
        /*0494*/ 	.short	0x0100
        /*0496*/ 	.byte	0x06
	.zero		1


	//   ....[2]....
        /*0498*/ 	.word	0x00000390
        /*049c*/ 	.word	0x000000ff
        /*04a0*/ 	.word	0x00029830
        /*04a4*/ 	.short	0x0100
        /*04a6*/ 	.byte	0x08
	.zero		1


	//   ....[3]....
        /*04a8*/ 	.word	0x000003a0
        /*04ac*/ 	.word	0x000000ff
        /*04b0*/ 	.word	0x00029840
        /*04b4*/ 	.short	0x0100
        /*04b6*/ 	.byte	0x08
	.zero		1


	//   ....[4]....
        /*04b8*/ 	.word	0x000003b0
        /*04bc*/ 	.word	0x000000ff
        /*04c0*/ 	.word	0x00029838
        /*04c4*/ 	.short	0x0100
        /*04c6*/ 	.byte	0x08
	.zero		1


	//   ....[5]....
        /*04c8*/ 	.word	0x000003c0
        /*04cc*/ 	.word	0x000000ff
        /*04d0*/ 	.word	0x00029848
        /*04d4*/ 	.short	0x0100
        /*04d6*/ 	.byte	0x08
	.zero		1


	//   ....[6]....
        /*04d8*/ 	.word	0x000004f0
        /*04dc*/ 	.word	0x000000ff
        /*04e0*/ 	.word	0x00029850
        /*04e4*/ 	.short	0x0100
        /*04e6*/ 	.byte	0x08
	.zero		1


	//   ....[7]....
        /*04e8*/ 	.word	0x00000500
        /*04ec*/ 	.word	0x000000ff
        /*04f0*/ 	.word	0x00029860
        /*04f4*/ 	.short	0x0100
        /*04f6*/ 	.byte	0x08
	.zero		1


	//   ....[8]....
        /*04f8*/ 	.word	0x00000510
        /*04fc*/ 	.word	0x000000ff
        /*0500*/ 	.word	0x00029858
        /*0504*/ 	.short	0x0100
        /*0506*/ 	.byte	0x08
	.zero		1


	//   ....[9]....
        /*0508*/ 	.word	0x00000520
        /*050c*/ 	.word	0x000000ff
        /*0510*/ 	.word	0x00029868
        /*0514*/ 	.short	0x0100
        /*0516*/ 	.byte	0x08
	.zero		1


	//   ....[10]....
        /*0518*/ 	.word	0x00000610
        /*051c*/ 	.word	0x000000ff
        /*0520*/ 	.word	0x00029870
        /*0524*/ 	.short	0x0100
        /*0526*/ 	.byte	0x06
	.zero		1


	//   ....[11]....
        /*0528*/ 	.word	0x00000620
        /*052c*/ 	.word	0x000000ff
        /*0530*/ 	.word	0x00029880
        /*0534*/ 	.short	0x0100
        /*0536*/ 	.byte	0x06
	.zero		1


	//   ....[12]....
        /*0538*/ 	.word	0x00000630
        /*053c*/ 	.word	0x000000ff
        /*0540*/ 	.word	0x00029878
        /*0544*/ 	.short	0x0100
        /*0546*/ 	.byte	0x06
	.zero		1


	//   ....[13]....
        /*0548*/ 	.word	0x00000640
        /*054c*/ 	.word	0x000000ff
        /*0550*/ 	.word	0x00029888
        /*0554*/ 	.short	0x0100
        /*0556*/ 	.byte	0x06
	.zero		1


	//   ....[14]....
        /*0558*/ 	.word	0x00000770
        /*055c*/ 	.word	0x000000ff
        /*0560*/ 	.word	0x00029890
        /*0564*/ 	.short	0x0100
        /*0566*/ 	.byte	0x08
	.zero		1


	//   ....[15]....
        /*0568*/ 	.word	0x00000780
        /*056c*/ 	.word	0x000000ff
        /*0570*/ 	.word	0x000298a0
        /*0574*/ 	.short	0x0100
        /*0576*/ 	.byte	0x08
	.zero		1


	//   ....[16]....
        /*0578*/ 	.word	0x00000790
        /*057c*/ 	.word	0x000000ff
        /*0580*/ 	.word	0x00029898
        /*0584*/ 	.short	0x0100
        /*0586*/ 	.byte	0x08
	.zero		1


	//   ....[17]....
        /*0588*/ 	.word	0x000007a0
        /*058c*/ 	.word	0x000000ff
        /*0590*/ 	.word	0x000298a8
        /*0594*/ 	.short	0x0100
        /*0596*/ 	.byte	0x08
	.zero		1


	//   ....[18]....
        /*0598*/ 	.word	0x000008d0
        /*059c*/ 	.word	0x000000ff
        /*05a0*/ 	.word	0x000298b0
        /*05a4*/ 	.short	0x0100
        /*05a6*/ 	.byte	0x08
	.zero		1


	//   ....[19]....
        /*05a8*/ 	.word	0x000008e0
        /*05ac*/ 	.word	0x000000ff
        /*05b0*/ 	.word	0x000298c0
        /*05b4*/ 	.short	0x0100
        /*05b6*/ 	.byte	0x08
	.zero		1


	//   ....[20]....
        /*05b8*/ 	.word	0x000008f0
        /*05bc*/ 	.word	0x000000ff
        /*05c0*/ 	.word	0x000298b8
        /*05c4*/ 	.short	0x0100
        /*05c6*/ 	.byte	0x08
	.zero		1


	//   ....[21]....
        /*05c8*/ 	.word	0x00000900
        /*05cc*/ 	.word	0x000000ff
        /*05d0*/ 	.word	0x000298c8
        /*05d4*/ 	.short	0x0100
        /*05d6*/ 	.byte	0x08
	.zero		1


	//   ....[22]....
        /*05d8*/ 	.word	0x00001a00
        /*05dc*/ 	.word	0x000000ff
        /*05e0*/ 	.word	0x00029800
        /*05e4*/ 	.short	0x010a
        /*05e6*/ 	.byte	0x26
	.zero		1


	//   ....[23]....
        /*05e8*/ 	.word	0x00001a80
        /*05ec*/ 	.word	0x00000002
        /*05f0*/ 	.word	0x00029830
        /*05f4*/ 	.short	0x010a
        /*05f6*/ 	.byte	0x3f
	.zero		1


	//   ....[24]....
        /*05f8*/ 	.word	0x00001af0
        /*05fc*/ 	.word	0x00000002
        /*0600*/ 	.word	0x00029830
        /*0604*/ 	.short	0x010a
        /*0606*/ 	.byte	0x3f
	.zero		1


	//   ....[25]....
        /*0608*/ 	.word	0x00002f40
        /*060c*/ 	.word	0x00000002
        /*0610*/ 	.word	0x00000000
        /*0614*/ 	.short	0x0101
        /*0616*/ 	.byte	0x3f
	.zero		1


	//   ....[26]....
        /*0618*/ 	.word	0x00005190
        /*061c*/ 	.word	0x000000ff
        /*0620*/ 	.word	0x00029830
        /*0624*/ 	.short	0x010a
        /*0626*/ 	.byte	0x05
	.zero		1


	//   ....[27]....
        /*0628*/ 	.word	0x000051d0
        /*062c*/ 	.word	0x000000ff
        /*0630*/ 	.word	0x00029830
        /*0634*/ 	.short	0x010a
        /*0636*/ 	.byte	0x05
	.zero		1


	//   ....[28]....
        /*0638*/ 	.word	0x00005e10
        /*063c*/ 	.word	0x000000ff
        /*0640*/ 	.word	0x00029850
        /*0644*/ 	.short	0x010a
        /*0646*/ 	.byte	0x05
	.zero		1


	//   ....[29]....
        /*0648*/ 	.word	0x00005e50
        /*064c*/ 	.word	0x000000ff
        /*0650*/ 	.word	0x00029850
        /*0654*/ 	.short	0x010a
        /*0656*/ 	.byte	0x05
	.zero		1


	//   ....[30]....
        /*0658*/ 	.word	0x00007e70
        /*065c*/ 	.word	0x00000002
        /*0660*/ 	.word	0x00000000
        /*0664*/ 	.short	0x0101
        /*0666*/ 	.byte	0x3f
	.zero		1


	//   ....[31]....
        /*0668*/ 	.word	0x00008270
        /*066c*/ 	.word	0x000000ff
        /*0670*/ 	.word	0x00000000
        /*0674*/ 	.short	0x0101
        /*0676*/ 	.byte	0x05
	.zero		1


	//   ....[32]....
        /*0678*/ 	.word	0x00008990
        /*067c*/ 	.word	0x000000ff
        /*0680*/ 	.word	0x00029830
        /*0684*/ 	.short	0x010a
        /*0686*/ 	.byte	0x05
	.zero		1


	//   ....[33]....
        /*0688*/ 	.word	0x000089d0
        /*068c*/ 	.word	0x000000ff
        /*0690*/ 	.word	0x00029830
        /*0694*/ 	.short	0x010a
        /*0696*/ 	.byte	0x05
	.zero		1


	//   ....[34]....
        /*0698*/ 	.word	0x000095e0
        /*069c*/ 	.word	0x000000ff
        /*06a0*/ 	.word	0x00029850
        /*06a4*/ 	.short	0x010a
        /*06a6*/ 	.byte	0x05
	.zero		1


	//   ....[35]....
        /*06a8*/ 	.word	0x00009620
        /*06ac*/ 	.word	0x000000ff
        /*06b0*/ 	.word	0x00029850
        /*06b4*/ 	.short	0x010a
        /*06b6*/ 	.byte	0x05
	.zero		1


	//   ....[36]....
        /*06b8*/ 	.word	0x0000ac30
        /*06bc*/ 	.word	0x00000002
        /*06c0*/ 	.word	0x00000000
        /*06c4*/ 	.short	0x0101
        /*06c6*/ 	.byte	0x3f
	.zero		1


	//   ....[37]....
        /*06c8*/ 	.word	0x0000af10
        /*06cc*/ 	.word	0x000000ff
        /*06d0*/ 	.word	0x00000000
        /*06d4*/ 	.short	0x0101
        /*06d6*/ 	.byte	0x05
	.zero		1


	//   ....[38]....
        /*06d8*/ 	.word	0x0000b590
        /*06dc*/ 	.word	0x000000ff
        /*06e0*/ 	.word	0x00029850
        /*06e4*/ 	.short	0x010a
        /*06e6*/ 	.byte	0x09
	.zero		1


	//   ....[39]....
        /*06e8*/ 	.word	0x0000b5d0
        /*06ec*/ 	.word	0x000000ff
        /*06f0*/ 	.word	0x00029850
        /*06f4*/ 	.short	0x010a
        /*06f6*/ 	.byte	0x09
	.zero		1


	//   ....[40]....
        /*06f8*/ 	.word	0x0000bd50
        /*06fc*/ 	.word	0x000000ff
        /*0700*/ 	.word	0x00000000
        /*0704*/ 	.short	0x0101
        /*0706*/ 	.byte	0x04
	.zero		1


	//   ....[41]....
        /*0708*/ 	.word	0x0000d030
        /*070c*/ 	.word	0x000000ff
        /*0710*/ 	.word	0x00000000
        /*0714*/ 	.short	0x0101
        /*0716*/ 	.byte	0x05
	.zero		1


	//   ....[42]....
        /*0718*/ 	.word	0x0000eb80
        /*071c*/ 	.word	0x00000005
        /*0720*/ 	.word	0x00029880
        /*0724*/ 	.short	0x010a
        /*0726*/ 	.byte	0x3f
	.zero		1


	//   ....[43]....
        /*0728*/ 	.word	0x0000ed30
        /*072c*/ 	.word	0x00000005
        /*0730*/ 	.word	0x00029840
        /*0734*/ 	.short	0x010a
        /*0736*/ 	.byte	0x3f
	.zero		1


	//   ....[44]....
        /*0738*/ 	.word	0x0000f200
        /*073c*/ 	.word	0x000000ff
        /*0740*/ 	.word	0x00029820
        /*0744*/ 	.short	0x010a
        /*0746*/ 	.byte	0x28
	.zero		1


	//   ....[45]....
        /*0748*/ 	.word	0x0000f500
        /*074c*/ 	.word	0x00000004
        /*0750*/ 	.word	0x00029880
        /*0754*/ 	.short	0x010a
        /*0756*/ 	.byte	0x3f
	.zero		1


	//   ....[46]....
        /*0758*/ 	.word	0x0000f750
        /*075c*/ 	.word	0x00000004
        /*0760*/ 	.word	0x00029840
        /*0764*/ 	.short	0x010a
        /*0766*/ 	.byte	0x3f
	.zero		1


	//   ....[47]....
        /*0768*/ 	.word	0x0000fc60
        /*076c*/ 	.word	0x00000003
        /*0770*/ 	.word	0x00029870
        /*0774*/ 	.short	0x010a
        /*0776*/ 	.byte	0x3f
	.zero		1


	//   ....[48]....
        /*0778*/ 	.word	0x0000fcd0
        /*077c*/ 	.word	0x00000002
        /*0780*/ 	.word	0x00029860
        /*0784*/ 	.short	0x010a
        /*0786*/ 	.byte	0x3f
	.zero		1


	//   ....[49]....
        /*0788*/ 	.word	0x00010240
        /*078c*/ 	.word	0x00000003
        /*0790*/ 	.word	0x00029850
        /*0794*/ 	.short	0x0101
        /*0796*/ 	.byte	0x3f
	.zero		1


	//   ....[50]....
        /*0798*/ 	.word	0x00010280
        /*079c*/ 	.word	0x00000002
        /*07a0*/ 	.word	0x00000000
        /*07a4*/ 	.short	0x0101
        /*07a6*/ 	.byte	0x3f
	.zero		1


	//   ....[51]....
        /*07a8*/ 	.word	0x00010440
        /*07ac*/ 	.word	0x00000014
        /*07b0*/ 	.word	0x00029870
        /*07b4*/ 	.short	0x010a
        /*07b6*/ 	.byte	0x3f
	.zero		1


	//   ....[52]....
        /*07b8*/ 	.word	0x000104d0
        /*07bc*/ 	.word	0x00000014
        /*07c0*/ 	.word	0x00029860
        /*07c4*/ 	.short	0x010a
        /*07c6*/ 	.byte	0x3f
	.zero		1


	//   ....[53]....
        /*07c8*/ 	.word	0x00010a10
        /*07cc*/ 	.word	0x00000014
        /*07d0*/ 	.word	0x00029850
        /*07d4*/ 	.short	0x0101
        /*07d6*/ 	.byte	0x3f
	.zero		1


	//   ....[54]....
        /*07d8*/ 	.word	0x00010a60
        /*07dc*/ 	.word	0x00000000
        /*07e0*/ 	.word	0x00000000
        /*07e4*/ 	.short	0x0101
        /*07e6*/ 	.byte	0x3f
	.zero		1


	//   ....[55]....
        /*07e8*/ 	.word	0x00010d40
        /*07ec*/ 	.word	0x00000000
        /*07f0*/ 	.word	0x00029820
        /*07f4*/ 	.short	0x010a
        /*07f6*/ 	.byte	0x3f
	.zero		1


	//   ....[56]....
        /*07f8*/ 	.word	0x00010f00
        /*07fc*/ 	.word	0x00000006
        /*0800*/ 	.word	0x00000000
        /*0804*/ 	.short	0x010a
        /*0806*/ 	.byte	0x3f
	.zero		1


	//   ....[57]....
        /*0808*/ 	.word	0x00010f70
        /*080c*/ 	.word	0x00000007
        /*0810*/ 	.word	0x00000000
        /*0814*/ 	.short	0x010a
        /*0816*/ 	.byte	0x3f
	.zero		1


	//   ....[58]....
        /*0818*/ 	.word	0x00010fd0
        /*081c*/ 	.word	0x00000004
        /*0820*/ 	.word	0x00029860
        /*0824*/ 	.short	0x010a
        /*0826*/ 	.byte	0x3f
	.zero		1


	//   ....[59]....
        /*0828*/ 	.word	0x00011020
        /*082c*/ 	.word	0x00000003
        /*0830*/ 	.word	0x00029860
        /*0834*/ 	.short	0x010a
        /*0836*/ 	.byte	0x3f
	.zero		1


	//   ....[60]....
        /*0838*/ 	.word	0x00011060
        /*083c*/ 	.word	0x00000004
        /*0840*/ 	.word	0x00029880
        /*0844*/ 	.short	0x010a
        /*0846*/ 	.byte	0x3f
	.zero		1


	//   ....[61]....
        /*0848*/ 	.word	0x00011080
        /*084c*/ 	.word	0x00000003
        /*0850*/ 	.word	0x00029880
        /*0854*/ 	.short	0x010a
        /*0856*/ 	.byte	0x3f
	.zero		1


	//   ....[62]....
        /*0858*/ 	.word	0x000110f0
        /*085c*/ 	.word	0x00000003
        /*0860*/ 	.word	0x00029800
        /*0864*/ 	.short	0x010a
        /*0866*/ 	.byte	0x3f
	.zero		1


	//   ....[63]....
        /*0868*/ 	.word	0x00011140
        /*086c*/ 	.word	0x00000002
        /*0870*/ 	.word	0x00029830
        /*0874*/ 	.short	0x010a
        /*0876*/ 	.byte	0x3f
	.zero		1


	//   ....[64]....
        /*0878*/ 	.word	0x000111a0
        /*087c*/ 	.word	0x00000007
        /*0880*/ 	.word	0x00029830
        /*0884*/ 	.short	0x010a
        /*0886*/ 	.byte	0x3f
	.zero		1


	//   ....[65]....
        /*0888*/ 	.word	0x00011200
        /*088c*/ 	.word	0x00000007
        /*0890*/ 	.word	0x00029850
        /*0894*/ 	.short	0x010a
        /*0896*/ 	.byte	0x3f
	.zero		1


	//   ....[66]....
        /*0898*/ 	.word	0x00011260
        /*089c*/ 	.word	0x00000009
        /*08a0*/ 	.word	0x00029830
        /*08a4*/ 	.short	0x010a
        /*08a6*/ 	.byte	0x3f
	.zero		1


	//   ....[67]....
        /*08a8*/ 	.word	0x000112c0
        /*08ac*/ 	.word	0x00000009
        /*08b0*/ 	.word	0x00029850
        /*08b4*/ 	.short	0x010a
        /*08b6*/ 	.byte	0x3f
	.zero		1


	//   ....[68]....
        /*08b8*/ 	.word	0x00011320
        /*08bc*/ 	.word	0x00000005
        /*08c0*/ 	.word	0x00029850
        /*08c4*/ 	.short	0x010a
        /*08c6*/ 	.byte	0x3f
	.zero		1


	//   ....[69]....
        /*08c8*/ 	.word	0x00011470
        /*08cc*/ 	.word	0x00000005
        /*08d0*/ 	.word	0x00029880
        /*08d4*/ 	.short	0x010a
        /*08d6*/ 	.byte	0x3f
	.zero		1


	//   ....[70]....
        /*08d8*/ 	.word	0x000114c0
        /*08dc*/ 	.word	0x00000005
        /*08e0*/ 	.word	0x00029840
        /*08e4*/ 	.short	0x010a
        /*08e6*/ 	.byte	0x3f
	.zero		1


	//   ....[71]....
        /*08e8*/ 	.word	0x00011520
        /*08ec*/ 	.word	0x00000003
        /*08f0*/ 	.word	0x00029820
        /*08f4*/ 	.short	0x010a
        /*08f6*/ 	.byte	0x3f
	.zero		1


	//   ....[72]....
        /*08f8*/ 	.word	0x00011570
        /*08fc*/ 	.word	0x00000004
        /*0900*/ 	.word	0x00029880
        /*0904*/ 	.short	0x010a
        /*0906*/ 	.byte	0x3f
	.zero		1


	//   ....[73]....
        /*0908*/ 	.word	0x000115c0
        /*090c*/ 	.word	0x00000004
        /*0910*/ 	.word	0x00029840
        /*0914*/ 	.short	0x010a
        /*0916*/ 	.byte	0x3f
	.zero		1


	//   ....[74]....
        /*0918*/ 	.word	0x00011620
        /*091c*/ 	.word	0x00000003
        /*0920*/ 	.word	0x00029870
        /*0924*/ 	.short	0x010a
        /*0926*/ 	.byte	0x3f
	.zero		1


	//   ....[75]....
        /*0928*/ 	.word	0x00011680
        /*092c*/ 	.word	0x00000004
        /*0930*/ 	.word	0x00029860
        /*0934*/ 	.short	0x010a
        /*0936*/ 	.byte	0x3f
	.zero		1


	//   ....[76]....
        /*0938*/ 	.word	0x000116d0
        /*093c*/ 	.word	0x00000014
        /*0940*/ 	.word	0x00029870
        /*0944*/ 	.short	0x010a
        /*0946*/ 	.byte	0x3f
	.zero		1


	//   ....[77]....
        /*0948*/ 	.word	0x00011720
        /*094c*/ 	.word	0x00000014
        /*0950*/ 	.word	0x00029860
        /*0954*/ 	.short	0x010a
        /*0956*/ 	.byte	0x3f
	.zero		1


	//   ....[78]....
        /*0958*/ 	.word	0x00011770
        /*095c*/ 	.word	0x00000000
        /*0960*/ 	.word	0x00029820
        /*0964*/ 	.short	0x010a
        /*0966*/ 	.byte	0x3f
	.zero		1


	//   ....[79]....
        /*0968*/ 	.word	0x00011910
        /*096c*/ 	.word	0x00000006
        /*0970*/ 	.word	0x00000000
        /*0974*/ 	.short	0x010a
        /*0976*/ 	.byte	0x3f
	.zero		1


	//   ....[80]....
        /*0978*/ 	.word	0x00011960
        /*097c*/ 	.word	0x00000007
        /*0980*/ 	.word	0x00000000
        /*0984*/ 	.short	0x010a
        /*0986*/ 	.byte	0x3f
	.zero		1


	//   ....[81]....
        /*0988*/ 	.word	0x000119b0
        /*098c*/ 	.word	0x00000004
        /*0990*/ 	.word	0x00029860
        /*0994*/ 	.short	0x010a
        /*0996*/ 	.byte	0x3f
	.zero		1


	//   ....[82]....
        /*0998*/ 	.word	0x00011a00
        /*099c*/ 	.word	0x00000003
        /*09a0*/ 	.word	0x00029860
        /*09a4*/ 	.short	0x010a
        /*09a6*/ 	.byte	0x3f
	.zero		1


	//   ....[83]....
        /*09a8*/ 	.word	0x00011a50
        /*09ac*/ 	.word	0x00000004
        /*09b0*/ 	.word	0x00029880
        /*09b4*/ 	.short	0x010a
        /*09b6*/ 	.byte	0x3f
	.zero		1


	//----- nvinfo : EIATTR_NUM_MBARRIERS
	.align		4
.L_302:
        /*09b8*/ 	.byte	0x03, 0x38
        /*09ba*/ 	.short	0x0016


	//----- nvinfo : EIATTR_EXIT_INSTR_OFFSETS
	.align		4
        /*09bc*/ 	.byte	0x04, 0x1c
        /*09be*/ 	.short	(.L_304 - .L_303)


	//   ....[0]....
.L_303:
        /*09c0*/ 	.word	0x00000a60


	//   ....[1]....
        /*09c4*/ 	.word	0x0000d900


	//   ....[2]....
        /*09c8*/ 	.word	0x000110d0


	//----- nvinfo : EIATTR_MAX_THREADS
	.align		4
.L_304:
        /*09cc*/ 	.byte	0x04, 0x05
        /*09ce*/ 	.short	(.L_306 - .L_305)
.L_305:
        /*09d0*/ 	.word	0x00000180
        /*09d4*/ 	.word	0x00000001
        /*09d8*/ 	.word	0x00000001


	//----- nvinfo : EIATTR_CRS_STACK_SIZE
	.align		4
.L_306:
        /*09dc*/ 	.byte	0x04, 0x1e
        /*09de*/ 	.short	(.L_308 - .L_307)
.L_307:
        /*09e0*/ 	.word	0x00000000


	//----- nvinfo : EIATTR_CBANK_PARAM_SIZE
	.align		4
.L_308:
        /*09e4*/ 	.byte	0x03, 0x19
        /*09e6*/ 	.short	0x0bf0


	//----- nvinfo : EIATTR_PARAM_CBANK
	.align		4
        /*09e8*/ 	.byte	0x04, 0x0a
        /*09ea*/ 	.short	(.L_310 - .L_309)
	.align		4
.L_309:
        /*09ec*/ 	.word	index@(.nv.constant0._ZN7cutlass13device_kernelIN5flash11enable_sm90INS1_16FlashAttnFwdSm90INS1_25CollectiveMainloopFwdSm90ILi2EN4cute5tupleIJNS5_1CILi1EEES8_S8_EEENS6_IJNS7_ILi128EEENS7_ILi160EEENS7_ILi192EEEEEELi128ENS_12float_e4m3_tEfNS_4arch4Sm90ELb1ELb0ELb0ELb0ELb0ELb0ELb0ELb1ELb1ELb0ELb0ELb0EEENS1_21CollectiveEpilogueFwdINS6_IJSA_SA_SB_EEES9_NS_10bfloat16_tESG_Li256ELb0ELb0ELb0ELb1EEENS1_30DynamicPersistentTileSchedulerILi256ELi128ELb0ELb0ELb1EEEEEEEEEvNT_6ParamsE)
        /*09f0*/ 	.short	0x0210
        /*09f2*/ 	.short	0x0bf0


	//----- nvinfo : EIATTR_SW_WAR
	.align		4
.L_310:
        /*09f4*/ 	.byte	0x04, 0x36
        /*09f6*/ 	.short	(.L_312 - .L_311)
.L_311:
        /*09f8*/ 	.word	0x00000008
.L_312:


//--------------------- .nv.info._ZN7cutlass13device_kernelIN5flash11enable_sm90INS1_16FlashAttnFwdSm90INS1_25CollectiveMainloopFwdSm90ILi2EN4cute5tupleIJNS5_1CILi1EEES8_S8_EEENS6_IJNS7_ILi128EEENS7_ILi160EEENS7_ILi192EEEEEELi128ENS_12float_e4m3_tEfNS_4arch4Sm90ELb1ELb0ELb0ELb1ELb0ELb0ELb0ELb1ELb1ELb0ELb0ELb0EEENS1_21CollectiveEpilogueFwdINS6_IJSA_SA_SB_EEES9_NS_10bfloat16_tESG_Li256ELb1ELb0ELb0ELb1EEENS1_36VarlenDynamicPersistentTileSchedulerILi128ELi160ELi256ELi128ELb0ELb0ELb1ELb1ELb1ELb1EEEEEEEEEvNT_6ParamsE --------------------------
	.section	.nv.info._ZN7cutlass13device_kernelIN5flash11enable_sm90INS1_16FlashAttnFwdSm90INS1_25CollectiveMainloopFwdSm90ILi2EN4cute5tupleIJNS5_1CILi1EEES8_S8_EEENS6_IJNS7_ILi128EEENS7_ILi160EEENS7_ILi192EEEEEELi128ENS_12float_e4m3_tEfNS_4arch4Sm90ELb1ELb0ELb0ELb1ELb0ELb0ELb0ELb1ELb1ELb0ELb0ELb0EEENS1_21CollectiveEpilogueFwdINS6_IJSA_SA_SB_EEES9_NS_10bfloat16_tESG_Li256ELb1ELb0ELb0ELb1EEENS1_36VarlenDynamicPersistentTileSchedulerILi128ELi160ELi256ELi128ELb0ELb0ELb1ELb1ELb1ELb1EEEEEEEEEvNT_6ParamsE,"",@"SHT_CUDA_INFO"
	.sectionflags	@""
	.align	4


	//----- nvinfo : EIATTR_CUDA_API_VERSION
	.align		4
        /*0000*/ 	.byte	0x04, 0x37
        /*0002*/ 	.short	(.L_314 - .L_313)
.L_313:
        /*0004*/ 	.word	0x00000082


	//----- nvinfo : EIATTR_KPARAM_INFO
	.align		4
.L_314:
        /*0008*/ 	.byte	0x04, 0x17
        /*000a*/ 	.short	(.L_316 - .L_315)
.L_315:
        /*000c*/ 	.word	0x00000000
        /*0010*/ 	.short	0x0000
        /*0012*/ 	.short	0x0070
        /*0014*/ 	.byte	0x00, 0xf0, 0x01, 0x28


	//----- nvinfo : EIATTR_SPARSE_MMA_MASK
	.align		4
.L_316:
        /*0018*/ 	.byte	0x03, 0x50
        /*001a*/ 	.short	0x0000


	//----- nvinfo : EIATTR_MAXREG_COUNT
	.align		4
        /*001c*/ 	.byte	0x03, 0x1b
        /*001e*/ 	.short	0x00a8


	//----- nvinfo : EIATTR_NUM_BARRIERS
	.align		4
        /*0020*/ 	.byte	0x02, 0x4c
        /*0022*/ 	.byte	0x10
	.zero		1


	//----- nvinfo : EIATTR_EXTERNS
	.align		4
        /*0024*/ 	.byte	0x04, 0x0f
        /*0026*/ 	.short	(.L_318 - .L_317)


	//   ....[0]....
	.align		4
.L_317:
        /*0028*/ 	.word	index@(__assertfail)


	//----- nvinfo : EIATTR_ANNOTATIONS
	.align		4
.L_318:
        /*002c*/ 	.byte	0x04, 0x55
        /*002e*/ 	.short	(.L_320 - .L_319)


	//   ....[0]....
.L_319:
        /* <DEDUP_REMOVED lines=40> */


	//----- nvinfo : EIATTR_MERCURY_ISA_VERSION
	.align		4
.L_320:
        /*02a0*/ 	.byte	0x03, 0x5f
        /*02a2*/ 	.short	0x0101


	//----- nvinfo : EIATTR_UNUSED_LOAD_BYTE_OFFSET
	.align		4
        /*02a4*/ 	.byte	0x04, 0x44
        /*02a6*/ 	.short	(.L_322 - .L_321)


	//   ....[0]....
.L_321:
        /*02a8*/ 	.word	0x00000a70
        /*02ac*/ 	.word	0x0000fff0


	//   ....[1]....
        /*02b0*/ 	.word	0x0000c0b0
        /*02b4*/ 	.word	0x0000fff0


	//----- nvinfo : EIATTR_INT_WARP_WIDE_INSTR_OFFSETS
	.align		4
.L_322:
        /*02b8*/ 	.byte	0x04, 0x31
        /*02ba*/ 	.short	(.L_324 - .L_323)


	//   ....[0]....
.L_323:
        /*02bc*/ 	.word	0x00000160


	//   ....[1]....
        /*02c0*/ 	.word	0x000001a0


	//   ....[2]....
        /*02c4*/ 	.word	0x00000210


	//   ....[3]....
        /*02c8*/ 	.word	0x0000fba0


	//   ....[4]....
        /*02cc*/ 	.word	0x0000fc30


	//   ....[5]....
        /*02d0*/ 	.word	0x000103b0


	//   ....[6]....
        /*02d4*/ 	.word	0x00011e90


	//   ....[7]....
        /*02d8*/ 	.word	0x00011f20


	//----- nvinfo : EIATTR_COOP_GROUP_MASK_REGIDS
	.align		4
.L_324:
        /*02dc*/ 	.byte	0x04, 0x29
        /*02de*/ 	.short	(.L_326 - .L_325)


	//   ....[0]....
.L_325:
        /*02e0*/ 	.word	0xffffffff


	//   ....[1]....
        /*02e4*/ 	.word	0xffffffff


	//   ....[2]....
        /*02e8*/ 	.word	0xffffffff


	//   ....[3]....
        /*02ec*/ 	.word	0xffffffff


	//   ....[4]....
        /*02f0*/ 	.word	0xffffffff


	//   ....[5]....
        /*02f4*/ 	.word	0xffffffff


	//   ....[6]....
        /*02f8*/ 	.word	0xffffffff


	//   ....[7]....
        /*02fc*/ 	.word	0xffffffff


	//   ....[8]....
        /*0300*/ 	.word	0xffffffff


	//   ....[9]....
        /*0304*/ 	.word	0xffffffff


	//   ....[10]....
        /*0308*/ 	.word	0xffffffff


	//   ....[11]....
        /*030c*/ 	.word	0xffffffff


	//   ....[12]....
        /*0310*/ 	.word	0xffffffff


	//   ....[13]....
        /*0314*/ 	.word	0xffffffff


	//   ....[14]....
        /*0318*/ 	.word	0xffffffff


	//   ....[15]....
        /*031c*/ 	.word	0xffffffff


	//   ....[16]....
        /*0320*/ 	.word	0xffffffff


	//   ....[17]....
        /*0324*/ 	.word	0xffffffff


	//   ....[18]....
        /*0328*/ 	.word	0xffffffff


	//   ....[19]....
        /*032c*/ 	.word	0xffffffff


	//   ....[20]....
        /*0330*/ 	.word	0xffffffff


	//   ....[21]....
        /*0334*/ 	.word	0xffffffff


	//   ....[22]....
        /*0338*/ 	.word	0xffffffff


	//   ....[23]....
        /*033c*/ 	.word	0xffffffff


	//   ....[24]....
        /*0340*/ 	.word	0xffffffff


	//   ....[25]....
        /*0344*/ 	.word	0xffffffff


	//   ....[26]....
        /*0348*/ 	.word	0xffffffff


	//   ....[27]....
        /*034c*/ 	.word	0xffffffff


	//   ....[28]....
        /*0350*/ 	.word	0xffffffff


	//   ....[29]....
        /*0354*/ 	.word	0xffffffff


	//   ....[30]....
        /*0358*/ 	.word	0xffffffff


	//   ....[31]....
        /*035c*/ 	.word	0xffffffff


	//   ....[32]....
        /*0360*/ 	.word	0xffffffff


	//   ....[33]....
        /*0364*/ 	.word	0xffffffff


	//   ....[34]....
        /*0368*/ 	.word	0xffffffff


	//   ....[35]....
        /*036c*/ 	.word	0xffffffff


	//   ....[36]....
        /*0370*/ 	.word	0xffffffff


	//   ....[37]....
        /*0374*/ 	.word	0xffffffff


	//   ....[38]....
        /*0378*/ 	.word	0xffffffff


	//   ....[39]....
        /*037c*/ 	.word	0xffffffff


	//   ....[40]....
        /*0380*/ 	.word	0xffffffff


	//   ....[41]....
        /*0384*/ 	.word	0xffffffff


	//   ....[42]....
        /*0388*/ 	.word	0xffffffff


	//   ....[43]....
        /*038c*/ 	.word	0xffffffff


	//   ....[44]....
        /*0390*/ 	.word	0xffffffff


	//   ....[45]....
        /*0394*/ 	.word	0xffffffff


	//   ....[46]....
        /*0398*/ 	.word	0xffffffff


	//   ....[47]....
        /*039c*/ 	.word	0xffffffff


	//   ....[48]....
        /*03a0*/ 	.word	0xffffffff


	//   ....[49]....
        /*03a4*/ 	.word	0xffffffff


	//   ....[50]....
        /*03a8*/ 	.word	0xffffffff


	//   ....[51]....
        /*03ac*/ 	.word	0xffffffff


	//   ....[52]....
        /*03b0*/ 	.word	0xffffffff


	//   ....[53]....
        /*03b4*/ 	.word	0xffffffff


	//   ....[54]....
        /*03b8*/ 	.word	0xffffffff


	//   ....[55]....
        /*03bc*/ 	.word	0xffffffff


	//   ....[56]....
        /*03c0*/ 	.word	0xffffffff


	//   ....[57]....
        /*03c4*/ 	.word	0xffffffff


	//   ....[58]....
        /*03c8*/ 	.word	0xffffffff


	//   ....[59]....
        /*03cc*/ 	.word	0xffffffff


	//   ....[60]....
        /*03d0*/ 	.word	0xffffffff


	//   ....[61]....
        /*03d4*/ 	.word	0xffffffff


	//   ....[62]....
        /*03d8*/ 	.word	0xffffffff


	//   ....[63]....
        /*03dc*/ 	.word	0xffffffff


	//   ....[64]....
        /*03e0*/ 	.word	0xffffffff


	//   ....[65]....
        /*03e4*/ 	.word	0xffffffff


	//   ....[66]....
        /*03e8*/ 	.word	0xffffffff


	//   ....[67]....
        /*03ec*/ 	.word	0xffffffff


	//   ....[68]....
        /*03f0*/ 	.word	0xffffffff


	//   ....[69]....
        /*03f4*/ 	.word	0xffffffff


	//   ....[70]....
        /*03f8*/ 	.word	0xffffffff


	//   ....[71]....
        /*03fc*/ 	.word	0xffffffff


	//   ....[72]....
        /*0400*/ 	.word	0xffffffff


	//   ....[73]....
        /*0404*/ 	.word	0xffffffff


	//   ....[74]....
        /*0408*/ 	.word	0xffffffff


	//   ....[75]....
        /*040c*/ 	.word	0xffffffff


	//   ....[76]....
        /*0410*/ 	.word	0xffffffff


	//   ....[77]....
        /*0414*/ 	.word	0xffffffff


	//   ....[78]....
        /*0418*/ 	.word	0xffffffff


	//   ....[79]....
        /*041c*/ 	.word	0xffffffff


	//   ....[80]....
        /*0420*/ 	.word	0xffffffff


	//   ....[81]....
        /*0424*/ 	.word	0xffffffff


	//   ....[82]....
        /*0428*/ 	.word	0xffffffff


	//   ....[83]....
        /*042c*/ 	.word	0xffffffff


	//   ....[84]....
        /*0430*/ 	.word	0xffffffff


	//   ....[85]....
        /*0434*/ 	.word	0xffffffff


	//   ....[86]....
        /*0438*/ 	.word	0xffffffff


	//   ....[87]....
        /*043c*/ 	.word	0xffffffff


	//   ....[88]....
        /*0440*/ 	.word	0xffffffff


	//   ....[89]....
        /*0444*/ 	.word	0xffffffff


	//   ....[90]....
        /*0448*/ 	.word	0xffffffff


	//   ....[91]....
        /*044c*/ 	.word	0x0500000f


	//   ....[92]....
        /*0450*/ 	.word	0x0500000f


	//----- nvinfo : EIATTR_COOP_GROUP_INSTR_OFFSETS
	.align		4
.L_326:
        /*0454*/ 	.byte	0x04, 0x28
        /*0456*/ 	.short	(.L_328 - .L_327)


	//   ....[0]....
.L_327:
        /*0458*/ 	.word	0x00000070


	//   ....[1]....
        /*045c*/ 	.word	0x00000170


	//   ....[2]....
        /*0460*/ 	.word	0x000001c0


	//   ....[3]....
        /*0464*/ 	.word	0x000003f0


	//   ....[4]....
        /*0468*/ 	.word	0x00000550


	//   ....[5]....
        /*046c*/ 	.word	0x00000670


	//   ....[6]....
        /*0470*/ 	.word	0x000007d0


	//   ....[7]....
        /*0474*/ 	.word	0x000018e0


	//   ....[8]....
        /*0478*/ 	.word	0x000031a0


	//   ....[9]....
        /*047c*/ 	.word	0x000031c0


	//   ....[10]....
        /*0480*/ 	.word	0x00003df0


	//   ....[11]....
        /*0484*/ 	.word	0x00003e50


	//   ....[12]....
        /*0488*/ 	.word	0x00006840


	//   ....[13]....
        /*048c*/ 	.word	0x00006900


	//   ....[14]....
        /*0490*/ 	.word	0x00007490


	//   ....[15]....
        /*0494*/ 	.word	0x00007500


	//   ....[16]....
        /*0498*/ 	.word	0x00009c50


	//   ....[17]....
        /*049c*/ 	.word	0x00009cb0


	//   ....[18]....
        /*04a0*/ 	.word	0x00009ce0


	//   ....[19]....
        /*04a4*/ 	.word	0x00009d00


	//   ....[20]....
        /*04a8*/ 	.word	0x0000b910


	//   ....[21]....
        /*04ac*/ 	.word	0x0000b920


	//   ....[22]....
        /*04b0*/ 	.word	0x0000b9a0


	//   ....[23]....
        /*04b4*/ 	.word	0x0000b9b0


	//   ....[24]....
        /*04b8*/ 	.word	0x0000c990


	//   ....[25]....
        /*04bc*/ 	.word	0x0000c9a0


	//   ....[26]....
        /*04c0*/ 	.word	0x0000c9b0


	//   ....[27]....
        /*04c4*/ 	.word	0x0000c9c0


	//   ....[28]....
        /*04c8*/ 	.word	0x0000c9d0


	//   ....[29]....
        /*04cc*/ 	.word	0x0000c9e0


	//   ....[30]....
        /*04d0*/ 	.word	0x0000c9f0


	//   ....[31]....
        /*04d4*/ 	.word	0x0000ca00


	//   ....[32]....
        /*04d8*/ 	.word	0x0000ca30


	//   ....[33]....
        /*04dc*/ 	.word	0x0000ca40


	//   ....[34]....
        /*04e0*/ 	.word	0x0000ca50


	//   ....[35]....
        /*04e4*/ 	.word	0x0000ca80


	//   ....[36]....
        /*04e8*/ 	.word	0x0000cae0


	//   ....[37]....
        /*04ec*/ 	.word	0x0000caf0


	//   ....[38]....
        /*04f0*/ 	.word	0x0000cb00


	//   ....[39]....
        /*04f4*/ 	.word	0x0000cb30


	//   ....[40]....
        /*04f8*/ 	.word	0x0000cb50


	//   ....[41]....
        /*04fc*/ 	.word	0x0000cb60


	//   ....[42]....
        /*0500*/ 	.word	0x0000cb70


	//   ....[43]....
        /*0504*/ 	.word	0x0000cb80


	//   ....[44]....
        /*0508*/ 	.word	0x0000cb90


	//   ....[45]....
        /*050c*/ 	.word	0x0000cba0


	//   ....[46]....
        /*0510*/ 	.word	0x0000cbb0


	//   ....[47]....
        /*0514*/ 	.word	0x0000cbc0


	//   ....[48]....
        /*0518*/ 	.word	0x0000cbd0


	//   ....[49]....
        /*051c*/ 	.word	0x0000cbe0


	//   ....[50]....
        /*0520*/ 	.word	0x0000cbf0


	//   ....[51]....
        /*0524*/ 	.word	0x0000cc00


	//   ....[52]....
        /*0528*/ 	.word	0x0000cc10


	//   ....[53]....
        /*052c*/ 	.word	0x0000cc40


	//   ....[54]....
        /*0530*/ 	.word	0x0000cc70


	//   ....[55]....
        /*0534*/ 	.word	0x0000cca0


	//   ....[56]....
        /*0538*/ 	.word	0x0000e720


	//   ....[57]....
        /*053c*/ 	.word	0x0000e900


	//   ....[58]....
        /*0540*/ 	.word	0x0000e930


	//   ....[59]....
        /*0544*/ 	.word	0x0000e960


	//   ....[60]....
        /*0548*/ 	.word	0x0000e9a0


	//   ....[61]....
        /*054c*/ 	.word	0x0000e9d0


	//   ....[62]....
        /*0550*/ 	.word	0x0000ea10


	//   ....[63]....
        /*0554*/ 	.word	0x0000eba0


	//   ....[64]....
        /*0558*/ 	.word	0x0000ebd0


	//   ....[65]....
        /*055c*/ 	.word	0x0000ec00


	//   ....[66]....
        /*0560*/ 	.word	0x0000ec30


	//   ....[67]....
        /*0564*/ 	.word	0x0000ec60


	//   ....[68]....
        /*0568*/ 	.word	0x0000eca0


	//   ....[69]....
        /*056c*/ 	.word	0x0000ed40


	//   ....[70]....
        /*0570*/ 	.word	0x0000edd0


	//   ....[71]....
        /*0574*/ 	.word	0x0000ee80


	//   ....[72]....
        /*0578*/ 	.word	0x000104f0


	//   ....[73]....
        /*057c*/ 	.word	0x000128d0


	//   ....[74]....
        /*0580*/ 	.word	0x00012900


	//   ....[75]....
        /*0584*/ 	.word	0x00012930


	//   ....[76]....
        /*0588*/ 	.word	0x00012960


	//   ....[77]....
        /*058c*/ 	.word	0x00012990


	//   ....[78]....
        /*0590*/ 	.word	0x000129a0


	//   ....[79]....
        /*0594*/ 	.word	0x000129d0


	//   ....[80]....
        /*0598*/ 	.word	0x000129e0


	//   ....[81]....
        /*059c*/ 	.word	0x00012b20


	//   ....[82]....
        /*05a0*/ 	.word	0x00012b50


	//   ....[83]....
        /*05a4*/ 	.word	0x00012b80


	//   ....[84]....
        /*05a8*/ 	.word	0x00012bb0


	//   ....[85]....
        /*05ac*/ 	.word	0x00012be0


	//   ....[86]....
        /*05b0*/ 	.word	0x00012c20


	//   ....[87]....
        /*05b4*/ 	.word	0x00012cb0


	//   ....[88]....
        /*05b8*/ 	.word	0x00012d50


	//   ....[89]....
        /*05bc*/ 	.word	0x00012db0


	//   ....[90]....
        /*05c0*/ 	.word	0x00013450


	//   ....[91]....
        /*05c4*/ 	.word	0x00013a50


	//   ....[92]....
        /*05c8*/ 	.word	0x00013ee0


	//----- nvinfo : EIATTR_REG_RECONFIG
	.align		4
.L_328:
        /*05cc*/ 	.byte	0x01, 0x54
	.zero		2


	//----- nvinfo : EIATTR_SYSCALL_OFFSETS
	.align		4
        /*05d0*/ 	.byte	0x04, 0x46
        /*05d2*/ 	.short	(.L_330 - .L_329)


	//   ....[0]....
.L_329:
        /*05d4*/ 	.word	0x00001ac0


	//   ....[1]....
        /*05d8*/ 	.word	0x0000fdd0


	//   ....[2]....
        /*05dc*/ 	.word	0x0000ff10


	//   ....[3]....
        /*05e0*/ 	.word	0x00010050


	//   ....[4]....
        /*05e4*/ 	.word	0x00010170


	//----- nvinfo : EIATTR_MBARRIER_INSTR_OFFSETS
	.align		4
.L_330:
        /*05e8*/ 	.byte	0x04, 0x39
        /*05ea*/ 	.short	(.L_332 - .L_331)


	//   ....[0]....
.L_331:
        /*05ec*/ 	.word	0x000002a0
        /*05f0*/ 	.word	0x000000ff
        /*05f4*/ 	.word	0x00029800
        /*05f8*/ 	.short	0x0100
        /*05fa*/ 	.byte	0x08
	.zero		1


	//   ....[1]....
        /*05fc*/ 	.word	0x000002b0
        /*0600*/ 	.word	0x000000ff
        /*0604*/ 	.word	0x00029820
        /*0608*/ 	.short	0x0100
        /*060a*/ 	.byte	0x08
	.zero		1


	//   ....[2]....
        /*060c*/ 	.word	0x000003a0
        /*0610*/ 	.word	0x000000ff
        /*0614*/ 	.word	0x00029830
        /*0618*/ 	.short	0x0100
        /*061a*/ 	.byte	0x08
	.zero		1


	//   ....[3]....
        /*061c*/ 	.word	0x000003b0
        /*0620*/ 	.word	0x000000ff
        /*0624*/ 	.word	0x00029840
        /*0628*/ 	.short	0x0100
        /*062a*/ 	.byte	0x08
	.zero		1


	//   ....[4]....
        /*062c*/ 	.word	0x000003c0
        /*0630*/ 	.word	0x000000ff
        /*0634*/ 	.word	0x00029838
        /*0638*/ 	.short	0x0100
        /*063a*/ 	.byte	0x08
	.zero		1


	//   ....[5]....
        /*063c*/ 	.word	0x000003d0
        /*0640*/ 	.word	0x000000ff
        /*0644*/ 	.word	0x00029848
        /*0648*/ 	.short	0x0100
        /*064a*/ 	.byte	0x08
	.zero		1


	//   ....[6]....
        /*064c*/ 	.word	0x00000500
        /*0650*/ 	.word	0x000000ff
        /*0654*/ 	.word	0x00029850
        /*0658*/ 	.short	0x0100
        /*065a*/ 	.byte	0x08
	.zero		1


	//   ....[7]....
        /*065c*/ 	.word	0x00000510
        /*0660*/ 	.word	0x000000ff
        /*0664*/ 	.word	0x00029860
        /*0668*/ 	.short	0x0100
        /*066a*/ 	.byte	0x08
	.zero		1


	//   ....[8]....
        /*066c*/ 	.word	0x00000520
        /*0670*/ 	.word	0x000000ff
        /*0674*/ 	.word	0x00029858
        /*0678*/ 	.short	0x0100
        /*067a*/ 	.byte	0x08
	.zero		1


	//   ....[9]....
        /*067c*/ 	.word	0x00000530
        /*0680*/ 	.word	0x000000ff
        /*0684*/ 	.word	0x00029868
        /*0688*/ 	.short	0x0100
        /*068a*/ 	.byte	0x08
	.zero		1


	//   ....[10]....
        /*068c*/ 	.word	0x00000620
        /*0690*/ 	.word	0x000000ff
        /*0694*/ 	.word	0x00029870
        /*0698*/ 	.short	0x0100
        /*069a*/ 	.byte	0x06
	.zero		1


	//   ....[11]....
        /*069c*/ 	.word	0x00000630
        /*06a0*/ 	.word	0x000000ff
        /*06a4*/ 	.word	0x00029880
        /*06a8*/ 	.short	0x0100
        /*06aa*/ 	.byte	0x06
	.zero		1


	//   ....[12]....
        /*06ac*/ 	.word	0x00000640
        /*06b0*/ 	.word	0x000000ff
        /*06b4*/ 	.word	0x00029878
        /*06b8*/ 	.short	0x0100
        /*06ba*/ 	.byte	0x06
	.zero		1


	//   ....[13]....
        /*06bc*/ 	.word	0x00000650
        /*06c0*/ 	.word	0x000000ff
        /*06c4*/ 	.word	0x00029888
        /*06c8*/ 	.short	0x0100
        /*06ca*/ 	.byte	0x06
	.zero		1


	//   ....[14]....
        /*06cc*/ 	.word	0x00000780
        /*06d0*/ 	.word	0x000000ff
        /*06d4*/ 	.word	0x00029890
        /*06d8*/ 	.short	0x0100
        /*06da*/ 	.byte	0x08
	.zero		1


	//   ....[15]....
        /*06dc*/ 	.word	0x00000790
        /*06e0*/ 	.word	0x000000ff
        /*06e4*/ 	.word	0x000298a0
        /*06e8*/ 	.short	0x0100
        /*06ea*/ 	.byte	0x08
	.zero		1


	//   ....[16]....
        /*06ec*/ 	.word	0x000007a0
        /*06f0*/ 	.word	0x000000ff
        /*06f4*/ 	.word	0x00029898
        /*06f8*/ 	.short	0x0100
        /*06fa*/ 	.byte	0x08
	.zero		1


	//   ....[17]....
        /*06fc*/ 	.word	0x000007b0
        /*0700*/ 	.word	0x000000ff
        /*0704*/ 	.word	0x000298a8
        /*0708*/ 	.short	0x0100
        /*070a*/ 	.byte	0x08
	.zero		1


	//   ....[18]....
        /*070c*/ 	.word	0x000008e0
        /*0710*/ 	.word	0x000000ff
        /*0714*/ 	.word	0x000298b0
        /*0718*/ 	.short	0x0100
        /*071a*/ 	.byte	0x08
	.zero		1


	//   ....[19]....
        /*071c*/ 	.word	0x000008f0
        /*0720*/ 	.word	0x000000ff
        /*0724*/ 	.word	0x000298c0
        /*0728*/ 	.short	0x0100
        /*072a*/ 	.byte	0x08
	.zero		1


	//   ....[20]....
        /*072c*/ 	.word	0x00000900
        /*0730*/ 	.word	0x000000ff
        /*0734*/ 	.word	0x000298b8
        /*0738*/ 	.short	0x0100
        /*073a*/ 	.byte	0x08
	.zero		1


	//   ....[21]....
        /*073c*/ 	.word	0x00000910
        /*0740*/ 	.word	0x000000ff
        /*0744*/ 	.word	0x000298c8
        /*0748*/ 	.short	0x0100
        /*074a*/ 	.byte	0x08
	.zero		1


	//   ....[22]....
        /*074c*/ 	.word	0x00001b40
        /*0750*/ 	.word	0x000000ff
        /*0754*/ 	.word	0x00029800
        /*0758*/ 	.short	0x010a
        /*075a*/ 	.byte	0x29
	.zero		1


	//   ....[23]....
        /*075c*/ 	.word	0x00001bc0
        /*0760*/ 	.word	0x00000002
        /*0764*/ 	.word	0x00029830
        /*0768*/ 	.short	0x010a
        /*076a*/ 	.byte	0x3f
	.zero		1


	//   ....[24]....
        /*076c*/ 	.word	0x00001c30
        /*0770*/ 	.word	0x00000002
        /*0774*/ 	.word	0x00029830
        /*0778*/ 	.short	0x010a
        /*077a*/ 	.byte	0x3f
	.zero		1


	//   ....[25]....
        /*077c*/ 	.word	0x00003040
        /*0780*/ 	.word	0x00000002
        /*0784*/ 	.word	0x00000000
        /*0788*/ 	.short	0x0101
        /*078a*/ 	.byte	0x3f
	.zero		1


	//   ....[26]....
        /*078c*/ 	.word	0x00005250
        /*0790*/ 	.word	0x000000ff
        /*0794*/ 	.word	0x00029830
        /*0798*/ 	.short	0x010a
        /*079a*/ 	.byte	0x06
	.zero		1


	//   ....[27]....
        /*079c*/ 	.word	0x00005290
        /*07a0*/ 	.word	0x000000ff
        /*07a4*/ 	.word	0x00029830
        /*07a8*/ 	.short	0x010a
        /*07aa*/ 	.byte	0x06
	.zero		1


	//   ....[28]....
        /*07ac*/ 	.word	0x00005eb0
        /*07b0*/ 	.word	0x000000ff
        /*07b4*/ 	.word	0x00029850
        /*07b8*/ 	.short	0x010a
        /*07ba*/ 	.byte	0x06
	.zero		1


	//   ....[29]....
        /*07bc*/ 	.word	0x00005ef0
        /*07c0*/ 	.word	0x000000ff
        /*07c4*/ 	.word	0x00029850
        /*07c8*/ 	.short	0x010a
        /*07ca*/ 	.byte	0x06
	.zero		1


	//   ....[30]....
        /*07cc*/ 	.word	0x00007ed0
        /*07d0*/ 	.word	0x00000002
        /*07d4*/ 	.word	0x00000000
        /*07d8*/ 	.short	0x0101
        /*07da*/ 	.byte	0x3f
	.zero		1


	//   ....[31]....
        /*07dc*/ 	.word	0x000082c0
        /*07e0*/ 	.word	0x000000ff
        /*07e4*/ 	.word	0x00000000
        /*07e8*/ 	.short	0x0101
        /*07ea*/ 	.byte	0x06
	.zero		1


	//   ....[32]....
        /*07ec*/ 	.word	0x000089f0
        /*07f0*/ 	.word	0x000000ff
        /*07f4*/ 	.word	0x00029830
        /*07f8*/ 	.short	0x010a
        /*07fa*/ 	.byte	0x06
	.zero		1


	//   ....[33]....
        /*07fc*/ 	.word	0x00008a30
        /*0800*/ 	.word	0x000000ff
        /*0804*/ 	.word	0x00029830
        /*0808*/ 	.short	0x010a
        /*080a*/ 	.byte	0x06
	.zero		1


	//   ....[34]....
        /*080c*/ 	.word	0x00009650
        /*0810*/ 	.word	0x000000ff
        /*0814*/ 	.word	0x00029850
        /*0818*/ 	.short	0x010a
        /*081a*/ 	.byte	0x06
	.zero		1


	//   ....[35]....
        /*081c*/ 	.word	0x00009690
        /*0820*/ 	.word	0x000000ff
        /*0824*/ 	.word	0x00029850
        /*0828*/ 	.short	0x010a
        /*082a*/ 	.byte	0x06
	.zero		1


	//   ....[36]....
        /*082c*/ 	.word	0x0000ac80
        /*0830*/ 	.word	0x00000002
        /*0834*/ 	.word	0x00000000
        /*0838*/ 	.short	0x0101
        /*083a*/ 	.byte	0x3f
	.zero		1


	//   ....[37]....
        /*083c*/ 	.word	0x0000af60
        /*0840*/ 	.word	0x000000ff
        /*0844*/ 	.word	0x00000000
        /*0848*/ 	.short	0x0101
        /*084a*/ 	.byte	0x06
	.zero		1


	//   ....[38]....
        /*084c*/ 	.word	0x0000b5e0
        /*0850*/ 	.word	0x000000ff
        /*0854*/ 	.word	0x00029850
        /*0858*/ 	.short	0x010a
        /*085a*/ 	.byte	0x09
	.zero		1


	//   ....[39]....
        /*085c*/ 	.word	0x0000b620
        /*0860*/ 	.word	0x000000ff
        /*0864*/ 	.word	0x00029850
        /*0868*/ 	.short	0x010a
        /*086a*/ 	.byte	0x09
	.zero		1


	//   ....[40]....
        /*086c*/ 	.word	0x0000bd60
        /*0870*/ 	.word	0x000000ff
        /*0874*/ 	.word	0x00000000
        /*0878*/ 	.short	0x0101
        /*087a*/ 	.byte	0x04
	.zero		1


	//   ....[41]....
        /*087c*/ 	.word	0x0000d6a0
        /*0880*/ 	.word	0x00000000
        /*0884*/ 	.word	0x00000000
        /*0888*/ 	.short	0x0101
        /*088a*/ 	.byte	0x3f
	.zero		1


	//   ....[42]....
        /*088c*/ 	.word	0x00010720
        /*0890*/ 	.word	0x00000003
        /*0894*/ 	.word	0x00029880
        /*0898*/ 	.short	0x010a
        /*089a*/ 	.byte	0x3f
	.zero		1


	//   ....[43]....
        /*089c*/ 	.word	0x000108e0
        /*08a0*/ 	.word	0x00000003
        /*08a4*/ 	.word	0x00029840
        /*08a8*/ 	.short	0x010a
        /*08aa*/ 	.byte	0x3f
	.zero		1


	//   ....[44]....
        /*08ac*/ 	.word	0x00010dc0
        /*08b0*/ 	.word	0x000000ff
        /*08b4*/ 	.word	0x00029820
        /*08b8*/ 	.short	0x010a
        /*08ba*/ 	.byte	0x29
	.zero		1


	//   ....[45]....
        /*08bc*/ 	.word	0x00011090
        /*08c0*/ 	.word	0x00000004
        /*08c4*/ 	.word	0x00029880
        /*08c8*/ 	.short	0x010a
        /*08ca*/ 	.byte	0x3f
	.zero		1


	//   ....[46]....
        /*08cc*/ 	.word	0x00011310
        /*08d0*/ 	.word	0x00000004
        /*08d4*/ 	.word	0x00029840
        /*08d8*/ 	.short	0x010a
        /*08da*/ 	.byte	0x3f
	.zero		1


	//   ....[47]....
        /*08dc*/ 	.word	0x00011820
        /*08e0*/ 	.word	0x00000003
        /*08e4*/ 	.word	0x00029870
        /*08e8*/ 	.short	0x010a
        /*08ea*/ 	.byte	0x3f
	.zero		1


	//   ....[48]....
        /*08ec*/ 	.word	0x00011890
        /*08f0*/ 	.word	0x00000002
        /*08f4*/ 	.word	0x00029860
        /*08f8*/ 	.short	0x010a
        /*08fa*/ 	.byte	0x3f
	.zero		1


	//   ....[49]....
        /*08fc*/ 	.word	0x00011e00
        /*0900*/ 	.word	0x00000003
        /*0904*/ 	.word	0x00029850
        /*0908*/ 	.short	0x0101
        /*090a*/ 	.byte	0x3f
	.zero		1


	//   ....[50]....
        /*090c*/ 	.word	0x00011e40
        /*0910*/ 	.word	0x00000002
        /*0914*/ 	.word	0x00000000
        /*0918*/ 	.short	0x0101
        /*091a*/ 	.byte	0x3f
	.zero		1


	//   ....[51]....
        /*091c*/ 	.word	0x00012000
        /*0920*/ 	.word	0x00000014
        /*0924*/ 	.word	0x00029870
        /*0928*/ 	.short	0x010a
        /*092a*/ 	.byte	0x3f
	.zero		1


	//   ....[52]....
        /*092c*/ 	.word	0x00012090
        /*0930*/ 	.word	0x00000014
        /*0934*/ 	.word	0x00029860
        /*0938*/ 	.short	0x010a
        /*093a*/ 	.byte	0x3f
	.zero		1


	//   ....[53]....
        /*093c*/ 	.word	0x000125d0
        /*0940*/ 	.word	0x00000014
        /*0944*/ 	.word	0x00029850
        /*0948*/ 	.short	0x0101
        /*094a*/ 	.byte	0x3f
	.zero		1


	//   ....[54]....
        /*094c*/ 	.word	0x00012620
        /*0950*/ 	.word	0x00000000
        /*0954*/ 	.word	0x00000000
        /*0958*/ 	.short	0x0101
        /*095a*/ 	.byte	0x3f
	.zero		1


	//   ....[55]....
        /*095c*/ 	.word	0x000133d0
        /*0960*/ 	.word	0x00000000
        /*0964*/ 	.word	0x00029820
        /*0968*/ 	.short	0x010a
        /*096a*/ 	.byte	0x3f
	.zero		1


	//   ....[56]....
        /*096c*/ 	.word	0x00013590
        /*0970*/ 	.word	0x00000006
        /*0974*/ 	.word	0x00000000
        /*0978*/ 	.short	0x010a
        /*097a*/ 	.byte	0x3f
	.zero		1


	//   ....[57]....
        /*097c*/ 	.word	0x00013600
        /*0980*/ 	.word	0x00000007
        /*0984*/ 	.word	0x00000000
        /*0988*/ 	.short	0x010a
        /*098a*/ 	.byte	0x3f
	.zero		1


	//   ....[58]....
        /*098c*/ 	.word	0x00013660
        /*0990*/ 	.word	0x00000004
        /*0994*/ 	.word	0x00029860
        /*0998*/ 	.short	0x010a
        /*099a*/ 	.byte	0x3f
	.zero		1


	//   ....[59]....
        /*099c*/ 	.word	0x000136b0
        /*09a0*/ 	.word	0x00000003
        /*09a4*/ 	.word	0x00029860
        /*09a8*/ 	.short	0x010a
        /*09aa*/ 	.byte	0x3f
	.zero		1


	//   ....[60]....
        /*09ac*/ 	.word	0x000136f0
        /*09b0*/ 	.word	0x00000004
        /*09b4*/ 	.word	0x00029880
        /*09b8*/ 	.short	0x010a
        /*09ba*/ 	.byte	0x3f
	.zero		1


	//   ....[61]....
        /*09bc*/ 	.word	0x00013710
        /*09c0*/ 	.word	0x00000003
        /*09c4*/ 	.word	0x00029880
        /*09c8*/ 	.short	0x010a
        /*09ca*/ 	.byte	0x3f
	.zero		1


	//   ....[62]....
        /*09cc*/ 	.word	0x00013780
        /*09d0*/ 	.word	0x00000003
        /*09d4*/ 	.word	0x00029800
        /*09d8*/ 	.short	0x010a
        /*09da*/ 	.byte	0x3f
	.zero		1


	//   ....[63]....
        /*09dc*/ 	.word	0x000137d0
        /*09e0*/ 	.word	0x00000002
        /*09e4*/ 	.word	0x00029830
        /*09e8*/ 	.short	0x010a
        /*09ea*/ 	.byte	0x3f
	.zero		1


	//   ....[64]....
        /*09ec*/ 	.word	0x00013830
        /*09f0*/ 	.word	0x00000007
        /*09f4*/ 	.word	0x00029830
        /*09f8*/ 	.short	0x010a
        /*09fa*/ 	.byte	0x3f
	.zero		1


	//   ....[65]....
        /*09fc*/ 	.word	0x00013890
        /*0a00*/ 	.word	0x00000007
        /*0a04*/ 	.word	0x00029850
        /*0a08*/ 	.short	0x010a
        /*0a0a*/ 	.byte	0x3f
	.zero		1


	//   ....[66]....
        /*0a0c*/ 	.word	0x000138f0
        /*0a10*/ 	.word	0x00000009
        /*0a14*/ 	.word	0x00029830
        /*0a18*/ 	.short	0x010a
        /*0a1a*/ 	.byte	0x3f
	.zero		1


	//   ....[67]....
        /*0a1c*/ 	.word	0x00013950
        /*0a20*/ 	.word	0x00000009
        /*0a24*/ 	.word	0x00029850
        /*0a28*/ 	.short	0x010a
        /*0a2a*/ 	.byte	0x3f
	.zero		1


	//   ....[68]....
        /*0a2c*/ 	.word	0x000139b0
        /*0a30*/ 	.word	0x00000005
        /*0a34*/ 	.word	0x00029850
        /*0a38*/ 	.short	0x010a
        /*0a3a*/ 	.byte	0x3f
	.zero		1


	//   ....[69]....
        /*0a3c*/ 	.word	0x00013b00
        /*0a40*/ 	.word	0x00000003
        /*0a44*/ 	.word	0x00029880
        /*0a48*/ 	.short	0x010a
        /*0a4a*/ 	.byte	0x3f
	.zero		1


	//   ....[70]....
        /*0a4c*/ 	.word	0x00013b50
        /*0a50*/ 	.word	0x00000003
        /*0a54*/ 	.word	0x00029840
        /*0a58*/ 	.short	0x010a
        /*0a5a*/ 	.byte	0x3f
	.zero		1


	//   ....[71]....
        /*0a5c*/ 	.word	0x00013bb0
        /*0a60*/ 	.word	0x00000003
        /*0a64*/ 	.word	0x00029820
        /*0a68*/ 	.short	0x010a
        /*0a6a*/ 	.byte	0x3f
	.zero		1


	//   ....[72]....
        /*0a6c*/ 	.word	0x00013c00
        /*0a70*/ 	.word	0x00000004
        /*0a74*/ 	.word	0x00029880
        /*0a78*/ 	.short	0x010a
        /*0a7a*/ 	.byte	0x3f
	.zero		1


	//   ....[73]....
        /*0a7c*/ 	.word	0x00013c50
        /*0a80*/ 	.word	0x00000004
        /*0a84*/ 	.word	0x00029840
        /*0a88*/ 	.short	0x010a
        /*0a8a*/ 	.byte	0x3f
	.zero		1


	//   ....[74]....
        /*0a8c*/ 	.word	0x00013cb0
        /*0a90*/ 	.word	0x00000003
        /*0a94*/ 	.word	0x00029870
        /*0a98*/ 	.short	0x010a
        /*0a9a*/ 	.byte	0x3f
	.zero		1


	//   ....[75]....
        /*0a9c*/ 	.word	0x00013d10
        /*0aa0*/ 	.word	0x00000004
        /*0aa4*/ 	.word	0x00029860
        /*0aa8*/ 	.short	0x010a
        /*0aaa*/ 	.byte	0x3f
	.zero		1


	//   ....[76]....
        /*0aac*/ 	.word	0x00013d60
        /*0ab0*/ 	.word	0x00000014
        /*0ab4*/ 	.word	0x00029870
        /*0ab8*/ 	.short	0x010a
        /*0aba*/ 	.byte	0x3f
	.zero		1


	//   ....[77]....
        /*0abc*/ 	.word	0x00013db0
        /*0ac0*/ 	.word	0x00000014
        /*0ac4*/ 	.word	0x00029860
        /*0ac8*/ 	.short	0x010a
        /*0aca*/ 	.byte	0x3f
	.zero		1


	//   ....[78]....
        /*0acc*/ 	.word	0x00013e00
        /*0ad0*/ 	.word	0x00000000
        /*0ad4*/ 	.word	0x00029820
        /*0ad8*/ 	.short	0x010a
        /*0ada*/ 	.byte	0x3f
	.zero		1


	//   ....[79]....
        /*0adc*/ 	.word	0x00013fa0
        /*0ae0*/ 	.word	0x00000006
        /*0ae4*/ 	.word	0x00000000
        /*0ae8*/ 	.short	0x010a
        /*0aea*/ 	.byte	0x3f
	.zero		1


	//   ....[80]....
        /*0aec*/ 	.word	0x00013ff0
        /*0af0*/ 	.word	0x00000007
        /*0af4*/ 	.word	0x00000000
        /*0af8*/ 	.short	0x010a
        /*0afa*/ 	.byte	0x3f
	.zero		1


	//   ....[81]....
        /*0afc*/ 	.word	0x00014040
        /*0b00*/ 	.word	0x00000004
        /*0b04*/ 	.word	0x00029860
        /*0b08*/ 	.short	0x010a
        /*0b0a*/ 	.byte	0x3f
	.zero		1


	//   ....[82]....
        /*0b0c*/ 	.word	0x00014090
        /*0b10*/ 	.word	0x00000003
        /*0b14*/ 	.word	0x00029860
        /*0b18*/ 	.short	0x010a
        /*0b1a*/ 	.byte	0x3f
	.zero		1


	//   ....[83]....
        /*0b1c*/ 	.word	0x000140e0
        /*0b20*/ 	.word	0x00000004
        /*0b24*/ 	.word	0x00029880
        /*0b28*/ 	.short	0x010a
        /*0b2a*/ 	.byte	0x3f
	.zero		1


	//----- nvinfo : EIATTR_NUM_MBARRIERS
	.align		4
.L_332:
        /*0b2c*/ 	.byte	0x03, 0x38
        /*0b2e*/ 	.short	0x0016


	//----- nvinfo : EIATTR_EXIT_INSTR_OFFSETS
	.align		4
        /*0b30*/ 	.byte	0x04, 0x1c
        /*0b32*/ 	.short	(.L_334 - .L_333)


	//   ....[0]....
.L_333:
        /*0b34*/ 	.word	0x00000ab0


	//   ....[1]....
        /*0b38*/ 	.word	0x0000e6d0


	//   ....[2]....
        /*0b3c*/ 	.word	0x00013760


	//----- nvinfo : EIATTR_MAX_THREADS
	.align		4
.L_334:
        /*0b40*/ 	.byte	0x04, 0x05
        /*0b42*/ 	.short	(.L_336 - .L_335)
.L_335:
        /*0b44*/ 	.word	0x00000180
        /*0b48*/ 	.word	0x00000001
        /*0b4c*/ 	.word	0x00000001


	//----- nvinfo : EIATTR_CRS_STACK_SIZE
	.align		4
.L_336:
        /*0b50*/ 	.byte	0x04, 0x1e
        /*0b52*/ 	.short	(.L_338 - .L_337)
.L_337:
        /*0b54*/ 	.word	0x00000000


	//----- nvinfo : EIATTR_CBANK_PARAM_SIZE
	.align		4
.L_338:
        /*0b58*/ 	.byte	0x03, 0x19
        /*0b5a*/ 	.short	0x0a70


	//----- nvinfo : EIATTR_PARAM_CBANK
	.align		4
        /*0b5c*/ 	.byte	0x04, 0x0a
        /*0b5e*/ 	.short	(.L_340 - .L_339)
	.align		4
.L_339:
        /*0b60*/ 	.word	index@(.nv.constant0._ZN7cutlass13device_kernelIN5flash11enable_sm90INS1_16FlashAttnFwdSm90INS1_25CollectiveMainloopFwdSm90ILi2EN4cute5tupleIJNS5_1CILi1EEES8_S8_EEENS6_IJNS7_ILi128EEENS7_ILi160EEENS7_ILi192EEEEEELi128ENS_12float_e4m3_tEfNS_4arch4Sm90ELb1ELb0ELb0ELb1ELb0ELb0ELb0ELb1ELb1ELb0ELb0ELb0EEENS1_21CollectiveEpilogueFwdINS6_IJSA_SA_SB_EEES9_NS_10bfloat16_tESG_Li256ELb1ELb0ELb0ELb1EEENS1_36VarlenDynamicPersistentTileSchedulerILi128ELi160ELi256ELi128ELb0ELb0ELb1ELb1ELb1ELb1EEEEEEEEEvNT_6ParamsE)
        /*0b64*/ 	.short	0x0210
        /*0b66*/ 	.short	0x0a70


	//----- nvinfo : EIATTR_SW_WAR
	.align		4
.L_340:
        /*0b68*/ 	.byte	0x04, 0x36
        /*0b6a*/ 	.short	(.L_342 - .L_341)
.L_341:
        /*0b6c*/ 	.word	0x00000008
.L_342:


//--------------------- .nv.info._ZN7cutlass13device_kernelIN5flash11enable_sm90INS1_16FlashAttnFwdSm90INS1_25CollectiveMainloopFwdSm90ILi2EN4cute5tupleIJNS5_1CILi1EEES8_S8_EEENS6_IJNS7_ILi128EEENS7_ILi160EEENS7_ILi192EEEEEELi128ENS_12float_e4m3_tEfNS_4arch4Sm90ELb1ELb0ELb0ELb1ELb0ELb1ELb0ELb1ELb1ELb0ELb0ELb0EEENS1_21CollectiveEpilogueFwdINS6_IJSA_SA_SB_EEES9_NS_10bfloat16_tESG_Li256ELb1ELb0ELb0ELb1EEENS1_36VarlenDynamicPersistentTileSchedulerILi128ELi160ELi256ELi128ELb0ELb0ELb1ELb1ELb1ELb1EEEEEEEEEvNT_6ParamsE --------------------------
	.section	.nv.info._ZN7cutlass13device_kernelIN5flash11enable_sm90INS1_16FlashAttnFwdSm90INS1_25CollectiveMainloopFwdSm90ILi2EN4cute5tupleIJNS5_1CILi1EEES8_S8_EEENS6_IJNS7_ILi128EEENS7_ILi160EEENS7_ILi192EEEEEELi128ENS_12float_e4m3_tEfNS_4arch4Sm90ELb1ELb0ELb0ELb1ELb0ELb1ELb0ELb1ELb1ELb0ELb0ELb0EEENS1_21CollectiveEpilogueFwdINS6_IJSA_SA_SB_EEES9_NS_10bfloat16_tESG_Li256ELb1ELb0ELb0ELb1EEENS1_36VarlenDynamicPersistentTileSchedulerILi128ELi160ELi256ELi128ELb0ELb0ELb1ELb1ELb1ELb1EEEEEEEEEvNT_6ParamsE,"",@"SHT_CUDA_INFO"
	.sectionflags	@""
	.align	4


	//----- nvinfo : EIATTR_CUDA_API_VERSION
	.align		4
        /*0000*/ 	.byte	0x04, 0x37
        /*0002*/ 	.short	(.L_344 - .L_343)
.L_343:
        /*0004*/ 	.word	0x00000082


	//----- nvinfo : EIATTR_KPARAM_INFO
	.align		4
.L_344:
        /*0008*/ 	.byte	0x04, 0x17
        /*000a*/ 	.short	(.L_346 - .L_345)
.L_345:
        /*000c*/ 	.word	0x00000000
        /*0010*/ 	.short	0x0000
        /*0012*/ 	.short	0x0070
        /*0014*/ 	.byte	0x00, 0xf0, 0x01, 0x28


	//----- nvinfo : EIATTR_SPARSE_MMA_MASK
	.align		4
.L_346:
        /*0018*/ 	.byte	0x03, 0x50
        /*001a*/ 	.short	0x0000


	//----- nvinfo : EIATTR_MAXREG_COUNT
	.align		4
        /*001c*/ 	.byte	0x03, 0x1b
        /*001e*/ 	.short	0x00a8


	//----- nvinfo : EIATTR_NUM_BARRIERS
	.align		4
        /*0020*/ 	.byte	0x02, 0x4c
        /*0022*/ 	.byte	0x10
	.zero		1


	//----- nvinfo : EIATTR_EXTERNS
	.align		4
        /*0024*/ 	.byte	0x04, 0x0f
        /*0026*/ 	.short	(.L_348 - .L_347)


	//   ....[0]....
	.align		4
.L_347:
        /*0028*/ 	.word	index@(__assertfail)


	//----- nvinfo : EIATTR_ANNOTATIONS
	.align		4
.L_348:
        /*002c*/ 	.byte	0x04, 0x55
        /*002e*/ 	.short	(.L_350 - .L_349)


	//   ....[0]....
.L_349:
        /* <DEDUP_REMOVED lines=69> */


	//----- nvinfo : EIATTR_MERCURY_ISA_VERSION
	.align		4
.L_350:
        /*0470*/ 	.byte	0x03, 0x5f
        /*0472*/ 	.short	0x0101


	//----- nvinfo : EIATTR_UNUSED_LOAD_BYTE_OFFSET
	.align		4
        /*0474*/ 	.byte	0x04, 0x44
        /*0476*/ 	.short	(.L_352 - .L_351)


	//   ....[0]....
.L_351:
        /*0478*/ 	.word	0x00000b10
        /*047c*/ 	.word	0x0000fff0


	//   ....[1]....
        /*0480*/ 	.word	0x000227b0
        /*0484*/ 	.word	0x0000fff0


	//----- nvinfo : EIATTR_INT_WARP_WIDE_INSTR_OFFSETS
	.align		4
.L_352:
        /*0488*/ 	.byte	0x04, 0x31
        /*048a*/ 	.short	(.L_354 - .L_353)


	//   ....[0]....
.L_353:
        /*048c*/ 	.word	0x000001c0


	//   ....[1]....
        /*0490*/ 	.word	0x00000200


	//   ....[2]....
        /*0494*/ 	.word	0x00000270


	//   ....[3]....
        /*0498*/ 	.word	0x000273f0


	//   ....[4]....
        /*049c*/ 	.word	0x00027480


	//   ....[5]....
        /*04a0*/ 	.word	0x00027c00


	//   ....[6]....
        /*04a4*/ 	.word	0x00027c30


	//   ....[7]....
        /*04a8*/ 	.word	0x00027d00


	//   ....[8]....
        /*04ac*/ 	.word	0x00027dd0


	//   ....[9]....
        /*04b0*/ 	.word	0x00029b20


	//   ....[10]....
        /*04b4*/ 	.word	0x00029bb0


	//----- nvinfo : EIATTR_COOP_GROUP_MASK_REGIDS
	.align		4
.L_354:
        /*04b8*/ 	.byte	0x04, 0x29
        /*04ba*/ 	.short	(.L_356 - .L_355)


	//   ....[0]....
.L_355:
        /*04bc*/ 	.word	0xffffffff


	//   ....[1]....
        /*04c0*/ 	.word	0xffffffff


	//   ....[2]....
        /*04c4*/ 	.word	0xffffffff


	//   ....[3]....
        /*04c8*/ 	.word	0xffffffff


	//   ....[4]....
        /*04cc*/ 	.word	0xffffffff


	//   ....[5]....
        /*04d0*/ 	.word	0xffffffff


	//   ....[6]....
        /*04d4*/ 	.word	0xffffffff


	//   ....[7]....
        /*04d8*/ 	.word	0xffffffff


	//   ....[8]....
        /*04dc*/ 	.word	0xffffffff


	//   ....[9]....
        /*04e0*/ 	.word	0xffffffff


	//   ....[10]....
        /*04e4*/ 	.word	0xffffffff


	//   ....[11]....
        /*04e8*/ 	.word	0xffffffff


	//   ....[12]....
        /*04ec*/ 	.word	0xffffffff


	//   ....[13]....
        /*04f0*/ 	.word	0xffffffff


	//   ....[14]....
        /*04f4*/ 	.word	0xffffffff


	//   ....[15]....
        /*04f8*/ 	.word	0xffffffff


	//   ....[16]....
        /*04fc*/ 	.word	0xffffffff


	//   ....[17]....
        /*0500*/ 	.word	0xffffffff


	//   ....[18]....
        /*0504*/ 	.word	0xffffffff


	//   ....[19]....
        /*0508*/ 	.word	0xffffffff


	//   ....[20]....
        /*050c*/ 	.word	0xffffffff


	//   ....[21]....
        /*0510*/ 	.word	0xffffffff


	//   ....[22]....
        /*0514*/ 	.word	0xffffffff


	//   ....[23]....
        /*0518*/ 	.word	0xffffffff


	//   ....[24]....
        /*051c*/ 	.word	0xffffffff


	//   ....[25]....
        /*0520*/ 	.word	0xffffffff


	//   ....[26]....
        /*0524*/ 	.word	0xffffffff


	//   ....[27]....
        /*0528*/ 	.word	0xffffffff


	//   ....[28]....
        /*052c*/ 	.word	0xffffffff


	//   ....[29]....
        /*0530*/ 	.word	0xffffffff


	//   ....[30]....
        /*0534*/ 	.word	0xffffffff


	//   ....[31]....
        /*0538*/ 	.word	0xffffffff


	//   ....[32]....
        /*053c*/ 	.word	0xffffffff


	//   ....[33]....
        /*0540*/ 	.word	0xffffffff


	//   ....[34]....
        /*0544*/ 	.word	0xffffffff


	//   ....[35]....
        /*0548*/ 	.word	0xffffffff


	//   ....[36]....
        /*054c*/ 	.word	0xffffffff


	//   ....[37]....
        /*0550*/ 	.word	0xffffffff


	//   ....[38]....
        /*0554*/ 	.word	0xffffffff


	//   ....[39]....
        /*0558*/ 	.word	0xffffffff


	//   ....[40]....
        /*055c*/ 	.word	0xffffffff


	//   ....[41]....
        /*0560*/ 	.word	0xffffffff


	//   ....[42]....
        /*0564*/ 	.word	0xffffffff


	//   ....[43]....
        /*0568*/ 	.word	0xffffffff


	//   ....[44]....
        /*056c*/ 	.word	0xffffffff


	//   ....[45]....
        /*0570*/ 	.word	0xffffffff


	//   ....[46]....
        /*0574*/ 	.word	0xffffffff


	//   ....[47]....
        /*0578*/ 	.word	0xffffffff


	//   ....[48]....
        /*057c*/ 	.word	0xffffffff


	//   ....[49]....
        /*0580*/ 	.word	0xffffffff


	//   ....[50]....
        /*0584*/ 	.word	0xffffffff


	//   ....[51]....
        /*0588*/ 	.word	0xffffffff


	//   ....[52]....
        /*058c*/ 	.word	0xffffffff


	//   ....[53]....
        /*0590*/ 	.word	0xffffffff


	//   ....[54]....
        /*0594*/ 	.word	0xffffffff


	//   ....[55]....
        /*0598*/ 	.word	0xffffffff


	//   ....[56]....
        /*059c*/ 	.word	0xffffffff


	//   ....[57]....
        /*05a0*/ 	.word	0xffffffff


	//   ....[58]....
        /*05a4*/ 	.word	0xffffffff


	//   ....[59]....
        /*05a8*/ 	.word	0xffffffff


	//   ....[60]....
        /*05ac*/ 	.word	0xffffffff


	//   ....[61]....
        /*05b0*/ 	.word	0xffffffff


	//   ....[62]....
        /*05b4*/ 	.word	0xffffffff


	//   ....[63]....
        /*05b8*/ 	.word	0xffffffff


	//   ....[64]....
        /*05bc*/ 	.word	0xffffffff


	//   ....[65]....
        /*05c0*/ 	.word	0xffffffff


	//   ....[66]....
        /*05c4*/ 	.word	0xffffffff


	//   ....[67]....
        /*05c8*/ 	.word	0xffffffff


	//   ....[68]....
        /*05cc*/ 	.word	0xffffffff


	//   ....[69]....
        /*05d0*/ 	.word	0xffffffff


	//   ....[70]....
        /*05d4*/ 	.word	0xffffffff


	//   ....[71]....
        /*05d8*/ 	.word	0xffffffff


	//   ....[72]....
        /*05dc*/ 	.word	0xffffffff


	//   ....[73]....
        /*05e0*/ 	.word	0xffffffff


	//   ....[74]....
        /*05e4*/ 	.word	0xffffffff


	//   ....[75]....
        /*05e8*/ 	.word	0xffffffff


	//   ....[76]....
        /*05ec*/ 	.word	0xffffffff


	//   ....[77]....
        /*05f0*/ 	.word	0xffffffff


	//   ....[78]....
        /*05f4*/ 	.word	0xffffffff


	//   ....[79]....
        /*05f8*/ 	.word	0xffffffff


	//   ....[80]....
        /*05fc*/ 	.word	0xffffffff


	//   ....[81]....
        /*0600*/ 	.word	0xffffffff


	//   ....[82]....
        /*0604*/ 	.word	0xffffffff


	//   ....[83]....
        /*0608*/ 	.word	0xffffffff


	//   ....[84]....
        /*060c*/ 	.word	0xffffffff


	//   ....[85]....
        /*0610*/ 	.word	0xffffffff


	//   ....[86]....
        /*0614*/ 	.word	0xffffffff


	//   ....[87]....
        /*0618*/ 	.word	0xffffffff


	//   ....[88]....
        /*061c*/ 	.word	0xffffffff


	//   ....[89]....
        /*0620*/ 	.word	0xffffffff


	//   ....[90]....
        /*0624*/ 	.word	0xffffffff


	//   ....[91]....
        /*0628*/ 	.word	0xffffffff


	//   ....[92]....
        /*062c*/ 	.word	0x0500000f


	//   ....[93]....
        /*0630*/ 	.word	0x0500000f


	//   ....[94]....
        /*0634*/ 	.word	0x0500000f


	//   ....[95]....
        /*0638*/ 	.word	0x0500000f


	//   ....[96]....
        /*063c*/ 	.word	0x0500000f


	//   ....[97]....
        /*0640*/ 	.word	0x0500000f


	//   ....[98]....
        /*0644*/ 	.word	0x0500000f


	//   ....[99]....
        /*0648*/ 	.word	0x0500000f


	//   ....[100]....
        /*064c*/ 	.word	0x0500000f


	//   ....[101]....
        /*0650*/ 	.word	0x0500000f


	//   ....[102]....
        /*0654*/ 	.word	0x0500000f


	//   ....[103]....
        /*0658*/ 	.word	0x0500000f


	//   ....[104]....
        /*065c*/ 	.word	0x0500000f


	//   ....[105]....
        /*0660*/ 	.word	0x0500000f


	//   ....[106]....
        /*0664*/ 	.word	0x0500000f


	//   ....[107]....
        /*0668*/ 	.word	0x0500000f


	//   ....[108]....
        /*066c*/ 	.word	0x0500000f


	//   ....[109]....
        /*0670*/ 	.word	0x0500000f


	//   ....[110]....
        /*0674*/ 	.word	0x0500000f


	//   ....[111]....
        /*0678*/ 	.word	0x0500000f


	//   ....[112]....
        /*067c*/ 	.word	0x0500000f


	//   ....[113]....
        /*0680*/ 	.word	0x0500000f


	//   ....[114]....
        /*0684*/ 	.word	0x0500000f


	//   ....[115]....
        /*0688*/ 	.word	0x0500000f


	//   ....[116]....
        /*068c*/ 	.word	0x0500000f


	//   ....[117]....
        /*0690*/ 	.word	0x0500000f


	//   ....[118]....
        /*0694*/ 	.word	0x0500000f


	//   ....[119]....
        /*0698*/ 	.word	0x0500000f


	//   ....[120]....
        /*069c*/ 	.word	0x0500000f


	//   ....[121]....
        /*06a0*/ 	.word	0x0500000f


	//   ....[122]....
        /*06a4*/ 	.word	0x0500000f


	//   ....[123]....
        /*06a8*/ 	.word	0x0500000f


	//   ....[124]....
        /*06ac*/ 	.word	0x0500000f


	//   ....[125]....
        /*06b0*/ 	.word	0x0500000f


	//   ....[126]....
        /*06b4*/ 	.word	0x0500000f


	//   ....[127]....
        /*06b8*/ 	.word	0x0500000f


	//   ....[128]....
        /*06bc*/ 	.word	0x0500000f


	//   ....[129]....
        /*06c0*/ 	.word	0x0500000f


	//   ....[130]....
        /*06c4*/ 	.word	0x0500000f


	//   ....[131]....
        /*06c8*/ 	.word	0x0500000f


	//   ....[132]....
        /*06cc*/ 	.word	0x0500000f


	//   ....[133]....
        /*06d0*/ 	.word	0x0500000f


	//   ....[134]....
        /*06d4*/ 	.word	0x0500000f


	//   ....[135]....
        /*06d8*/ 	.word	0x0500000f


	//   ....[136]....
        /*06dc*/ 	.word	0x0500000f


	//   ....[137]....
        /*06e0*/ 	.word	0x0500000f


	//   ....[138]....
        /*06e4*/ 	.word	0x0500000f


	//   ....[139]....
        /*06e8*/ 	.word	0x0500000f


	//   ....[140]....
        /*06ec*/ 	.word	0x0500000f


	//   ....[141]....
        /*06f0*/ 	.word	0x0500000f


	//   ....[142]....
        /*06f4*/ 	.word	0x0500000f


	//   ....[143]....
        /*06f8*/ 	.word	0x0500000f


	//   ....[144]....
        /*06fc*/ 	.word	0x0500000f


	//   ....[145]....
        /*0700*/ 	.word	0x0500000f


	//   ....[146]....
        /*0704*/ 	.word	0x0500000f


	//   ....[147]....
        /*0708*/ 	.word	0x0500000f


	//   ....[148]....
        /*070c*/ 	.word	0x0500000f


	//   ....[149]....
        /*0710*/ 	.word	0x0500000f


	//   ....[150]....
        /*0714*/ 	.word	0x0500000f


	//   ....[151]....
        /*0718*/ 	.word	0x0500000f


	//   ....[152]....
        /*071c*/ 	.word	0x0500000f


	//----- nvinfo : EIATTR_COOP_GROUP_INSTR_OFFSETS
	.align		4
.L_356:
        /*0720*/ 	.byte	0x04, 0x28
        /*0722*/ 	.short	(.L_358 - .L_357)


	//   ....[0]....
.L_357:
        /*0724*/ 	.word	0x00000070


	//   ....[1]....
        /*0728*/ 	.word	0x000001d0


	//   ....[2]....
        /*072c*/ 	.word	0x00000220


	//   ....[3]....
        /*0730*/ 	.word	0x00000450


	//   ....[4]....
        /*0734*/ 	.word	0x000005b0


	//   ....[5]....
        /*0738*/ 	.word	0x000006d0


	//   ....[6]....
        /*073c*/ 	.word	0x00000830


	//   ....[7]....
        /*0740*/ 	.word	0x00010110


	//   ....[8]....
        /*0744*/ 	.word	0x00018c50


	//   ....[9]....
        /*0748*/ 	.word	0x00018d00


	//   ....[10]....
        /*074c*/ 	.word	0x00019830


	//   ....[11]....
        /*0750*/ 	.word	0x000198c0


	//   ....[12]....
        /*0754*/ 	.word	0x0001c840


	//   ....[13]....
        /*0758*/ 	.word	0x0001c870


	//   ....[14]....
        /*075c*/ 	.word	0x0001d530


	//   ....[15]....
        /*0760*/ 	.word	0x0001d5d0


	//   ....[16]....
        /*0764*/ 	.word	0x000201e0


	//   ....[17]....
        /*0768*/ 	.word	0x00020230


	//   ....[18]....
        /*076c*/ 	.word	0x000202b0


	//   ....[19]....
        /*0770*/ 	.word	0x000202e0


	//   ....[20]....
        /*0774*/ 	.word	0x00022000


	//   ....[21]....
        /*0778*/ 	.word	0x00022010


	//   ....[22]....
        /*077c*/ 	.word	0x00022090


	//   ....[23]....
        /*0780*/ 	.word	0x000220a0


	//   ....[24]....
        /*0784*/ 	.word	0x00022df0


	//   ....[25]....
        /*0788*/ 	.word	0x00022e20


	//   ....[26]....
        /*078c*/ 	.word	0x00022e50


	//   ....[27]....
        /*0790*/ 	.word	0x00022e80


	//   ....[28]....
        /*0794*/ 	.word	0x00022eb0


	//   ....[29]....
        /*0798*/ 	.word	0x00022ee0


	//   ....[30]....
        /*079c*/ 	.word	0x00022f10


	//   ....[31]....
        /*07a0*/ 	.word	0x00022f40


	//   ....[32]....
        /*07a4*/ 	.word	0x00022f70


	//   ....[33]....
        /*07a8*/ 	.word	0x00022fa0


	//   ....[34]....
        /*07ac*/ 	.word	0x00022fd0


	//   ....[35]....
        /*07b0*/ 	.word	0x00023000


	//   ....[36]....
        /*07b4*/ 	.word	0x00023030


	//   ....[37]....
        /*07b8*/ 	.word	0x00023060


	//   ....[38]....
        /*07bc*/ 	.word	0x00023090


	//   ....[39]....
        /*07c0*/ 	.word	0x000230c0


	//   ....[40]....
        /*07c4*/ 	.word	0x000230f0


	//   ....[41]....
        /*07c8*/ 	.word	0x00023120


	//   ....[42]....
        /*07cc*/ 	.word	0x00023150


	//   ....[43]....
        /*07d0*/ 	.word	0x00023190


	//   ....[44]....
        /*07d4*/ 	.word	0x000231c0


	//   ....[45]....
        /*07d8*/ 	.word	0x000231f0


	//   ....[46]....
        /*07dc*/ 	.word	0x00023220


	//   ....[47]....
        /*07e0*/ 	.word	0x00023240


	//   ....[48]....
        /*07e4*/ 	.word	0x00023250


	//   ....[49]....
        /*07e8*/ 	.word	0x00023260


	//   ....[50]....
        /*07ec*/ 	.word	0x00023270


	//   ....[51]....
        /*07f0*/ 	.word	0x00023280


	//   ....[52]....
        /*07f4*/ 	.word	0x00023290


	//   ....[53]....
        /*07f8*/ 	.word	0x000232a0


	//   ....[54]....
        /*07fc*/ 	.word	0x000232d0


	//   ....[55]....
        /*0800*/ 	.word	0x00023300


	//   ....[56]....
        /*0804*/ 	.word	0x00024c40


	//   ....[57]....
        /*0808*/ 	.word	0x00024e30


	//   ....[58]....
        /*080c*/ 	.word	0x00024e60


	//   ....[59]....
        /*0810*/ 	.word	0x00024e90


	//   ....[60]....
        /*0814*/ 	.word	0x00024ec0


	//   ....[61]....
        /*0818*/ 	.word	0x00024ef0


	//   ....[62]....
        /*081c*/ 	.word	0x00024f30


	//   ....[63]....
        /*0820*/ 	.word	0x000250b0


	//   ....[64]....
        /*0824*/ 	.word	0x000250e0


	//   ....[65]....
        /*0828*/ 	.word	0x00025110


	//   ....[66]....
        /*082c*/ 	.word	0x00025140


	//   ....[67]....
        /*0830*/ 	.word	0x00025170


	//   ....[68]....
        /*0834*/ 	.word	0x000251a0


	//   ....[69]....
        /*0838*/ 	.word	0x00025240


	//   ....[70]....
        /*083c*/ 	.word	0x00025280


	//   ....[71]....
        /*0840*/ 	.word	0x00025340


	//   ....[72]....
        /*0844*/ 	.word	0x00026220


	//   ....[73]....
        /*0848*/ 	.word	0x00027f60


	//   ....[74]....
        /*084c*/ 	.word	0x0002a570


	//   ....[75]....
        /*0850*/ 	.word	0x0002a5a0


	//   ....[76]....
        /*0854*/ 	.word	0x0002a5e0


	//   ....[77]....
        /*0858*/ 	.word	0x0002a610


	//   ....[78]....
        /*085c*/ 	.word	0x0002a640


	//   ....[79]....
        /*0860*/ 	.word	0x0002a670


	//   ....[80]....
        /*0864*/ 	.word	0x0002a6a0


	//   ....[81]....
        /*0868*/ 	.word	0x0002a6d0


	//   ....[82]....
        /*086c*/ 	.word	0x0002a870


	//   ....[83]....
        /*0870*/ 	.word	0x0002a8a0


	//   ....[84]....
        /*0874*/ 	.word	0x0002a8d0


	//   ....[85]....
        /*0878*/ 	.word	0x0002a900


	//   ....[86]....
        /*087c*/ 	.word	0x0002a930


	//   ....[87]....
        /*0880*/ 	.word	0x0002a960


	//   ....[88]....
        /*0884*/ 	.word	0x0002aa20


	//   ....[89]....
        /*0888*/ 	.word	0x0002aa40


	//   ....[90]....
        /*088c*/ 	.word	0x0002aab0


	//   ....[91]....
        /*0890*/ 	.word	0x0002b240


	//   ....[92]....
        /*0894*/ 	.word	0x0002b6f0


	//   ....[93]....
        /*0898*/ 	.word	0x0002b790


	//   ....[94]....
        /*089c*/ 	.word	0x0002b830


	//   ....[95]....
        /*08a0*/ 	.word	0x0002b8d0


	//   ....[96]....
        /*08a4*/ 	.word	0x0002b970


	//   ....[97]....
        /*08a8*/ 	.word	0x0002ba50


	//   ....[98]....
        /*08ac*/ 	.word	0x0002baf0


	//   ....[99]....
        /*08b0*/ 	.word	0x0002bb90


	//   ....[100]....
        /*08b4*/ 	.word	0x0002bc30


	//   ....[101]....
        /*08b8*/ 	.word	0x0002bf00


	//   ....[102]....
        /*08bc*/ 	.word	0x0002c030


	//   ....[103]....
        /*08c0*/ 	.word	0x0002c150


	//   ....[104]....
        /*08c4*/ 	.word	0x0002c200


	//   ....[105]....
        /*08c8*/ 	.word	0x0002c260


	//   ....[106]....
        /*08cc*/ 	.word	0x0002c2e0


	//   ....[107]....
        /*08d0*/ 	.word	0x0002c340


	//   ....[108]....
        /*08d4*/ 	.word	0x0002c3c0


	//   ....[109]....
        /*08d8*/ 	.word	0x0002c420


	//   ....[110]....
        /*08dc*/ 	.word	0x0002c4a0


	//   ....[111]....
        /*08e0*/ 	.word	0x0002c500


	//   ....[112]....
        /*08e4*/ 	.word	0x0002c580


	//   ....[113]....
        /*08e8*/ 	.word	0x0002c5e0


	//   ....[114]....
        /*08ec*/ 	.word	0x0002c660


	//   ....[115]....
        /*08f0*/ 	.word	0x0002c6c0


	//   ....[116]....
        /*08f4*/ 	.word	0x0002c720


	//   ....[117]....
        /*08f8*/ 	.word	0x0002c780


	//   ....[118]....
        /*08fc*/ 	.word	0x0002c800


	//   ....[119]....
        /*0900*/ 	.word	0x0002c860


	//   ....[120]....
        /*0904*/ 	.word	0x0002c8e0


	//   ....[121]....
        /*0908*/ 	.word	0x0002c940


	//   ....[122]....
        /*090c*/ 	.word	0x0002c9b0


	//   ....[123]....
        /*0910*/ 	.word	0x0002ca10


	//   ....[124]....
        /*0914*/ 	.word	0x0002ca90


	//   ....[125]....
        /*0918*/ 	.word	0x0002caf0


	//   ....[126]....
        /*091c*/ 	.word	0x0002cb70


	//   ....[127]....
        /*0920*/ 	.word	0x0002cbd0


	//   ....[128]....
        /*0924*/ 	.word	0x0002cc50


	//   ....[129]....
        /*0928*/ 	.word	0x0002ccb0


	//   ....[130]....
        /*092c*/ 	.word	0x0002cd20


	//   ....[131]....
        /*0930*/ 	.word	0x0002cd80


	//   ....[132]....
        /*0934*/ 	.word	0x0002cde0


	//   ....[133]....
        /*0938*/ 	.word	0x0002cf20


	//   ....[134]....
        /*093c*/ 	.word	0x0002d200


	//   ....[135]....
        /*0940*/ 	.word	0x0002d650


	//   ....[136]....
        /*0944*/ 	.word	0x0002d6f0


	//   ....[137]....
        /*0948*/ 	.word	0x0002d820


	//   ....[138]....
        /*094c*/ 	.word	0x0002d890


	//   ....[139]....
        /*0950*/ 	.word	0x0002d900


	//   ....[140]....
        /*0954*/ 	.word	0x0002d970


	//   ....[141]....
        /*0958*/ 	.word	0x0002d9e0


	//   ....[142]....
        /*095c*/ 	.word	0x0002da60


	//   ....[143]....
        /*0960*/ 	.word	0x0002daf0


	//   ....[144]....
        /*0964*/ 	.word	0x0002db80


	//   ....[145]....
        /*0968*/ 	.word	0x0002dbf0


	//   ....[146]....
        /*096c*/ 	.word	0x0002dc60


	//   ....[147]....
        /*0970*/ 	.word	0x0002dcd0


	//   ....[148]....
        /*0974*/ 	.word	0x0002dd50


	//   ....[149]....
        /*0978*/ 	.word	0x0002ddc0


	//   ....[150]....
        /*097c*/ 	.word	0x0002de60


	//   ....[151]....
        /*0980*/ 	.word	0x0002def0


	//   ....[152]....
        /*0984*/ 	.word	0x0002e020


	//----- nvinfo : EIATTR_REG_RECONFIG
	.align		4
.L_358:
        /*0988*/ 	.byte	0x01, 0x54
	.zero		2


	//----- nvinfo : EIATTR_SYSCALL_OFFSETS
	.align		4
        /*098c*/ 	.byte	0x04, 0x46
        /*098e*/ 	.short	(.L_360 - .L_359)


	//   ....[0]....
.L_359:
        /*0990*/ 	.word	0x00001b10


	//   ....[1]....
        /*0994*/ 	.word	0x00001c60


	//   ....[2]....
        /*0998*/ 	.word	0x000102a0


	//   ....[3]....
        /*099c*/ 	.word	0x000105d0


	//   ....[4]....
        /*09a0*/ 	.word	0x00027620


	//   ....[5]....
        /*09a4*/ 	.word	0x000277d0


	//   ....[6]....
        /*09a8*/ 	.word	0x00027910


	//   ....[7]....
        /*09ac*/ 	.word	0x00027a40


	//----- nvinfo : EIATTR_MBARRIER_INSTR_OFFSETS
	.align		4
.L_360:
        /*09b0*/ 	.byte	0x04, 0x39
        /*09b2*/ 	.short	(.L_362 - .L_361)


	//   ....[0]....
.L_361:
        /*09b4*/ 	.word	0x00000300
        /*09b8*/ 	.word	0x000000ff
        /*09bc*/ 	.word	0x00029800
        /*09c0*/ 	.short	0x0100
        /*09c2*/ 	.byte	0x08
	.zero		1


	//   ....[1]....
        /*09c4*/ 	.word	0x00000310
        /*09c8*/ 	.word	0x000000ff
        /*09cc*/ 	.word	0x00029820
        /*09d0*/ 	.short	0x0100
        /*09d2*/ 	.byte	0x08
	.zero		1


	//   ....[2]....
        /*09d4*/ 	.word	0x00000400
        /*09d8*/ 	.word	0x000000ff
        /*09dc*/ 	.word	0x00029830
        /*09e0*/ 	.short	0x0100
        /*09e2*/ 	.byte	0x08
	.zero		1


	//   ....[3]....
        /*09e4*/ 	.word	0x00000410
        /*09e8*/ 	.word	0x000000ff
        /*09ec*/ 	.word	0x00029840
        /*09f0*/ 	.short	0x0100
        /*09f2*/ 	.byte	0x08
	.zero		1


	//   ....[4]....
        /*09f4*/ 	.word	0x00000420
        /*09f8*/ 	.word	0x000000ff
        /*09fc*/ 	.word	0x00029838
        /*0a00*/ 	.short	0x0100
        /*0a02*/ 	.byte	0x08
	.zero		1


	//   ....[5]....
        /*0a04*/ 	.word	0x00000430
        /*0a08*/ 	.word	0x000000ff
        /*0a0c*/ 	.word	0x00029848
        /*0a10*/ 	.short	0x0100
        /*0a12*/ 	.byte	0x08
	.zero		1


	//   ....[6]....
        /*0a14*/ 	.word	0x00000560
        /*0a18*/ 	.word	0x000000ff
        /*0a1c*/ 	.word	0x00029850
        /*0a20*/ 	.short	0x0100
        /*0a22*/ 	.byte	0x08
	.zero		1


	//   ....[7]....
        /*0a24*/ 	.word	0x00000570
        /*0a28*/ 	.word	0x000000ff
        /*0a2c*/ 	.word	0x00029860
        /*0a30*/ 	.short	0x0100
        /*0a32*/ 	.byte	0x08
	.zero		1


	//   ....[8]....
        /*0a34*/ 	.word	0x00000580
        /*0a38*/ 	.word	0x000000ff
        /*0a3c*/ 	.word	0x00029858
        /*0a40*/ 	.short	0x0100
        /*0a42*/ 	.byte	0x08
	.zero		1


	//   ....[9]....
        /*0a44*/ 	.word	0x00000590
        /*0a48*/ 	.word	0x000000ff
        /*0a4c*/ 	.word	0x00029868
        /*0a50*/ 	.short	0x0100
        /*0a52*/ 	.byte	0x08
	.zero		1


	//   ....[10]....
        /*0a54*/ 	.word	0x00000680
        /*0a58*/ 	.word	0x000000ff
        /*0a5c*/ 	.word	0x00029870
        /*0a60*/ 	.short	0x0100
        /*0a62*/ 	.byte	0x06
	.zero		1


	//   ....[11]....
        /*0a64*/ 	.word	0x00000690
        /*0a68*/ 	.word	0x000000ff
        /*0a6c*/ 	.word	0x00029880
        /*0a70*/ 	.short	0x0100
        /*0a72*/ 	.byte	0x06
	.zero		1


	//   ....[12]....
        /*0a74*/ 	.word	0x000006a0
        /*0a78*/ 	.word	0x000000ff
        /*0a7c*/ 	.word	0x00029878
        /*0a80*/ 	.short	0x0100
        /*0a82*/ 	.byte	0x06
	.zero		1


	//   ....[13]....
        /*0a84*/ 	.word	0x000006b0
        /*0a88*/ 	.word	0x000000ff
        /*0a8c*/ 	.word	0x00029888
        /*0a90*/ 	.short	0x0100
        /*0a92*/ 	.byte	0x06
	.zero		1


	//   ....[14]....
        /*0a94*/ 	.word	0x000007e0
        /*0a98*/ 	.word	0x000000ff
        /*0a9c*/ 	.word	0x00029890
        /*0aa0*/ 	.short	0x0100
        /*0aa2*/ 	.byte	0x08
	.zero		1


	//   ....[15]....
        /*0aa4*/ 	.word	0x000007f0
        /*0aa8*/ 	.word	0x000000ff
        /*0aac*/ 	.word	0x000298a0
        /*0ab0*/ 	.short	0x0100
        /*0ab2*/ 	.byte	0x08
	.zero		1


	//   ....[16]....
        /*0ab4*/ 	.word	0x00000800
        /*0ab8*/ 	.word	0x000000ff
        /*0abc*/ 	.word	0x00029898
        /*0ac0*/ 	.short	0x0100
        /*0ac2*/ 	.byte	0x08
	.zero		1


	//   ....[17]....
        /*0ac4*/ 	.word	0x00000810
        /*0ac8*/ 	.word	0x000000ff
        /*0acc*/ 	.word	0x000298a8
        /*0ad0*/ 	.short	0x0100
        /*0ad2*/ 	.byte	0x08
	.zero		1


	//   ....[18]....
        /*0ad4*/ 	.word	0x00000940
        /*0ad8*/ 	.word	0x000000ff
        /*0adc*/ 	.word	0x000298b0
        /*0ae0*/ 	.short	0x0100
        /*0ae2*/ 	.byte	0x08
	.zero		1


	//   ....[19]....
        /*0ae4*/ 	.word	0x00000950
        /*0ae8*/ 	.word	0x000000ff
        /*0aec*/ 	.word	0x000298c0
        /*0af0*/ 	.short	0x0100
        /*0af2*/ 	.byte	0x08
	.zero		1


	//   ....[20]....
        /*0af4*/ 	.word	0x00000960
        /*0af8*/ 	.word	0x000000ff
        /*0afc*/ 	.word	0x000298b8
        /*0b00*/ 	.short	0x0100
        /*0b02*/ 	.byte	0x08
	.zero		1


	//   ....[21]....
        /*0b04*/ 	.word	0x00000970
        /*0b08*/ 	.word	0x000000ff
        /*0b0c*/ 	.word	0x000298c8
        /*0b10*/ 	.short	0x0100
        /*0b12*/ 	.byte	0x08
	.zero		1


	//   ....[22]....
        /*0b14*/ 	.word	0x00003500
        /*0b18*/ 	.word	0x00000027
        /*0b1c*/ 	.word	0x00029890
        /*0b20*/ 	.short	0x010a
        /*0b22*/ 	.byte	0x3f
	.zero		1


	//   ....[23]....
        /*0b24*/ 	.word	0x000092c0
        /*0b28*/ 	.word	0x00000027
        /*0b2c*/ 	.word	0x00029890
        /*0b30*/ 	.short	0x010a
        /*0b32*/ 	.byte	0x3f
	.zero		1


	//   ....[24]....
        /*0b34*/ 	.word	0x0000f180
        /*0b38*/ 	.word	0x00000027
        /*0b3c*/ 	.word	0x00029890
        /*0b40*/ 	.short	0x010a
        /*0b42*/ 	.byte	0x3f
	.zero		1


	//   ....[25]....
        /*0b44*/ 	.word	0x0000f550
        /*0b48*/ 	.word	0x00000028
        /*0b4c*/ 	.word	0x00000000
        /*0b50*/ 	.short	0x0101
        /*0b52*/ 	.byte	0x3f
	.zero		1


	//   ....[26]....
        /*0b54*/ 	.word	0x0000f590
        /*0b58*/ 	.word	0x00000027
        /*0b5c*/ 	.word	0x000298b0
        /*0b60*/ 	.short	0x010a
        /*0b62*/ 	.byte	0x3f
	.zero		1


	//   ....[27]....
        /*0b64*/ 	.word	0x0000fa30
        /*0b68*/ 	.word	0x00000027
        /*0b6c*/ 	.word	0x00000000
        /*0b70*/ 	.short	0x0101
        /*0b72*/ 	.byte	0x3f
	.zero		1


	//   ....[28]....
        /*0b74*/ 	.word	0x00010330
        /*0b78*/ 	.word	0x00000010
        /*0b7c*/ 	.word	0x00029800
        /*0b80*/ 	.short	0x010a
        /*0b82*/ 	.byte	0x3f
	.zero		1


	//   ....[29]....
        /*0b84*/ 	.word	0x00010380
        /*0b88*/ 	.word	0x00000010
        /*0b8c*/ 	.word	0x00029800
        /*0b90*/ 	.short	0x010a
        /*0b92*/ 	.byte	0x3f
	.zero		1


	//   ....[30]....
        /*0b94*/ 	.word	0x00010e10
        /*0b98*/ 	.word	0x00000010
        /*0b9c*/ 	.word	0x00029800
        /*0ba0*/ 	.short	0x010a
        /*0ba2*/ 	.byte	0x3f
	.zero		1


	//   ....[31]....
        /*0ba4*/ 	.word	0x00014320
        /*0ba8*/ 	.word	0x00000010
        /*0bac*/ 	.word	0x00029800
        /*0bb0*/ 	.short	0x010a
        /*0bb2*/ 	.byte	0x3f
	.zero		1


	//   ....[32]....
        /*0bb4*/ 	.word	0x000173a0
        /*0bb8*/ 	.word	0x00000003
        /*0bbc*/ 	.word	0x00029830
        /*0bc0*/ 	.short	0x010a
        /*0bc2*/ 	.byte	0x3f
	.zero		1


	//   ....[33]....
        /*0bc4*/ 	.word	0x00017420
        /*0bc8*/ 	.word	0x00000003
        /*0bcc*/ 	.word	0x00029830
        /*0bd0*/ 	.short	0x010a
        /*0bd2*/ 	.byte	0x3f
	.zero		1


	//   ....[34]....
        /*0bd4*/ 	.word	0x00019af0
        /*0bd8*/ 	.word	0x0000003c
        /*0bdc*/ 	.word	0x00000000
        /*0be0*/ 	.short	0x0101
        /*0be2*/ 	.byte	0x3f
	.zero		1


	//   ....[35]....
        /*0be4*/ 	.word	0x0001ad70
        /*0be8*/ 	.word	0x0000000d
        /*0bec*/ 	.word	0x00029830
        /*0bf0*/ 	.short	0x010a
        /*0bf2*/ 	.byte	0x3f
	.zero		1


	//   ....[36]....
        /*0bf4*/ 	.word	0x0001adc0
        /*0bf8*/ 	.word	0x0000000d
        /*0bfc*/ 	.word	0x00029830
        /*0c00*/ 	.short	0x010a
        /*0c02*/ 	.byte	0x3f
	.zero		1


	//   ....[37]....
        /*0c04*/ 	.word	0x0001bec0
        /*0c08*/ 	.word	0x0000000d
        /*0c0c*/ 	.word	0x00029850
        /*0c10*/ 	.short	0x010a
        /*0c12*/ 	.byte	0x3f
	.zero		1


	//   ....[38]....
        /*0c14*/ 	.word	0x0001bf00
        /*0c18*/ 	.word	0x0000000d
        /*0c1c*/ 	.word	0x00029850
        /*0c20*/ 	.short	0x010a
        /*0c22*/ 	.byte	0x3f
	.zero		1


	//   ....[39]....
        /*0c24*/ 	.word	0x0001e150
        /*0c28*/ 	.word	0x00000004
        /*0c2c*/ 	.word	0x00000000
        /*0c30*/ 	.short	0x0101
        /*0c32*/ 	.byte	0x3f
	.zero		1


	//   ....[40]....
        /*0c34*/ 	.word	0x0001e370
        /*0c38*/ 	.word	0x00000007
        /*0c3c*/ 	.word	0x00000000
        /*0c40*/ 	.short	0x0101
        /*0c42*/ 	.byte	0x3f
	.zero		1


	//   ....[41]....
        /*0c44*/ 	.word	0x0001eac0
        /*0c48*/ 	.word	0x0000000b
        /*0c4c*/ 	.word	0x00029830
        /*0c50*/ 	.short	0x010a
        /*0c52*/ 	.byte	0x3f
	.zero		1


	//   ....[42]....
        /*0c54*/ 	.word	0x0001eb10
        /*0c58*/ 	.word	0x0000000b
        /*0c5c*/ 	.word	0x00029830
        /*0c60*/ 	.short	0x010a
        /*0c62*/ 	.byte	0x3f
	.zero		1


	//   ....[43]....
        /*0c64*/ 	.word	0x0001fc10
        /*0c68*/ 	.word	0x0000000d
        /*0c6c*/ 	.word	0x00029850
        /*0c70*/ 	.short	0x010a
        /*0c72*/ 	.byte	0x3f
	.zero		1


	//   ....[44]....
        /*0c74*/ 	.word	0x0001fc60
        /*0c78*/ 	.word	0x0000000d
        /*0c7c*/ 	.word	0x00029850
        /*0c80*/ 	.short	0x010a
        /*0c82*/ 	.byte	0x3f
	.zero		1


	//   ....[45]....
        /*0c84*/ 	.word	0x00021390
        /*0c88*/ 	.word	0x00000003
        /*0c8c*/ 	.word	0x00000000
        /*0c90*/ 	.short	0x0101
        /*0c92*/ 	.byte	0x3f
	.zero		1


	//   ....[46]....
        /*0c94*/ 	.word	0x000215f0
        /*0c98*/ 	.word	0x0000000a
        /*0c9c*/ 	.word	0x00000000
        /*0ca0*/ 	.short	0x0101
        /*0ca2*/ 	.byte	0x3f
	.zero		1


	//   ....[47]....
        /*0ca4*/ 	.word	0x00021c90
        /*0ca8*/ 	.word	0x0000000c
        /*0cac*/ 	.word	0x00029850
        /*0cb0*/ 	.short	0x010a
        /*0cb2*/ 	.byte	0x3f
	.zero		1


	//   ....[48]....
        /*0cb4*/ 	.word	0x00021d10
        /*0cb8*/ 	.word	0x0000000c
        /*0cbc*/ 	.word	0x00029850
        /*0cc0*/ 	.short	0x010a
        /*0cc2*/ 	.byte	0x3f
	.zero		1


	//   ....[49]....
        /*0cc4*/ 	.word	0x00022340
        /*0cc8*/ 	.word	0x00000000
        /*0ccc*/ 	.word	0x00000000
        /*0cd0*/ 	.short	0x0101
        /*0cd2*/ 	.byte	0x3f
	.zero		1


	//   ....[50]....
        /*0cd4*/ 	.word	0x00023c60
        /*0cd8*/ 	.word	0x00000000
        /*0cdc*/ 	.word	0x00000000
        /*0ce0*/ 	.short	0x0101
        /*0ce2*/ 	.byte	0x3f
	.zero		1


	//   ....[51]....
        /*0ce4*/ 	.word	0x00026330
        /*0ce8*/ 	.word	0x0000000b
        /*0cec*/ 	.word	0x00029820
        /*0cf0*/ 	.short	0x010a
        /*0cf2*/ 	.byte	0x3f
	.zero		1


	//   ....[52]....
        /*0cf4*/ 	.word	0x00026400
        /*0cf8*/ 	.word	0x00000008
        /*0cfc*/ 	.word	0x000298a0
        /*0d00*/ 	.short	0x010a
        /*0d02*/ 	.byte	0x3f
	.zero		1


	//   ....[53]....
        /*0d04*/ 	.word	0x00026820
        /*0d08*/ 	.word	0x00000008
        /*0d0c*/ 	.word	0x000298c0
        /*0d10*/ 	.short	0x010a
        /*0d12*/ 	.byte	0x3f
	.zero		1


	//   ....[54]....
        /*0d14*/ 	.word	0x00026c20
        /*0d18*/ 	.word	0x00000007
        /*0d1c*/ 	.word	0x000298a0
        /*0d20*/ 	.short	0x010a
        /*0d22*/ 	.byte	0x3f
	.zero		1


	//   ....[55]....
        /*0d24*/ 	.word	0x00027020
        /*0d28*/ 	.word	0x00000007
        /*0d2c*/ 	.word	0x000298c0
        /*0d30*/ 	.short	0x010a
        /*0d32*/ 	.byte	0x3f
	.zero		1


	//   ....[56]....
        /*0d34*/ 	.word	0x000281e0
        /*0d38*/ 	.word	0x00000006
        /*0d3c*/ 	.word	0x00029880
        /*0d40*/ 	.short	0x010a
        /*0d42*/ 	.byte	0x3f
	.zero		1


	//   ....[57]....
        /*0d44*/ 	.word	0x000283c0
        /*0d48*/ 	.word	0x00000006
        /*0d4c*/ 	.word	0x00029840
        /*0d50*/ 	.short	0x010a
        /*0d52*/ 	.byte	0x3f
	.zero		1


	//   ....[58]....
        /*0d54*/ 	.word	0x00028960
        /*0d58*/ 	.word	0x00000004
        /*0d5c*/ 	.word	0x00029820
        /*0d60*/ 	.short	0x010a
        /*0d62*/ 	.byte	0x3f
	.zero		1


	//   ....[59]....
        /*0d64*/ 	.word	0x00028c90
        /*0d68*/ 	.word	0x00000004
        /*0d6c*/ 	.word	0x00029880
        /*0d70*/ 	.short	0x010a
        /*0d72*/ 	.byte	0x3f
	.zero		1


	//   ....[60]....
        /*0d74*/ 	.word	0x00028f00
        /*0d78*/ 	.word	0x00000004
        /*0d7c*/ 	.word	0x00029840
        /*0d80*/ 	.short	0x010a
        /*0d82*/ 	.byte	0x3f
	.zero		1


	//   ....[61]....
        /*0d84*/ 	.word	0x00029430
        /*0d88*/ 	.word	0x00000004
        /*0d8c*/ 	.word	0x00029870
        /*0d90*/ 	.short	0x010a
        /*0d92*/ 	.byte	0x3f
	.zero		1


	//   ....[62]....
        /*0d94*/ 	.word	0x000294c0
        /*0d98*/ 	.word	0x00000004
        /*0d9c*/ 	.word	0x00029860
        /*0da0*/ 	.short	0x010a
        /*0da2*/ 	.byte	0x3f
	.zero		1


	//   ....[63]....
        /*0da4*/ 	.word	0x00029a90
        /*0da8*/ 	.word	0x00000003
        /*0dac*/ 	.word	0x00029850
        /*0db0*/ 	.short	0x0101
        /*0db2*/ 	.byte	0x3f
	.zero		1


	//   ....[64]....
        /*0db4*/ 	.word	0x00029ad0
        /*0db8*/ 	.word	0x00000003
        /*0dbc*/ 	.word	0x00000000
        /*0dc0*/ 	.short	0x0101
        /*0dc2*/ 	.byte	0x3f
	.zero		1


	//   ....[65]....
        /*0dc4*/ 	.word	0x00029cc0
        /*0dc8*/ 	.word	0x00000014
        /*0dcc*/ 	.word	0x00029870
        /*0dd0*/ 	.short	0x010a
        /*0dd2*/ 	.byte	0x3f
	.zero		1


	//   ....[66]....
        /*0dd4*/ 	.word	0x00029d50
        /*0dd8*/ 	.word	0x00000014
        /*0ddc*/ 	.word	0x00029860
        /*0de0*/ 	.short	0x010a
        /*0de2*/ 	.byte	0x3f
	.zero		1


	//   ....[67]....
        /*0de4*/ 	.word	0x0002a2d0
        /*0de8*/ 	.word	0x00000014
        /*0dec*/ 	.word	0x00029850
        /*0df0*/ 	.short	0x0101
        /*0df2*/ 	.byte	0x3f
	.zero		1


	//   ....[68]....
        /*0df4*/ 	.word	0x0002a320
        /*0df8*/ 	.word	0x00000000
        /*0dfc*/ 	.word	0x00000000
        /*0e00*/ 	.short	0x0101
        /*0e02*/ 	.byte	0x3f
	.zero		1


	//   ....[69]....
        /*0e04*/ 	.word	0x0002b1c0
        /*0e08*/ 	.word	0x00000000
        /*0e0c*/ 	.word	0x00029820
        /*0e10*/ 	.short	0x010a
        /*0e12*/ 	.byte	0x3f
	.zero		1


	//   ....[70]....
        /*0e14*/ 	.word	0x0002b370
        /*0e18*/ 	.word	0x00000006
        /*0e1c*/ 	.word	0x00000000
        /*0e20*/ 	.short	0x010a
        /*0e22*/ 	.byte	0x3f
	.zero		1


	//   ....[71]....
        /*0e24*/ 	.word	0x0002b3e0
        /*0e28*/ 	.word	0x00000007
        /*0e2c*/ 	.word	0x00000000
        /*0e30*/ 	.short	0x010a
        /*0e32*/ 	.byte	0x3f
	.zero		1


	//   ....[72]....
        /*0e34*/ 	.word	0x0002b440
        /*0e38*/ 	.word	0x00000004
        /*0e3c*/ 	.word	0x00029860
        /*0e40*/ 	.short	0x010a
        /*0e42*/ 	.byte	0x3f
	.zero		1


	//   ....[73]....
        /*0e44*/ 	.word	0x0002b490
        /*0e48*/ 	.word	0x00000003
        /*0e4c*/ 	.word	0x00029860
        /*0e50*/ 	.short	0x010a
        /*0e52*/ 	.byte	0x3f
	.zero		1


	//   ....[74]....
        /*0e54*/ 	.word	0x0002b4d0
        /*0e58*/ 	.word	0x00000004
        /*0e5c*/ 	.word	0x00029880
        /*0e60*/ 	.short	0x010a
        /*0e62*/ 	.byte	0x3f
	.zero		1


	//   ....[75]....
        /*0e64*/ 	.word	0x0002b4f0
        /*0e68*/ 	.word	0x00000003
        /*0e6c*/ 	.word	0x00029880
        /*0e70*/ 	.short	0x010a
        /*0e72*/ 	.byte	0x3f
	.zero		1


	//   ....[76]....
        /*0e74*/ 	.word	0x0002b550
        /*0e78*/ 	.word	0x00000027
        /*0e7c*/ 	.word	0x00029890
        /*0e80*/ 	.short	0x010a
        /*0e82*/ 	.byte	0x3f
	.zero		1


	//   ....[77]....
        /*0e84*/ 	.word	0x0002b5a0
        /*0e88*/ 	.word	0x00000027
        /*0e8c*/ 	.word	0x00029890
        /*0e90*/ 	.short	0x010a
        /*0e92*/ 	.byte	0x3f
	.zero		1


	//   ....[78]....
        /*0e94*/ 	.word	0x0002b5f0
        /*0e98*/ 	.word	0x00000027
        /*0e9c*/ 	.word	0x00029890
        /*0ea0*/ 	.short	0x010a
        /*0ea2*/ 	.byte	0x3f
	.zero		1


	//   ....[79]....
        /*0ea4*/ 	.word	0x0002b640
        /*0ea8*/ 	.word	0x00000027
        /*0eac*/ 	.word	0x000298b0
        /*0eb0*/ 	.short	0x010a
        /*0eb2*/ 	.byte	0x3f
	.zero		1


	//   ....[80]....
        /*0eb4*/ 	.word	0x0002b9b0
        /*0eb8*/ 	.word	0x00000010
        /*0ebc*/ 	.word	0x00029800
        /*0ec0*/ 	.short	0x010a
        /*0ec2*/ 	.byte	0x3f
	.zero		1


	//   ....[81]....
        /*0ec4*/ 	.word	0x0002bc70
        /*0ec8*/ 	.word	0x00000010
        /*0ecc*/ 	.word	0x00029800
        /*0ed0*/ 	.short	0x010a
        /*0ed2*/ 	.byte	0x3f
	.zero		1


	//   ....[82]....
        /*0ed4*/ 	.word	0x0002bcc0
        /*0ed8*/ 	.word	0x00000003
        /*0edc*/ 	.word	0x00029830
        /*0ee0*/ 	.short	0x010a
        /*0ee2*/ 	.byte	0x3f
	.zero		1


	//   ....[83]....
        /*0ee4*/ 	.word	0x0002bd10
        /*0ee8*/ 	.word	0x0000000d
        /*0eec*/ 	.word	0x00029830
        /*0ef0*/ 	.short	0x010a
        /*0ef2*/ 	.byte	0x3f
	.zero		1


	//   ....[84]....
        /*0ef4*/ 	.word	0x0002bd60
        /*0ef8*/ 	.word	0x0000000d
        /*0efc*/ 	.word	0x00029850
        /*0f00*/ 	.short	0x010a
        /*0f02*/ 	.byte	0x3f
	.zero		1


	//   ....[85]....
        /*0f04*/ 	.word	0x0002bdb0
        /*0f08*/ 	.word	0x0000000b
        /*0f0c*/ 	.word	0x00029830
        /*0f10*/ 	.short	0x010a
        /*0f12*/ 	.byte	0x3f
	.zero		1


	//   ....[86]....
        /*0f14*/ 	.word	0x0002be00
        /*0f18*/ 	.word	0x0000000d
        /*0f1c*/ 	.word	0x00029850
        /*0f20*/ 	.short	0x010a
        /*0f22*/ 	.byte	0x3f
	.zero		1


	//   ....[87]....
        /*0f24*/ 	.word	0x0002be50
        /*0f28*/ 	.word	0x0000000c
        /*0f2c*/ 	.word	0x00029850
        /*0f30*/ 	.short	0x010a
        /*0f32*/ 	.byte	0x3f
	.zero		1


	//   ....[88]....
        /*0f34*/ 	.word	0x0002cfe0
        /*0f38*/ 	.word	0x0000000b
        /*0f3c*/ 	.word	0x00029820
        /*0f40*/ 	.short	0x010a
        /*0f42*/ 	.byte	0x3f
	.zero		1


	//   ....[89]....
        /*0f44*/ 	.word	0x0002d030
        /*0f48*/ 	.word	0x00000008
        /*0f4c*/ 	.word	0x000298a0
        /*0f50*/ 	.short	0x010a
        /*0f52*/ 	.byte	0x3f
	.zero		1


	//   ....[90]....
        /*0f54*/ 	.word	0x0002d080
        /*0f58*/ 	.word	0x00000008
        /*0f5c*/ 	.word	0x000298c0
        /*0f60*/ 	.short	0x010a
        /*0f62*/ 	.byte	0x3f
	.zero		1


	//   ....[91]....
        /*0f64*/ 	.word	0x0002d0d0
        /*0f68*/ 	.word	0x00000007
        /*0f6c*/ 	.word	0x000298a0
        /*0f70*/ 	.short	0x010a
        /*0f72*/ 	.byte	0x3f
	.zero		1


	//   ....[92]....
        /*0f74*/ 	.word	0x0002d120
        /*0f78*/ 	.word	0x00000007
        /*0f7c*/ 	.word	0x000298c0
        /*0f80*/ 	.short	0x010a
        /*0f82*/ 	.byte	0x3f
	.zero		1


	//   ....[93]....
        /*0f84*/ 	.word	0x0002d2c0
        /*0f88*/ 	.word	0x00000006
        /*0f8c*/ 	.word	0x00029880
        /*0f90*/ 	.short	0x010a
        /*0f92*/ 	.byte	0x3f
	.zero		1


	//   ....[94]....
        /*0f94*/ 	.word	0x0002d310
        /*0f98*/ 	.word	0x00000006
        /*0f9c*/ 	.word	0x00029840
        /*0fa0*/ 	.short	0x010a
        /*0fa2*/ 	.byte	0x3f
	.zero		1


	//   ....[95]....
        /*0fa4*/ 	.word	0x0002d390
        /*0fa8*/ 	.word	0x00000004
        /*0fac*/ 	.word	0x00029820
        /*0fb0*/ 	.short	0x010a
        /*0fb2*/ 	.byte	0x3f
	.zero		1


	//   ....[96]....
        /*0fb4*/ 	.word	0x0002d3e0
        /*0fb8*/ 	.word	0x00000004
        /*0fbc*/ 	.word	0x00029880
        /*0fc0*/ 	.short	0x010a
        /*0fc2*/ 	.byte	0x3f
	.zero		1


	//   ....[97]....
        /*0fc4*/ 	.word	0x0002d430
        /*0fc8*/ 	.word	0x00000004
        /*0fcc*/ 	.word	0x00029840
        /*0fd0*/ 	.short	0x010a
        /*0fd2*/ 	.byte	0x3f
	.zero		1


	//   ....[98]....
        /*0fd4*/ 	.word	0x0002d490
        /*0fd8*/ 	.word	0x00000004
        /*0fdc*/ 	.word	0x00029870
        /*0fe0*/ 	.short	0x010a
        /*0fe2*/ 	.byte	0x3f
	.zero		1


	//   ....[99]....
        /*0fe4*/ 	.word	0x0002d4f0
        /*0fe8*/ 	.word	0x00000004
        /*0fec*/ 	.word	0x00029860
        /*0ff0*/ 	.short	0x010a
        /*0ff2*/ 	.byte	0x3f
	.zero		1


	//   ....[100]....
        /*0ff4*/ 	.word	0x0002d540
        /*0ff8*/ 	.word	0x00000014
        /*0ffc*/ 	.word	0x00029870
        /*1000*/ 	.short	0x010a
        /*1002*/ 	.byte	0x3f
	.zero		1


	//   ....[101]....
        /*1004*/ 	.word	0x0002d590
        /*1008*/ 	.word	0x00000014
        /*100c*/ 	.word	0x00029860
        /*1010*/ 	.short	0x010a
        /*1012*/ 	.byte	0x3f
	.zero		1


	//   ....[102]....
        /*1014*/ 	.word	0x0002df40
        /*1018*/ 	.word	0x00000000
        /*101c*/ 	.word	0x00029820
        /*1020*/ 	.short	0x010a
        /*1022*/ 	.byte	0x3f
	.zero		1


	//   ....[103]....
        /*1024*/ 	.word	0x0002e0e0
        /*1028*/ 	.word	0x00000006
        /*102c*/ 	.word	0x00000000
        /*1030*/ 	.short	0x010a
        /*1032*/ 	.byte	0x3f
	.zero		1


	//   ....[104]....
        /*1034*/ 	.word	0x0002e130
        /*1038*/ 	.word	0x00000007
        /*103c*/ 	.word	0x00000000
        /*1040*/ 	.short	0x010a
        /*1042*/ 	.byte	0x3f
	.zero		1


	//   ....[105]....
        /*1044*/ 	.word	0x0002e180
        /*1048*/ 	.word	0x00000004
        /*104c*/ 	.word	0x00029860
        /*1050*/ 	.short	0x010a
        /*1052*/ 	.byte	0x3f
	.zero		1


	//   ....[106]....
        /*1054*/ 	.word	0x0002e1d0
        /*1058*/ 	.word	0x00000003
        /*105c*/ 	.word	0x00029860
        /*1060*/ 	.short	0x010a
        /*1062*/ 	.byte	0x3f
	.zero		1


	//   ....[107]....
        /*1064*/ 	.word	0x0002e220
        /*1068*/ 	.word	0x00000004
        /*106c*/ 	.word	0x00029880
        /*1070*/ 	.short	0x010a
        /*1072*/ 	.byte	0x3f
	.zero		1


	//----- nvinfo : EIATTR_NUM_MBARRIERS
	.align		4
.L_362:
        /*1074*/ 	.byte	0x03, 0x38
        /*1076*/ 	.short	0x0016


	//----- nvinfo : EIATTR_EXIT_INSTR_OFFSETS
	.align		4
        /*1078*/ 	.byte	0x04, 0x1c
        /*107a*/ 	.short	(.L_364 - .L_363)


	//   ....[0]....
.L_363:
        /*107c*/ 	.word	0x0002b540


	//----- nvinfo : EIATTR_MAX_THREADS
	.align		4
.L_364:
        /*1080*/ 	.byte	0x04, 0x05
        /*1082*/ 	.short	(.L_366 - .L_365)
.L_365:
        /*1084*/ 	.word	0x00000180
        /*1088*/ 	.word	0x00000001
        /*108c*/ 	.word	0x00000001


	//----- nvinfo : EIATTR_CRS_STACK_SIZE
	.align		4
.L_366:
        /*1090*/ 	.byte	0x04, 0x1e
        /*1092*/ 	.short	(.L_368 - .L_367)
.L_367:
        /*1094*/ 	.word	0x00000000


	//----- nvinfo : EIATTR_CBANK_PARAM_SIZE
	.align		4
.L_368:
        /*1098*/ 	.byte	0x03, 0x19
        /*109a*/ 	.short	0x0a70


	//----- nvinfo : EIATTR_PARAM_CBANK
	.align		4
        /*109c*/ 	.byte	0x04, 0x0a
        /*109e*/ 	.short	(.L_370 - .L_369)
	.align		4
.L_369:
        /*10a0*/ 	.word	index@(.nv.constant0._ZN7cutlass13device_kernelIN5flash11enable_sm90INS1_16FlashAttnFwdSm90INS1_25CollectiveMainloopFwdSm90ILi2EN4cute5tupleIJNS5_1CILi1EEES8_S8_EEENS6_IJNS7_ILi128EEENS7_ILi160EEENS7_ILi192EEEEEELi128ENS_12float_e4m3_tEfNS_4arch4Sm90ELb1ELb0ELb0ELb1ELb0ELb1ELb0ELb1ELb1ELb0ELb0ELb0EEENS1_21CollectiveEpilogueFwdINS6_IJSA_SA_SB_EEES9_NS_10bfloat16_tESG_Li256ELb1ELb0ELb0ELb1EEENS1_36VarlenDynamicPersistentTileSchedulerILi128ELi160ELi256ELi128ELb0ELb0ELb1ELb1ELb1ELb1EEEEEEEEEvNT_6ParamsE)
        /*10a4*/ 	.short	0x0210
        /*10a6*/ 	.short	0x0a70


	//----- nvinfo : EIATTR_SW_WAR
	.align		4
.L_370:
        /*10a8*/ 	.byte	0x04, 0x36
        /*10aa*/ 	.short	(.L_372 - .L_371)
.L_371:
        /*10ac*/ 	.word	0x00000008
.L_372:


//--------------------- .nv.callgraph             --------------------------
	.section	.nv.callgraph,"",@"SHT_CUDA_CALLGRAPH"
	.align	4
	.sectionentsize	8
	.align		4
        /*0000*/ 	.word	0x00000000
	.align		4
        /*0004*/ 	.word	0xffffffff
	.align		4
        /*0008*/ 	.word	index@(_ZN7cutlass13device_kernelIN5flash11enable_sm90INS1_16FlashAttnFwdSm90INS1_25CollectiveMainloopFwdSm90ILi2EN4cute5tupleIJNS5_1CILi1EEES8_S8_EEENS6_IJNS7_ILi128EEENS7_ILi160EEENS7_ILi192EEEEEELi128ENS_12float_e4m3_tEfNS_4arch4Sm90ELb0ELb0ELb0ELb0ELb0ELb0ELb0ELb1ELb1ELb0ELb0ELb0EEENS1_21CollectiveEpilogueFwdINS6_IJSA_SA_SB_EEES9_NS_10bfloat16_tESG_Li256ELb0ELb0ELb0ELb1EEENS1_29StaticPersistentTileSchedulerILb0EEEEEEEEEvNT_6ParamsE)
	.align		4
        /*000c*/ 	.word	index@(__assertfail)
	.align		4
        /*0010*/ 	.word	index@(_ZN7cutlass13device_kernelIN5flash11enable_sm90INS1_16FlashAttnFwdSm90INS1_25CollectiveMainloopFwdSm90ILi2EN4cute5tupleIJNS5_1CILi2EEENS7_ILi1EEES9_EEENS6_IJNS7_ILi128EEENS7_ILi160EEENS7_ILi192EEEEEELi128ENS_12float_e4m3_tEfNS_4arch4Sm90ELb0ELb0ELb0ELb0ELb0ELb0ELb0ELb1ELb1ELb0ELb0ELb0EEENS1_21CollectiveEpilogueFwdINS6_IJSB_SB_SC_EEESA_NS_10bfloat16_tESH_Li256ELb0ELb0ELb0ELb1EEENS1_29StaticPersistentTileSchedulerILb0EEEEEEEEEvNT_6ParamsE)
	.align		4
        /*0014*/ 	.word	index@(__assertfail)
	.align		4
        /*0018*/ 	.word	index@(_ZN7cutlass13device_kernelIN5flash11enable_sm90INS1_16FlashAttnFwdSm90INS1_25CollectiveMainloopFwdSm90ILi2EN4cute5tupleIJNS5_1CILi1EEES8_S8_EEENS6_IJNS7_ILi128EEENS7_ILi160EEENS7_ILi192EEEEEELi128ENS_12float_e4m3_tEfNS_4arch4Sm90ELb0ELb0ELb0ELb1ELb0ELb0ELb0ELb1ELb1ELb0ELb0ELb0EEENS1_21CollectiveEpilogueFwdINS6_IJSA_SA_SB_EEES9_NS_10bfloat16_tESG_Li256ELb1ELb0ELb0ELb1EEENS1_36VarlenDynamicPersistentTileSchedulerILi128ELi160ELi256ELi128ELb0ELb0ELb1ELb0ELb1ELb1EEEEEEEEEvNT_6ParamsE)
	.align		4
        /*001c*/ 	.word	index@(__assertfail)
	.align		4
        /*0020*/ 	.word	index@(_ZN7cutlass13device_kernelIN5flash11enable_sm90INS1_16FlashAttnFwdSm90INS1_25CollectiveMainloopFwdSm90ILi2EN4cute5tupleIJNS5_1CILi1EEES8_S8_EEENS6_IJNS7_ILi128EEENS7_ILi160EEENS7_ILi192EEEEEELi128ENS_12float_e4m3_tEfNS_4arch4Sm90ELb0ELb0ELb0ELb1ELb0ELb1ELb0ELb1ELb1ELb0ELb0ELb0EEENS1_21CollectiveEpilogueFwdINS6_IJSA_SA_SB_EEES9_NS_10bfloat16_tESG_Li256ELb1ELb0ELb0ELb1EEENS1_36VarlenDynamicPersistentTileSchedulerILi128ELi160ELi256ELi128ELb0ELb0ELb1ELb0ELb1ELb1EEEEEEEEEvNT_6ParamsE)
	.align		4
        /*0024*/ 	.word	index@(__assertfail)
	.align		4
        /*0028*/ 	.word	index@(_ZN7cutlass13device_kernelIN5flash11enable_sm90INS1_16FlashAttnFwdSm90INS1_25CollectiveMainloopFwdSm90ILi2EN4cute5tupleIJNS5_1CILi1EEES8_S8_EEENS6_IJNS7_ILi128EEENS7_ILi160EEENS7_ILi192EEEEEELi128ENS_12float_e4m3_tEfNS_4arch4Sm90ELb0ELb1ELb0ELb0ELb0ELb0ELb0ELb1ELb1ELb0ELb0ELb0EEENS1_21CollectiveEpilogueFwdINS6_IJSA_SA_SB_EEES9_NS_10bfloat16_tESG_Li256ELb0ELb0ELb0ELb1EEENS1_30DynamicPersistentTileSchedulerILi256ELi128ELb0ELb0ELb1EEEEEEEEEvNT_6ParamsE)
	.align		4
        /*002c*/ 	.word	index@(__assertfail)
	.align		4
        /*0030*/ 	.word	index@(_ZN7cutlass13device_kernelIN5flash11enable_sm90INS1_16FlashAttnFwdSm90INS1_25CollectiveMainloopFwdSm90ILi2EN4cute5tupleIJNS5_1CILi1EEES8_S8_EEENS6_IJNS7_ILi128EEENS7_ILi160EEENS7_ILi192EEEEEELi128ENS_12float_e4m3_tEfNS_4arch4Sm90ELb0ELb1ELb0ELb1ELb0ELb0ELb0ELb1ELb1ELb0ELb0ELb0EEENS1_21CollectiveEpilogueFwdINS6_IJSA_SA_SB_EEES9_NS_10bfloat16_tESG_Li256ELb1ELb0ELb0ELb1EEENS1_36VarlenDynamicPersistentTileSchedulerILi128ELi160ELi256ELi128ELb0ELb0ELb1ELb1ELb0ELb1EEEEEEEEEvNT_6ParamsE)
	.align		4
        /*0034*/ 	.word	index@(__assertfail)
	.align		4
        /*0038*/ 	.word	index@(_ZN7cutlass13device_kernelIN5flash11enable_sm90INS1_16FlashAttnFwdSm90INS1_25CollectiveMainloopFwdSm90ILi2EN4cute5tupleIJNS5_1CILi1EEES8_S8_EEENS6_IJNS7_ILi128EEENS7_ILi160EEENS7_ILi192EEEEEELi128ENS_12float_e4m3_tEfNS_4arch4Sm90ELb0ELb1ELb0ELb1ELb0ELb1ELb0ELb1ELb1ELb0ELb0ELb0EEENS1_21CollectiveEpilogueFwdINS6_IJSA_SA_SB_EEES9_NS_10bfloat16_tESG_Li256ELb1ELb0ELb0ELb1EEENS1_36VarlenDynamicPersistentTileSchedulerILi128ELi160ELi256ELi128ELb0ELb0ELb1ELb1ELb0ELb1EEEEEEEEEvNT_6ParamsE)
	.align		4
        /*003c*/ 	.word	index@(__assertfail)
	.align		4
        /*0040*/ 	.word	index@(_ZN7cutlass13device_kernelIN5flash11enable_sm90INS1_16FlashAttnFwdSm90INS1_25CollectiveMainloopFwdSm90ILi2EN4cute5tupleIJNS5_1CILi1EEES8_S8_EEENS6_IJNS7_ILi128EEENS7_ILi160EEENS7_ILi192EEEEEELi128ENS_12float_e4m3_tEfNS_4arch4Sm90ELb1ELb0ELb0ELb0ELb0ELb0ELb0ELb1ELb1ELb0ELb0ELb0EEENS1_21CollectiveEpilogueFwdINS6_IJSA_SA_SB_EEES9_NS_10bfloat16_tESG_Li256ELb0ELb0ELb0ELb1EEENS1_30DynamicPersistentTileSchedulerILi256ELi128ELb0ELb0ELb1EEEEEEEEEvNT_6ParamsE)
	.align		4
        /*0044*/ 	.word	index@(__assertfail)
	.align		4
        /*0048*/ 	.word	index@(_ZN7cutlass13device_kernelIN5flash11enable_sm90INS1_16FlashAttnFwdSm90INS1_25CollectiveMainloopFwdSm90ILi2EN4cute5tupleIJNS5_1CILi1EEES8_S8_EEENS6_IJNS7_ILi128EEENS7_ILi160EEENS7_ILi192EEEEEELi128ENS_12float_e4m3_tEfNS_4arch4Sm90ELb1ELb0ELb0ELb1ELb0ELb0ELb0ELb1ELb1ELb0ELb0ELb0EEENS1_21CollectiveEpilogueFwdINS6_IJSA_SA_SB_EEES9_NS_10bfloat16_tESG_Li256ELb1ELb0ELb0ELb1EEENS1_36VarlenDynamicPersistentTileSchedulerILi128ELi160ELi256ELi128ELb0ELb0ELb1ELb1ELb1ELb1EEEEEEEEEvNT_6ParamsE)
	.align		4
        /*004c*/ 	.word	index@(__assertfail)
	.align		4
        /*0050*/ 	.word	index@(_ZN7cutlass13device_kernelIN5flash11enable_sm90INS1_16FlashAttnFwdSm90INS1_25CollectiveMainloopFwdSm90ILi2EN4cute5tupleIJNS5_1CILi1EEES8_S8_EEENS6_IJNS7_ILi128EEENS7_ILi160EEENS7_ILi192EEEEEELi128ENS_12float_e4m3_tEfNS_4arch4Sm90ELb1ELb0ELb0ELb1ELb0ELb1ELb0ELb1ELb1ELb0ELb0ELb0EEENS1_21CollectiveEpilogueFwdINS6_IJSA_SA_SB_EEES9_NS_10bfloat16_tESG_Li256ELb1ELb0ELb0ELb1EEENS1_36VarlenDynamicPersistentTileSchedulerILi128ELi160ELi256ELi128ELb0ELb0ELb1ELb1ELb1ELb1EEEEEEEEEvNT_6ParamsE)
	.align		4
        /*0054*/ 	.word	index@(__assertfail)
	.align		4
        /*0058*/ 	.word	0x00000000
	.align		4
        /*005c*/ 	.word	0xfffffffe
	.align		4
        /*0060*/ 	.word	0x00000000
	.align		4
        /*0064*/ 	.word	0xfffffffd
	.align		4
        /*0068*/ 	.word	0x00000000
	.align		4
        /*006c*/ 	.word	0xfffffffc


//--------------------- .nv.constant4             --------------------------
	.section	.nv.constant4,"a",@progbits
	.align	8
	.align		8
.nv.constant4:
        /*0000*/ 	.dword	__assertfail
	.align		8
        /*0008*/ 	.dword	__unnamed_1
	.align		8
        /*0010*/ 	.dword	__unnamed_2
	.align		8
        /*0018*/ 	.dword	__unnamed_3
	.align		8
        /*0020*/ 	.dword	__unnamed_4
	.align		8
        /*0028*/ 	.dword	__unnamed_5
	.align		8
        /*0030*/ 	.dword	__unnamed_6
	.align		8
        /*0038*/ 	.dword	__unnamed_7
	.align		8
        /*0040*/ 	.dword	_ZZN5flash28permute_output_fp8_VcolmajorIN4cute6TensorINS1_11ArrayEngineIN7cutlass10bfloat16_tELm64EEENS1_6LayoutINS1_5tupleIJNS8_IJNS1_1CILi2EEESA_NS9_ILi16EEEEEENS9_ILi1EEESD_EEENS8_IJNS8_IJSD_SA_NS9_ILi4EEEEEENS9_ILi0EEESH_EEEEEEEEEvRT_E9upper_map
	.align		8
        /*0048*/ 	.dword	_ZN67_INTERNAL_c28cff71_31_flash_fwd_hdimdiff_e4m3_sm90_cu_0985e13a_47014cuda3std3__45__cpo5beginE
	.align		8
        /*0050*/ 	.dword	_ZN67_INTERNAL_c28cff71_31_flash_fwd_hdimdiff_e4m3_sm90_cu_0985e13a_47014cuda3std3__45__cpo3endE
	.align		8
        /*0058*/ 	.dword	_ZN67_INTERNAL_c28cff71_31_flash_fwd_hdimdiff_e4m3_sm90_cu_0985e13a_47014cuda3std3__45__cpo6cbeginE
	.align		8
        /*0060*/ 	.dword	_ZN67_INTERNAL_c28cff71_31_flash_fwd_hdimdiff_e4m3_sm90_cu_0985e13a_47014cuda3std3__45__cpo4cendE
	.align		8
        /*0068*/ 	.dword	_ZN67_INTERNAL_c28cff71_31_flash_fwd_hdimdiff_e4m3_sm90_cu_0985e13a_47014cuda3std3__469_GLOBAL__N__c28cff71_31_flash_fwd_hdimdiff_e4m3_sm90_cu_0985e13a_47016ignoreE
	.align		8
        /*0070*/ 	.dword	_ZN67_INTERNAL_c28cff71_31_flash_fwd_hdimdiff_e4m3_sm90_cu_0985e13a_47014cuda3std3__419piecewise_constructE
	.align		8
        /*0078*/ 	.dword	_ZN67_INTERNAL_c28cff71_31_flash_fwd_hdimdiff_e4m3_sm90_cu_0985e13a_47014cuda3std3__48in_placeE
	.align		8
        /*0080*/ 	.dword	_ZN67_INTERNAL_c28cff71_31_flash_fwd_hdimdiff_e4m3_sm90_cu_0985e13a_47014cuda3std6ranges3__45__cpo4swapE
	.align		8
        /*0088*/ 	.dword	_ZN67_INTERNAL_c28cff71_31_flash_fwd_hdimdiff_e4m3_sm90_cu_0985e13a_47014cuda3std6ranges3__45__cpo9iter_moveE
	.align		8
        /*0090*/ 	.dword	_ZN67_INTERNAL_c28cff71_31_flash_fwd_hdimdiff_e4m3_sm90_cu_0985e13a_47014cute7productE
	.align		8
        /*0098*/ 	.dword	_ZN67_INTERNAL_c28cff71_31_flash_fwd_hdimdiff_e4m3_sm90_cu_0985e13a_47014cute1_E
	.align		8
        /*00a0*/ 	.dword	$str$25
	.align		8
        /*00a8*/ 	.dword	$str$26


//--------------------- .text._ZN7cutlass13device_kernelIN5flash11enable_sm90INS1_16FlashAttnFwdSm90INS1_25CollectiveMainloopFwdSm90ILi2EN4cute5tupleIJNS5_1CILi1EEES8_S8_EEENS6_IJNS7_ILi128EEENS7_ILi160EEENS7_ILi192EEEEEELi128ENS_12float_e4m3_tEfNS_4arch4Sm90ELb0ELb0ELb0ELb0ELb0ELb0ELb0ELb1ELb1ELb0ELb0ELb0EEENS1_21CollectiveEpilogueFwdINS6_IJSA_SA_SB_EEES9_NS_10bfloat16_tESG_Li256ELb0ELb0ELb0ELb1EEENS1_29StaticPersistentTileSchedulerILb0EEEEEEEEEvNT_6ParamsE --------------------------
	.section	.text._ZN7cutlass13device_kernelIN5flash11enable_sm90INS1_16FlashAttnFwdSm90INS1_25CollectiveMainloopFwdSm90ILi2EN4cute5tupleIJNS5_1CILi1EEES8_S8_EEENS6_IJNS7_ILi128EEENS7_ILi160EEENS7_ILi192EEEEEELi128ENS_12float_e4m3_tEfNS_4arch4Sm90ELb0ELb0ELb0ELb0ELb0ELb0ELb0ELb1ELb1ELb0ELb0ELb0EEENS1_21CollectiveEpilogueFwdINS6_IJSA_SA_SB_EEES9_NS_10bfloat16_tESG_Li256ELb0ELb0ELb0ELb1EEENS1_29StaticPersistentTileSchedulerILb0EEEEEEEEEvNT_6ParamsE,"ax",@progbits
	.align	128
.text._ZN7cutlass13device_kernelIN5flash11enable_sm90INS1_16FlashAttnFwdSm90INS1_25CollectiveMainloopFwdSm90ILi2EN4cute5tupleIJNS5_1CILi1EEES8_S8_EEENS6_IJNS7_ILi128EEENS7_ILi160EEENS7_ILi192EEEEEELi128ENS_12float_e4m3_tEfNS_4arch4Sm90ELb0ELb0ELb0ELb0ELb0ELb0ELb0ELb1ELb1ELb0ELb0ELb0EEENS1_21CollectiveEpilogueFwdINS6_IJSA_SA_SB_EEES9_NS_10bfloat16_tESG_Li256ELb0ELb0ELb0ELb1EEENS1_29StaticPersistentTileSchedulerILb0EEEEEEEEEvNT_6ParamsE:
        .type           _ZN7cutlass13device_kernelIN5flash11enable_sm90INS1_16FlashAttnFwdSm90INS1_25CollectiveMainloopFwdSm90ILi2EN4cute5tupleIJNS5_1CILi1EEES8_S8_EEENS6_IJNS7_ILi128EEENS7_ILi160EEENS7_ILi192EEEEEELi128ENS_12float_e4m3_tEfNS_4arch4Sm90ELb0ELb0ELb0ELb0ELb0ELb0ELb0ELb1ELb1ELb0ELb0ELb0EEENS1_21CollectiveEpilogueFwdINS6_IJSA_SA_SB_EEES9_NS_10bfloat16_tESG_Li256ELb0ELb0ELb0ELb1EEENS1_29StaticPersistentTileSchedulerILb0EEEEEEEEEvNT_6ParamsE,@function
        .size           _ZN7cutlass13device_kernelIN5flash11enable_sm90INS1_16FlashAttnFwdSm90INS1_25CollectiveMainloopFwdSm90ILi2EN4cute5tupleIJNS5_1CILi1EEES8_S8_EEENS6_IJNS7_ILi128EEENS7_ILi160EEENS7_ILi192EEEEEELi128ENS_12float_e4m3_tEfNS_4arch4Sm90ELb0ELb0ELb0ELb0ELb0ELb0ELb0ELb1ELb1ELb0ELb0ELb0EEENS1_21CollectiveEpilogueFwdINS6_IJSA_SA_SB_EEES9_NS_10bfloat16_tESG_Li256ELb0ELb0ELb0ELb1EEENS1_29StaticPersistentTileSchedulerILb0EEEEEEEEEvNT_6ParamsE,(.L_x_2667 - _ZN7cutlass13device_kernelIN5flash11enable_sm90INS1_16FlashAttnFwdSm90INS1_25CollectiveMainloopFwdSm90ILi2EN4cute5tupleIJNS5_1CILi1EEES8_S8_EEENS6_IJNS7_ILi128EEENS7_ILi160EEENS7_ILi192EEEEEELi128ENS_12float_e4m3_tEfNS_4arch4Sm90ELb0ELb0ELb0ELb0ELb0ELb0ELb0ELb1ELb1ELb0ELb0ELb0EEENS1_21CollectiveEpilogueFwdINS6_IJSA_SA_SB_EEES9_NS_10bfloat16_tESG_Li256ELb0ELb0ELb0ELb1EEENS1_29StaticPersistentTileSchedulerILb0EEEEEEEEEvNT_6ParamsE)
        .other          _ZN7cutlass13device_kernelIN5flash11enable_sm90INS1_16FlashAttnFwdSm90INS1_25CollectiveMainloopFwdSm90ILi2EN4cute5tupleIJNS5_1CILi1EEES8_S8_EEENS6_IJNS7_ILi128EEENS7_ILi160EEENS7_ILi192EEEEEELi128ENS_12float_e4m3_tEfNS_4arch4Sm90ELb0ELb0ELb0ELb0ELb0ELb0ELb0ELb1ELb1ELb0ELb0ELb0EEENS1_21CollectiveEpilogueFwdINS6_IJSA_SA_SB_EEES9_NS_10bfloat16_tESG_Li256ELb0ELb0ELb0ELb1EEENS1_29StaticPersistentTileSchedulerILb0EEEEEEEEEvNT_6ParamsE,@"STO_CUDA_ENTRY STV_DEFAULT"
_ZN7cutlass13device_kernelIN5flash11enable_sm90INS1_16FlashAttnFwdSm90INS1_25CollectiveMainloopFwdSm90ILi2EN4cute5tupleIJNS5_1CILi1EEES8_S8_EEENS6_IJNS7_ILi128EEENS7_ILi160EEENS7_ILi192EEEEEELi128ENS_12float_e4m3_tEfNS_4arch4Sm90ELb0ELb0ELb0ELb0ELb0ELb0ELb0ELb1ELb1ELb0ELb0ELb0EEENS1_21CollectiveEpilogueFwdINS6_IJSA_SA_SB_EEES9_NS_10bfloat16_tESG_Li256ELb0ELb0ELb0ELb1EEENS1_29StaticPersistentTileSchedulerILb0EEEEEEEEEvNT_6ParamsE:
[----:B------:R-:W1:Y:S02]  /*0000*/  LDC R1, c[0x0][0x28] ;  /* 0x00000a00ff017b82 */ /* 0x000e640000000800 */
[----:B-1----:R-:W-:Y:S01]  /*0010*/  VIADD R1, R1, 0xffffffd8 ;  /* 0xffffffd801017836 */ /* 0x002fe20000000000 */
[----:B------:R-:W1:Y:S01]  /*0020*/  S2R R3, SR_TID.X ;  /* 0x0000000000037919 */ /* 0x000e620000002100 */
[----:B------:R-:W-:Y:S01]  /*0030*/  ELECT P0, URZ, PT ;  /* 0x00000000003f782f */ /* 0x000fe20003800000 */
[----:B------:R-:W-:Y:S01]  /*0040*/  BSSY B0, `(.L_x_0) ;  /* 0x0000014000007945 */ /* 0x000fe20003800000 */
[--C-:B-1----:R-:W-:Y:S02]  /*0050*/  SHF.R.U32.HI R0, RZ, 0x5, R3.reuse ;  /* 0x00000005ff007819 */ /* 0x102fe40000011603 */
[----:B------:R-:W-:-:S03]  /*0060*/  SHF.R.U32.HI R18, RZ, 0x7, R3 ;  /* 0x00000007ff127819 */ /* 0x000fc60000011603 */
[----:B------:R-:W1:Y:S02]  /*0070*/  SHFL.IDX PT, R2, R0, RZ, 0x1f ;  /* 0x00001fff00027589 */ /* 0x000e6400000e0000 */
[----:B-1----:R-:W-:-:S13]  /*0080*/  ISETP.EQ.AND P0, PT, R2, RZ, P0 ;  /* 0x000000ff0200720c */ /* 0x002fda0000702270 */
[----:B------:R-:W-:Y:S05]  /*0090*/  @!P0 BRA `(.L_x_1) ;  /* 0x0000000000388947 */ /* 0x000fea0003800000 */
[----:B------:R-:W-:Y:S02]  /*00a0*/  ULDC.64 UR4, c[0x0][0x198] ;  /* 0x0000660000047ab9 */ /* 0x000fe40000000a00 */
[----:B------:R-:W-:Y:S02]  /*00b0*/  UIADD3 UR6, UP0, UR4, 0x270, URZ ;  /* 0x0000027004067890 */ /* 0x000fe4000ff1e03f */
[----:B------:R-:W-:Y:S02]  /*00c0*/  UIADD3 UR8, UP1, UR4, 0x370, URZ ;  /* 0x0000037004087890 */ /* 0x000fe4000ff3e03f */
[----:B------:R-:W-:Y:S02]  /*00d0*/  UIADD3 UR10, UP2, UR4, 0x470, URZ ;  /* 0x00000470040a7890 */ /* 0x000fe4000ff5e03f */
[----:B------:R-:W-:Y:S02]  /*00e0*/  UIADD3 UR4, UP3, UR4, 0x9f0, URZ ;  /* 0x000009f004047890 */ /* 0x000fe4000ff7e03f */
[----:B------:R-:W-:-:S02]  /*00f0*/  UIADD3.X UR7, URZ, UR5, URZ, UP0, !UPT ;  /* 0x000000053f077290 */ /* 0x000fc400087fe43f */
[----:B------:R-:W-:Y:S02]  /*0100*/  UIADD3.X UR9, URZ, UR5, URZ, UP1, !UPT ;  /* 0x000000053f097290 */ /* 0x000fe40008ffe43f */
[----:B------:R-:W-:Y:S02]  /*0110*/  UIADD3.X UR11, URZ, UR5, URZ, UP2, !UPT ;  /* 0x000000053f0b7290 */ /* 0x000fe400097fe43f */
[----:B------:R-:W-:-:S03]  /*0120*/  UIADD3.X UR5, URZ, UR5, URZ, UP3, !UPT ;  /* 0x000000053f057290 */ /* 0x000fc60009ffe43f */
[----:B------:R1:W-:Y:S02]  /*0130*/  UTMACCTL.PF [UR6] ;  /* 0x00000000060079b9 */ /* 0x0003e40008040000 */
[----:B------:R1:W-:Y:S02]  /*0140*/  UTMACCTL.PF [UR8] ;  /* 0x00000000080079b9 */ /* 0x0003e40008040000 */
[----:B------:R1:W-:Y:S02]  /*0150*/  UTMACCTL.PF [UR10] ;  /* 0x000000000a0079b9 */ /* 0x0003e40008040000 */
[----:B------:R1:W-:Y:S02]  /*0160*/  UTMACCTL.PF [UR4] ;  /* 0x00000000040079b9 */ /* 0x0003e40008040000 */
[----:B-1----:R-:W-:Y:S01]  /*0170*/  NOP ;  /* 0x0000000000007918 */ /* 0x002fe20000000000 */
.L_x_1:
[----:B------:R-:W-:Y:S05]  /*0180*/  BSYNC B0 ;  /* 0x0000000000007941 */ /* 0x000fea0003800000 */
.L_x_0:
[----:B------:R-:W-:Y:S01]  /*0190*/  VOTEU.ANY UP0, P0 ;  /* 0x00000000003f7886 */ /* 0x000fe20000000100 */
[----:B------:R-:W1:Y:S01]  /*01a0*/  SHFL.IDX PT, R3, R18, RZ, 0x1f ;  /* 0x00001fff12037589 */ /* 0x000e6200000e0000 */
[----:B------:R-:W-:Y:S01]  /*01b0*/  UMOV UR4, 0x1 ;  /* 0x0000000100047882 */ /* 0x000fe20000000000 */
[----:B------:R-:W-:Y:S01]  /*01c0*/  VOTEU.ANY UP1, P0 ;  /* 0x00000000003f7886 */ /* 0x000fe20000020100 */
[----:B------:R-:W-:Y:S01]  /*01d0*/  VOTEU.ANY UP2, P0 ;  /* 0x00000000003f7886 */ /* 0x000fe20000040100 */
[----:B------:R-:W2:Y:S01]  /*01e0*/  @UP0 S2UR UR7, SR_CgaCtaId ;  /* 0x00000000000709c3 */ /* 0x000ea20000008800 */
[----:B------:R-:W3:Y:S01]  /*01f0*/  SHFL.IDX PT, R2, R0, RZ, 0x1f ;  /* 0x00001fff00027589 */ /* 0x000ee200000e0000 */
[----:B------:R-:W-:Y:S01]  /*0200*/  @UP0 UMOV UR6, 0x400 ;  /* 0x0000040000060882 */ /* 0x000fe20000000000 */
[----:B------:R-:W-:-:S04]  /*0210*/  @UP0 UIADD3 UR4, -UR4, 0x100000, URZ ;  /* 0x0010000004040890 */ /* 0x000fc8000fffe13f */
[----:B------:R-:W-:Y:S02]  /*0220*/  @UP0 USHF.L.U32 UR5, UR4, 0xb, URZ ;  /* 0x0000000b04050899 */ /* 0x000fe4000800063f */
[----:B------:R-:W-:Y:S01]  /*0230*/  @UP0 USHF.L.U32 UR4, UR4, 0x1, URZ ;  /* 0x0000000104040899 */ /* 0x000fe2000800063f */
[----:B-1----:R-:W-:Y:S01]  /*0240*/  R2UR UR8, R3 ;  /* 0x00000000030872ca */ /* 0x002fe200000e0000 */
[----:B--2---:R-:W-:Y:S01]  /*0250*/  @UP0 ULEA UR6, UR7, UR6, 0x18 ;  /* 0x0000000607060291 */ /* 0x004fe2000f8ec03f */
[----:B---3--:R-:W-:-:S11]  /*0260*/  ISETP.NE.AND P1, PT, R2, RZ, PT ;  /* 0x000000ff0200720c */ /* 0x008fd60003f25270 */
[----:B------:R-:W-:Y:S01]  /*0270*/  UISETP.NE.AND UP0, UPT, UR8, URZ, UPT ;  /* 0x0000003f0800728c */ /* 0x000fe2000bf05270 */
[----:B------:R-:W1:Y:S02]  /*0280*/  FENCE.VIEW.ASYNC.S ;  /* 0x00000000000073c6 */ /* 0x000e640000000000 */
[----:B-1----:R1:W2:Y:S01]  /*0290*/  @UP1 SYNCS.EXCH.64 URZ, [UR6+0x29800], UR4 ;  /* 0x02980004063f15b2 */ /* 0x0022a20008000100 */
[----:B------:R1:W3:Y:S01]  /*02a0*/  @UP2 SYNCS.EXCH.64 URZ, [UR6+0x29820], UR4 ;  /* 0x02982004063f25b2 */ /* 0x0002e20008000100 */
[----:B------:R-:W-:Y:S06]  /*02b0*/  @P1 BRA `(.L_x_2) ;  /* 0x0000000000481947 */ /* 0x000fec0003800000 */
[----:B-1----:R-:W1:Y:S01]  /*02c0*/  S2UR UR5, SR_CgaCtaId ;  /* 0x00000000000579c3 */ /* 0x002e620000008800 */
[----:B------:R-:W-:Y:S01]  /*02d0*/  UMOV UR4, 0x400 ;  /* 0x0000040000047882 */ /* 0x000fe20000000000 */
[----:B------:R-:W-:Y:S01]  /*02e0*/  UMOV UR6, 0x1 ;  /* 0x0000000100067882 */ /* 0x000fe20000000000 */
[----:B------:R-:W-:Y:S01]  /*02f0*/  UMOV UR9, 0x2 ;  /* 0x0000000200097882 */ /* 0x000fe20000000000 */
[----:B------:R-:W-:-:S04]  /*0300*/  UIADD3 UR6, -UR6, 0x100000, URZ ;  /* 0x0010000006067890 */ /* 0x000fc8000fffe13f */
[----:B------:R-:W-:Y:S02]  /*0310*/  USHF.L.U32 UR7, UR6, 0xb, URZ ;  /* 0x0000000b06077899 */ /* 0x000fe4000800063f */
[----:B------:R-:W-:Y:S01]  /*0320*/  USHF.L.U32 UR6, UR6, 0x1, URZ ;  /* 0x0000000106067899 */ /* 0x000fe2000800063f */
[----:B------:R-:W-:Y:S01]  /*0330*/  ELECT P0, URZ, PT ;  /* 0x00000000003f782f */ /* 0x000fe20003800000 */
[----:B-1----:R-:W-:Y:S02]  /*0340*/  ULEA UR8, UR5, UR4, 0x18 ;  /* 0x0000000405087291 */ /* 0x002fe4000f8ec03f */
[----:B------:R-:W-:-:S04]  /*0350*/  UIADD3 UR4, -UR9, 0x100000, URZ ;  /* 0x0010000009047890 */ /* 0x000fc8000fffe13f */
[----:B------:R-:W-:Y:S02]  /*0360*/  USHF.L.U32 UR5, UR4, 0xb, URZ ;  /* 0x0000000b04057899 */ /* 0x000fe4000800063f */
[----:B------:R-:W-:Y:S01]  /*0370*/  USHF.L.U32 UR4, UR4, 0x1, URZ ;  /* 0x0000000104047899 */ /* 0x000fe2000800063f */
[----:B------:R-:W1:Y:S03]  /*0380*/  FENCE.VIEW.ASYNC.S ;  /* 0x00000000000073c6 */ /* 0x000e660000000000 */
[----:B-1----:R4:W1:Y:S08]  /*0390*/  SYNCS.EXCH.64 URZ, [UR8+0x29830], UR6 ;  /* 0x02983006083f75b2 */ /* 0x0028700008000100 */
[----:B------:R4:W1:Y:S01]  /*03a0*/  SYNCS.EXCH.64 URZ, [UR8+0x29840], UR4 ;  /* 0x02984004083f75b2 */ /* 0x0008620008000100 */
[----:B------:R4:W1:Y:S01]  /*03b0*/  SYNCS.EXCH.64 URZ, [UR8+0x29838], UR6 ;  /* 0x02983806083f75b2 */ /* 0x0008620008000100 */
[----:B------:R4:W1:Y:S02]  /*03c0*/  SYNCS.EXCH.64 URZ, [UR8+0x29848], UR4 ;  /* 0x02984804083f75b2 */ /* 0x0008640008000100 */
[----:B----4-:R-:W-:Y:S01]  /*03d0*/  NOP ;  /* 0x0000000000007918 */ /* 0x010fe20000000000 */
.L_x_2:
[----:B------:R-:W4:Y:S01]  /*03e0*/  SHFL.IDX PT, R2, R0, RZ, 0x1f ;  /* 0x00001fff00027589 */ /* 0x000f2200000e0000 */
[----:B------:R-:W-:Y:S01]  /*03f0*/  NOP ;  /* 0x0000000000007918 */ /* 0x000fe20000000000 */
[----:B----4-:R-:W-:-:S13]  /*0400*/  ISETP.NE.AND P0, PT, R2, RZ, PT ;  /* 0x000000ff0200720c */ /* 0x010fda0003f05270 */
[----:B------:R-:W-:Y:S05]  /*0410*/  @P0 BRA `(.L_x_3) ;  /* 0x0000000000480947 */ /* 0x000fea0003800000 */
[----:B-1----:R-:W1:Y:S01]  /*0420*/  S2UR UR5, SR_CgaCtaId ;  /* 0x00000000000579c3 */ /* 0x002e620000008800 */
[----:B------:R-:W-:Y:S01]  /*0430*/  UMOV UR4, 0x400 ;  /* 0x0000040000047882 */ /* 0x000fe20000000000 */
[----:B------:R-:W-:Y:S01]  /*0440*/  UMOV UR6, 0x80 ;  /* 0x0000008000067882 */ /* 0x000fe20000000000 */
[----:B------:R-:W-:Y:S01]  /*0450*/  UMOV UR7, 0x100 ;  /* 0x0000010000077882 */ /* 0x000fe20000000000 */
[----:B------:R-:W-:Y:S01]  /*0460*/  ELECT P0, URZ, PT ;  /* 0x00000000003f782f */ /* 0x000fe20003800000 */
[----:B-1----:R-:W-:Y:S02]  /*0470*/  ULEA UR8, UR5, UR4, 0x18 ;  /* 0x0000000405087291 */ /* 0x002fe4000f8ec03f */
[----:B------:R-:W-:-:S04]  /*0480*/  UIADD3 UR4, -UR6, 0x100000, URZ ;  /* 0x0010000006047890 */ /* 0x000fc8000fffe13f */
[----:B------:R-:W-:Y:S02]  /*0490*/  USHF.L.U32 UR5, UR4, 0xb, URZ ;  /* 0x0000000b04057899 */ /* 0x000fe4000800063f */
[----:B------:R-:W-:Y:S02]  /*04a0*/  USHF.L.U32 UR4, UR4, 0x1, URZ ;  /* 0x0000000104047899 */ /* 0x000fe4000800063f */
        /* <DEDUP_REMOVED lines=9> */
.L_x_3:
[----:B------:R-:W4:Y:S01]  /*0540*/  SHFL.IDX PT, R2, R0, RZ, 0x1f ;  /* 0x00001fff00027589 */ /* 0x000f2200000e0000 */
[----:B------:R-:W-:Y:S01]  /*0550*/  NOP ;  /* 0x0000000000007918 */ /* 0x000fe20000000000 */
[----:B----4-:R-:W-:-:S13]  /*0560*/  ISETP.NE.AND P0, PT, R2, RZ, PT ;  /* 0x000000ff0200720c */ /* 0x010fda0003f05270 */
[----:B------:R-:W-:Y:S05]  /*0570*/  @P0 BRA `(.L_x_4) ;  /* 0x0000000000380947 */ /* 0x000fea0003800000 */
[----:B-1----:R-:W1:Y:S01]  /*0580*/  S2UR UR5, SR_CgaCtaId ;  /* 0x00000000000579c3 */ /* 0x002e620000008800 */
[----:B------:R-:W-:Y:S01]  /*0590*/  UMOV UR4, 0x400 ;  /* 0x0000040000047882 */ /* 0x000fe20000000000 */
[----:B------:R-:W-:Y:S01]  /*05a0*/  UMOV UR7, 0x1 ;  /* 0x0000000100077882 */ /* 0x000fe20000000000 */
[----:B------:R-:W-:Y:S01]  /*05b0*/  ELECT P0, URZ, PT ;  /* 0x00000000003f782f */ /* 0x000fe20003800000 */
[----:B-1----:R-:W-:Y:S02]  /*05c0*/  ULEA UR6, UR5, UR4, 0x18 ;  /* 0x0000000405067291 */ /* 0x002fe4000f8ec03f */
[----:B------:R-:W-:-:S04]  /*05d0*/  UIADD3 UR4, -UR7, 0x100000, URZ ;  /* 0x0010000007047890 */ /* 0x000fc8000fffe13f */
[----:B------:R-:W-:Y:S02]  /*05e0*/  USHF.L.U32 UR5, UR4, 0xb, URZ ;  /* 0x0000000b04057899 */ /* 0x000fe4000800063f */
[----:B------:R-:W-:Y:S01]  /*05f0*/  USHF.L.U32 UR4, UR4, 0x1, URZ ;  /* 0x0000000104047899 */ /* 0x000fe2000800063f */
[----:B------:R-:W1:Y:S11]  /*0600*/  FENCE.VIEW.ASYNC.S ;  /* 0x00000000000073c6 */ /* 0x000e760000000000 */
[----:B-1----:R4:W1:Y:S01]  /*0610*/  SYNCS.EXCH.64 URZ, [UR6+0x29870], UR4 ;  /* 0x02987004063f75b2 */ /* 0x0028620008000100 */
[----:B------:R4:W1:Y:S01]  /*0620*/  SYNCS.EXCH.64 URZ, [UR6+0x29880], UR4 ;  /* 0x02988004063f75b2 */ /* 0x0008620008000100 */
[----:B------:R4:W1:Y:S01]  /*0630*/  SYNCS.EXCH.64 URZ, [UR6+0x29878], UR4 ;  /* 0x02987804063f75b2 */ /* 0x0008620008000100 */
[----:B------:R4:W1:Y:S02]  /*0640*/  SYNCS.EXCH.64 URZ, [UR6+0x29888], UR4 ;  /* 0x02988804063f75b2 */ /* 0x0008640008000100 */
[----:B----4-:R-:W-:Y:S01]  /*0650*/  NOP ;  /* 0x0000000000007918 */ /* 0x010fe20000000000 */
.L_x_4:
        /* <DEDUP_REMOVED lines=22> */
.L_x_5:
        /* <DEDUP_REMOVED lines=22> */
.L_x_6:
[----:B------:R-:W-:Y:S01]  /*0920*/  PLOP3.LUT P0, PT, PT, PT, UP0, 0x80, 0x0 ;  /* 0x000000000000781c */ /* 0x000fe20003f0f008 */
[----:B------:R-:W-:Y:S01]  /*0930*/  UMOV UR46, 0x1 ;  /* 0x00000001002e7882 */ /* 0x000fe20000000000 */
[----:B------:R-:W-:Y:S01]  /*0940*/  NOP ;  /* 0x0000000000007918 */ /* 0x000fe20000000000 */
[----:B------:R-:W-:Y:S01]  /*0950*/  USEL UR46, UR46, 0x2, !UP0 ;  /* 0x000000022e2e7887 */ /* 0x000fe2000c000000 */
[----:B------:R-:W-:Y:S01]  /*0960*/  ULDC.64 UR50, c[0x0][0x208] ;  /* 0x0000820000327ab9 */ /* 0x000fe20000000a00 */
[----:B-123--:R-:W-:Y:S08]  /*0970*/  BAR.SYNC.DEFER_BLOCKING 0x0 ;  /* 0x0000000000007b1d */ /* 0x00eff00000010000 */
[----:B------:R-:W-:Y:S05]  /*0980*/  @!P0 BRA `(.L_x_7) ;  /* 0x0000008400948947 */ /* 0x000fea0003800000 */
.L_x_8:
[----:B------:R-:W-:-:S08]  /*0990*/  NOP ;  /* 0x0000000000007918 */ /* 0x000fd00000000000 */
[----:B------:R-:W1:Y:S02]  /*09a0*/  USETMAXREG.TRY_ALLOC.CTAPOOL UP0, 0xf0 ;  /* 0x000000f0000079c8 */ /* 0x000e640008000600 */
[----:B-1----:R-:W-:-:S13]  /*09b0*/  PLOP3.LUT P0, PT, PT, PT, UP0, 0x80, 0x0 ;  /* 0x000000000000781c */ /* 0x002fda0003f0f008 */
[----:B------:R-:W-:Y:S05]  /*09c0*/  @!P0 BRA `(.L_x_8) ;  /* 0xfffffffc00f08947 */ /* 0x000fea000383ffff */
[----:B------:R-:W1:Y:S01]  /*09d0*/  S2R R2, SR_TID.X ;  /* 0x0000000000027919 */ /* 0x000e620000002100 */
[----:B------:R-:W2:Y:S08]  /*09e0*/  S2UR UR48, SR_CTAID.X ;  /* 0x00000000003079c3 */ /* 0x000eb00000002500 */
[----:B------:R-:W-:Y:S06]  /*09f0*/  BAR.ARV 0x8, 0x120 ;  /* 0x0204800000007b1d */ /* 0x000fec0000002000 */
[----:B-1----:R-:W-:-:S04]  /*0a00*/  LOP3.LUT R0, R2, 0xffffff80, RZ, 0xc0, !PT ;  /* 0xffffff8002007812 */ /* 0x002fc800078ec0ff */
[----:B------:R-:W-:Y:S02]  /*0a10*/  ISETP.NE.AND P0, PT, R0, 0x80, PT ;  /* 0x000000800000780c */ /* 0x000fe40003f05270 */
[----:B------:R-:W2:Y:S11]  /*0a20*/  LDC R0, c[0x0][0xda4] ;  /* 0x00036900ff007b82 */ /* 0x000eb60000000800 */
[----:B------:R-:W-:Y:S06]  /*0a30*/  @!P0 BAR.ARV 0x9, 0x100 ;  /* 0x0244000000008b1d */ /* 0x000fec0000002000 */
[----:B--2---:R-:W-:-:S13]  /*0a40*/  ISETP.LE.AND P0, PT, R0, UR48, PT ;  /* 0x0000003000007c0c */ /* 0x004fda000bf03270 */
[----:B------:R-:W-:Y:S05]  /*0a50*/  @P0 EXIT ;  /* 0x000000000000094d */ /* 0x000fea0003800000 */
[----:B------:R-:W-:Y:S01]  /*0a60*/  VIADD R0, R2, 0xffffff80 ;  /* 0xffffff8002007836 */ /* 0x000fe20000000000 */
[----:B------:R-:W1:Y:S01]  /*0a70*/  S2UR UR37, SR_CgaCtaId ;  /* 0x00000000002579c3 */ /* 0x000e620000008800 */
[----:B------:R-:W-:Y:S01]  /*0a80*/  UMOV UR38, 0x400 ;  /* 0x0000040000267882 */ /* 0x000fe20000000000 */
[----:B------:R-:W-:Y:S01]  /*0a90*/  IMAD.MOV.U32 R168, RZ, RZ, -0x2 ;  /* 0xfffffffeffa87424 */ /* 0x000fe200078e00ff */
[----:B------:R-:W-:Y:S01]  /*0aa0*/  ULOP3.LUT UR47, UR46, 0x1, URZ, 0xfc, !UPT ;  /* 0x000000012e2f7892 */ /* 0x000fe2000f8efc3f */
[----:B------:R-:W-:Y:S01]  /*0ab0*/  SHF.R.S32.HI R3, RZ, 0x1f, R0 ;  /* 0x0000001fff037819 */ /* 0x000fe20000011400 */
[----:B------:R-:W-:Y:S01]  /*0ac0*/  ULDC.64 UR54, c[0x0][0x198] ;  /* 0x0000660000367ab9 */ /* 0x000fe20000000a00 */
[----:B------:R-:W-:Y:S01]  /*0ad0*/  UMOV UR39, URZ ;  /* 0x0000003f00277c82 */ /* 0x000fe20008000000 */
[----:B------:R-:W-:Y:S01]  /*0ae0*/  UMOV UR36, URZ ;  /* 0x0000003f00247c82 */ /* 0x000fe20008000000 */
[CC--:B------:R-:W-:Y:S01]  /*0af0*/  LEA.HI R4, R3.reuse, R0.reuse, RZ, 0x7 ;  /* 0x0000000003047211 */ /* 0x0c0fe200078f38ff */
[----:B------:R-:W2:Y:S01]  /*0b00*/  S2UR UR6, SR_SWINHI ;  /* 0x00000000000679c3 */ /* 0x000ea20000002f00 */
[----:B------:R-:W-:Y:S01]  /*0b10*/  LEA.HI R7, R3, R0, RZ, 0x4 ;  /* 0x0000000003077211 */ /* 0x000fe200078f20ff */
[----:B------:R-:W-:Y:S01]  /*0b20*/  UMOV UR52, URZ ;  /* 0x0000003f00347c82 */ /* 0x000fe20008000000 */
[----:B------:R-:W-:-:S02]  /*0b30*/  LOP3.LUT R5, R4, 0xffffff80, RZ, 0xc0, !PT ;  /* 0xffffff8004057812 */ /* 0x000fc400078ec0ff */
[----:B------:R-:W-:Y:S02]  /*0b40*/  SHF.R.S32.HI R8, RZ, 0x4, R7 ;  /* 0x00000004ff087819 */ /* 0x000fe40000011407 */
[----:B------:R-:W-:Y:S01]  /*0b50*/  LEA.HI R22, R3, R0, RZ, 0x5 ;  /* 0x0000000003167211 */ /* 0x000fe200078f28ff */
[C---:B------:R-:W-:Y:S01]  /*0b60*/  IMAD.IADD R2, R0.reuse, 0x1, -R5 ;  /* 0x0000000100027824 */ /* 0x040fe200078e0a05 */
[C---:B------:R-:W-:Y:S02]  /*0b70*/  LEA.HI R3, R7.reuse, R8, RZ, 0x1 ;  /* 0x0000000807037211 */ /* 0x040fe400078f08ff */
[----:B------:R-:W-:Y:S02]  /*0b80*/  LOP3.LUT R7, R7, 0x3fffff0, RZ, 0xc0, !PT ;  /* 0x03fffff007077812 */ /* 0x000fe400078ec0ff */
[----:B------:R-:W-:Y:S02]  /*0b90*/  SHF.R.S32.HI R5, RZ, 0x1f, R2 ;  /* 0x0000001fff057819 */ /* 0x000fe40000011402 */
[----:B------:R-:W-:Y:S01]  /*0ba0*/  LOP3.LUT R3, R3, 0x1ffffffe, RZ, 0xc0, !PT ;  /* 0x1ffffffe03037812 */ /* 0x000fe200078ec0ff */
[----:B------:R-:W-:Y:S01]  /*0bb0*/  IMAD.IADD R7, R0, 0x1, -R7 ;  /* 0x0000000100077824 */ /* 0x000fe200078e0a07 */
[----:B------:R-:W-:Y:S01]  /*0bc0*/  LEA.HI R6, R5, R2, RZ, 0x2 ;  /* 0x0000000205067211 */ /* 0x000fe200078f10ff */
[----:B-1----:R-:W-:Y:S01]  /*0bd0*/  ULEA UR38, UR37, UR38, 0x18 ;  /* 0x0000002625267291 */ /* 0x002fe2000f8ec03f */
[----:B------:R-:W-:Y:S01]  /*0be0*/  SHF.R.S32.HI R22, RZ, 0x5, R22 ;  /* 0x00000005ff167819 */ /* 0x000fe20000011416 */
[----:B------:R-:W-:Y:S01]  /*0bf0*/  IMAD.IADD R3, R8, 0x1, -R3 ;  /* 0x0000000108037824 */ /* 0x000fe200078e0a03 */
[----:B------:R-:W-:-:S02]  /*0c00*/  SHF.R.S32.HI R9, RZ, 0x2, R6 ;  /* 0x00000002ff097819 */ /* 0x000fc40000011406 */
[----:B------:R-:W-:Y:S01]  /*0c10*/  SHF.R.S32.HI R10, RZ, 0x1f, R6 ;  /* 0x0000001fff0a7819 */ /* 0x000fe20000011406 */
[----:B------:R-:W-:Y:S01]  /*0c20*/  IMAD R0, R22, 0x10, R7 ;  /* 0x0000001016007824 */ /* 0x000fe200078e0207 */
[----:B------:R-:W-:Y:S01]  /*0c30*/  SHF.R.S32.HI R19, RZ, 0x7, R4 ;  /* 0x00000007ff137819 */ /* 0x000fe20000011404 */
[----:B------:R-:W-:Y:S01]  /*0c40*/  UMOV UR4, UR38 ;  /* 0x0000002600047c82 */ /* 0x000fe20008000000 */
[----:B--2---:R-:W-:Y:S01]  /*0c50*/  UMOV UR5, UR6 ;  /* 0x0000000600057c82 */ /* 0x004fe20008000000 */
[----:B------:R-:W-:Y:S01]  /*0c60*/  LEA.HI R10, R10, R9, RZ, 0x3 ;  /* 0x000000090a0a7211 */ /* 0x000fe200078f18ff */
[----:B------:R-:W-:Y:S01]  /*0c70*/  IMAD R7, R0, 0x8, R3 ;  /* 0x0000000800077824 */ /* 0x000fe200078e0203 */
[----:B------:R-:W-:Y:S01]  /*0c80*/  LEA.HI R4, R4, R19, RZ, 0x1 ;  /* 0x0000001304047211 */ /* 0x000fe200078f08ff */
[----:B------:R-:W-:Y:S01]  /*0c90*/  IMAD.U32 R16, RZ, RZ, UR4 ;  /* 0x00000004ff107e24 */ /* 0x000fe2000f8e00ff */
[----:B------:R-:W-:Y:S01]  /*0ca0*/  LOP3.LUT R10, R10, 0xfffffff8, RZ, 0xc0, !PT ;  /* 0xfffffff80a0a7812 */ /* 0x000fe200078ec0ff */
[----:B------:R-:W-:Y:S01]  /*0cb0*/  IMAD.U32 R17, RZ, RZ, UR5 ;  /* 0x00000005ff117e24 */ /* 0x000fe2000f8e00ff */
[----:B------:R-:W-:-:S02]  /*0cc0*/  LEA.HI R5, R5, R2, RZ, 0x5 ;  /* 0x0000000205057211 */ /* 0x000fc400078f28ff */
[----:B------:R-:W-:Y:S01]  /*0cd0*/  LOP3.LUT R3, R6, 0x7ffffffc, RZ, 0xc0, !PT ;  /* 0x7ffffffc06037812 */ /* 0x000fe200078ec0ff */
[----:B------:R-:W-:Y:S01]  /*0ce0*/  IMAD.IADD R9, R9, 0x1, -R10 ;  /* 0x0000000109097824 */ /* 0x000fe200078e0a0a */
[----:B------:R-:W-:Y:S02]  /*0cf0*/  LOP3.LUT R4, R4, 0x3fffffe, RZ, 0xc0, !PT ;  /* 0x03fffffe04047812 */ /* 0x000fe400078ec0ff */
[----:B------:R-:W-:Y:S01]  /*0d00*/  SHF.R.S32.HI R0, RZ, 0x5, R5 ;  /* 0x00000005ff007819 */ /* 0x000fe20000011405 */
[----:B------:R-:W-:Y:S02]  /*0d10*/  IMAD.IADD R3, R2, 0x1, -R3 ;  /* 0x0000000102037824 */ /* 0x000fe400078e0a03 */
[----:B------:R-:W-:Y:S02]  /*0d20*/  IMAD.SHL.U32 R5, R7, 0x8, RZ ;  /* 0x0000000807057824 */ /* 0x000fe400078e00ff */
[----:B------:R-:W-:Y:S02]  /*0d30*/  IMAD R9, R0, 0x10, R9 ;  /* 0x0000001000097824 */ /* 0x000fe400078e0209 */
[----:B------:R-:W-:-:S02]  /*0d40*/  IMAD.IADD R4, R19, 0x1, -R4 ;  /* 0x0000000113047824 */ /* 0x000fc400078e0a04 */
[----:B------:R-:W-:Y:S02]  /*0d50*/  IMAD R168, R3, R168, 0xa0 ;  /* 0x000000a003a87424 */ /* 0x000fe400078e02a8 */
[----:B------:R-:W-:-:S04]  /*0d60*/  IMAD.WIDE R16, R5, 0x2, R16 ;  /* 0x0000000205107825 */ /* 0x000fc800078e0210 */
[----:B------:R-:W-:-:S07]  /*0d70*/  IMAD R23, R4, 0x40, R9 ;  /* 0x0000004004177824 */ /* 0x000fce00078e0209 */
.L_x_33:
[----:B------:R-:W-:Y:S01]  /*0d80*/  ULDC UR4, c[0x0][0xda8] ;  /* 0x00036a0000047ab9 */ /* 0x000fe20000000800 */
[----:B------:R-:W-:Y:S01]  /*0d90*/  ULDC UR43, c[0x0][0xdb4] ;  /* 0x00036d00002b7ab9 */ /* 0x000fe20000000800 */
[----:B------:R-:W-:Y:S01]  /*0da0*/  UISETP.NE.AND UP1, UPT, UR4, 0x1, UPT ;  /* 0x000000010400788c */ /* 0x000fe2000bf25270 */
[----:B------:R-:W-:Y:S01]  /*0db0*/  IMAD.MOV.U32 R3, RZ, RZ, 0x3f800000 ;  /* 0x3f800000ff037424 */ /* 0x000fe200078e00ff */
[----:B------:R-:W-:Y:S01]  /*0dc0*/  UISETP.NE.AND UP2, UPT, UR43, 0x1, UPT ;  /* 0x000000012b00788c */ /* 0x000fe2000bf45270 */
[----:B------:R-:W-:Y:S01]  /*0dd0*/  IMAD.MOV.U32 R0, RZ, RZ, 0x3f800000 ;  /* 0x3f800000ff007424 */ /* 0x000fe200078e00ff */
[----:B------:R-:W-:Y:S01]  /*0de0*/  ULDC.64 UR4, c[0x0][0x990] ;  /* 0x0002640000047ab9 */ /* 0x000fe20000000a00 */
[----:B------:R-:W-:Y:S01]  /*0df0*/  UMOV UR45, UR48 ;  /* 0x00000030002d7c82 */ /* 0x000fe20008000000 */
[----:B------:R-:W-:Y:S01]  /*0e00*/  UISETP.NE.U32.AND UP0, UPT, UR4, URZ, UPT ;  /* 0x0000003f0400728c */ /* 0x000fe2000bf05070 */
[----:B-1----:R-:W1:Y:S01]  /*0e10*/  SHFL.IDX PT, R8, R19, RZ, 0x1f ;  /* 0x00001fff13087589 */ /* 0x002e6200000e0000 */
[----:B------:R-:W-:-:S02]  /*0e20*/  ULDC UR56, c[0x0][0x404] ;  /* 0x0001010000387ab9 */ /* 0x000fc40000000800 */
[----:B------:R-:W-:Y:S01]  /*0e30*/  UISETP.NE.AND.EX UP0, UPT, UR5, URZ, UPT, UP0 ;  /* 0x0000003f0500728c */ /* 0x000fe2000bf05300 */
[----:B------:R-:W-:Y:S01]  /*0e40*/  @UP1 ULDC UR6, c[0x0][0xdac] ;  /* 0x00036b0000061ab9 */ /* 0x000fe20000000800 */
[----:B------:R-:W-:Y:S01]  /*0e50*/  @UP1 ULDC UR8, c[0x0][0xdb0] ;  /* 0x00036c0000081ab9 */ /* 0x000fe20000000800 */
[----:B------:R-:W-:Y:S01]  /*0e60*/  UIMAD.WIDE.U32 UR6, UR48, UR6, URZ ;  /* 0x00000006300672a5 */ /* 0x000fe2000f8e003f */
[----:B------:R-:W-:Y:S02]  /*0e70*/  @UP2 ULDC.64 UR10, c[0x0][0xdb8] ;  /* 0x00036e00000a2ab9 */ /* 0x000fe40000000a00 */
[----:B------:R-:W-:Y:S01]  /*0e80*/  PLOP3.LUT P0, PT, PT, PT, UP0, 0x80, 0x0 ;  /* 0x000000000000781c */ /* 0x000fe20003f0f008 */
[----:B------:R-:W-:-:S03]  /*0e90*/  @UP1 USHF.R.U32.HI UR45, URZ, UR8, UR7 ;  /* 0x000000083f2d1299 */ /* 0x000fc60008011607 */
[----:B------:R-:W-:Y:S01]  /*0ea0*/  ULDC.64 UR6, c[0x0][0x998] ;  /* 0x0002660000067ab9 */ /* 0x000fe20000000a00 */
[----:B------:R-:W-:Y:S02]  /*0eb0*/  UIMAD.WIDE.U32 UR8, UR45, UR10, URZ ;  /* 0x0000000a2d0872a5 */ /* 0x000fe4000f8e003f */
[----:B------:R-:W-:Y:S01]  /*0ec0*/  UISETP.NE.U32.AND UP1, UPT, UR6, URZ, UPT ;  /* 0x0000003f0600728c */ /* 0x000fe2000bf25070 */
[----:B------:R-:W-:Y:S01]  /*0ed0*/  ULDC UR10, c[0x0][0x428] ;  /* 0x00010a00000a7ab9 */ /* 0x000fe20000000800 */
[----:B------:R-:W-:Y:S02]  /*0ee0*/  UMOV UR44, UR45 ;  /* 0x0000002d002c7c82 */ /* 0x000fe40008000000 */
[----:B------:R-:W-:Y:S02]  /*0ef0*/  UISETP.NE.AND.EX UP1, UPT, UR7, URZ, UPT, UP1 ;  /* 0x0000003f0700728c */ /* 0x000fe4000bf25310 */
[----:B------:R-:W-:Y:S02]  /*0f00*/  @UP2 USHF.R.U32.HI UR44, URZ, UR11, UR9 ;  /* 0x0000000b3f2c2299 */ /* 0x000fe40008011609 */
[----:B------:R-:W-:-:S02]  /*0f10*/  UISETP.NE.AND UP2, UPT, UR10, 0x1, UPT ;  /* 0x000000010a00788c */ /* 0x000fc4000bf45270 */
[----:B------:R-:W-:Y:S01]  /*0f20*/  @UP0 USHF.R.S32.HI UR8, URZ, 0x1f, UR44 ;  /* 0x0000001f3f080899 */ /* 0x000fe2000801142c */
[----:B------:R-:W-:Y:S01]  /*0f30*/  PLOP3.LUT P1, PT, PT, PT, UP1, 0x80, 0x0 ;  /* 0x000000000000781c */ /* 0x000fe20003f2f018 */
[----:B------:R-:W-:Y:S01]  /*0f40*/  @UP0 ULDC.64 UR14, c[0x0][0x9a8] ;  /* 0x00026a00000e0ab9 */ /* 0x000fe20000000a00 */
[----:B------:R-:W-:Y:S02]  /*0f50*/  UIADD3 UR11, -UR44, URZ, URZ ;  /* 0x0000003f2c0b7290 */ /* 0x000fe4000fffe13f */
[----:B------:R-:W-:Y:S02]  /*0f60*/  @UP0 UIMAD UR10, UR8, UR14, URZ ;  /* 0x0000000e080a02a4 */ /* 0x000fe4000f8e023f */
[----:B------:R-:W-:Y:S02]  /*0f70*/  @UP0 UIMAD.WIDE.U32 UR8, UR44, UR14, URZ ;  /* 0x0000000e2c0802a5 */ /* 0x000fe4000f8e003f */
[----:B------:R-:W-:Y:S02]  /*0f80*/  UIMAD UR43, UR43, UR11, UR45 ;  /* 0x0000000b2b2b72a4 */ /* 0x000fe4000f8e022d */
[----:B------:R-:W-:Y:S01]  /*0f90*/  @UP1 USHF.R.S32.HI UR14, URZ, 0x1f, UR44 ;  /* 0x0000001f3f0e1899 */ /* 0x000fe2000801142c */
[----:B------:R-:W-:Y:S01]  /*0fa0*/  @UP1 ULDC.64 UR16, c[0x0][0x9b8] ;  /* 0x00026e0000101ab9 */ /* 0x000fe20000000a00 */
[----:B------:R-:W-:Y:S01]  /*0fb0*/  @UP0 UIMAD UR15, UR44, UR15, UR10 ;  /* 0x0000000f2c0f02a4 */ /* 0x000fe2000f8e020a */
[----:B------:R-:W-:Y:S01]  /*0fc0*/  @UP2 ULDC UR12, c[0x0][0x42c] ;  /* 0x00010b00000c2ab9 */ /* 0x000fe20000000800 */
[----:B------:R-:W-:-:S02]  /*0fd0*/  @UP1 UIMAD.WIDE.U32 UR10, UR44, UR16, URZ ;  /* 0x000000102c0a12a5 */ /* 0x000fc4000f8e003f */
[----:B------:R-:W-:Y:S02]  /*0fe0*/  UIMAD.WIDE.U32 UR12, UR43, UR12, URZ ;  /* 0x0000000c2b0c72a5 */ /* 0x000fe4000f8e003f */
[----:B------:R-:W-:Y:S01]  /*0ff0*/  @UP1 UIMAD UR16, UR14, UR16, URZ ;  /* 0x000000100e1012a4 */ /* 0x000fe2000f8e023f */
[----:B------:R-:W-:Y:S02]  /*1000*/  @UP2 ULDC UR18, c[0x0][0x430] ;  /* 0x00010c0000122ab9 */ /* 0x000fe40000000800 */
[----:B------:R-:W-:Y:S01]  /*1010*/  UMOV UR14, UR43 ;  /* 0x0000002b000e7c82 */ /* 0x000fe20008000000 */
[----:B------:R-:W-:Y:S02]  /*1020*/  @UP2 USHF.R.U32.HI UR14, URZ, UR18, UR13 ;  /* 0x000000123f0e2299 */ /* 0x000fe4000801160d */
[----:B------:R-:W-:Y:S02]  /*1030*/  @UP1 UIMAD UR16, UR44, UR17, UR16 ;  /* 0x000000112c1012a4 */ /* 0x000fe4000f8e0210 */
[----:B------:R-:W-:-:S02]  /*1040*/  @UP0 USHF.R.S32.HI UR12, URZ, 0x1f, UR14 ;  /* 0x0000001f3f0c0899 */ /* 0x000fc4000801140e */
[----:B------:R-:W-:Y:S01]  /*1050*/  @UP1 USHF.R.S32.HI UR13, URZ, 0x1f, UR14 ;  /* 0x0000001f3f0d1899 */ /* 0x000fe2000801140e */
[----:B------:R-:W-:Y:S01]  /*1060*/  @UP0 ULDC.64 UR18, c[0x0][0x9b0] ;  /* 0x00026c0000120ab9 */ /* 0x000fe20000000a00 */
[----:B------:R-:W-:Y:S02]  /*1070*/  @UP1 UIADD3 UR11, UR11, UR16, URZ ;  /* 0x000000100b0b1290 */ /* 0x000fe4000fffe03f */
[----:B------:R-:W-:Y:S01]  /*1080*/  @UP0 UIADD3 UR9, UR9, UR15, URZ ;  /* 0x0000000f09090290 */ /* 0x000fe2000fffe03f */
[----:B------:R-:W-:Y:S01]  /*1090*/  @UP1 ULDC.64 UR16, c[0x0][0x9c0] ;  /* 0x0002700000101ab9 */ /* 0x000fe20000000a00 */
[----:B------:R-:W-:Y:S02]  /*10a0*/  @UP0 UIMAD UR12, UR12, UR18, URZ ;  /* 0x000000120c0c02a4 */ /* 0x000fe4000f8e023f */
[----:B------:R-:W-:Y:S02]  /*10b0*/  @UP1 UIMAD UR13, UR13, UR16, URZ ;  /* 0x000000100d0d12a4 */ /* 0x000fe4000f8e023f */
[----:B------:R-:W-:-:S02]  /*10c0*/  @UP0 UIMAD.WIDE.U32 UR8, UR14, UR18, UR8 ;  /* 0x000000120e0802a5 */ /* 0x000fc4000f8e0008 */
[----:B------:R-:W-:Y:S02]  /*10d0*/  @UP0 UIMAD UR12, UR14, UR19, UR12 ;  /* 0x000000130e0c02a4 */ /* 0x000fe4000f8e020c */
[----:B------:R-:W-:Y:S02]  /*10e0*/  @UP1 UIMAD.WIDE.U32 UR10, UR14, UR16, UR10 ;  /* 0x000000100e0a12a5 */ /* 0x000fe4000f8e000a */
[----:B------:R-:W-:Y:S02]  /*10f0*/  @UP1 UIMAD UR13, UR14, UR17, UR13 ;  /* 0x000000110e0d12a4 */ /* 0x000fe4000f8e020d */
[----:B------:R-:W-:Y:S02]  /*1100*/  @UP0 UIADD3 UR12, UR9, UR12, URZ ;  /* 0x0000000c090c0290 */ /* 0x000fe4000fffe03f */
[----:B------:R-:W-:Y:S02]  /*1110*/  @UP0 ULEA UR4, UP3, UR8, UR4, 0x2 ;  /* 0x0000000408040291 */ /* 0x000fe4000f86103f */
[----:B------:R-:W-:-:S02]  /*1120*/  @UP1 ULEA UR6, UP4, UR10, UR6, 0x2 ;  /* 0x000000060a061291 */ /* 0x000fc4000f88103f */
[----:B------:R-:W-:Y:S02]  /*1130*/  @UP1 UIADD3 UR9, UR11, UR13, URZ ;  /* 0x0000000d0b091290 */ /* 0x000fe4000fffe03f */
[----:B------:R-:W-:Y:S01]  /*1140*/  @UP0 ULEA.HI.X UR5, UR8, UR5, UR12, 0x2, UP3 ;  /* 0x0000000508050291 */ /* 0x000fe200098f140c */
[----:B------:R-:W-:Y:S01]  /*1150*/  IMAD.U32 R4, RZ, RZ, UR4 ;  /* 0x00000004ff047e24 */ /* 0x000fe2000f8e00ff */
[----:B------:R-:W-:Y:S01]  /*1160*/  @UP1 ULEA.HI.X UR7, UR10, UR7, UR9, 0x2, UP4 ;  /* 0x000000070a071291 */ /* 0x000fe2000a0f1409 */
[----:B------:R-:W-:Y:S01]  /*1170*/  IMAD.U32 R6, RZ, RZ, UR6 ;  /* 0x00000006ff067e24 */ /* 0x000fe2000f8e00ff */
[----:B-1----:R-:W-:Y:S01]  /*1180*/  R2UR UR41, R8 ;  /* 0x00000000082972ca */ /* 0x002fe200000e0000 */
[----:B------:R-:W-:Y:S01]  /*1190*/  ULDC UR9, c[0x0][0x988] ;  /* 0x0002620000097ab9 */ /* 0x000fe20000000800 */
[----:B------:R-:W-:Y:S01]  /*11a0*/  IMAD.U32 R5, RZ, RZ, UR5 ;  /* 0x00000005ff057e24 */ /* 0x000fe2000f8e00ff */
[----:B------:R-:W-:Y:S01]  /*11b0*/  ULDC.64 UR4, c[0x0][0x3f8] ;  /* 0x0000fe0000047ab9 */ /* 0x000fe20000000a00 */
[----:B------:R-:W-:Y:S01]  /*11c0*/  IMAD.U32 R7, RZ, RZ, UR7 ;  /* 0x00000007ff077e24 */ /* 0x000fe2000f8e00ff */
[----:B------:R-:W-:Y:S01]  /*11d0*/  @UP2 ULDC UR8, c[0x0][0x42c] ;  /* 0x00010b0000082ab9 */ /* 0x000fe20000000800 */
[----:B------:R-:W-:Y:S01]  /*11e0*/  @UP2 ULDC UR10, c[0x0][0x430] ;  /* 0x00010c00000a2ab9 */ /* 0x000fe20000000800 */
[----:B------:R-:W2:Y:S04]  /*11f0*/  @P0 LDG.E R3, desc[UR50][R4.64] ;  /* 0x0000003204030981 */ /* 0x000ea8000c1e1900 */
[----:B------:R-:W2:Y:S01]  /*1200*/  @P1 LDG.E R0, desc[UR50][R6.64] ;  /* 0x0000003206001981 */ /* 0x000ea2000c1e1900 */
[----:B------:R-:W-:-:S02]  /*1210*/  UISETP.NE.U32.AND UP0, UPT, UR4, URZ, UPT ;  /* 0x0000003f0400728c */ /* 0x000fc4000bf05070 */
[----:B------:R-:W-:Y:S02]  /*1220*/  UIADD3 UR7, UR38, 0x14400, URZ ;  /* 0x0001440026077890 */ /* 0x000fe4000fffe03f */
[----:B------:R-:W-:Y:S02]  /*1230*/  UISETP.NE.AND.EX UP0, UPT, UR5, URZ, UPT, UP0 ;  /* 0x0000003f0500728c */ /* 0x000fe4000bf05300 */
[----:B------:R-:W-:Y:S02]  /*1240*/  ULEA.HI UR4, UR41, UR41, URZ, 0x1 ;  /* 0x0000002929047291 */ /* 0x000fe4000f8f083f */
[----:B------:R-:W-:Y:S01]  /*1250*/  USEL UR56, UR56, 0x1, UP0 ;  /* 0x0000000138387887 */ /* 0x000fe20008000000 */
[----:B------:R-:W-:Y:S01]  /*1260*/  ULDC UR5, c[0x0][0x2e0] ;  /* 0x0000b80000057ab9 */ /* 0x000fe20000000800 */
[----:B------:R-:W-:Y:S02]  /*1270*/  ULOP3.LUT UP1, URZ, UR7, 0x9f, URZ, 0xc0, !UPT ;  /* 0x0000009f073f7892 */ /* 0x000fe4000f82c03f */
[----:B------:R-:W-:-:S02]  /*1280*/  UIMAD UR56, UR56, UR5, URZ ;  /* 0x00000005383872a4 */ /* 0x000fc4000f8e023f */
[----:B------:R-:W-:Y:S02]  /*1290*/  ULOP3.LUT UR4, UR4, 0x3e, URZ, 0xc0, !UPT ;  /* 0x0000003e04047892 */ /* 0x000fe4000f8ec03f */
[----:B------:R-:W-:Y:S01]  /*12a0*/  UIADD3 UR5, UR56, 0x9f, URZ ;  /* 0x0000009f38057890 */ /* 0x000fe2000fffe03f */
[----:B------:R-:W-:Y:S01]  /*12b0*/  PLOP3.LUT P0, PT, PT, PT, UP1, 0x80, 0x0 ;  /* 0x000000000000781c */ /* 0x000fe20003f0f018 */
[----:B------:R-:W-:Y:S02]  /*12c0*/  UIADD3 UR6, UR41, -UR4, URZ ;  /* 0x8000000429067290 */ /* 0x000fe4000fffe03f */
[----:B------:R-:W-:Y:S02]  /*12d0*/  UIMAD.WIDE UR4, UR5, 0x66666667, URZ ;  /* 0x66666667050478a5 */ /* 0x000fe4000f8e023f */
[----:B------:R-:W-:Y:S01]  /*12e0*/  ULEA UR6, UR6, UR7, 0xc ;  /* 0x0000000706067291 */ /* 0x000fe2000f8e603f */
[----:B------:R-:W-:-:S03]  /*12f0*/  UMOV UR42, UR43 ;  /* 0x0000002b002a7c82 */ /* 0x000fc60008000000 */
[----:B------:R-:W-:Y:S01]  /*1300*/  USHF.R.U32.HI UR6, URZ, 0x4, UR6 ;  /* 0x000000043f067899 */ /* 0x000fe20008011606 */
[----:B------:R-:W-:Y:S01]  /*1310*/  UMOV UR53, UR5 ;  /* 0x0000000500357c82 */ /* 0x000fe20008000000 */
[----:B------:R-:W-:Y:S02]  /*1320*/  UIMAD.WIDE.U32 UR4, UR43, UR8, URZ ;  /* 0x000000082b0472a5 */ /* 0x000fe4000f8e003f */
[----:B------:R-:W-:Y:S02]  /*1330*/  USHF.R.U32.HI UR7, URZ, 0x1f, UR53 ;  /* 0x0000001f3f077899 */ /* 0x000fe40008011635 */
[----:B------:R-:W-:Y:S02]  /*1340*/  ULOP3.LUT UR57, UR6, 0x3fff, URZ, 0xc0, !UPT ;  /* 0x00003fff06397892 */ /* 0x000fe4000f8ec03f */
[----:B------:R-:W-:Y:S02]  /*1350*/  ULEA.HI.SX32 UR53, UR53, UR7, 0x1a ;  /* 0x0000000735357291 */ /* 0x000fe4000f8fd23f */
[----:B------:R-:W-:Y:S01]  /*1360*/  @UP2 USHF.R.U32.HI UR42, URZ, UR10, UR5 ;  /* 0x0000000a3f2a2299 */ /* 0x000fe20008011605 */
[----:B--2---:R-:W-:-:S04]  /*1370*/  FMUL.FTZ R0, R3, R0 ;  /* 0x0000000003007220 */ /* 0x004fc80000410000 */
[----:B------:R-:W-:-:S05]  /*1380*/  FMUL.FTZ R0, R0, UR9 ;  /* 0x0000000900007c20 */ /* 0x000fca0008410000 */
[----:B------:R-:W-:Y:S01]  /*1390*/  R2UR UR40, R0 ;  /* 0x00000000002872ca */ /* 0x000fe200000e0000 */
[----:B------:R-:W-:-:S14]  /*13a0*/  @!P0 BRA `(.L_x_9) ;  /* 0x0000000000408947 */ /* 0x000fdc0003800000 */
[----:B------:R-:W-:Y:S01]  /*13b0*/  MOV R0, 0x0 ;  /* 0x0000000000007802 */ /* 0x000fe20000000f00 */
[----:B------:R-:W-:Y:S01]  /*13c0*/  ULDC.64 UR4, c[0x4][0xa0] ;  /* 0x0100280000047ab9 */ /* 0x000fe20000000a00 */
[----:B------:R-:W-:Y:S01]  /*13d0*/  ULDC.64 UR6, c[0x4][0x30] ;  /* 0x01000c0000067ab9 */ /* 0x000fe20000000a00 */
[----:B------:R-:W-:Y:S01]  /*13e0*/  IMAD.U32 R4, RZ, RZ, UR4 ;  /* 0x00000004ff047e24 */ /* 0x000fe2000f8e00ff */
[----:B------:R1:W2:Y:S01]  /*13f0*/  LDC.64 R14, c[0x4][R0] ;  /* 0x01000000000e7b82 */ /* 0x0002a20000000a00 */
[----:B------:R-:W-:Y:S01]  /*1400*/  IMAD.U32 R5, RZ, RZ, UR5 ;  /* 0x00000005ff057e24 */ /* 0x000fe2000f8e00ff */
[----:B------:R-:W-:Y:S01]  /*1410*/  ULDC.64 UR4, c[0x4][0xa8] ;  /* 0x01002a0000047ab9 */ /* 0x000fe20000000a00 */
[----:B------:R-:W-:Y:S02]  /*1420*/  IMAD.U32 R10, RZ, RZ, UR6 ;  /* 0x00000006ff0a7e24 */ /* 0x000fe4000f8e00ff */
[----:B------:R-:W-:Y:S02]  /*1430*/  IMAD.U32 R6, RZ, RZ, UR4 ;  /* 0x00000004ff067e24 */ /* 0x000fe4000f8e00ff */
[----:B------:R-:W-:-:S02]  /*1440*/  IMAD.U32 R7, RZ, RZ, UR5 ;  /* 0x00000005ff077e24 */ /* 0x000fc4000f8e00ff */
[----:B------:R-:W-:Y:S02]  /*1450*/  IMAD.U32 R11, RZ, RZ, UR7 ;  /* 0x00000007ff0b7e24 */ /* 0x000fe4000f8e00ff */
[----:B------:R-:W-:Y:S02]  /*1460*/  IMAD.MOV.U32 R8, RZ, RZ, 0x70 ;  /* 0x00000070ff087424 */ /* 0x000fe400078e00ff */
[----:B------:R-:W-:Y:S02]  /*1470*/  IMAD.MOV.U32 R12, RZ, RZ, 0x1 ;  /* 0x00000001ff0c7424 */ /* 0x000fe400078e00ff */
[----:B-1----:R-:W-:-:S07]  /*1480*/  IMAD.MOV.U32 R13, RZ, RZ, RZ ;  /* 0x000000ffff0d7224 */ /* 0x002fce00078e00ff */
[----:B------:R-:W-:-:S07]  /*1490*/  LEPC R20, `(.L_x_9) ;  /* 0x000000001014794e */ /* 0x000fce0000000000 */
[----:B--2---:R-:W-:Y:S05]  /*14a0*/  CALL.ABS.NOINC R14 ;  /* 0x000000000e007343 */ /* 0x004fea0003c00000 */
.L_x_9:
[----:B------:R-:W-:Y:S01]  /*14b0*/  ULOP3.LUT UR4, UR39, 0x1, URZ, 0xc0, !UPT ;  /* 0x0000000127047892 */ /* 0x000fe2000f8ec03f */
[----:B------:R-:W-:-:S05]  /*14c0*/  IMAD.U32 R3, RZ, RZ, UR47 ;  /* 0x0000002fff037e24 */ /* 0x000fca000f8e00ff */
[----:B------:R-:W-:Y:S01]  /*14d0*/  IMAD.U32 R0, RZ, RZ, UR4 ;  /* 0x00000004ff007e24 */ /* 0x000fe2000f8e00ff */
[----:B------:R-:W-:-:S04]  /*14e0*/  ISETP.NE.AND P0, PT, R3, 0x3, PT ;  /* 0x000000030300780c */ /* 0x000fc80003f05270 */
[----:B------:R-:W-:-:S04]  /*14f0*/  SHF.L.U32 R0, R0, 0x1f, RZ ;  /* 0x0000001f00007819 */ /* 0x000fc800000006ff */
[----:B------:R-:W1:Y:S02]  /*1500*/  SYNCS.PHASECHK.TRANS64.TRYWAIT P1, [UR38+0x29800], R0 ;  /* 0x02980000ff0075a7 */ /* 0x000e640008020166 */
[----:B-1----:R-:W-:Y:S05]  /*1510*/  @!P1 BRA `(.L_x_10) ;  /* 0x000000a800bc9947 */ /* 0x002fea0003800000 */
.L_x_92:
[----:B------:R-:W-:Y:S05]  /*1520*/  @!P0 BRA `(.L_x_11) ;  /* 0x0000000000048947 */ /* 0x000fea0003800000 */
[----:B------:R-:W-:Y:S01]  /*1530*/  BPT.TRAP 0x1 ;  /* 0x000000040000795c */ /* 0x000fe20000300000 */
.L_x_11:
[----:B------:R-:W-:Y:S02]  /*1540*/  IMAD.U32 R4, RZ, RZ, UR52 ;  /* 0x00000034ff047e24 */ /* 0x000fe4000f8e00ff */
[----:B-1----:R-:W-:-:S03]  /*1550*/  IMAD.U32 R3, RZ, RZ, UR36 ;  /* 0x00000024ff037e24 */ /* 0x002fc6000f8e00ff */
[----:B------:R-:W-:Y:S02]  /*1560*/  LEA R4, R4, UR38, 0x3 ;  /* 0x0000002604047c11 */ /* 0x000fe4000f8e18ff */
[----:B------:R-:W-:-:S04]  /*1570*/  SHF.L.U32 R3, R3, 0x1f, RZ ;  /* 0x0000001f03037819 */ /* 0x000fc800000006ff */
[----:B------:R1:W2:Y:S01]  /*1580*/  SYNCS.PHASECHK.TRANS64.TRYWAIT P1, [R4+URZ+0x29830], R3 ;  /* 0x02983003040075a7 */ /* 0x0002a2000802017f */
[----:B------:R-:W-:Y:S05]  /*1590*/  @!P0 BRA `(.L_x_12) ;  /* 0x0000000000048947 */ /* 0x000fea0003800000 */
[----:B------:R-:W-:Y:S01]  /*15a0*/  BPT.TRAP 0x1 ;  /* 0x000000040000795c */ /* 0x000fe20000300000 */
.L_x_12:
[----:B------:R-:W3:Y:S01]  /*15b0*/  S2R R0, SR_TID.X ;  /* 0x0000000000007919 */ /* 0x000ee20000002100 */
[----:B------:R-:W-:Y:S01]  /*15c0*/  IMAD.MOV.U32 R87, RZ, RZ, RZ ;  /* 0x000000ffff577224 */ /* 0x000fe200078e00ff */
[----:B---3--:R-:W-:Y:S01]  /*15d0*/  LOP3.LUT P2, RZ, R0, 0x7f, RZ, 0xc0, !PT ;  /* 0x0000007f00ff7812 */ /* 0x008fe2000784c0ff */
[----:B--2---:R-:W-:-:S12]  /*15e0*/  @P1 BRA `(.L_x_13) ;  /* 0x0000000000081947 */ /* 0x004fd80003800000 */
[----:B------:R-:W2:Y:S02]  /*15f0*/  SYNCS.PHASECHK.TRANS64.TRYWAIT P1, [R4+URZ+0x29830], R3 ;  /* 0x02983003040075a7 */ /* 0x000ea4000802017f */
[----:B--2---:R-:W-:Y:S05]  /*1600*/  @!P1 BRA `(.L_x_14) ;  /* 0x000000a800989947 */ /* 0x004fea0003800000 */
.L_x_13:
[----:B------:R-:W-:Y:S05]  /*1610*/  WARPSYNC.ALL ;  /* 0x0000000000007948 */ /* 0x000fea0003800000 */
[----:B------:R-:W-:Y:S01]  /*1620*/  UIADD3 UR4, UR38, 0x1a400, URZ ;  /* 0x0001a40026047890 */ /* 0x000fe2000fffe03f */
[----:B------:R-:W-:Y:S01]  /*1630*/  WARPGROUP.ARRIVE ;  /* 0x00000000000079c5 */ /* 0x000fe20000000000 */
[----:B------:R-:W-:Y:S01]  /*1640*/  ULOP3.LUT UR20, UR57, 0x10000, URZ, 0xfc, !UPT ;  /* 0x0001000039147892 */ /* 0x000fe2000f8efc3f */
[----:B------:R-:W-:Y:S01]  /*1650*/  VIADD R0, R168, UR56 ;  /* 0x00000038a8007c36 */ /* 0x000fe20008000000 */
[----:B------:R-:W-:Y:S01]  /*1660*/  USHF.R.U32.HI UR4, URZ, 0x4, UR4 ;  /* 0x000000043f047899 */ /* 0x000fe20008011604 */
[----:B------:R-:W-:Y:S01]  /*1670*/  IMAD.U32 R5, RZ, RZ, UR53 ;  /* 0x00000035ff057e24 */ /* 0x000fe2000f8e00ff */
[----:B------:R-:W-:Y:S01]  /*1680*/  UMOV UR25, 0x80000020 ;  /* 0x8000002000197882 */ /* 0x000fe20000000000 */
[----:B------:R-:W-:Y:S01]  /*1690*/  UMOV UR27, 0x80000020 ;  /* 0x80000020001b7882 */ /* 0x000fe20000000000 */
[----:B------:R-:W-:Y:S01]  /*16a0*/  ULOP3.LUT UR4, UR4, 0x3fff, URZ, 0xc0, !UPT ;  /* 0x00003fff04047892 */ /* 0x000fe2000f8ec03f */
[----:B------:R-:W-:Y:S01]  /*16b0*/  IMAD R5, R5, -0xa0, R0 ;  /* 0xffffff6005057824 */ /* 0x000fe200078e0200 */
[----:B------:R-:W-:Y:S01]  /*16c0*/  UMOV UR24, UR20 ;  /* 0x0000001400187c82 */ /* 0x000fe20008000000 */
[----:B------:R-:W-:Y:S01]  /*16d0*/  UMOV UR5, UR25 ;  /* 0x0000001900057c82 */ /* 0x000fe20008000000 */
[----:B------:R-:W-:Y:S01]  /*16e0*/  ULOP3.LUT UR49, UR4, 0x10000, URZ, 0xfc, !UPT ;  /* 0x0001000004317892 */ /* 0x000fe2000f8efc3f */
[----:B------:R-:W-:Y:S01]  /*16f0*/  P2R R13, PR, RZ, 0x1 ;  /* 0x00000001ff0d7803 */ /* 0x000fe20000000000 */
[----:B------:R-:W-:Y:S01]  /*1700*/  UMOV UR7, 0x80000020 ;  /* 0x8000002000077882 */ /* 0x000fe20000000000 */
[----:B------:R-:W-:Y:S01]  /*1710*/  UMOV UR4, UR24 ;  /* 0x0000001800047c82 */ /* 0x000fe20008000000 */
[----:B------:R-:W-:Y:S01]  /*1720*/  UIMAD UR28, UR52, 0x780, UR49 ;  /* 0x00000780341c78a4 */ /* 0x000fe2000f8e0231 */
[C---:B------:R-:W-:Y:S01]  /*1730*/  ISETP.GT.AND P2, PT, R5.reuse, RZ, PT ;  /* 0x000000ff0500720c */ /* 0x040fe20003f44270 */
[----:B------:R-:W-:Y:S01]  /*1740*/  UIADD3 UR9, UR20, 0x2, URZ ;  /* 0x0000000214097890 */ /* 0x000fe2000fffe03f */
[C---:B------:R-:W-:Y:S01]  /*1750*/  ISETP.GT.AND P5, PT, R5.reuse, 0x1, PT ;  /* 0x000000010500780c */ /* 0x040fe20003fa4270 */
[----:B------:R-:W-:Y:S01]  /*1760*/  UIADD3 UR6, UR28, 0x180, URZ ;  /* 0x000001801c067890 */ /* 0x000fe2000fffe03f */
[C---:B------:R-:W-:Y:S01]  /*1770*/  ISETP.GT.AND P4, PT, R5.reuse, 0x8, PT ;  /* 0x000000080500780c */ /* 0x040fe20003f84270 */
[----:B------:R-:W-:Y:S01]  /*1780*/  UIADD3 UR8, UR28, 0x200, URZ ;  /* 0x000002001c087890 */ /* 0x000fe2000fffe03f */
[C---:B------:R-:W-:Y:S01]  /*1790*/  ISETP.GT.AND P1, PT, R5.reuse, 0x9, PT ;  /* 0x000000090500780c */ /* 0x040fe20003f24270 */
[----:B------:R-:W-:Y:S01]  /*17a0*/  UMOV UR26, UR28 ;  /* 0x0000001c001a7c82 */ /* 0x000fe20008000000 */
[----:B------:R-:W-:Y:S01]  /*17b0*/  UIADD3 UR10, UR28, 0x2, URZ ;  /* 0x000000021c0a7890 */ /* 0x000fe2000fffe03f */
[----:B------:R-:W-:Y:S01]  /*17c0*/  QGMMA.64x32x32.F32.E4M3.E4M3 R104, gdesc[UR24], RZ, !UPT, gsb0 ;  /* 0x00600000186879f3 */ /* 0x000fe2000c0008ff */
[----:B------:R-:W-:Y:S01]  /*17d0*/  UIADD3 UR26, UR28, 0x80, URZ ;  /* 0x000000801c1a7890 */ /* 0x000fe2000fffe03f */
[C---:B------:R-:W-:Y:S01]  /*17e0*/  ISETP.GT.AND P3, PT, R5.reuse, 0x10, PT ;  /* 0x000000100500780c */ /* 0x040fe20003f64270 */
[----:B------:R-:W-:Y:S01]  /*17f0*/  UMOV UR27, 0x80000020 ;  /* 0x80000020001b7882 */ /* 0x000fe20000000000 */
[----:B------:R-:W-:Y:S01]  /*1800*/  UMOV UR11, 0x80000020 ;  /* 0x80000020000b7882 */ /* 0x000fe20000000000 */
[----:B------:R-:W-:Y:S01]  /*1810*/  UIADD3 UR12, UR28, 0x202, URZ ;  /* 0x000002021c0c7890 */ /* 0x000fe2000fffe03f */
[C---:B------:R-:W-:Y:S01]  /*1820*/  ISETP.GT.AND P0, PT, R5.reuse, 0x79, PT ;  /* 0x000000790500780c */ /* 0x040fe20003f04270 */
[----:B------:R-:W-:Y:S01]  /*1830*/  UIADD3 UR13, UR20, 0x200, URZ ;  /* 0x00000200140d7890 */ /* 0x000fe2000fffe03f */
[----:B------:R-:W-:Y:S01]  /*1840*/  ISETP.GT.AND P6, PT, R5, 0x80, PT ;  /* 0x000000800500780c */ /* 0x000fe20003fc4270 */
[----:B------:R-:W-:Y:S01]  /*1850*/  UIADD3 UR14, UR28, 0x280, URZ ;  /* 0x000002801c0e7890 */ /* 0x000fe2000fffe03f */
[----:B------:R-:W-:Y:S01]  /*1860*/  IMAD.U32 R9, RZ, RZ, UR40 ;  /* 0x00000028ff097e24 */ /* 0x000fe2000f8e00ff */
[----:B------:R-:W-:Y:S01]  /*1870*/  UMOV UR15, 0x80000020 ;  /* 0x80000020000f7882 */ /* 0x000fe20000000000 */
[----:B------:R-:W-:Y:S01]  /*1880*/  UIADD3 UR16, UR28, 0x282, URZ ;  /* 0x000002821c107890 */ /* 0x000fe2000fffe03f */
[----:B------:R-:W3:Y:S01]  /*1890*/  S2R R86, SR_TID.X ;  /* 0x0000000000567919 */ /* 0x000ee20000002100 */
[----:B------:R-:W-:Y:S01]  /*18a0*/  UIADD3 UR18, UR28, 0x402, URZ ;  /* 0x000004021c127890 */ /* 0x000fe2000fffe03f */
[----:B------:R-:W-:Y:S01]  /*18b0*/  UMOV UR19, 0x80000020 ;  /* 0x8000002000137882 */ /* 0x000fe20000000000 */
[----:B------:R-:W-:Y:S01]  /*18c0*/  UIADD3 UR22, UR28, 0x680, URZ ;  /* 0x000006801c167890 */ /* 0x000fe2000fffe03f */
[----:B------:R-:W-:Y:S01]  /*18d0*/  UMOV UR23, 0x80000020 ;  /* 0x8000002000177882 */ /* 0x000fe20000000000 */
[----:B------:R-:W-:Y:S01]  /*18e0*/  UISETP.GE.AND UP0, UPT, UR56, 0xa1, UPT ;  /* 0x000000a13800788c */ /* 0x000fe2000bf06270 */
[----:B------:R-:W-:-:S02]  /*18f0*/  WARPGROUP.DEPBAR.LE gsb0, 0x0 ;  /* 0x00008000000079c5 */ /* 0x000fc40000010000 */
[----:B------:R-:W-:-:S06]  /*1900*/  WARPGROUP.ARRIVE ;  /* 0x00000000000079c5 */ /* 0x000fcc0000000000 */
[----:B------:R-:W-:Y:S01]  /*1910*/  QGMMA.64x32x32.F32.E4M3.E4M3 R88, gdesc[UR24], RZ, !UPT, gsb0 ;  /* 0x00600000185879f3 */ /* 0x000fe2000c0008ff */
[----:B------:R-:W-:Y:S01]  /*1920*/  UIADD3 UR26, UR28, 0x100, URZ ;  /* 0x000001001c1a7890 */ /* 0x000fe2000fffe03f */
[----:B------:R-:W-:Y:S01]  /*1930*/  UMOV UR27, 0x80000020 ;  /* 0x80000020001b7882 */ /* 0x000fe20000000000 */
[----:B------:R-:W-:Y:S02]  /*1940*/  WARPGROUP.DEPBAR.LE gsb0, 0x0 ;  /* 0x00008000000079c5 */ /* 0x000fe40000010000 */
[----:B------:R-:W-:-:S06]  /*1950*/  WARPGROUP.ARRIVE ;  /* 0x00000000000079c5 */ /* 0x000fcc0000000000 */
[----:B------:R-:W-:Y:S01]  /*1960*/  QGMMA.64x32x32.F32.E4M3.E4M3 R56, gdesc[UR24], RZ, !UPT, gsb0 ;  /* 0x00600000183879f3 */ /* 0x000fe2000c0008ff */
[----:B------:R-:W-:Y:S01]  /*1970*/  UMOV UR26, UR8 ;  /* 0x00000008001a7c82 */ /* 0x000fe20008000000 */
[----:B------:R-:W-:Y:S01]  /*1980*/  UMOV UR27, 0x80000020 ;  /* 0x80000020001b7882 */ /* 0x000fe20000000000 */
[----:B------:R-:W-:Y:S02]  /*1990*/  WARPGROUP.DEPBAR.LE gsb0, 0x0 ;  /* 0x00008000000079c5 */ /* 0x000fe40000010000 */
[----:B------:R-:W-:-:S06]  /*19a0*/  WARPGROUP.ARRIVE ;  /* 0x00000000000079c5 */ /* 0x000fcc0000000000 */
[----:B------:R-:W-:Y:S01]  /*19b0*/  QGMMA.64x32x32.F32.E4M3.E4M3 R40, gdesc[UR4], RZ, !UPT, gsb0 ;  /* 0x00600000042879f3 */ /* 0x000fe2000c0008ff */
[----:B------:R-:W-:Y:S01]  /*19c0*/  UMOV UR4, UR9 ;  /* 0x0000000900047c82 */ /* 0x000fe20008000000 */
[----:B------:R-:W-:Y:S01]  /*19d0*/  UMOV UR5, 0x80000020 ;  /* 0x8000002000057882 */ /* 0x000fe20000000000 */
[----:B------:R-:W-:Y:S01]  /*19e0*/  UMOV UR6, UR10 ;  /* 0x0000000a00067c82 */ /* 0x000fe20008000000 */
[----:B------:R-:W-:Y:S01]  /*19f0*/  UMOV UR7, 0x80000020 ;  /* 0x8000002000077882 */ /* 0x000fe20000000000 */
[----:B------:R-:W-:Y:S01]  /*1a00*/  UIADD3 UR10, UR28, 0x182, URZ ;  /* 0x000001821c0a7890 */ /* 0x000fe2000fffe03f */
[----:B------:R-:W-:Y:S01]  /*1a10*/  UMOV UR8, UR4 ;  /* 0x0000000400087c82 */ /* 0x000fe20008000000 */
[----:B------:R-:W-:Y:S01]  /*1a20*/  UMOV UR9, UR5 ;  /* 0x0000000500097c82 */ /* 0x000fe20008000000 */
[----:B------:R-:W-:Y:S02]  /*1a30*/  WARPGROUP.DEPBAR.LE gsb0, 0x0 ;  /* 0x00008000000079c5 */ /* 0x000fe40000010000 */
[----:B------:R-:W-:-:S06]  /*1a40*/  WARPGROUP.ARRIVE ;  /* 0x00000000000079c5 */ /* 0x000fcc0000000000 */
[----:B------:R-:W-:Y:S03]  /*1a50*/  QGMMA.64x32x32.F32.E4M3.E4M3 R24, gdesc[UR24], RZ, !UPT, gsb0 ;  /* 0x00600000181879f3 */ /* 0x000fe6000c0008ff */
[----:B------:R-:W-:Y:S02]  /*1a60*/  WARPGROUP.DEPBAR.LE gsb0, 0x0 ;  /* 0x00008000000079c5 */ /* 0x000fe40000010000 */
[----:B------:R-:W-:-:S06]  /*1a70*/  WARPGROUP.ARRIVE ;  /* 0x00000000000079c5 */ /* 0x000fcc0000000000 */
[----:B------:R-:W-:Y:S01]  /*1a80*/  QGMMA.64x32x32.F32.E4M3.E4M3 R104, gdesc[UR4], R104, gsb0 ;  /* 0x00600000046879f3 */ /* 0x000fe20008000868 */
[----:B------:R-:W-:Y:S01]  /*1a90*/  UIADD3 UR6, UR28, 0x82, URZ ;  /* 0x000000821c067890 */ /* 0x000fe2000fffe03f */
[----:B------:R-:W-:Y:S01]  /*1aa0*/  UMOV UR7, 0x80000020 ;  /* 0x8000002000077882 */ /* 0x000fe20000000000 */
        /* <DEDUP_REMOVED lines=8> */
[----:B------:R-:W-:Y:S01]  /*1b30*/  UMOV UR6, UR12 ;  /* 0x0000000c00067c82 */ /* 0x000fe20008000000 */
[----:B------:R-:W-:Y:S01]  /*1b40*/  UMOV UR7, 0x80000020 ;  /* 0x8000002000077882 */ /* 0x000fe20000000000 */
[----:B------:R-:W-:Y:S02]  /*1b50*/  WARPGROUP.DEPBAR.LE gsb0, 0x0 ;  /* 0x00008000000079c5 */ /* 0x000fe40000010000 */
[----:B------:R-:W-:-:S06]  /*1b60*/  WARPGROUP.ARRIVE ;  /* 0x00000000000079c5 */ /* 0x000fcc0000000000 */
[----:B------:R-:W-:Y:S01]  /*1b70*/  QGMMA.64x32x32.F32.E4M3.E4M3 R40, gdesc[UR8], R40, gsb0 ;  /* 0x00600000082879f3 */ /* 0x000fe20008000828 */
        /* <DEDUP_REMOVED lines=9> */
[----:B------:R-:W-:Y:S01]  /*1c10*/  QGMMA.64x32x32.F32.E4M3.E4M3 R24, gdesc[UR4], R24, gsb0 ;  /* 0x00600000041879f3 */ /* 0x000fe20008000818 */
[----:B------:R-:W-:Y:S02]  /*1c20*/  UIADD3 UR6, UR28, 0x480, URZ ;  /* 0x000004801c067890 */ /* 0x000fe4000fffe03f */
[----:B------:R-:W-:Y:S01]  /*1c30*/  UIADD3 UR7, UR20, 0x202, URZ ;  /* 0x0000020214077890 */ /* 0x000fe2000fffe03f */
        /* <DEDUP_REMOVED lines=15> */
[----:B------:R-:W-:Y:S01]  /*1d30*/  UIADD3 UR6, UR28, 0x482, URZ ;  /* 0x000004821c067890 */ /* 0x000fe2000fffe03f */
[----:B------:R-:W-:Y:S02]  /*1d40*/  WARPGROUP.DEPBAR.LE gsb0, 0x0 ;  /* 0x00008000000079c5 */ /* 0x000fe40000010000 */
[----:B------:R-:W-:-:S06]  /*1d50*/  WARPGROUP.ARRIVE ;  /* 0x00000000000079c5 */ /* 0x000fcc0000000000 */
[----:B------:R-:W-:Y:S01]  /*1d60*/  QGMMA.64x32x32.F32.E4M3.E4M3 R40, gdesc[UR12], R40, gsb0 ;  /* 0x006000000c2879f3 */ /* 0x000fe20008000828 */
[----:B------:R-:W-:Y:S01]  /*1d70*/  UMOV UR12, UR7 ;  /* 0x00000007000c7c82 */ /* 0x000fe20008000000 */
[----:B------:R-:W-:Y:S01]  /*1d80*/  UMOV UR13, 0x80000020 ;  /* 0x80000020000d7882 */ /* 0x000fe20000000000 */
[----:B------:R-:W-:Y:S01]  /*1d90*/  UMOV UR14, UR16 ;  /* 0x00000010000e7c82 */ /* 0x000fe20008000000 */
[----:B------:R-:W-:Y:S01]  /*1da0*/  UMOV UR15, 0x80000020 ;  /* 0x80000020000f7882 */ /* 0x000fe20000000000 */
[----:B------:R-:W-:Y:S01]  /*1db0*/  UMOV UR16, UR12 ;  /* 0x0000000c00107c82 */ /* 0x000fe20008000000 */
[----:B------:R-:W-:Y:S01]  /*1dc0*/  UMOV UR17, UR13 ;  /* 0x0000000d00117c82 */ /* 0x000fe20008000000 */
[----:B------:R-:W-:Y:S01]  /*1dd0*/  UIADD3 UR7, UR20, 0x400, URZ ;  /* 0x0000040014077890 */ /* 0x000fe2000fffe03f */
[----:B------:R-:W-:Y:S02]  /*1de0*/  WARPGROUP.DEPBAR.LE gsb0, 0x0 ;  /* 0x00008000000079c5 */ /* 0x000fe40000010000 */
[----:B------:R-:W-:-:S06]  /*1df0*/  WARPGROUP.ARRIVE ;  /* 0x00000000000079c5 */ /* 0x000fcc0000000000 */
[----:B------:R-:W-:Y:S01]  /*1e00*/  QGMMA.64x32x32.F32.E4M3.E4M3 R24, gdesc[UR8], R24, gsb0 ;  /* 0x00600000081879f3 */ /* 0x000fe20008000818 */
[----:B------:R-:W-:Y:S02]  /*1e10*/  UIADD3 UR10, UR28, 0x500, URZ ;  /* 0x000005001c0a7890 */ /* 0x000fe4000fffe03f */
        /* <DEDUP_REMOVED lines=24> */
[----:B------:R-:W-:Y:S02]  /*1fa0*/  UMOV UR21, UR17 ;  /* 0x0000001100157c82 */ /* 0x000fe40008000000 */
[----:B------:R-:W-:Y:S01]  /*1fb0*/  UMOV UR20, UR16 ;  /* 0x0000001000147c82 */ /* 0x000fe20008000000 */
[----:B------:R-:W-:Y:S01]  /*1fc0*/  UIADD3 UR10, UR28, 0x502, URZ ;  /* 0x000005021c0a7890 */ /* 0x000fe2000fffe03f */
[----:B------:R-:W-:-:S02]  /*1fd0*/  WARPGROUP.DEPBAR.LE gsb0, 0x0 ;  /* 0x00008000000079c5 */ /* 0x000fc40000010000 */
[----:B------:R-:W-:-:S06]  /*1fe0*/  WARPGROUP.ARRIVE ;  /* 0x00000000000079c5 */ /* 0x000fcc0000000000 */
[----:B------:R-:W-:Y:S03]  /*1ff0*/  QGMMA.64x32x32.F32.E4M3.E4M3 R24, gdesc[UR12], R24, gsb0 ;  /* 0x006000000c1879f3 */ /* 0x000fe60008000818 */
        /* <DEDUP_REMOVED lines=22> */
[----:B------:R-:W-:Y:S02]  /*2160*/  WARPGROUP.DEPBAR.LE gsb0, 0x0 ;  /* 0x00008000000079c5 */ /* 0x000fe40000010000 */
        /* <DEDUP_REMOVED lines=8> */
[----:B------:R-:W-:Y:S01]  /*21f0*/  WARPGROUP.ARRIVE ;  /* 0x00000000000079c5 */ /* 0x000fe20000000000 */
[----:B------:R-:W-:Y:S02]  /*2200*/  FSEL R106, R106, -INF , P2 ;  /* 0xff8000006a6a7808 */ /* 0x000fe40001000000 */
[----:B------:R-:W-:Y:S02]  /*2210*/  FSEL R107, R107, -INF , P5 ;  /* 0xff8000006b6b7808 */ /* 0x000fe40002800000 */
[----:B------:R-:W-:Y:S01]  /*2220*/  FSEL R110, R110, -INF , P4 ;  /* 0xff8000006e6e7808 */ /* 0x000fe20002000000 */
[----:B------:R-:W-:Y:S01]  /*2230*/  QGMMA.64x32x32.F32.E4M3.E4M3 R88, gdesc[UR20], R88, gsb0 ;  /* 0x00600000145879f3 */ /* 0x000fe20008000858 */
[----:B------:R-:W-:Y:S01]  /*2240*/  UIADD3 UR22, UR28, 0x602, URZ ;  /* 0x000006021c167890 */ /* 0x000fe2000fffe03f */
[----:B-12---:R-:W-:Y:S01]  /*2250*/  FMNMX.FTZ R3, R106, R107, !PT ;  /* 0x0000006b6a037209 */ /* 0x006fe20007810000 */
[----:B------:R-:W-:Y:S01]  /*2260*/  UMOV UR23, 0x80000020 ;  /* 0x8000002000177882 */ /* 0x000fe20000000000 */
[----:B------:R-:W-:-:S02]  /*2270*/  FSEL R111, R111, -INF , P1 ;  /* 0xff8000006f6f7808 */ /* 0x000fc40000800000 */
[----:B------:R-:W-:Y:S02]  /*2280*/  FMNMX.FTZ R0, R110, R3, !PT ;  /* 0x000000036e007209 */ /* 0x000fe40007810000 */
[----:B------:R-:W-:Y:S02]  /*2290*/  FSEL R104, R104, -INF , P2 ;  /* 0xff80000068687808 */ /* 0x000fe40001000000 */
[----:B------:R-:W-:Y:S02]  /*22a0*/  ISETP.GT.AND P2, PT, R5, 0x11, PT ;  /* 0x000000110500780c */ /* 0x000fe40003f44270 */
[----:B------:R-:W-:Y:S02]  /*22b0*/  FSEL R114, R114, -INF , P3 ;  /* 0xff80000072727808 */ /* 0x000fe40001800000 */
[----:B------:R-:W-:Y:S02]  /*22c0*/  FMNMX.FTZ R3, R111, R0, !PT ;  /* 0x000000006f037209 */ /* 0x000fe40007810000 */
[----:B------:R-:W-:-:S02]  /*22d0*/  FSEL R105, R105, -INF , P5 ;  /* 0xff80000069697808 */ /* 0x000fc40002800000 */
[----:B------:R-:W-:Y:S02]  /*22e0*/  ISETP.GT.AND P5, PT, R5, 0x18, PT ;  /* 0x000000180500780c */ /* 0x000fe40003fa4270 */
[----:B------:R-:W-:Y:S02]  /*22f0*/  FSEL R115, R115, -INF , P2 ;  /* 0xff80000073737808 */ /* 0x000fe40001000000 */
[----:B------:R-:W-:Y:S02]  /*2300*/  FMNMX.FTZ R0, R114, R3, !PT ;  /* 0x0000000372007209 */ /* 0x000fe40007810000 */
[----:B------:R-:W-:Y:S02]  /*2310*/  FSEL R108, R108, -INF , P4 ;  /* 0xff8000006c6c7808 */ /* 0x000fe40002000000 */
[----:B------:R-:W-:Y:S02]  /*2320*/  ISETP.GT.AND P4, PT, R5, 0x19, PT ;  /* 0x000000190500780c */ /* 0x000fe40003f84270 */
[----:B------:R-:W-:-:S02]  /*2330*/  FSEL R118, R118, -INF , P5 ;  /* 0xff80000076767808 */ /* 0x000fc40002800000 */
[----:B------:R-:W-:Y:S02]  /*2340*/  FMNMX.FTZ R3, R115, R0, !PT ;  /* 0x0000000073037209 */ /* 0x000fe40007810000 */
[----:B------:R-:W-:Y:S02]  /*2350*/  FSEL R112, R112, -INF , P3 ;  /* 0xff80000070707808 */ /* 0x000fe40001800000 */
[----:B------:R-:W-:Y:S02]  /*2360*/  FSEL R119, R119, -INF , P4 ;  /* 0xff80000077777808 */ /* 0x000fe40002000000 */
[----:B------:R-:W-:Y:S02]  /*2370*/  ISETP.GT.AND P3, PT, R5, 0x20, PT ;  /* 0x000000200500780c */ /* 0x000fe40003f64270 */
[----:B------:R-:W-:Y:S02]  /*2380*/  FMNMX.FTZ R0, R118, R3, !PT ;  /* 0x0000000376007209 */ /* 0x000fe40007810000 */
[----:B------:R-:W-:-:S02]  /*2390*/  FSEL R109, R109, -INF , P1 ;  /* 0xff8000006d6d7808 */ /* 0x000fc40000800000 */
[----:B------:R-:W-:Y:S02]  /*23a0*/  ISETP.GT.AND P1, PT, R5, 0x21, PT ;  /* 0x000000210500780c */ /* 0x000fe40003f24270 */
[----:B------:R-:W-:Y:S02]  /*23b0*/  FMNMX.FTZ R3, R119, R0, !PT ;  /* 0x0000000077037209 */ /* 0x000fe40007810000 */
[----:B------:R-:W-:Y:S02]  /*23c0*/  FSEL R113, R113, -INF , P2 ;  /* 0xff80000071717808 */ /* 0x000fe40001000000 */
[C---:B------:R-:W-:Y:S02]  /*23d0*/  ISETP.GT.AND P2, PT, R5.reuse, 0x28, PT ;  /* 0x000000280500780c */ /* 0x040fe40003f44270 */
[----:B------:R-:W-:Y:S02]  /*23e0*/  FSEL R116, R116, -INF , P5 ;  /* 0xff80000074747808 */ /* 0x000fe40002800000 */
[----:B------:R-:W-:-:S02]  /*23f0*/  ISETP.GT.AND P5, PT, R5, 0x29, PT ;  /* 0x000000290500780c */ /* 0x000fc40003fa4270 */
[----:B------:R-:W-:Y:S02]  /*2400*/  FSEL R117, R117, -INF , P4 ;  /* 0xff80000075757808 */ /* 0x000fe40002000000 */
[----:B------:R-:W-:Y:S01]  /*2410*/  ISETP.GT.AND P4, PT, R5, 0x30, PT ;  /* 0x000000300500780c */ /* 0x000fe20003f84270 */
[----:B------:R-:W-:Y:S02]  /*2420*/  WARPGROUP.DEPBAR.LE gsb0, 0x0 ;  /* 0x00008000000079c5 */ /* 0x000fe40000010000 */
[----:B------:R-:W-:Y:S01]  /*2430*/  WARPGROUP.ARRIVE ;  /* 0x00000000000079c5 */ /* 0x000fe20000000000 */
[----:B------:R-:W-:Y:S02]  /*2440*/  FSEL R90, R90, -INF , P3 ;  /* 0xff8000005a5a7808 */ /* 0x000fe40001800000 */
[----:B------:R-:W-:Y:S02]  /*2450*/  FSEL R91, R91, -INF , P1 ;  /* 0xff8000005b5b7808 */ /* 0x000fe40000800000 */
[----:B------:R-:W-:Y:S01]  /*2460*/  FMNMX.FTZ R0, R90, R3, !PT ;  /* 0x000000035a007209 */ /* 0x000fe20007810000 */
[----:B------:R-:W-:Y:S01]  /*2470*/  QGMMA.64x32x32.F32.E4M3.E4M3 R56, gdesc[UR20], R56, gsb0 ;  /* 0x00600000143879f3 */ /* 0x000fe20008000838 */
[----:B------:R-:W-:Y:S01]  /*2480*/  UIADD3 UR22, UR28, 0x682, URZ ;  /* 0x000006821c167890 */ /* 0x000fe2000fffe03f */
[----:B------:R-:W-:Y:S01]  /*2490*/  FSEL R94, R94, -INF , P2 ;  /* 0xff8000005e5e7808 */ /* 0x000fe20001000000 */
[----:B------:R-:W-:Y:S01]  /*24a0*/  UMOV UR23, 0x80000020 ;  /* 0x8000002000177882 */ /* 0x000fe20000000000 */
[----:B------:R-:W-:-:S02]  /*24b0*/  FMNMX.FTZ R3, R91, R0, !PT ;  /* 0x000000005b037209 */ /* 0x000fc40007810000 */
[----:B------:R-:W-:Y:S02]  /*24c0*/  FSEL R95, R95, -INF , P5 ;  /* 0xff8000005f5f7808 */ /* 0x000fe40002800000 */
[----:B------:R-:W-:Y:S02]  /*24d0*/  FMNMX.FTZ R0, R94, R3, !PT ;  /* 0x000000035e007209 */ /* 0x000fe40007810000 */
[----:B------:R-:W-:Y:S02]  /*24e0*/  FSEL R88, R88, -INF , P3 ;  /* 0xff80000058587808 */ /* 0x000fe40001800000 */
[----:B------:R-:W-:Y:S02]  /*24f0*/  ISETP.GT.AND P3, PT, R5, 0x31, PT ;  /* 0x000000310500780c */ /* 0x000fe40003f64270 */
[----:B------:R-:W-:Y:S02]  /*2500*/  FSEL R98, R98, -INF , P4 ;  /* 0xff80000062627808 */ /* 0x000fe40002000000 */
[----:B------:R-:W-:-:S02]  /*2510*/  FMNMX.FTZ R3, R95, R0, !PT ;  /* 0x000000005f037209 */ /* 0x000fc40007810000 */
[----:B------:R-:W-:Y:S02]  /*2520*/  FSEL R89, R89, -INF , P1 ;  /* 0xff80000059597808 */ /* 0x000fe40000800000 */
[----:B------:R-:W-:Y:S02]  /*2530*/  ISETP.GT.AND P1, PT, R5, 0x38, PT ;  /* 0x000000380500780c */ /* 0x000fe40003f24270 */
[----:B------:R-:W-:Y:S02]  /*2540*/  FSEL R99, R99, -INF , P3 ;  /* 0xff80000063637808 */ /* 0x000fe40001800000 */
[----:B------:R-:W-:Y:S02]  /*2550*/  FMNMX.FTZ R0, R98, R3, !PT ;  /* 0x0000000362007209 */ /* 0x000fe40007810000 */
[----:B------:R-:W-:Y:S02]  /*2560*/  FSEL R92, R92, -INF , P2 ;  /* 0xff8000005c5c7808 */ /* 0x000fe40001000000 */
[----:B------:R-:W-:-:S02]  /*2570*/  ISETP.GT.AND P2, PT, R5, 0x39, PT ;  /* 0x000000390500780c */ /* 0x000fc40003f44270 */
        /* <DEDUP_REMOVED lines=8> */
[----:B------:R-:W-:Y:S02]  /*2600*/  FMNMX.FTZ R3, R103, R0, !PT ;  /* 0x0000000067037209 */ /* 0x000fe40007810000 */
[----:B------:R-:W-:Y:S02]  /*2610*/  FSEL R97, R97, -INF , P3 ;  /* 0xff80000061617808 */ /* 0x000fe40001800000 */
[----:B------:R-:W-:Y:S02]  /*2620*/  ISETP.GT.AND P3, PT, R5, 0x48, PT ;  /* 0x000000480500780c */ /* 0x000fe40003f64270 */
[----:B------:R-:W-:-:S02]  /*2630*/  FSEL R100, R100, -INF , P1 ;  /* 0xff80000064647808 */ /* 0x000fc40000800000 */
[----:B------:R-:W-:Y:S02]  /*2640*/  ISETP.GT.AND P1, PT, R5, 0x49, PT ;  /* 0x000000490500780c */ /* 0x000fe40003f24270 */
[----:B------:R-:W-:Y:S02]  /*2650*/  FSEL R101, R101, -INF , P2 ;  /* 0xff80000065657808 */ /* 0x000fe40001000000 */
[----:B------:R-:W-:Y:S01]  /*2660*/  ISETP.GT.AND P2, PT, R5, 0x50, PT ;  /* 0x000000500500780c */ /* 0x000fe20003f44270 */
[----:B------:R-:W-:Y:S02]  /*2670*/  WARPGROUP.DEPBAR.LE gsb0, 0x0 ;  /* 0x00008000000079c5 */ /* 0x000fe40000010000 */
[----:B------:R-:W-:Y:S01]  /*2680*/  WARPGROUP.ARRIVE ;  /* 0x00000000000079c5 */ /* 0x000fe20000000000 */
[----:B------:R-:W-:Y:S02]  /*2690*/  FSEL R58, R58, -INF , P5 ;  /* 0xff8000003a3a7808 */ /* 0x000fe40002800000 */
[----:B------:R-:W-:-:S02]  /*26a0*/  FSEL R59, R59, -INF , P4 ;  /* 0xff8000003b3b7808 */ /* 0x000fc40002000000 */
[----:B------:R-:W-:Y:S01]  /*26b0*/  FMNMX.FTZ R0, R58, R3, !PT ;  /* 0x000000033a007209 */ /* 0x000fe20007810000 */
[----:B------:R-:W-:Y:S01]  /*26c0*/  QGMMA.64x32x32.F32.E4M3.E4M3 R40, gdesc[UR20], R40, gsb0 ;  /* 0x00600000142879f3 */ /* 0x000fe20008000828 */
[----:B------:R-:W-:Y:S01]  /*26d0*/  UIADD3 UR22, UR28, 0x702, URZ ;  /* 0x000007021c167890 */ /* 0x000fe2000fffe03f */
[----:B------:R-:W-:Y:S01]  /*26e0*/  FSEL R62, R62, -INF , P3 ;  /* 0xff8000003e3e7808 */ /* 0x000fe20001800000 */
[----:B------:R-:W-:Y:S01]  /*26f0*/  UMOV UR23, 0x80000020 ;  /* 0x8000002000177882 */ /* 0x000fe20000000000 */
[----:B------:R-:W-:Y:S02]  /*2700*/  FMNMX.FTZ R3, R59, R0, !PT ;  /* 0x000000003b037209 */ /* 0x000fe40007810000 */
        /* <DEDUP_REMOVED lines=20> */
[----:B------:R-:W-:-:S02]  /*2850*/  FMNMX.FTZ R0, R71, R0, !PT ;  /* 0x0000000047007209 */ /* 0x000fc40007810000 */
[----:B------:R-:W-:Y:S02]  /*2860*/  FSEL R65, R65, -INF , P5 ;  /* 0xff80000041417808 */ /* 0x000fe40002800000 */
[C---:B------:R-:W-:Y:S02]  /*2870*/  ISETP.GT.AND P5, PT, R5.reuse, 0x68, PT ;  /* 0x000000680500780c */ /* 0x040fe40003fa4270 */
[----:B------:R-:W-:Y:S02]  /*2880*/  FSEL R68, R68, -INF , P4 ;  /* 0xff80000044447808 */ /* 0x000fe40002000000 */
[----:B------:R-:W-:Y:S02]  /*2890*/  ISETP.GT.AND P4, PT, R5, 0x69, PT ;  /* 0x000000690500780c */ /* 0x000fe40003f84270 */
[----:B------:R-:W-:Y:S02]  /*28a0*/  FSEL R69, R69, -INF , P3 ;  /* 0xff80000045457808 */ /* 0x000fe40001800000 */
[----:B------:R-:W-:Y:S01]  /*28b0*/  ISETP.GT.AND P3, PT, R5, 0x70, PT ;  /* 0x000000700500780c */ /* 0x000fe20003f64270 */
[----:B------:R-:W-:-:S02]  /*28c0*/  WARPGROUP.DEPBAR.LE gsb0, 0x0 ;  /* 0x00008000000079c5 */ /* 0x000fc40000010000 */
[----:B------:R-:W-:Y:S01]  /*28d0*/  WARPGROUP.ARRIVE ;  /* 0x00000000000079c5 */ /* 0x000fe20000000000 */
[----:B------:R-:W-:Y:S02]  /*28e0*/  FSEL R73, R42, -INF , P1 ;  /* 0xff8000002a497808 */ /* 0x000fe40000800000 */
[----:B------:R-:W-:Y:S02]  /*28f0*/  FSEL R3, R43, -INF , P2 ;  /* 0xff8000002b037808 */ /* 0x000fe40001000000 */
[----:B------:R-:W-:Y:S01]  /*2900*/  FMNMX.FTZ R0, R73, R0, !PT ;  /* 0x0000000049007209 */ /* 0x000fe20007810000 */
[----:B------:R-:W-:Y:S01]  /*2910*/  QGMMA.64x32x32.F32.E4M3.E4M3 R24, gdesc[UR20], R24, gsb0 ;  /* 0x00600000141879f3 */ /* 0x000fe20008000818 */
[----:B------:R-:W-:Y:S02]  /*2920*/  FSEL R46, R46, -INF , P5 ;  /* 0xff8000002e2e7808 */ /* 0x000fe40002800000 */
[----:B------:R-:W-:Y:S02]  /*2930*/  FMNMX.FTZ R7, R3, R0, !PT ;  /* 0x0000000003077209 */ /* 0x000fe40007810000 */
[----:B------:R-:W-:-:S02]  /*2940*/  FSEL R47, R47, -INF , P4 ;  /* 0xff8000002f2f7808 */ /* 0x000fc40002000000 */
[----:B------:R-:W-:Y:S02]  /*2950*/  FMNMX.FTZ R0, R46, R7, !PT ;  /* 0x000000072e007209 */ /* 0x000fe40007810000 */
[----:B------:R-:W-:Y:S02]  /*2960*/  FSEL R55, R55, -INF , P0 ;  /* 0xff80000037377808 */ /* 0x000fe40000000000 */
[C---:B------:R-:W-:Y:S02]  /*2970*/  ISETP.GT.AND P0, PT, R5.reuse, 0x81, PT ;  /* 0x000000810500780c */ /* 0x040fe40003f04270 */
[----:B------:R-:W-:Y:S02]  /*2980*/  FSEL R40, R40, -INF , P1 ;  /* 0xff80000028287808 */ /* 0x000fe40000800000 */
[----:B------:R-:W-:Y:S02]  /*2990*/  ISETP.GT.AND P1, PT, R5, 0x71, PT ;  /* 0x000000710500780c */ /* 0x000fe40003f24270 */
[----:B------:R-:W-:-:S02]  /*29a0*/  FSEL R50, R50, -INF , P3 ;  /* 0xff80000032327808 */ /* 0x000fc40001800000 */
[----:B------:R-:W-:Y:S02]  /*29b0*/  FMNMX.FTZ R7, R47, R0, !PT ;  /* 0x000000002f077209 */ /* 0x000fe40007810000 */
[----:B------:R-:W-:Y:S02]  /*29c0*/  P2R R12, PR, RZ, 0x1 ;  /* 0x00000001ff0c7803 */ /* 0x000fe40000000000 */
[----:B------:R-:W-:Y:S02]  /*29d0*/  FSEL R41, R41, -INF , P2 ;  /* 0xff80000029297808 */ /* 0x000fe40001000000 */
[----:B------:R-:W-:Y:S02]  /*29e0*/  ISETP.GT.AND P2, PT, R5, 0x78, PT ;  /* 0x000000780500780c */ /* 0x000fe40003f44270 */
[----:B------:R-:W-:Y:S02]  /*29f0*/  FSEL R51, R51, -INF , P1 ;  /* 0xff80000033337808 */ /* 0x000fe40000800000 */
[----:B------:R-:W-:-:S02]  /*2a00*/  FMNMX.FTZ R0, R50, R7, !PT ;  /* 0x0000000732007209 */ /* 0x000fc40007810000 */
[----:B------:R-:W-:Y:S02]  /*2a10*/  FSEL R54, R54, -INF , P2 ;  /* 0xff80000036367808 */ /* 0x000fe40001000000 */
[----:B------:R-:W-:Y:S02]  /*2a20*/  FMNMX.FTZ R7, R51, R0, !PT ;  /* 0x0000000033077209 */ /* 0x000fe40007810000 */
[----:B------:R-:W-:Y:S02]  /*2a30*/  FSEL R49, R49, -INF , P1 ;  /* 0xff80000031317808 */ /* 0x000fe40000800000 */
[----:B------:R-:W-:Y:S02]  /*2a40*/  FMNMX.FTZ R0, R54, R7, !PT ;  /* 0x0000000736007209 */ /* 0x000fe40007810000 */
[----:B------:R-:W-:Y:S02]  /*2a50*/  ISETP.GT.AND P1, PT, R5, 0x88, PT ;  /* 0x000000880500780c */ /* 0x000fe40003f24270 */
[----:B------:R-:W-:-:S02]  /*2a60*/  FMNMX.FTZ R7, R55, R0, !PT ;  /* 0x0000000037077209 */ /* 0x000fc40007810000 */
[----:B------:R-:W-:Y:S02]  /*2a70*/  FSEL R52, R52, -INF , P2 ;  /* 0xff80000034347808 */ /* 0x000fe40001000000 */
[C---:B------:R-:W-:Y:S02]  /*2a80*/  ISETP.GT.AND P2, PT, R5.reuse, 0x89, PT ;  /* 0x000000890500780c */ /* 0x040fe40003f44270 */
[----:B------:R-:W-:Y:S02]  /*2a90*/  FSEL R48, R48, -INF , P3 ;  /* 0xff80000030307808 */ /* 0x000fe40001800000 */
[----:B------:R-:W-:Y:S02]  /*2aa0*/  ISETP.GT.AND P3, PT, R5, 0x90, PT ;  /* 0x000000900500780c */ /* 0x000fe40003f64270 */
[----:B------:R-:W-:Y:S02]  /*2ab0*/  FSEL R45, R45, -INF , P4 ;  /* 0xff8000002d2d7808 */ /* 0x000fe40002000000 */
[----:B------:R-:W-:-:S02]  /*2ac0*/  ISETP.GT.AND P4, PT, R5, 0x91, PT ;  /* 0x000000910500780c */ /* 0x000fc40003f84270 */
[----:B------:R-:W-:Y:S02]  /*2ad0*/  FSEL R44, R44, -INF , P5 ;  /* 0xff8000002c2c7808 */ /* 0x000fe40002800000 */
[----:B------:R-:W-:Y:S02]  /*2ae0*/  ISETP.GT.AND P5, PT, R5, 0x98, PT ;  /* 0x000000980500780c */ /* 0x000fe40003fa4270 */
[----:B------:R-:W-:Y:S01]  /*2af0*/  P2R R10, PR, RZ, 0x4 ;  /* 0x00000004ff0a7803 */ /* 0x000fe20000000000 */
[----:B------:R-:W-:Y:S02]  /*2b00*/  WARPGROUP.DEPBAR.LE gsb0, 0x0 ;  /* 0x00008000000079c5 */ /* 0x000fe40000010000 */
[----:B------:R-:W-:Y:S02]  /*2b10*/  FSEL R75, R27, -INF , P0 ;  /* 0xff8000001b4b7808 */ /* 0x000fe40000000000 */
[----:B------:R-:W-:Y:S02]  /*2b20*/  ISETP.GT.AND P0, PT, R5, 0x80, PT ;  /* 0x000000800500780c */ /* 0x000fe40003f04270 */
[----:B------:R-:W-:-:S02]  /*2b30*/  FSEL R74, R26, -INF , P6 ;  /* 0xff8000001a4a7808 */ /* 0x000fc40003000000 */
[----:B------:R-:W-:Y:S02]  /*2b40*/  FSEL R24, R24, -INF , P0 ;  /* 0xff80000018187808 */ /* 0x000fe40000000000 */
[----:B------:R-:W-:Y:S02]  /*2b50*/  ISETP.NE.AND P0, PT, R12, RZ, PT ;  /* 0x000000ff0c00720c */ /* 0x000fe40003f05270 */
[----:B------:R-:W-:Y:S02]  /*2b60*/  FMNMX.FTZ R0, R74, R7, !PT ;  /* 0x000000074a007209 */ /* 0x000fe40007810000 */
[----:B------:R-:W-:Y:S02]  /*2b70*/  FSEL R25, R25, -INF , P0 ;  /* 0xff80000019197808 */ /* 0x000fe40000000000 */
[----:B------:R-:W-:Y:S02]  /*2b80*/  ISETP.NE.AND P0, PT, R13, RZ, PT ;  /* 0x000000ff0d00720c */ /* 0x000fe40003f05270 */
[----:B------:R-:W-:-:S02]  /*2b90*/  FMNMX.FTZ R13, R104, R105, !PT ;  /* 0x00000069680d7209 */ /* 0x000fc40007810000 */
[----:B------:R-:W-:Y:S02]  /*2ba0*/  FSEL R76, R30, -INF , P1 ;  /* 0xff8000001e4c7808 */ /* 0x000fe40000800000 */
[----:B------:R-:W-:Y:S02]  /*2bb0*/  FMNMX.FTZ R14, R108, R13, !PT ;  /* 0x0000000d6c0e7209 */ /* 0x000fe40007810000 */
[----:B------:R-:W-:Y:S02]  /*2bc0*/  FMNMX.FTZ R7, R75, R0, !PT ;  /* 0x000000004b077209 */ /* 0x000fe40007810000 */
[----:B------:R-:W-:Y:S02]  /*2bd0*/  FMNMX.FTZ R13, R109, R14, !PT ;  /* 0x0000000e6d0d7209 */ /* 0x000fe40007810000 */
[----:B------:R-:W-:Y:S02]  /*2be0*/  FSEL R78, R31, -INF , P2 ;  /* 0xff8000001f4e7808 */ /* 0x000fe40001000000 */
[----:B------:R-:W-:-:S02]  /*2bf0*/  FMNMX.FTZ R14, R112, R13, !PT ;  /* 0x0000000d700e7209 */ /* 0x000fc40007810000 */
[----:B------:R-:W-:Y:S02]  /*2c00*/  FMNMX.FTZ R7, R76, R7, !PT ;  /* 0x000000074c077209 */ /* 0x000fe40007810000 */
[----:B------:R-:W-:Y:S02]  /*2c10*/  FMNMX.FTZ R15, R113, R14, !PT ;  /* 0x0000000e710f7209 */ /* 0x000fe40007810000 */
[----:B------:R-:W-:Y:S02]  /*2c20*/  FSEL R80, R34, -INF , P3 ;  /* 0xff80000022507808 */ /* 0x000fe40001800000 */
[----:B------:R-:W-:Y:S02]  /*2c30*/  FMNMX.FTZ R7, R78, R7, !PT ;  /* 0x000000074e077209 */ /* 0x000fe40007810000 */
[----:B------:R-:W-:Y:S02]  /*2c40*/  FMNMX.FTZ R20, R116, R15, !PT ;  /* 0x0000000f74147209 */ /* 0x000fe40007810000 */
[----:B------:R-:W-:-:S02]  /*2c50*/  FSEL R82, R35, -INF , P4 ;  /* 0xff80000023527808 */ /* 0x000fc40002000000 */
[----:B------:R-:W-:Y:S02]  /*2c60*/  FMNMX.FTZ R7, R80, R7, !PT ;  /* 0x0000000750077209 */ /* 0x000fe40007810000 */
[----:B------:R-:W-:Y:S02]  /*2c70*/  FMNMX.FTZ R15, R117, R20, !PT ;  /* 0x00000014750f7209 */ /* 0x000fe40007810000 */
[----:B------:R-:W-:Y:S02]  /*2c80*/  FSEL R84, R38, -INF , P5 ;  /* 0xff80000026547808 */ /* 0x000fe40002800000 */
[----:B------:R-:W-:Y:S02]  /*2c90*/  FMNMX.FTZ R7, R82, R7, !PT ;  /* 0x0000000752077209 */ /* 0x000fe40007810000 */
[----:B------:R-:W-:Y:S02]  /*2ca0*/  ISETP.GT.AND P6, PT, R5, 0x99, PT ;  /* 0x000000990500780c */ /* 0x000fe40003fc4270 */
[----:B------:R-:W-:-:S02]  /*2cb0*/  FMNMX.FTZ R20, R88, R15, !PT ;  /* 0x0000000f58147209 */ /* 0x000fc40007810000 */
[----:B------:R-:W-:Y:S02]  /*2cc0*/  FSEL R67, R39, -INF , P6 ;  /* 0xff80000027437808 */ /* 0x000fe40003000000 */
[----:B------:R-:W-:Y:S02]  /*2cd0*/  FMNMX.FTZ R0, R84, R7, !PT ;  /* 0x0000000754007209 */ /* 0x000fe40007810000 */
[----:B------:R-:W-:Y:S02]  /*2ce0*/  FMNMX.FTZ R21, R89, R20, !PT ;  /* 0x0000001459157209 */ /* 0x000fe40007810000 */
[----:B------:R-:W-:Y:S02]  /*2cf0*/  FMNMX.FTZ R6, R67, R0, !PT ;  /* 0x0000000043067209 */ /* 0x000fe40007810000 */
[----:B------:R-:W-:Y:S02]  /*2d00*/  FMNMX.FTZ R20, R92, R21, !PT ;  /* 0x000000155c147209 */ /* 0x000fe40007810000 */
[----:B------:R-:W-:Y:S01]  /*2d10*/  P2R R11, PR, RZ, 0x2 ;  /* 0x00000002ff0b7803 */ /* 0x000fe20000000000 */
[----:B------:R-:W1:Y:S01]  /*2d20*/  SHFL.BFLY PT, R7, R6, 0x2, 0x1f ;  /* 0x0c401f0006077f89 */ /* 0x000e6200000e0000 */
[----:B------:R-:W-:-:S02]  /*2d30*/  FMNMX.FTZ R21, R93, R20, !PT ;  /* 0x000000145d157209 */ /* 0x000fc40007810000 */
[----:B------:R-:W-:Y:S02]  /*2d40*/  ISETP.GT.AND P1, PT, R5, 0x79, PT ;  /* 0x000000790500780c */ /* 0x000fe40003f24270 */
[----:B------:R-:W-:Y:S02]  /*2d50*/  FMNMX.FTZ R30, R96, R21, !PT ;  /* 0x00000015601e7209 */ /* 0x000fe40007810000 */
[----:B------:R-:W-:Y:S02]  /*2d60*/  FSEL R53, R53, -INF , P1 ;  /* 0xff80000035357808 */ /* 0x000fe40000800000 */
[----:B------:R-:W-:Y:S02]  /*2d70*/  FMNMX.FTZ R21, R97, R30, !PT ;  /* 0x0000001e61157209 */ /* 0x000fe40007810000 */
[----:B------:R-:W-:Y:S02]  /*2d80*/  ISETP.NE.AND P1, PT, R11, RZ, PT ;  /* 0x000000ff0b00720c */ /* 0x000fe40003f25270 */
[----:B------:R-:W-:-:S02]  /*2d90*/  FMNMX.FTZ R30, R100, R21, !PT ;  /* 0x00000015641e7209 */ /* 0x000fc40007810000 */
[----:B------:R-:W-:Y:S02]  /*2da0*/  FSEL R28, R28, -INF , P1 ;  /* 0xff8000001c1c7808 */ /* 0x000fe40000800000 */
[----:B------:R-:W-:Y:S02]  /*2db0*/  FMNMX.FTZ R27, R101, R30, !PT ;  /* 0x0000001e651b7209 */ /* 0x000fe40007810000 */
[----:B------:R-:W-:Y:S02]  /*2dc0*/  FSEL R79, R32, -INF , P3 ;  /* 0xff800000204f7808 */ /* 0x000fe40001800000 */
[----:B------:R-:W-:Y:S02]  /*2dd0*/  FMNMX.FTZ R30, R56, R27, !PT ;  /* 0x0000001b381e7209 */ /* 0x000fe40007810000 */
[----:B------:R-:W-:Y:S02]  /*2de0*/  FSEL R81, R33, -INF , P4 ;  /* 0xff80000021517808 */ /* 0x000fe40002000000 */
[----:B-1----:R-:W-:-:S02]  /*2df0*/  FMNMX.FTZ R7, R6, R7, !PT ;  /* 0x0000000706077209 */ /* 0x002fc40007810000 */
[----:B------:R-:W-:Y:S02]  /*2e00*/  FMNMX.FTZ R31, R57, R30, !PT ;  /* 0x0000001e391f7209 */ /* 0x000fe40007810000 */
[----:B------:R-:W-:Y:S01]  /*2e10*/  FSEL R83, R36, -INF , P5 ;  /* 0xff80000024537808 */ /* 0x000fe20002800000 */
[----:B------:R-:W1:Y:S01]  /*2e20*/  SHFL.BFLY PT, R0, R7, 0x1, 0x1f ;  /* 0x0c201f0007007f89 */ /* 0x000e6200000e0000 */
[----:B------:R-:W-:Y:S02]  /*2e30*/  FMNMX.FTZ R30, R60, R31, !PT ;  /* 0x0000001f3c1e7209 */ /* 0x000fe40007810000 */
[----:B------:R-:W-:Y:S02]  /*2e40*/  FSEL R85, R37, -INF , P6 ;  /* 0xff80000025557808 */ /* 0x000fe40003000000 */
[----:B------:R-:W-:-:S04]  /*2e50*/  FMNMX.FTZ R31, R61, R30, !PT ;  /* 0x0000001e3d1f7209 */ /* 0x000fc80007810000 */
[----:B------:R-:W-:-:S04]  /*2e60*/  FMNMX.FTZ R38, R64, R31, !PT ;  /* 0x0000001f40267209 */ /* 0x000fc80007810000 */
[----:B------:R-:W-:-:S04]  /*2e70*/  FMNMX.FTZ R31, R65, R38, !PT ;  /* 0x00000026411f7209 */ /* 0x000fc80007810000 */
[----:B------:R-:W-:-:S04]  /*2e80*/  FMNMX.FTZ R38, R68, R31, !PT ;  /* 0x0000001f44267209 */ /* 0x000fc80007810000 */
[----:B------:R-:W-:Y:S02]  /*2e90*/  FMNMX.FTZ R35, R69, R38, !PT ;  /* 0x0000002645237209 */ /* 0x000fe40007810000 */
[----:B-1----:R-:W-:Y:S02]  /*2ea0*/  FMNMX.FTZ R0, R7, R0, !PT ;  /* 0x0000000007007209 */ /* 0x002fe40007810000 */
[----:B------:R-:W-:Y:S02]  /*2eb0*/  FMNMX.FTZ R38, R40, R35, !PT ;  /* 0x0000002328267209 */ /* 0x000fe40007810000 */
[C---:B------:R-:W-:Y:S01]  /*2ec0*/  FSETP.NEU.FTZ.AND P2, PT, R0.reuse, -INF , PT ;  /* 0xff8000000000780b */ /* 0x040fe20003f5d000 */
[----:B------:R-:W-:-:S01]  /*2ed0*/  FFMA.FTZ R8, R0, R9, -8 ;  /* 0xc100000000087423 */ /* 0x000fc20000010009 */
[----:B------:R-:W-:-:S04]  /*2ee0*/  FMNMX.FTZ R39, R41, R38, !PT ;  /* 0x0000002629277209 */ /* 0x000fc80007810000 */
[----:B------:R-:W-:Y:S02]  /*2ef0*/  FMNMX.FTZ R38, R44, R39, !PT ;  /* 0x000000272c267209 */ /* 0x000fe40007810000 */
[----:B------:R-:W-:Y:S02]  /*2f00*/  FSEL R121, R8, RZ, P2 ;  /* 0x000000ff08797208 */ /* 0x000fe40001000000 */
[----:B------:R-:W-:Y:S02]  /*2f10*/  FMNMX.FTZ R39, R45, R38, !PT ;  /* 0x000000262d277209 */ /* 0x000fe40007810000 */
[----:B------:R-:W-:Y:S01]  /*2f20*/  ISETP.NE.AND P2, PT, R10, RZ, PT ;  /* 0x000000ff0a00720c */ /* 0x000fe20003f45270 */
[--C-:B------:R-:W-:Y:S01]  /*2f30*/  FFMA.FTZ R30, R58, UR40, -R121.reuse ;  /* 0x000000283a1e7c23 */ /* 0x100fe20008010879 */
[----:B------:R-:W-:Y:S01]  /*2f40*/  FMNMX.FTZ R58, R48, R39, !PT ;  /* 0x00000027303a7209 */ /* 0x000fe20007810000 */
[--C-:B------:R-:W-:Y:S01]  /*2f50*/  FFMA.FTZ R59, R59, UR40, -R121.reuse ;  /* 0x000000283b3b7c23 */ /* 0x100fe20008010879 */
[----:B------:R-:W-:Y:S01]  /*2f60*/  FSEL R77, R29, -INF , P2 ;  /* 0xff8000001d4d7808 */ /* 0x000fe20001000000 */
[--C-:B------:R-:W-:Y:S01]  /*2f70*/  FFMA.FTZ R36, R3, UR40, -R121.reuse ;  /* 0x0000002803247c23 */ /* 0x100fe20008010879 */
[----:B------:R-:W-:Y:S01]  /*2f80*/  FMNMX.FTZ R39, R49, R58, !PT ;  /* 0x0000003a31277209 */ /* 0x000fe20007810000 */
[----:B------:R1:W-:Y:S01]  /*2f90*/  MUFU.EX2 R31, R59 ;  /* 0x0000003b001f7308 */ /* 0x0003e20000000800 */
[----:B------:R-:W-:-:S01]  /*2fa0*/  FFMA.FTZ R42, R63, UR40, -R121 ;  /* 0x000000283f2a7c23 */ /* 0x000fc20008010879 */
[--C-:B------:R-:W-:Y:S01]  /*2fb0*/  FFMA.FTZ R38, R66, UR40, -R121.reuse ;  /* 0x0000002842267c23 */ /* 0x100fe20008010879 */
[----:B------:R-:W-:Y:S01]  /*2fc0*/  FMNMX.FTZ R58, R52, R39, !PT ;  /* 0x00000027343a7209 */ /* 0x000fe20007810000 */
[--C-:B------:R-:W-:Y:S01]  /*2fd0*/  FFMA.FTZ R70, R70, UR40, -R121.reuse ;  /* 0x0000002846467c23 */ /* 0x100fe20008010879 */
        /* <DEDUP_REMOVED lines=8> */
[----:B------:R2:W-:Y:S01]  /*3060*/  MUFU.EX2 R43, R70 ;  /* 0x00000046002b7308 */ /* 0x0005e20000000800 */
[----:B------:R-:W-:-:S01]  /*3070*/  FFMA.FTZ R50, R51, UR40, -R121 ;  /* 0x0000002833327c23 */ /* 0x000fc20008010879 */
[----:B-1----:R-:W-:Y:S01]  /*3080*/  FMNMX.FTZ R59, R25, R58, !PT ;  /* 0x0000003a193b7209 */ /* 0x002fe20007810000 */
[----:B------:R-:W-:-:S01]  /*3090*/  FFMA.FTZ R54, R55, UR40, -R121 ;  /* 0x0000002837367c23 */ /* 0x000fc20008010879 */
[--C-:B------:R-:W-:Y:S01]  /*30a0*/  FFMA.FTZ R5, R106, UR40, -R121.reuse ;  /* 0x000000286a057c23 */ /* 0x100fe20008010879 */
[----:B------:R-:W-:-:S01]  /*30b0*/  FFMA.FTZ R6, R107, UR40, -R121 ;  /* 0x000000286b067c23 */ /* 0x000fc20008010879 */
[----:B------:R-:W-:Y:S01]  /*30c0*/  FMNMX.FTZ R58, R28, R59, !PT ;  /* 0x0000003b1c3a7209 */ /* 0x000fe20007810000 */
[----:B------:R-:W-:-:S01]  /*30d0*/  FFMA.FTZ R59, R80, UR40, -R121 ;  /* 0x00000028503b7c23 */ /* 0x000fc20008010879 */
[----:B------:R1:W-:Y:S01]  /*30e0*/  MUFU.EX2 R35, R62 ;  /* 0x0000003e00237308 */ /* 0x0003e20000000800 */
[----:B--2---:R-:W-:Y:S01]  /*30f0*/  IMAD.U32 R70, RZ, RZ, UR40 ;  /* 0x00000028ff467e24 */ /* 0x004fe2000f8e00ff */
[----:B------:R-:W-:Y:S01]  /*3100*/  FMNMX.FTZ R58, R77, R58, !PT ;  /* 0x0000003a4d3a7209 */ /* 0x000fe20007810000 */
[----:B------:R-:W-:-:S01]  /*3110*/  FFMA.FTZ R7, R110, UR40, -R121 ;  /* 0x000000286e077c23 */ /* 0x000fc20008010879 */
[--C-:B------:R-:W-:Y:S01]  /*3120*/  FFMA.FTZ R8, R111, UR40, -R121.reuse ;  /* 0x000000286f087c23 */ /* 0x100fe20008010879 */
[----:B------:R-:W-:-:S01]  /*3130*/  FFMA.FTZ R9, R114, UR40, -R121 ;  /* 0x0000002872097c23 */ /* 0x000fc20008010879 */
        /* <DEDUP_REMOVED lines=16> */
[--C-:B------:R-:W-:Y:S01]  /*3240*/  FFMA.FTZ R29, R73, UR40, -R121.reuse ;  /* 0x00000028491d7c23 */ /* 0x100fe20008010879 */
[----:B------:R-:W2:Y:S01]  /*3250*/  SHFL.BFLY PT, R3, R58, 0x2, 0x1f ;  /* 0x0c401f003a037f89 */ /* 0x000ea200000e0000 */
[----:B------:R-:W-:-:S01]  /*3260*/  FFMA.FTZ R51, R74, UR40, -R121 ;  /* 0x000000284a337c23 */ /* 0x000fc20008010879 */
[--C-:B------:R-:W-:Y:S01]  /*3270*/  FFMA.FTZ R55, R76, UR40, -R121.reuse ;  /* 0x000000284c377c23 */ /* 0x100fe20008010879 */
[----:B-1----:R-:W-:-:S01]  /*3280*/  FFMA.FTZ R62, R78, UR40, -R121 ;  /* 0x000000284e3e7c23 */ /* 0x002fc20008010879 */
[----:B------:R-:W-:Y:S01]  /*3290*/  MUFU.EX2 R39, R72 ;  /* 0x0000004800277308 */ /* 0x000fe20000000800 */
[----:B---3--:R-:W-:Y:S01]  /*32a0*/  LOP3.LUT P2, RZ, R86, 0x7f, RZ, 0xc0, !PT ;  /* 0x0000007f56ff7812 */ /* 0x008fe2000784c0ff */
[----:B------:R-:W-:-:S06]  /*32b0*/  IMAD.MOV.U32 R86, RZ, RZ, R87 ;  /* 0x000000ffff567224 */ /* 0x000fcc00078e0057 */
[----:B------:R-:W-:Y:S06]  /*32c0*/  MUFU.EX2 R5, R5 ;  /* 0x0000000500057308 */ /* 0x000fec0000000800 */
[----:B------:R-:W-:Y:S02]  /*32d0*/  @!P2 VIADD R4, R4, 0x29840 ;  /* 0x000298400404a836 */ /* 0x000fe40000000000 */
[----:B------:R-:W1:Y:S03]  /*32e0*/  MUFU.EX2 R6, R6 ;  /* 0x0000000600067308 */ /* 0x000e660000000800 */
[----:B------:R-:W-:-:S02]  /*32f0*/  @!P2 PRMT R4, RZ, 0x654, R4 ;  /* 0x00000654ff04a816 */ /* 0x000fc40000000004 */
[----:B--2---:R-:W-:Y:S01]  /*3300*/  FMNMX.FTZ R63, R58, R3, !PT ;  /* 0x000000033a3f7209 */ /* 0x004fe20007810000 */
[----:B------:R-:W-:-:S01]  /*3310*/  FFMA.FTZ R58, R75, UR40, -R121 ;  /* 0x000000284b3a7c23 */ /* 0x000fc20008010879 */
[----:B------:R2:W-:Y:S01]  /*3320*/  @!P2 SYNCS.ARRIVE.TRANS64.RED.A1T0 RZ, [R4+URZ], RZ ;  /* 0x000000ff04ffa9a7 */ /* 0x0005e2000810043f */
[----:B------:R-:W3:Y:S02]  /*3330*/  MUFU.EX2 R7, R7 ;  /* 0x0000000700077308 */ /* 0x000ee40000000800 */
[----:B------:R-:W4:Y:S06]  /*3340*/  SHFL.BFLY PT, R66, R63, 0x1, 0x1f ;  /* 0x0c201f003f427f89 */ /* 0x000f2c00000e0000 */
[----:B------:R5:W-:Y:S08]  /*3350*/  MUFU.EX2 R32, R71 ;  /* 0x0000004700207308 */ /* 0x000bf00000000800 */
[----:B------:R-:W2:Y:S08]  /*3360*/  MUFU.EX2 R8, R8 ;  /* 0x0000000800087308 */ /* 0x000eb00000000800 */
[----:B------:R-:W2:Y:S01]  /*3370*/  MUFU.EX2 R9, R9 ;  /* 0x0000000900097308 */ /* 0x000ea20000000800 */
[----:B----4-:R-:W-:Y:S01]  /*3380*/  FMNMX.FTZ R3, R63, R66, !PT ;  /* 0x000000423f037209 */ /* 0x010fe20007810000 */
[--C-:B------:R-:W-:Y:S01]  /*3390*/  FFMA.FTZ R66, R82, UR40, -R121.reuse ;  /* 0x0000002852427c23 */ /* 0x100fe20008010879 */
[----:B------:R-:W-:-:S01]  /*33a0*/  FFMA.FTZ R63, R84, UR40, -R121 ;  /* 0x00000028543f7c23 */ /* 0x000fc20008010879 */
[----:B------:R-:W-:Y:S01]  /*33b0*/  FFMA.FTZ R121, R67, UR40, -R121 ;  /* 0x0000002843797c23 */ /* 0x000fe20008010879 */
[C---:B------:R-:W-:Y:S01]  /*33c0*/  FSETP.NEU.FTZ.AND P1, PT, R3.reuse, -INF , PT ;  /* 0xff8000000300780b */ /* 0x040fe20003f3d000 */
[----:B------:R-:W-:-:S02]  /*33d0*/  FFMA.FTZ R70, R3, R70, -8 ;  /* 0xc100000003467423 */ /* 0x000fc40000010046 */
[----:B------:R-:W-:Y:S01]  /*33e0*/  MUFU.EX2 R10, R10 ;  /* 0x0000000a000a7308 */ /* 0x000fe20000000800 */
[----:B-1----:R-:W-:-:S02]  /*33f0*/  FADD.FTZ R82, R5, R6 ;  /* 0x0000000605527221 */ /* 0x002fc40000010000 */
[----:B------:R-:W-:Y:S02]  /*3400*/  FSEL R80, R70, RZ, P1 ;  /* 0x000000ff46507208 */ /* 0x000fe40000800000 */
[----:B---3--:R-:W-:-:S01]  /*3410*/  FADD.FTZ R91, R7, R82 ;  /* 0x00000052075b7221 */ /* 0x008fc20000010000 */
[----:B------:R-:W-:Y:S02]  /*3420*/  PLOP3.LUT P1, PT, PT, PT, UP0, 0x80, 0x0 ;  /* 0x000000000000781c */ /* 0x000fe40003f2f008 */
[----:B------:R-:W-:Y:S01]  /*3430*/  MUFU.EX2 R11, R11 ;  /* 0x0000000b000b7308 */ /* 0x000fe20000000800 */
[----:B------:R-:W-:-:S01]  /*3440*/  FFMA.FTZ R67, R104, UR40, -R80 ;  /* 0x0000002868437c23 */ /* 0x000fc20008010850 */
[--C-:B------:R-:W-:Y:S01]  /*3450*/  FFMA.FTZ R72, R105, UR40, -R80.reuse ;  /* 0x0000002869487c23 */ /* 0x100fe20008010850 */
[----:B------:R-:W-:-:S01]  /*3460*/  FFMA.FTZ R108, R108, UR40, -R80 ;  /* 0x000000286c6c7c23 */ /* 0x000fc20008010850 */
[--C-:B------:R-:W-:Y:S01]  /*3470*/  FFMA.FTZ R109, R109, UR40, -R80.reuse ;  /* 0x000000286d6d7c23 */ /* 0x100fe20008010850 */
[----:B-----5:R-:W-:-:S01]  /*3480*/  FFMA.FTZ R71, R112, UR40, -R80 ;  /* 0x0000002870477c23 */ /* 0x020fc20008010850 */
[--C-:B------:R-:W-:Y:S01]  /*3490*/  FFMA.FTZ R74, R113, UR40, -R80.reuse ;  /* 0x00000028714a7c23 */ /* 0x100fe20008010850 */
[----:B------:R-:W-:-:S01]  /*34a0*/  FFMA.FTZ R116, R116, UR40, -R80 ;  /* 0x0000002874747c23 */ /* 0x000fc20008010850 */
[----:B------:R-:W-:Y:S01]  /*34b0*/  MUFU.EX2 R67, R67 ;  /* 0x0000004300437308 */ /* 0x000fe20000000800 */
[----:B------:R-:W-:-:S01]  /*34c0*/  FFMA.FTZ R76, R89, UR40, -R80 ;  /* 0x00000028594c7c23 */ /* 0x000fc20008010850 */
[--C-:B------:R-:W-:Y:S01]  /*34d0*/  FFMA.FTZ R117, R117, UR40, -R80.reuse ;  /* 0x0000002875757c23 */ /* 0x100fe20008010850 */
[----:B------:R-:W-:-:S01]  /*34e0*/  FFMA.FTZ R73, R88, UR40, -R80 ;  /* 0x0000002858497c23 */ /* 0x000fc20008010850 */
[----:B--2---:R-:W-:Y:S01]  /*34f0*/  FADD.FTZ R84, R8, R91 ;  /* 0x0000005b08547221 */ /* 0x004fe20000010000 */
[----:B------:R-:W-:-:S01]  /*3500*/  FFMA.FTZ R92, R92, UR40, -R80 ;  /* 0x000000285c5c7c23 */ /* 0x000fc20008010850 */
[--C-:B------:R-:W-:Y:S01]  /*3510*/  FFMA.FTZ R93, R93, UR40, -R80.reuse ;  /* 0x000000285d5d7c23 */ /* 0x100fe20008010850 */
[----:B------:R-:W-:-:S01]  /*3520*/  FFMA.FTZ R75, R96, UR40, -R80 ;  /* 0x00000028604b7c23 */ /* 0x000fc20008010850 */
[----:B------:R-:W1:Y:S01]  /*3530*/  MUFU.EX2 R72, R72 ;  /* 0x0000004800487308 */ /* 0x000e620000000800 */
[----:B------:R-:W-:-:S01]  /*3540*/  FADD.FTZ R91, R9, R84 ;  /* 0x00000054095b7221 */ /* 0x000fc20000010000 */
[--C-:B------:R-:W-:Y:S01]  /*3550*/  FFMA.FTZ R78, R97, UR40, -R80.reuse ;  /* 0x00000028614e7c23 */ /* 0x100fe20008010850 */
[----:B------:R-:W-:-:S01]  /*3560*/  FFMA.FTZ R100, R100, UR40, -R80 ;  /* 0x0000002864647c23 */ /* 0x000fc20008010850 */
[--C-:B------:R-:W-:Y:S01]  /*3570*/  FFMA.FTZ R101, R101, UR40, -R80.reuse ;  /* 0x0000002865657c23 */ /* 0x100fe20008010850 */
[----:B------:R-:W-:-:S01]  /*3580*/  FFMA.FTZ R56, R56, UR40, -R80 ;  /* 0x0000002838387c23 */ /* 0x000fc20008010850 */
[--C-:B------:R-:W-:Y:S01]  /*3590*/  FFMA.FTZ R57, R57, UR40, -R80.reuse ;  /* 0x0000002839397c23 */ /* 0x100fe20008010850 */
[----:B------:R-:W-:-:S01]  /*35a0*/  FFMA.FTZ R60, R60, UR40, -R80 ;  /* 0x000000283c3c7c23 */ /* 0x000fc20008010850 */
[----:B------:R-:W2:Y:S01]  /*35b0*/  MUFU.EX2 R108, R108 ;  /* 0x0000006c006c7308 */ /* 0x000ea20000000800 */
[----:B------:R-:W-:-:S01]  /*35c0*/  FFMA.FTZ R61, R61, UR40, -R80 ;  /* 0x000000283d3d7c23 */ /* 0x000fc20008010850 */
[--C-:B------:R-:W-:Y:S01]  /*35d0*/  FFMA.FTZ R64, R64, UR40, -R80.reuse ;  /* 0x0000002840407c23 */ /* 0x100fe20008010850 */
[----:B------:R-:W-:-:S01]  /*35e0*/  FFMA.FTZ R65, R65, UR40, -R80 ;  /* 0x0000002841417c23 */ /* 0x000fc20008010850 */
[--C-:B------:R-:W-:Y:S01]  /*35f0*/  FFMA.FTZ R68, R68, UR40, -R80.reuse ;  /* 0x0000002844447c23 */ /* 0x100fe20008010850 */
[----:B------:R-:W-:-:S01]  /*3600*/  FFMA.FTZ R69, R69, UR40, -R80 ;  /* 0x0000002845457c23 */ /* 0x000fc20008010850 */
[--C-:B------:R-:W-:Y:S01]  /*3610*/  FFMA.FTZ R40, R40, UR40, -R80.reuse ;  /* 0x0000002828287c23 */ /* 0x100fe20008010850 */
[----:B------:R-:W-:-:S01]  /*3620*/  FFMA.FTZ R41, R41, UR40, -R80 ;  /* 0x0000002829297c23 */ /* 0x000fc20008010850 */
[----:B------:R-:W3:Y:S01]  /*3630*/  MUFU.EX2 R109, R109 ;  /* 0x0000006d006d7308 */ /* 0x000ee20000000800 */
[----:B-1----:R-:W-:-:S01]  /*3640*/  FADD.FTZ R89, R67, R72 ;  /* 0x0000004843597221 */ /* 0x002fc20000010000 */
[--C-:B------:R-:W-:Y:S01]  /*3650*/  FFMA.FTZ R44, R44, UR40, -R80.reuse ;  /* 0x000000282c2c7c23 */ /* 0x100fe20008010850 */
[----:B------:R-:W-:-:S01]  /*3660*/  FFMA.FTZ R45, R45, UR40, -R80 ;  /* 0x000000282d2d7c23 */ /* 0x000fc20008010850 */
[--C-:B------:R-:W-:Y:S01]  /*3670*/  FFMA.FTZ R48, R48, UR40, -R80.reuse ;  /* 0x0000002830307c23 */ /* 0x100fe20008010850 */
[----:B------:R-:W-:-:S01]  /*3680*/  FFMA.FTZ R49, R49, UR40, -R80 ;  /* 0x0000002831317c23 */ /* 0x000fc20008010850 */
[--C-:B------:R-:W-:Y:S01]  /*3690*/  FFMA.FTZ R52, R52, UR40, -R80.reuse ;  /* 0x0000002834347c23 */ /* 0x100fe20008010850 */
[----:B------:R-:W-:-:S01]  /*36a0*/  FFMA.FTZ R53, R53, UR40, -R80 ;  /* 0x0000002835357c23 */ /* 0x000fc20008010850 */
[----:B------:R-:W1:Y:S01]  /*36b0*/  MUFU.EX2 R71, R71 ;  /* 0x0000004700477308 */ /* 0x000e620000000800 */
[----:B--2---:R-:W-:-:S01]  /*36c0*/  FADD.FTZ R82, R108, R89 ;  /* 0x000000596c527221 */ /* 0x004fc20000010000 */
[--C-:B------:R-:W-:Y:S01]  /*36d0*/  FFMA.FTZ R24, R24, UR40, -R80.reuse ;  /* 0x0000002818187c23 */ /* 0x100fe20008010850 */
[----:B------:R-:W-:-:S01]  /*36e0*/  FFMA.FTZ R25, R25, UR40, -R80 ;  /* 0x0000002819197c23 */ /* 0x000fc20008010850 */
[--C-:B------:R-:W-:Y:S01]  /*36f0*/  FFMA.FTZ R28, R28, UR40, -R80.reuse ;  /* 0x000000281c1c7c23 */ /* 0x100fe20008010850 */
[----:B------:R-:W-:-:S01]  /*3700*/  FFMA.FTZ R77, R77, UR40, -R80 ;  /* 0x000000284d4d7c23 */ /* 0x000fc20008010850 */
[--C-:B------:R-:W-:Y:S01]  /*3710*/  FFMA.FTZ R79, R79, UR40, -R80.reuse ;  /* 0x000000284f4f7c23 */ /* 0x100fe20008010850 */
[----:B------:R-:W-:-:S01]  /*3720*/  FFMA.FTZ R81, R81, UR40, -R80 ;  /* 0x0000002851517c23 */ /* 0x000fc20008010850 */
[----:B------:R-:W2:Y:S01]  /*3730*/  MUFU.EX2 R74, R74 ;  /* 0x0000004a004a7308 */ /* 0x000ea20000000800 */
[----:B---3--:R-:W-:-:S01]  /*3740*/  FADD.FTZ R82, R109, R82 ;  /* 0x000000526d527221 */ /* 0x008fc20000010000 */
[--C-:B------:R-:W-:Y:S01]  /*3750*/  FFMA.FTZ R83, R83, UR40, -R80.reuse ;  /* 0x0000002853537c23 */ /* 0x100fe20008010850 */
[----:B------:R-:W-:-:S01]  /*3760*/  FFMA.FTZ R80, R85, UR40, -R80 ;  /* 0x0000002855507c23 */ /* 0x000fc20008010850 */
[----:B------:R-:W-:Y:S01]  /*3770*/  F2FP.SATFINITE.E4M3.F32.PACK_AB_MERGE_C R108, R109, R108, RZ ;  /* 0x0000006c6d6c723e */ /* 0x000fe200048070ff */
[----:B------:R-:W-:-:S02]  /*3780*/  IMAD.MOV.U32 R85, RZ, RZ, R87 ;  /* 0x000000ffff557224 */ /* 0x000fc400078e0057 */
[----:B------:R-:W-:Y:S01]  /*3790*/  IMAD.MOV.U32 R84, RZ, RZ, R87 ;  /* 0x000000ffff547224 */ /* 0x000fe200078e0057 */
[----:B------:R-:W3:Y:S01]  /*37a0*/  MUFU.EX2 R116, R116 ;  /* 0x0000007400747308 */ /* 0x000ee20000000800 */
[----:B-1----:R-:W-:-:S01]  /*37b0*/  FADD.FTZ R89, R71, R82 ;  /* 0x0000005247597221 */ /* 0x002fc20000010000 */
[----:B------:R-:W-:Y:S01]  /*37c0*/  FADD.FTZ R82, R10, R91 ;  /* 0x0000005b0a527221 */ /* 0x000fe20000010000 */
[----:B------:R-:W-:Y:S01]  /*37d0*/  F2FP.SATFINITE.E4M3.F32.PACK_AB_MERGE_C R172, R72, R67, R108 ;  /* 0x0000004348ac723e */ /* 0x000fe2000480706c */
[----:B------:R-:W-:Y:S02]  /*37e0*/  IMAD.MOV.U32 R72, RZ, RZ, R87 ;  /* 0x000000ffff487224 */ /* 0x000fe400078e0057 */
[----:B------:R-:W-:-:S01]  /*37f0*/  FADD.FTZ R91, R11, R82 ;  /* 0x000000520b5b7221 */ /* 0x000fc20000010000 */
[----:B------:R-:W-:Y:S01]  /*3800*/  IMAD.MOV.U32 R67, RZ, RZ, R87 ;  /* 0x000000ffff437224 */ /* 0x000fe200078e0057 */
[----:B------:R-:W1:Y:S01]  /*3810*/  MUFU.EX2 R12, R12 ;  /* 0x0000000c000c7308 */ /* 0x000e620000000800 */
[----:B--2---:R-:W-:-:S07]  /*3820*/  FADD.FTZ R89, R74, R89 ;  /* 0x000000594a597221 */ /* 0x004fce0000010000 */
[----:B------:R-:W2:Y:S01]  /*3830*/  MUFU.EX2 R117, R117 ;  /* 0x0000007500757308 */ /* 0x000ea20000000800 */
[----:B---3--:R-:W-:-:S07]  /*3840*/  FADD.FTZ R4, R116, R89 ;  /* 0x0000005974047221 */ /* 0x008fce0000010000 */
[----:B------:R-:W3:Y:S01]  /*3850*/  MUFU.EX2 R13, R90 ;  /* 0x0000005a000d7308 */ /* 0x000ee20000000800 */
[----:B-1----:R-:W-:-:S01]  /*3860*/  FADD.FTZ R82, R12, R91 ;  /* 0x0000005b0c527221 */ /* 0x002fc20000010000 */
[----:B------:R-:W-:-:S04]  /*3870*/  F2FP.SATFINITE.E4M3.F32.PACK_AB_MERGE_C R12, R12, R11, RZ ;  /* 0x0000000b0c0c723e */ /* 0x000fc800048070ff */
[----:B------:R-:W-:Y:S02]  /*3880*/  F2FP.SATFINITE.E4M3.F32.PACK_AB_MERGE_C R175, R10, R9, R12 ;  /* 0x000000090aaf723e */ /* 0x000fe4000480700c */
[----:B------:R-:W1:Y:S01]  /*3890*/  MUFU.EX2 R73, R73 ;  /* 0x0000004900497308 */ /* 0x000e620000000800 */
[----:B--2---:R-:W-:-:S01]  /*38a0*/  FADD.FTZ R4, R117, R4 ;  /* 0x0000000475047221 */ /* 0x004fc20000010000 */
[----:B------:R-:W-:-:S04]  /*38b0*/  F2FP.SATFINITE.E4M3.F32.PACK_AB_MERGE_C R116, R117, R116, RZ ;  /* 0x000000747574723e */ /* 0x000fc800048070ff */
[----:B------:R-:W-:Y:S01]  /*38c0*/  F2FP.SATFINITE.E4M3.F32.PACK_AB_MERGE_C R174, R74, R71, R116 ;  /* 0x000000474aae723e */ /* 0x000fe20004807074 */
[----:B------:R-:W-:Y:S01]  /*38d0*/  IMAD.MOV.U32 R74, RZ, RZ, R87 ;  /* 0x000000ffff4a7224 */ /* 0x000fe200078e0057 */
[----:B------:R-:W2:Y:S01]  /*38e0*/  MUFU.EX2 R14, R14 ;  /* 0x0000000e000e7308 */ /* 0x000ea20000000800 */
[----:B---3--:R-:W-:-:S01]  /*38f0*/  FADD.FTZ R91, R13, R82 ;  /* 0x000000520d5b7221 */ /* 0x008fc20000010000 */
[----:B------:R-:W-:-:S06]  /*3900*/  IMAD.MOV.U32 R71, RZ, RZ, R87 ;  /* 0x000000ffff477224 */ /* 0x000fcc00078e0057 */
[----:B------:R-:W3:Y:S01]  /*3910*/  MUFU.EX2 R76, R76 ;  /* 0x0000004c004c7308 */ /* 0x000ee20000000800 */
[----:B-1----:R-:W-:-:S07]  /*3920*/  FADD.FTZ R89, R73, R4 ;  /* 0x0000000449597221 */ /* 0x002fce0000010000 */
[----:B------:R-:W1:Y:S01]  /*3930*/  MUFU.EX2 R15, R94 ;  /* 0x0000005e000f7308 */ /* 0x000e620000000800 */
[----:B--2---:R-:W-:-:S07]  /*3940*/  FADD.FTZ R4, R14, R91 ;  /* 0x0000005b0e047221 */ /* 0x004fce0000010000 */
[----:B------:R-:W2:Y:S01]  /*3950*/  MUFU.EX2 R92, R92 ;  /* 0x0000005c005c7308 */ /* 0x000ea20000000800 */
[----:B---3--:R-:W-:-:S07]  /*3960*/  FADD.FTZ R89, R76, R89 ;  /* 0x000000594c597221 */ /* 0x008fce0000010000 */
[----:B------:R-:W3:Y:S01]  /*3970*/  MUFU.EX2 R26, R26 ;  /* 0x0000001a001a7308 */ /* 0x000ee20000000800 */
[----:B-1----:R-:W-:-:S07]  /*3980*/  FADD.FTZ R91, R15, R4 ;  /* 0x000000040f5b7221 */ /* 0x002fce0000010000 */
[----:B------:R-:W1:Y:S01]  /*3990*/  MUFU.EX2 R93, R93 ;  /* 0x0000005d005d7308 */ /* 0x000e620000000800 */
[----:B--2---:R-:W-:-:S07]  /*39a0*/  FADD.FTZ R4, R92, R89 ;  /* 0x000000595c047221 */ /* 0x004fce0000010000 */
[----:B------:R-:W2:Y:S01]  /*39b0*/  MUFU.EX2 R20, R20 ;  /* 0x0000001400147308 */ /* 0x000ea20000000800 */
[----:B---3--:R-:W-:-:S01]  /*39c0*/  FADD.FTZ R91, R26, R91 ;  /* 0x0000005b1a5b7221 */ /* 0x008fc20000010000 */
[----:B------:R-:W-:Y:S01]  /*39d0*/  F2FP.SATFINITE.E4M3.F32.PACK_AB_MERGE_C R15, R26, R15, RZ ;  /* 0x0000000f1a0f723e */ /* 0x000fe200048070ff */
[----:B------:R-:W-:-:S03]  /*39e0*/  IMAD.MOV.U32 R26, RZ, RZ, R87 ;  /* 0x000000ffff1a7224 */ /* 0x000fc600078e0057 */
[----:B------:R-:W-:Y:S02]  /*39f0*/  F2FP.SATFINITE.E4M3.F32.PACK_AB_MERGE_C R177, R14, R13, R15 ;  /* 0x0000000d0eb1723e */ /* 0x000fe4000480700f */
[----:B------:R-:W3:Y:S01]  /*3a00*/  MUFU.EX2 R75, R75 ;  /* 0x0000004b004b7308 */ /* 0x000ee20000000800 */
[----:B-1----:R-:W-:-:S01]  /*3a10*/  FADD.FTZ R4, R93, R4 ;  /* 0x000000045d047221 */ /* 0x002fc20000010000 */
[----:B------:R-:W-:-:S04]  /*3a20*/  F2FP.SATFINITE.E4M3.F32.PACK_AB_MERGE_C R92, R93, R92, RZ ;  /* 0x0000005c5d5c723e */ /* 0x000fc800048070ff */
[----:B------:R-:W-:Y:S01]  /*3a30*/  F2FP.SATFINITE.E4M3.F32.PACK_AB_MERGE_C R176, R76, R73, R92 ;  /* 0x000000494cb0723e */ /* 0x000fe2000480705c */
[----:B------:R-:W-:Y:S01]  /*3a40*/  IMAD.MOV.U32 R76, RZ, RZ, R87 ;  /* 0x000000ffff4c7224 */ /* 0x000fe200078e0057 */
[----:B------:R-:W1:Y:S01]  /*3a50*/  MUFU.EX2 R21, R99 ;  /* 0x0000006300157308 */ /* 0x000e620000000800 */
[----:B--2---:R-:W-:-:S01]  /*3a60*/  FADD.FTZ R82, R20, R91 ;  /* 0x0000005b14527221 */ /* 0x004fc20000010000 */
[----:B------:R-:W-:-:S06]  /*3a70*/  IMAD.MOV.U32 R73, RZ, RZ, R87 ;  /* 0x000000ffff497224 */ /* 0x000fcc00078e0057 */
        /* <DEDUP_REMOVED lines=8> */
[----:B------:R-:W-:-:S04]  /*3b00*/  F2FP.SATFINITE.E4M3.F32.PACK_AB_MERGE_C R82, R8, R7, RZ ;  /* 0x000000070852723e */ /* 0x000fc800048070ff */
[----:B------:R-:W-:Y:S01]  /*3b10*/  F2FP.SATFINITE.E4M3.F32.PACK_AB_MERGE_C R173, R6, R5, R82 ;  /* 0x0000000506ad723e */ /* 0x000fe20004807052 */
[----:B------:R-:W-:Y:S01]  /*3b20*/  IMAD.MOV.U32 R82, RZ, RZ, R87 ;  /* 0x000000ffff527224 */ /* 0x000fe200078e0057 */
[----:B------:R-:W3:Y:S01]  /*3b30*/  MUFU.EX2 R101, R101 ;  /* 0x0000006500657308 */ /* 0x000ee20000000800 */
[----:B-1----:R-:W-:-:S07]  /*3b40*/  FADD.FTZ R4, R100, R89 ;  /* 0x0000005964047221 */ /* 0x002fce0000010000 */
[----:B------:R-:W1:Y:S01]  /*3b50*/  MUFU.EX2 R30, R30 ;  /* 0x0000001e001e7308 */ /* 0x000e620000000800 */
[----:B--2---:R-:W-:-:S01]  /*3b60*/  FADD.FTZ R91, R34, R91 ;  /* 0x0000005b225b7221 */ /* 0x004fc20000010000 */
[----:B------:R-:W-:Y:S01]  /*3b70*/  F2FP.SATFINITE.E4M3.F32.PACK_AB_MERGE_C R27, R34, R27, RZ ;  /* 0x0000001b221b723e */ /* 0x000fe200048070ff */
[----:B------:R-:W-:-:S03]  /*3b80*/  IMAD.MOV.U32 R34, RZ, RZ, R87 ;  /* 0x000000ffff227224 */ /* 0x000fc600078e0057 */
[----:B------:R-:W-:Y:S01]  /*3b90*/  F2FP.SATFINITE.E4M3.F32.PACK_AB_MERGE_C R179, R21, R20, R27 ;  /* 0x0000001415b3723e */ /* 0x000fe2000480701b */
[----:B------:R-:W-:Y:S01]  /*3ba0*/  IMAD.MOV.U32 R27, RZ, RZ, R87 ;  /* 0x000000ffff1b7224 */ /* 0x000fe200078e0057 */
[----:B------:R-:W2:Y:S01]  /*3bb0*/  MUFU.EX2 R56, R56 ;  /* 0x0000003800387308 */ /* 0x000ea20000000800 */
[----:B---3--:R-:W-:-:S01]  /*3bc0*/  FADD.FTZ R7, R101, R4 ;  /* 0x0000000465077221 */ /* 0x008fc20000010000 */
[----:B------:R-:W-:-:S04]  /*3bd0*/  F2FP.SATFINITE.E4M3.F32.PACK_AB_MERGE_C R100, R101, R100, RZ ;  /* 0x000000646564723e */ /* 0x000fc800048070ff */
[----:B------:R-:W-:Y:S01]  /*3be0*/  F2FP.SATFINITE.E4M3.F32.PACK_AB_MERGE_C R178, R78, R75, R100 ;  /* 0x0000004b4eb2723e */ /* 0x000fe20004807064 */
[----:B------:R-:W-:Y:S01]  /*3bf0*/  IMAD.MOV.U32 R78, RZ, RZ, R87 ;  /* 0x000000ffff4e7224 */ /* 0x000fe200078e0057 */
[----:B------:R-:W3:Y:S01]  /*3c00*/  MUFU.EX2 R57, R57 ;  /* 0x0000003900397308 */ /* 0x000ee20000000800 */
[----:B-1----:R-:W-:-:S01]  /*3c10*/  FADD.FTZ R8, R30, R91 ;  /* 0x0000005b1e087221 */ /* 0x002fc20000010000 */
[----:B------:R-:W-:-:S03]  /*3c20*/  IMAD.MOV.U32 R75, RZ, RZ, R87 ;  /* 0x000000ffff4b7224 */ /* 0x000fc600078e0057 */
[----:B------:R-:W-:-:S03]  /*3c30*/  FADD.FTZ R8, R31, R8 ;  /* 0x000000081f087221 */ /* 0x000fc60000010000 */
[----:B------:R-:W1:Y:S01]  /*3c40*/  MUFU.EX2 R60, R60 ;  /* 0x0000003c003c7308 */ /* 0x000e620000000800 */
[----:B--2---:R-:W-:-:S01]  /*3c50*/  FADD.FTZ R4, R56, R7 ;  /* 0x0000000738047221 */ /* 0x004fc20000010000 */
[----:B------:R-:W-:-:S06]  /*3c60*/  FADD.FTZ R11, R35, R8 ;  /* 0x00000008230b7221 */ /* 0x000fcc0000010000 */
[----:B------:R-:W2:Y:S01]  /*3c70*/  MUFU.EX2 R42, R42 ;  /* 0x0000002a002a7308 */ /* 0x000ea20000000800 */
[----:B---3--:R-:W-:-:S07]  /*3c80*/  FADD.FTZ R7, R57, R4 ;  /* 0x0000000439077221 */ /* 0x008fce0000010000 */
        /* <DEDUP_REMOVED lines=10> */
[----:B------:R-:W-:Y:S01]  /*3d30*/  F2FP.SATFINITE.E4M3.F32.PACK_AB_MERGE_C R60, R61, R60, RZ ;  /* 0x0000003c3d3c723e */ /* 0x000fe200048070ff */
[--C-:B------:R-:W-:Y:S02]  /*3d40*/  IMAD.MOV.U32 R61, RZ, RZ, R87.reuse ;  /* 0x000000ffff3d7224 */ /* 0x100fe400078e0057 */
[--C-:B------:R-:W-:Y:S01]  /*3d50*/  IMAD.MOV.U32 R31, RZ, RZ, R87.reuse ;  /* 0x000000ffff1f7224 */ /* 0x100fe200078e0057 */
[----:B------:R-:W-:Y:S01]  /*3d60*/  F2FP.SATFINITE.E4M3.F32.PACK_AB_MERGE_C R180, R57, R56, R60 ;  /* 0x0000003839b4723e */ /* 0x000fe2000480703c */
[----:B------:R-:W-:Y:S01]  /*3d70*/  IMAD.MOV.U32 R60, RZ, RZ, R87 ;  /* 0x000000ffff3c7224 */ /* 0x000fe200078e0057 */
[----:B------:R-:W3:Y:S01]  /*3d80*/  MUFU.EX2 R65, R65 ;  /* 0x0000004100417308 */ /* 0x000ee20000000800 */
[----:B-1----:R-:W-:-:S01]  /*3d90*/  FADD.FTZ R8, R38, R11 ;  /* 0x0000000b26087221 */ /* 0x002fc20000010000 */
[----:B------:R-:W-:-:S02]  /*3da0*/  IMAD.MOV.U32 R57, RZ, RZ, R87 ;  /* 0x000000ffff397224 */ /* 0x000fc400078e0057 */
[--C-:B------:R-:W-:Y:S02]  /*3db0*/  IMAD.MOV.U32 R56, RZ, RZ, R87.reuse ;  /* 0x000000ffff387224 */ /* 0x100fe400078e0057 */
[----:B------:R-:W-:Y:S01]  /*3dc0*/  FADD.FTZ R8, R39, R8 ;  /* 0x0000000827087221 */ /* 0x000fe20000010000 */
[----:B------:R-:W-:Y:S01]  /*3dd0*/  IMAD.MOV.U32 R30, RZ, RZ, R87 ;  /* 0x000000ffff1e7224 */ /* 0x000fe200078e0057 */
[----:B------:R-:W1:Y:S01]  /*3de0*/  MUFU.EX2 R68, R68 ;  /* 0x0000004400447308 */ /* 0x000e620000000800 */
[----:B--2---:R-:W-:-:S01]  /*3df0*/  FADD.FTZ R4, R64, R7 ;  /* 0x0000000740047221 */ /* 0x004fc20000010000 */
[----:B------:R-:W-:Y:S01]  /*3e00*/  FADD.FTZ R11, R43, R8 ;  /* 0x000000082b0b7221 */ /* 0x000fe20000010000 */
[----:B------:R-:W-:-:S03]  /*3e10*/  F2FP.SATFINITE.E4M3.F32.PACK_AB_MERGE_C R43, R32, R43, RZ ;  /* 0x0000002b202b723e */ /* 0x000fc600048070ff */
[----:B------:R-:W-:Y:S01]  /*3e20*/  FADD.FTZ R32, R32, R11 ;  /* 0x0000000b20207221 */ /* 0x000fe20000010000 */
[----:B------:R-:W-:Y:S01]  /*3e30*/  F2FP.SATFINITE.E4M3.F32.PACK_AB_MERGE_C R183, R39, R38, R43 ;  /* 0x0000002627b7723e */ /* 0x000fe2000480702b */
[----:B------:R-:W2:Y:S01]  /*3e40*/  MUFU.EX2 R69, R69 ;  /* 0x0000004500457308 */ /* 0x000ea20000000800 */
[----:B---3--:R-:W-:-:S01]  /*3e50*/  FADD.FTZ R7, R65, R4 ;  /* 0x0000000441077221 */ /* 0x008fc20000010000 */
[--C-:B------:R-:W-:Y:S02]  /*3e60*/  IMAD.MOV.U32 R43, RZ, RZ, R87.reuse ;  /* 0x000000ffff2b7224 */ /* 0x100fe400078e0057 */
[--C-:B------:R-:W-:Y:S02]  /*3e70*/  IMAD.MOV.U32 R39, RZ, RZ, R87.reuse ;  /* 0x000000ffff277224 */ /* 0x100fe400078e0057 */
[----:B------:R-:W-:Y:S02]  /*3e80*/  IMAD.MOV.U32 R38, RZ, RZ, R87 ;  /* 0x000000ffff267224 */ /* 0x000fe400078e0057 */
[----:B------:R-:W3:Y:S01]  /*3e90*/  MUFU.EX2 R29, R29 ;  /* 0x0000001d001d7308 */ /* 0x000ee20000000800 */
[----:B-1----:R-:W-:-:S07]  /*3ea0*/  FADD.FTZ R4, R68, R7 ;  /* 0x0000000744047221 */ /* 0x002fce0000010000 */
[----:B------:R-:W1:Y:S01]  /*3eb0*/  MUFU.EX2 R40, R40 ;  /* 0x0000002800287308 */ /* 0x000e620000000800 */
[C---:B--2---:R-:W-:Y:S01]  /*3ec0*/  F2FP.SATFINITE.E4M3.F32.PACK_AB_MERGE_C R68, R69.reuse, R68, RZ ;  /* 0x000000444544723e */ /* 0x044fe200048070ff */
[----:B------:R-:W-:-:S03]  /*3ed0*/  FADD.FTZ R69, R69, R4 ;  /* 0x0000000445457221 */ /* 0x000fc60000010000 */
[----:B------:R-:W-:Y:S01]  /*3ee0*/  F2FP.SATFINITE.E4M3.F32.PACK_AB_MERGE_C R182, R65, R64, R68 ;  /* 0x0000004041b6723e */ /* 0x000fe20004807044 */
[----:B------:R-:W-:Y:S02]  /*3ef0*/  IMAD.MOV.U32 R68, RZ, RZ, R87 ;  /* 0x000000ffff447224 */ /* 0x000fe400078e0057 */
[----:B------:R-:W2:Y:S01]  /*3f00*/  MUFU.EX2 R36, R36 ;  /* 0x0000002400247308 */ /* 0x000ea20000000800 */
[----:B---3--:R-:W-:-:S01]  /*3f10*/  FADD.FTZ R5, R29, R32 ;  /* 0x000000201d057221 */ /* 0x008fc20000010000 */
[--C-:B------:R-:W-:Y:S02]  /*3f20*/  IMAD.MOV.U32 R65, RZ, RZ, R87.reuse ;  /* 0x000000ffff417224 */ /* 0x100fe400078e0057 */
[--C-:B------:R-:W-:Y:S02]  /*3f30*/  IMAD.MOV.U32 R64, RZ, RZ, R87.reuse ;  /* 0x000000ffff407224 */ /* 0x100fe400078e0057 */
[----:B------:R-:W-:Y:S02]  /*3f40*/  IMAD.MOV.U32 R32, RZ, RZ, R87 ;  /* 0x000000ffff207224 */ /* 0x000fe400078e0057 */
[----:B------:R-:W3:Y:S01]  /*3f50*/  MUFU.EX2 R41, R41 ;  /* 0x0000002900297308 */ /* 0x000ee20000000800 */
[----:B-1----:R-:W-:-:S01]  /*3f60*/  FADD.FTZ R4, R40, R69 ;  /* 0x0000004528047221 */ /* 0x002fc20000010000 */
[----:B------:R-:W-:-:S06]  /*3f70*/  IMAD.MOV.U32 R69, RZ, RZ, R87 ;  /* 0x000000ffff457224 */ /* 0x000fcc00078e0057 */
        /* <DEDUP_REMOVED lines=9> */
[C---:B---3--:R-:W-:Y:S01]  /*4010*/  F2FP.SATFINITE.E4M3.F32.PACK_AB_MERGE_C R33, R46.reuse, R33, RZ ;  /* 0x000000212e21723e */ /* 0x048fe200048070ff */
[----:B------:R-:W-:-:S03]  /*4020*/  FADD.FTZ R46, R46, R7 ;  /* 0x000000072e2e7221 */ /* 0x000fc60000010000 */
[----:B------:R-:W-:Y:S01]  /*4030*/  F2FP.SATFINITE.E4M3.F32.PACK_AB_MERGE_C R185, R36, R29, R33 ;  /* 0x0000001d24b9723e */ /* 0x000fe20004807021 */
[--C-:B------:R-:W-:Y:S02]  /*4040*/  IMAD.MOV.U32 R36, RZ, RZ, R87.reuse ;  /* 0x000000ffff247224 */ /* 0x100fe400078e0057 */
[----:B------:R-:W3:Y:S01]  /*4050*/  MUFU.EX2 R48, R48 ;  /* 0x0000003000307308 */ /* 0x000ee20000000800 */
[C---:B-1----:R-:W-:Y:S01]  /*4060*/  F2FP.SATFINITE.E4M3.F32.PACK_AB_MERGE_C R44, R45.reuse, R44, RZ ;  /* 0x0000002c2d2c723e */ /* 0x042fe200048070ff */
[----:B------:R-:W-:Y:S01]  /*4070*/  FADD.FTZ R45, R45, R4 ;  /* 0x000000042d2d7221 */ /* 0x000fe20000010000 */
[--C-:B------:R-:W-:Y:S02]  /*4080*/  IMAD.MOV.U32 R33, RZ, RZ, R87.reuse ;  /* 0x000000ffff217224 */ /* 0x100fe400078e0057 */
[----:B------:R-:W-:Y:S01]  /*4090*/  F2FP.SATFINITE.E4M3.F32.PACK_AB_MERGE_C R184, R41, R40, R44 ;  /* 0x0000002829b8723e */ /* 0x000fe2000480702c */
[----:B------:R-:W-:Y:S02]  /*40a0*/  IMAD.MOV.U32 R44, RZ, RZ, R87 ;  /* 0x000000ffff2c7224 */ /* 0x000fe400078e0057 */
[----:B------:R-:W1:Y:S01]  /*40b0*/  MUFU.EX2 R50, R50 ;  /* 0x0000003200327308 */ /* 0x000e620000000800 */
[----:B--2---:R-:W-:-:S01]  /*40c0*/  FADD.FTZ R5, R37, R46 ;  /* 0x0000002e25057221 */ /* 0x004fc20000010000 */
[----:B------:R-:W-:-:S02]  /*40d0*/  IMAD.MOV.U32 R46, RZ, RZ, R87 ;  /* 0x000000ffff2e7224 */ /* 0x000fc400078e0057 */
[--C-:B------:R-:W-:Y:S02]  /*40e0*/  IMAD.MOV.U32 R41, RZ, RZ, R87.reuse ;  /* 0x000000ffff297224 */ /* 0x100fe400078e0057 */
[----:B------:R-:W-:Y:S02]  /*40f0*/  IMAD.MOV.U32 R40, RZ, RZ, R87 ;  /* 0x000000ffff287224 */ /* 0x000fe400078e0057 */
[----:B------:R-:W2:Y:S01]  /*4100*/  MUFU.EX2 R49, R49 ;  /* 0x0000003100317308 */ /* 0x000ea20000000800 */
[----:B---3--:R-:W-:-:S01]  /*4110*/  FADD.FTZ R4, R48, R45 ;  /* 0x0000002d30047221 */ /* 0x008fc20000010000 */
[--C-:B------:R-:W-:Y:S02]  /*4120*/  IMAD.MOV.U32 R45, RZ, RZ, R87.reuse ;  /* 0x000000ffff2d7224 */ /* 0x100fe400078e0057 */
[----:B------:R-:W-:-:S04]  /*4130*/  IMAD.MOV.U32 R29, RZ, RZ, R87 ;  /* 0x000000ffff1d7224 */ /* 0x000fc800078e0057 */
[----:B------:R-:W-:Y:S01]  /*4140*/  MUFU.EX2 R47, R47 ;  /* 0x0000002f002f7308 */ /* 0x000fe20000000800 */
[----:B-1----:R-:W-:-:S07]  /*4150*/  FADD.FTZ R6, R50, R5 ;  /* 0x0000000532067221 */ /* 0x002fce0000010000 */
[----:B------:R-:W1:Y:S01]  /*4160*/  MUFU.EX2 R54, R54 ;  /* 0x0000003600367308 */ /* 0x000e620000000800 */
[----:B--2---:R-:W-:-:S07]  /*4170*/  FADD.FTZ R5, R49, R4 ;  /* 0x0000000431057221 */ /* 0x004fce0000010000 */
[----:B------:R-:W2:Y:S08]  /*4180*/  MUFU.EX2 R52, R52 ;  /* 0x0000003400347308 */ /* 0x000eb00000000800 */
[----:B------:R-:W3:Y:S01]  /*4190*/  MUFU.EX2 R53, R53 ;  /* 0x0000003500357308 */ /* 0x000ee20000000800 */
[----:B-1----:R-:W-:Y:S01]  /*41a0*/  F2FP.SATFINITE.E4M3.F32.PACK_AB_MERGE_C R7, R54, R47, RZ ;  /* 0x0000002f3607723e */ /* 0x002fe200048070ff */
[----:B------:R-:W-:-:S03]  /*41b0*/  FADD.FTZ R47, R47, R6 ;  /* 0x000000062f2f7221 */ /* 0x000fc60000010000 */
[----:B------:R-:W-:Y:S01]  /*41c0*/  F2FP.SATFINITE.E4M3.F32.PACK_AB_MERGE_C R187, R50, R37, R7 ;  /* 0x0000002532bb723e */ /* 0x000fe20004807007 */
[----:B------:R-:W-:-:S01]  /*41d0*/  FADD.FTZ R54, R54, R47 ;  /* 0x0000002f36367221 */ /* 0x000fc20000010000 */
[----:B------:R-:W-:Y:S01]  /*41e0*/  IMAD.MOV.U32 R50, RZ, RZ, R87 ;  /* 0x000000ffff327224 */ /* 0x000fe200078e0057 */
[----:B------:R-:W-:Y:S01]  /*41f0*/  MUFU.EX2 R55, R55 ;  /* 0x0000003700377308 */ /* 0x000fe20000000800 */
[----:B--2---:R-:W-:-:S01]  /*4200*/  FADD.FTZ R6, R52, R5 ;  /* 0x0000000534067221 */ /* 0x004fc20000010000 */
[--C-:B------:R-:W-:Y:S02]  /*4210*/  IMAD.MOV.U32 R47, RZ, RZ, R87.reuse ;  /* 0x000000ffff2f7224 */ /* 0x100fe400078e0057 */
[----:B------:R-:W-:-:S04]  /*4220*/  IMAD.MOV.U32 R37, RZ, RZ, R87 ;  /* 0x000000ffff257224 */ /* 0x000fc800078e0057 */
[----:B------:R-:W1:Y:S01]  /*4230*/  MUFU.EX2 R62, R62 ;  /* 0x0000003e003e7308 */ /* 0x000e620000000800 */
[C---:B---3--:R-:W-:Y:S01]  /*4240*/  F2FP.SATFINITE.E4M3.F32.PACK_AB_MERGE_C R52, R53.reuse, R52, RZ ;  /* 0x000000343534723e */ /* 0x048fe200048070ff */
[----:B------:R-:W-:-:S03]  /*4250*/  FADD.FTZ R53, R53, R6 ;  /* 0x0000000635357221 */ /* 0x000fc60000010000 */
[----:B------:R-:W-:Y:S01]  /*4260*/  F2FP.SATFINITE.E4M3.F32.PACK_AB_MERGE_C R186, R49, R48, R52 ;  /* 0x0000003031ba723e */ /* 0x000fe20004807034 */
[--C-:B------:R-:W-:Y:S02]  /*4270*/  IMAD.MOV.U32 R52, RZ, RZ, R87.reuse ;  /* 0x000000ffff347224 */ /* 0x100fe400078e0057 */
[----:B------:R-:W2:Y:S01]  /*4280*/  MUFU.EX2 R51, R51 ;  /* 0x0000003300337308 */ /* 0x000ea20000000800 */
[--C-:B------:R-:W-:Y:S02]  /*4290*/  IMAD.MOV.U32 R49, RZ, RZ, R87.reuse ;  /* 0x000000ffff317224 */ /* 0x100fe400078e0057 */
[----:B------:R-:W-:-:S05]  /*42a0*/  IMAD.MOV.U32 R48, RZ, RZ, R87 ;  /* 0x000000ffff307224 */ /* 0x000fca00078e0057 */
[----:B------:R-:W3:Y:S01]  /*42b0*/  MUFU.EX2 R24, R24 ;  /* 0x0000001800187308 */ /* 0x000ee20000000800 */
[----:B-1----:R-:W-:-:S07]  /*42c0*/  F2FP.SATFINITE.E4M3.F32.PACK_AB_MERGE_C R7, R62, R55, RZ ;  /* 0x000000373e07723e */ /* 0x002fce00048070ff */
[----:B------:R-:W1:Y:S01]  /*42d0*/  MUFU.EX2 R58, R58 ;  /* 0x0000003a003a7308 */ /* 0x000e620000000800 */
[----:B--2---:R-:W-:-:S01]  /*42e0*/  FADD.FTZ R5, R51, R54 ;  /* 0x0000003633057221 */ /* 0x004fc20000010000 */
[----:B------:R-:W-:-:S06]  /*42f0*/  IMAD.MOV.U32 R54, RZ, RZ, R87 ;  /* 0x000000ffff367224 */ /* 0x000fcc00078e0057 */
[----:B------:R-:W2:Y:S01]  /*4300*/  MUFU.EX2 R25, R25 ;  /* 0x0000001900197308 */ /* 0x000ea20000000800 */
[----:B---3--:R-:W-:-:S01]  /*4310*/  FADD.FTZ R6, R24, R53 ;  /* 0x0000003518067221 */ /* 0x008fc20000010000 */
[----:B------:R-:W-:-:S06]  /*4320*/  IMAD.MOV.U32 R53, RZ, RZ, R87 ;  /* 0x000000ffff357224 */ /* 0x000fcc00078e0057 */
[----:B------:R-:W3:Y:S01]  /*4330*/  MUFU.EX2 R28, R28 ;  /* 0x0000001c001c7308 */ /* 0x000ee20000000800 */
[C---:B-1----:R-:W-:Y:S01]  /*4340*/  F2FP.SATFINITE.E4M3.F32.PACK_AB_MERGE_C R189, R58.reuse, R51, R7 ;  /* 0x000000333abd723e */ /* 0x042fe20004807007 */
[----:B------:R-:W-:Y:S01]  /*4350*/  FADD.FTZ R58, R58, R5 ;  /* 0x000000053a3a7221 */ /* 0x000fe20000010000 */
[----:B------:R-:W-:-:S03]  /*4360*/  IMAD.MOV.U32 R51, RZ, RZ, R87 ;  /* 0x000000ffff337224 */ /* 0x000fc600078e0057 */
[----:B------:R-:W-:Y:S01]  /*4370*/  FADD.FTZ R55, R55, R58 ;  /* 0x0000003a37377221 */ /* 0x000fe20000010000 */
[----:B------:R-:W-:Y:S01]  /*4380*/  IMAD.MOV.U32 R58, RZ, RZ, R87 ;  /* 0x000000ffff3a7224 */ /* 0x000fe200078e0057 */
[----:B------:R-:W1:Y:S01]  /*4390*/  MUFU.EX2 R77, R77 ;  /* 0x0000004d004d7308 */ /* 0x000e620000000800 */
[----:B--2---:R-:W-:-:S01]  /*43a0*/  FADD.FTZ R5, R25, R6 ;  /* 0x0000000619057221 */ /* 0x004fc20000010000 */
[----:B------:R-:W-:Y:S01]  /*43b0*/  FADD.FTZ R62, R62, R55 ;  /* 0x000000373e3e7221 */ /* 0x000fe20000010000 */
[----:B------:R-:W-:-:S05]  /*43c0*/  IMAD.MOV.U32 R55, RZ, RZ, R87 ;  /* 0x000000ffff377224 */ /* 0x000fca00078e0057 */
[----:B------:R-:W-:Y:S01]  /*43d0*/  MUFU.EX2 R63, R63 ;  /* 0x0000003f003f7308 */ /* 0x000fe20000000800 */
[----:B---3--:R-:W-:-:S07]  /*43e0*/  FADD.FTZ R6, R28, R5 ;  /* 0x000000051c067221 */ /* 0x008fce0000010000 */
[----:B------:R-:W2:Y:S01]  /*43f0*/  MUFU.EX2 R70, R121 ;  /* 0x0000007900467308 */ /* 0x000ea20000000800 */
[----:B-1----:R-:W-:-:S01]  /*4400*/  FADD.FTZ R6, R77, R6 ;  /* 0x000000064d067221 */ /* 0x002fc20000010000 */
[----:B------:R-:W-:Y:S01]  /*4410*/  F2FP.SATFINITE.E4M3.F32.PACK_AB_MERGE_C R28, R77, R28, RZ ;  /* 0x0000001c4d1c723e */ /* 0x000fe200048070ff */
[----:B------:R-:W-:-:S03]  /*4420*/  IMAD.MOV.U32 R77, RZ, RZ, R87 ;  /* 0x000000ffff4d7224 */ /* 0x000fc600078e0057 */
[----:B------:R-:W-:Y:S01]  /*4430*/  F2FP.SATFINITE.E4M3.F32.PACK_AB_MERGE_C R188, R25, R24, R28 ;  /* 0x0000001819bc723e */ /* 0x000fe2000480701c */
[--C-:B------:R-:W-:Y:S01]  /*4440*/  IMAD.MOV.U32 R28, RZ, RZ, R87.reuse ;  /* 0x000000ffff1c7224 */ /* 0x100fe200078e0057 */
[----:B------:R-:W1:Y:S01]  /*4450*/  MUFU.EX2 R59, R59 ;  /* 0x0000003b003b7308 */ /* 0x000e620000000800 */
[--C-:B------:R-:W-:Y:S02]  /*4460*/  IMAD.MOV.U32 R25, RZ, RZ, R87.reuse ;  /* 0x000000ffff197224 */ /* 0x100fe400078e0057 */
[----:B------:R-:W-:-:S05]  /*4470*/  IMAD.MOV.U32 R24, RZ, RZ, R87 ;  /* 0x000000ffff187224 */ /* 0x000fca00078e0057 */
[----:B------:R-:W3:Y:S01]  /*4480*/  MUFU.EX2 R79, R79 ;  /* 0x0000004f004f7308 */ /* 0x000ee20000000800 */
[----:B--2---:R-:W-:-:S07]  /*4490*/  F2FP.SATFINITE.E4M3.F32.PACK_AB_MERGE_C R8, R70, R63, RZ ;  /* 0x0000003f4608723e */ /* 0x004fce00048070ff */
[----:B------:R-:W2:Y:S01]  /*44a0*/  MUFU.EX2 R66, R66 ;  /* 0x0000004200427308 */ /* 0x000ea20000000800 */
[----:B-1----:R-:W-:-:S01]  /*44b0*/  FADD.FTZ R7, R59, R62 ;  /* 0x0000003e3b077221 */ /* 0x002fc20000010000 */
[----:B------:R-:W-:-:S06]  /*44c0*/  IMAD.MOV.U32 R62, RZ, RZ, R87 ;  /* 0x000000ffff3e7224 */ /* 0x000fcc00078e0057 */
[----:B------:R1:W4:Y:S01]  /*44d0*/  MUFU.EX2 R4, R81 ;  /* 0x0000005100047308 */ /* 0x0003220000000800 */
[----:B---3--:R-:W-:-:S07]  /*44e0*/  FADD.FTZ R5, R79, R6 ;  /* 0x000000064f057221 */ /* 0x008fce0000010000 */
[----:B------:R-:W-:Y:S01]  /*44f0*/  MUFU.EX2 R83, R83 ;  /* 0x0000005300537308 */ /* 0x000fe20000000800 */
[C---:B--2---:R-:W-:Y:S01]  /*4500*/  F2FP.SATFINITE.E4M3.F32.PACK_AB_MERGE_C R191, R66.reuse, R59, R8 ;  /* 0x0000003b42bf723e */ /* 0x044fe20004807008 */
[----:B------:R-:W-:Y:S01]  /*4510*/  FADD.FTZ R66, R66, R7 ;  /* 0x0000000742427221 */ /* 0x000fe20000010000 */
[--C-:B-1----:R-:W-:Y:S02]  /*4520*/  IMAD.MOV.U32 R81, RZ, RZ, R87.reuse ;  /* 0x000000ffff517224 */ /* 0x102fe400078e0057 */
[----:B------:R-:W-:-:S03]  /*4530*/  IMAD.MOV.U32 R59, RZ, RZ, R87 ;  /* 0x000000ffff3b7224 */ /* 0x000fc600078e0057 */
[----:B------:R-:W1:Y:S01]  /*4540*/  MUFU.EX2 R80, R80 ;  /* 0x0000005000507308 */ /* 0x000e620000000800 */
[----:B----4-:R-:W-:-:S01]  /*4550*/  FADD.FTZ R6, R4, R5 ;  /* 0x0000000504067221 */ /* 0x010fc20000010000 */
[----:B------:R-:W-:Y:S01]  /*4560*/  FADD.FTZ R5, R63, R66 ;  /* 0x000000423f057221 */ /* 0x000fe20000010000 */
[--C-:B------:R-:W-:Y:S02]  /*4570*/  IMAD.MOV.U32 R66, RZ, RZ, R87.reuse ;  /* 0x000000ffff427224 */ /* 0x100fe400078e0057 */
[----:B------:R-:W-:Y:S02]  /*4580*/  IMAD.MOV.U32 R63, RZ, RZ, R87 ;  /* 0x000000ffff3f7224 */ /* 0x000fe400078e0057 */
[----:B------:R-:W-:-:S01]  /*4590*/  FADD.FTZ R5, R70, R5 ;  /* 0x0000000546057221 */ /* 0x000fc20000010000 */
[----:B------:R-:W-:Y:S01]  /*45a0*/  IMAD.MOV.U32 R70, RZ, RZ, R87 ;  /* 0x000000ffff467224 */ /* 0x000fe200078e0057 */
[----:B-1----:R-:W-:Y:S01]  /*45b0*/  F2FP.SATFINITE.E4M3.F32.PACK_AB_MERGE_C R7, R80, R83, RZ ;  /* 0x000000535007723e */ /* 0x002fe200048070ff */
[----:B------:R-:W-:-:S03]  /*45c0*/  FADD.FTZ R83, R83, R6 ;  /* 0x0000000653537221 */ /* 0x000fc60000010000 */
[----:B------:R-:W-:Y:S01]  /*45d0*/  F2FP.SATFINITE.E4M3.F32.PACK_AB_MERGE_C R190, R4, R79, R7 ;  /* 0x0000004f04be723e */ /* 0x000fe20004807007 */
[----:B------:R-:W-:-:S01]  /*45e0*/  FADD.FTZ R4, R80, R83 ;  /* 0x0000005350047221 */ /* 0x000fc20000010000 */
[--C-:B------:R-:W-:Y:S02]  /*45f0*/  IMAD.MOV.U32 R83, RZ, RZ, R87.reuse ;  /* 0x000000ffff537224 */ /* 0x100fe400078e0057 */
[--C-:B------:R-:W-:Y:S02]  /*4600*/  IMAD.MOV.U32 R80, RZ, RZ, R87.reuse ;  /* 0x000000ffff507224 */ /* 0x100fe400078e0057 */
[----:B------:R-:W-:Y:S01]  /*4610*/  IMAD.MOV.U32 R79, RZ, RZ, R87 ;  /* 0x000000ffff4f7224 */ /* 0x000fe200078e0057 */
[----:B------:R-:W-:Y:S06]  /*4620*/  @!P1 BRA `(.L_x_15) ;  /* 0x0000002c00b49947 */ /* 0x000fec0003800000 */
[----:B------:R-:W-:Y:S01]  /*4630*/  IMAD.MOV.U32 R7, RZ, RZ, R0 ;  /* 0x000000ffff077224 */ /* 0x000fe200078e0000 */
[----:B------:R-:W-:Y:S01]  /*4640*/  CS2R R86, SRZ ;  /* 0x0000000000567805 */ /* 0x000fe2000001ff00 */
[----:B------:R-:W-:Y:S01]  /*4650*/  IMAD.MOV.U32 R6, RZ, RZ, R3 ;  /* 0x000000ffff067224 */ /* 0x000fe200078e0003 */
[----:B------:R-:W-:Y:S02]  /*4660*/  CS2R R84, SRZ ;  /* 0x0000000000547805 */ /* 0x000fe4000001ff00 */
[----:B------:R-:W-:Y:S02]  /*4670*/  CS2R R82, SRZ ;  /* 0x0000000000527805 */ /* 0x000fe4000001ff00 */
[----:B------:R-:W-:Y:S02]  /*4680*/  CS2R R80, SRZ ;  /* 0x0000000000507805 */ /* 0x000fe4000001ff00 */
[----:B------:R-:W-:Y:S02]  /*4690*/  CS2R R78, SRZ ;  /* 0x00000000004e7805 */ /* 0x000fe4000001ff00 */
[----:B------:R-:W-:-:S02]  /*46a0*/  CS2R R76, SRZ ;  /* 0x00000000004c7805 */ /* 0x000fc4000001ff00 */
[----:B------:R-:W-:Y:S02]  /*46b0*/  CS2R R74, SRZ ;  /* 0x00000000004a7805 */ /* 0x000fe4000001ff00 */
        /* <DEDUP_REMOVED lines=24> */
[----:B------:R-:W-:Y:S01]  /*4840*/  CS2R R24, SRZ ;  /* 0x0000000000187805 */ /* 0x000fe2000001ff00 */
[----:B------:R-:W-:Y:S01]  /*4850*/  UIADD3 UR53, UR53, -0x2, URZ ;  /* 0xfffffffe35357890 */ /* 0x000fe2000fffe03f */
[----:B------:R-:W-:Y:S01]  /*4860*/  UMOV UR57, UR36 ;  /* 0x0000002400397c82 */ /* 0x000fe20008000000 */
[----:B------:R-:W-:-:S10]  /*4870*/  UMOV UR56, UR52 ;  /* 0x0000003400387c82 */ /* 0x000fd40008000000 */
.L_x_25:
[----:B------:R-:W-:Y:S01]  /*4880*/  ISETP.NE.AND P2, PT, RZ, UR41, PT ;  /* 0x00000029ff007c0c */ /* 0x000fe2000bf45270 */
[----:B------:R-:W-:-:S04]  /*4890*/  UISETP.NE.AND UP0, UPT, UR56, 0x1, UPT ;  /* 0x000000013800788c */ /* 0x000fc8000bf05270 */
[----:B------:R-:W-:-:S04]  /*48a0*/  USEL UR36, URZ, 0x1, UP0 ;  /* 0x000000013f247887 */ /* 0x000fc80008000000 */
[----:B------:R-:W-:-:S04]  /*48b0*/  ULOP3.LUT UR36, UR57, UR36, URZ, 0x3c, !UPT ;  /* 0x0000002439247292 */ /* 0x000fc8000f8e3c3f */
[----:B------:R-:W-:Y:S08]  /*48c0*/  @P2 BRA `(.L_x_16) ;  /* 0x0000000000382947 */ /* 0x000ff00003800000 */
[----:B------:R-:W-:Y:S05]  /*48d0*/  @!P0 BRA `(.L_x_17) ;  /* 0x0000000000048947 */ /* 0x000fea0003800000 */
[----:B------:R-:W-:Y:S01]  /*48e0*/  BPT.TRAP 0x1 ;  /* 0x000000040000795c */ /* 0x000fe20000300000 */
.L_x_17:
[----:B------:R-:W-:Y:S01]  /*48f0*/  UIADD3 UR6, UR56, 0x1, URZ ;  /* 0x0000000138067890 */ /* 0x000fe2000fffe03f */
[----:B------:R-:W-:-:S03]  /*4900*/  IMAD.U32 R0, RZ, RZ, UR36 ;  /* 0x00000024ff007e24 */ /* 0x000fc6000f8e00ff */
[----:B------:R-:W-:Y:S02]  /*4910*/  UISETP.NE.AND UP0, UPT, UR6, 0x2, UPT ;  /* 0x000000020600788c */ /* 0x000fe4000bf05270 */
[----:B------:R-:W-:Y:S02]  /*4920*/  SHF.L.U32 R0, R0, 0x1f, RZ ;  /* 0x0000001f00007819 */ /* 0x000fe400000006ff */
[----:B------:R-:W-:-:S04]  /*4930*/  USEL UR6, UR6, URZ, UP0 ;  /* 0x0000003f06067287 */ /* 0x000fc80008000000 */
[----:B------:R-:W-:-:S09]  /*4940*/  ULEA UR6, UR6, UR38, 0x3 ;  /* 0x0000002606067291 */ /* 0x000fd2000f8e183f */
[----:B------:R1:W2:Y:S01]  /*4950*/  SYNCS.PHASECHK.TRANS64.TRYWAIT P1, [UR6+0x29830], R0 ;  /* 0x02983000ff0075a7 */ /* 0x0002a20008020146 */
[----:B------:R-:W-:Y:S05]  /*4960*/  @!P0 BRA `(.L_x_18) ;  /* 0x0000000000048947 */ /* 0x000fea0003800000 */
[----:B------:R-:W-:Y:S01]  /*4970*/  BPT.TRAP 0x1 ;  /* 0x000000040000795c */ /* 0x000fe20000300000 */
.L_x_18:
[----:B--2---:R-:W-:Y:S05]  /*4980*/  @P1 BRA `(.L_x_16) ;  /* 0x0000000000081947 */ /* 0x004fea0003800000 */
[----:B------:R-:W2:Y:S02]  /*4990*/  SYNCS.PHASECHK.TRANS64.TRYWAIT P1, [UR6+0x29830], R0 ;  /* 0x02983000ff0075a7 */ /* 0x000ea40008020146 */
[----:B--2---:R-:W-:Y:S05]  /*49a0*/  @!P1 BRA `(.L_x_19) ;  /* 0x0000007400c49947 */ /* 0x004fea0003800000 */
.L_x_16:
[----:B-12---:R-:W-:Y:S01]  /*49b0*/  VIADD R0, R18, 0x8 ;  /* 0x0000000812007836 */ /* 0x006fe20000000000 */
[----:B------:R-:W-:Y:S01]  /*49c0*/  UIADD3 UR52, UR56, 0x1, URZ ;  /* 0x0000000138347890 */ /* 0x000fe2000fffe03f */
[----:B------:R-:W-:Y:S01]  /*49d0*/  UMOV UR27, 0x80000020 ;  /* 0x80000020001b7882 */ /* 0x000fe20000000000 */
[----:B------:R-:W-:Y:S02]  /*49e0*/  UMOV UR28, UR24 ;  /* 0x00000018001c7c82 */ /* 0x000fe40008000000 */
[----:B------:R1:W-:Y:S01]  /*49f0*/  BAR.SYNC.DEFER_BLOCKING R0, 0x100 ;  /* 0x000400000000751d */ /* 0x0003e20000010000 */
[----:B------:R-:W-:-:S04]  /*4a00*/  UISETP.NE.AND UP0, UPT, UR52, 0x2, UPT ;  /* 0x000000023400788c */ /* 0x000fc8000bf05270 */
[----:B------:R-:W-:Y:S01]  /*4a10*/  USEL UR52, UR52, URZ, UP0 ;  /* 0x0000003f34347287 */ /* 0x000fe20008000000 */
[----:B------:R-:W-:Y:S01]  /*4a20*/  UMOV UR29, UR25 ;  /* 0x00000019001d7c82 */ /* 0x000fe20008000000 */
[----:B------:R-:W-:Y:S02]  /*4a30*/  UMOV UR31, 0x80000020 ;  /* 0x80000020001f7882 */ /* 0x000fe40000000000 */
[----:B------:R-:W-:Y:S01]  /*4a40*/  UIMAD UR58, UR52, 0x780, UR49 ;  /* 0x00000780343a78a4 */ /* 0x000fe2000f8e0231 */
[----:B------:R-:W-:Y:S01]  /*4a50*/  UMOV UR32, UR24 ;  /* 0x0000001800207c82 */ /* 0x000fe20008000000 */
[----:B------:R-:W-:Y:S02]  /*4a60*/  UMOV UR33, UR25 ;  /* 0x0000001900217c82 */ /* 0x000fe40008000000 */
[----:B------:R-:W-:Y:S02]  /*4a70*/  UIADD3 UR30, UR58, 0x80, URZ ;  /* 0x000000803a1e7890 */ /* 0x000fe4000fffe03f */
[----:B------:R-:W-:-:S02]  /*4a80*/  UIADD3 UR34, UR58, 0x100, URZ ;  /* 0x000001003a227890 */ /* 0x000fc4000fffe03f */
[----:B------:R-:W-:Y:S01]  /*4a90*/  UMOV UR26, UR58 ;  /* 0x0000003a001a7c82 */ /* 0x000fe20008000000 */
[----:B------:R-:W-:Y:S01]  /*4aa0*/  UMOV UR35, 0x80000020 ;  /* 0x8000002000237882 */ /* 0x000fe20000000000 */
[----:B------:R-:W-:Y:S01]  /*4ab0*/  UIADD3 UR6, UR58, 0x200, URZ ;  /* 0x000002003a067890 */ /* 0x000fe2000fffe03f */
[----:B------:R-:W-:Y:S01]  /*4ac0*/  UMOV UR7, 0x80000020 ;  /* 0x8000002000077882 */ /* 0x000fe20000000000 */
[----:B------:R-:W-:Y:S01]  /*4ad0*/  UIADD3 UR10, UR58, 0x202, URZ ;  /* 0x000002023a0a7890 */ /* 0x000fe2000fffe03f */
[----:B------:R-:W-:Y:S01]  /*4ae0*/  WARPGROUP.ARRIVE ;  /* 0x00000000000079c5 */ /* 0x000fe20000000000 */
[----:B------:R-:W-:Y:S01]  /*4af0*/  UMOV UR11, 0x80000020 ;  /* 0x80000020000b7882 */ /* 0x000fe20000000000 */
[----:B------:R-:W-:Y:S01]  /*4b00*/  UIADD3 UR14, UR58, 0x282, URZ ;  /* 0x000002823a0e7890 */ /* 0x000fe2000fffe03f */
[----:B------:R-:W-:Y:S01]  /*4b10*/  UMOV UR15, 0x80000020 ;  /* 0x80000020000f7882 */ /* 0x000fe20000000000 */
[----:B------:R-:W-:Y:S02]  /*4b20*/  UIADD3 UR18, UR58, 0x500, URZ ;  /* 0x000005003a127890 */ /* 0x000fe4000fffe03f */
[----:B------:R-:W-:Y:S01]  /*4b30*/  QGMMA.64x32x32.F32.E4M3.E4M3 R152, gdesc[UR24], RZ, !UPT, gsb0 ;  /* 0x00600000189879f3 */ /* 0x000fe2000c0008ff */
[----:B------:R-:W-:Y:S01]  /*4b40*/  UIADD3 UR26, UR58, 0x180, URZ ;  /* 0x000001803a1a7890 */ /* 0x000fe2000fffe03f */
[----:B------:R-:W-:Y:S01]  /*4b50*/  UMOV UR27, 0x80000020 ;  /* 0x80000020001b7882 */ /* 0x000fe20000000000 */
[----:B------:R-:W-:Y:S01]  /*4b60*/  UMOV UR19, 0x80000020 ;  /* 0x8000002000137882 */ /* 0x000fe20000000000 */
[----:B------:R-:W-:Y:S01]  /*4b70*/  UIADD3 UR22, UR58, 0x502, URZ ;  /* 0x000005023a167890 */ /* 0x000fe2000fffe03f */
[----:B------:R-:W-:Y:S01]  /*4b80*/  UMOV UR23, 0x80000020 ;  /* 0x8000002000177882 */ /* 0x000fe20000000000 */
[----:B------:R-:W-:-:S02]  /*4b90*/  WARPGROUP.DEPBAR.LE gsb0, 0x0 ;  /* 0x00008000000079c5 */ /* 0x000fc40000010000 */
[----:B------:R-:W-:-:S06]  /*4ba0*/  WARPGROUP.ARRIVE ;  /* 0x00000000000079c5 */ /* 0x000fcc0000000000 */
[----:B------:R-:W-:Y:S01]  /*4bb0*/  QGMMA.64x32x32.F32.E4M3.E4M3 R136, gdesc[UR28], RZ, !UPT, gsb0 ;  /* 0x006000001c8879f3 */ /* 0x000fe2000c0008ff */
[----:B------:R-:W-:Y:S01]  /*4bc0*/  UIADD3 UR30, UR58, 0x82, URZ ;  /* 0x000000823a1e7890 */ /* 0x000fe2000fffe03f */
[----:B------:R-:W-:Y:S01]  /*4bd0*/  UMOV UR28, UR4 ;  /* 0x00000004001c7c82 */ /* 0x000fe20008000000 */
[----:B------:R-:W-:Y:S01]  /*4be0*/  UMOV UR29, UR5 ;  /* 0x00000005001d7c82 */ /* 0x000fe20008000000 */
[----:B------:R-:W-:Y:S01]  /*4bf0*/  UMOV UR31, 0x80000020 ;  /* 0x80000020001f7882 */ /* 0x000fe20000000000 */
[----:B------:R-:W-:Y:S02]  /*4c00*/  WARPGROUP.DEPBAR.LE gsb0, 0x0 ;  /* 0x00008000000079c5 */ /* 0x000fe40000010000 */
        /* <DEDUP_REMOVED lines=9> */
[----:B------:R-:W-:Y:S01]  /*4ca0*/  UMOV UR26, UR6 ;  /* 0x00000006001a7c82 */ /* 0x000fe20008000000 */
[----:B------:R-:W-:Y:S01]  /*4cb0*/  UMOV UR27, 0x80000020 ;  /* 0x80000020001b7882 */ /* 0x000fe20000000000 */
[----:B------:R-:W-:Y:S01]  /*4cc0*/  UIADD3 UR6, UR58, 0x2, URZ ;  /* 0x000000023a067890 */ /* 0x000fe2000fffe03f */
        /* <DEDUP_REMOVED lines=12> */
[----:B------:R-:W-:Y:S01]  /*4d90*/  UMOV UR28, UR8 ;  /* 0x00000008001c7c82 */ /* 0x000fe20008000000 */
[----:B------:R-:W-:Y:S01]  /*4da0*/  UMOV UR29, UR9 ;  /* 0x00000009001d7c82 */ /* 0x000fe20008000000 */
        /* <DEDUP_REMOVED lines=106> */
[----:B------:R-:W-:Y:S01]  /*5450*/  UIADD3 UR58, UR58, 0x702, URZ ;  /* 0x000007023a3a7890 */ /* 0x000fe2000fffe03f */
[----:B------:R-:W-:Y:S02]  /*5460*/  WARPGROUP.DEPBAR.LE gsb0, 0x0 ;  /* 0x00008000000079c5 */ /* 0x000fe40000010000 */
[----:B------:R-:W-:-:S06]  /*5470*/  WARPGROUP.ARRIVE ;  /* 0x00000000000079c5 */ /* 0x000fcc0000000000 */
[----:B------:R-:W-:Y:S03]  /*5480*/  QGMMA.64x32x32.F32.E4M3.E4M3 R136, gdesc[UR28], R136, gsb0 ;  /* 0x006000001c8879f3 */ /* 0x000fe60008000888 */
[----:B------:R-:W-:Y:S02]  /*5490*/  WARPGROUP.DEPBAR.LE gsb0, 0x0 ;  /* 0x00008000000079c5 */ /* 0x000fe40000010000 */
[----:B------:R-:W-:-:S06]  /*54a0*/  WARPGROUP.ARRIVE ;  /* 0x00000000000079c5 */ /* 0x000fcc0000000000 */
[----:B------:R-:W-:Y:S03]  /*54b0*/  QGMMA.64x32x32.F32.E4M3.E4M3 R120, gdesc[UR32], R120, gsb0 ;  /* 0x00600000207879f3 */ /* 0x000fe60008000878 */
        /* <DEDUP_REMOVED lines=9> */
[----:B-1----:R-:W-:Y:S05]  /*5550*/  @P2 BRA `(.L_x_20) ;  /* 0x00000000002c2947 */ /* 0x002fea0003800000 */
[----:B------:R-:W-:Y:S05]  /*5560*/  @!P0 BRA `(.L_x_21) ;  /* 0x0000000000048947 */ /* 0x000fea0003800000 */
[----:B------:R-:W-:Y:S01]  /*5570*/  BPT.TRAP 0x1 ;  /* 0x000000040000795c */ /* 0x000fe20000300000 */
.L_x_21:
[----:B------:R-:W-:Y:S01]  /*5580*/  ULEA UR6, UR56, UR38, 0x3 ;  /* 0x0000002638067291 */ /* 0x000fe2000f8e183f */
[----:B------:R-:W-:-:S05]  /*5590*/  IMAD.U32 R0, RZ, RZ, UR57 ;  /* 0x00000039ff007e24 */ /* 0x000fca000f8e00ff */
[----:B------:R-:W-:-:S04]  /*55a0*/  SHF.L.U32 R0, R0, 0x1f, RZ ;  /* 0x0000001f00007819 */ /* 0x000fc800000006ff */
[----:B------:R1:W2:Y:S01]  /*55b0*/  SYNCS.PHASECHK.TRANS64.TRYWAIT P1, [UR6+0x29850], R0 ;  /* 0x02985000ff0075a7 */ /* 0x0002a20008020146 */
[----:B------:R-:W-:Y:S05]  /*55c0*/  @!P0 BRA `(.L_x_22) ;  /* 0x0000000000048947 */ /* 0x000fea0003800000 */
[----:B------:R-:W-:Y:S01]  /*55d0*/  BPT.TRAP 0x1 ;  /* 0x000000040000795c */ /* 0x000fe20000300000 */
.L_x_22:
[----:B--2---:R-:W-:Y:S05]  /*55e0*/  @P1 BRA `(.L_x_20) ;  /* 0x0000000000081947 */ /* 0x004fea0003800000 */
[----:B------:R-:W2:Y:S02]  /*55f0*/  SYNCS.PHASECHK.TRANS64.TRYWAIT P1, [UR6+0x29850], R0 ;  /* 0x02985000ff0075a7 */ /* 0x000ea40008020146 */
[----:B--2---:R-:W-:Y:S05]  /*5600*/  @!P1 BRA `(.L_x_23) ;  /* 0x0000006800c49947 */ /* 0x004fea0003800000 */
.L_x_20:
[----:B------:R-:W-:Y:S01]  /*5610*/  UIADD3 UR6, UR38, 0x400, URZ ;  /* 0x0000040026067890 */ /* 0x000fe2000fffe03f */
[----:B------:R-:W-:Y:S01]  /*5620*/  WARPGROUP.ARRIVE ;  /* 0x00000000000079c5 */ /* 0x000fe20000000000 */
[----:B------:R-:W-:Y:S01]  /*5630*/  UMOV UR7, 0xc0000010 ;  /* 0xc000001000077882 */ /* 0x000fe20000000000 */
[----:B-12---:R-:W-:Y:S01]  /*5640*/  FMNMX.FTZ R0, R152, R6, !PT ;  /* 0x0000000698007209 */ /* 0x006fe20007810000 */
[----:B------:R-:W-:-:S03]  /*5650*/  USHF.R.U32.HI UR6, URZ, 0x4, UR6 ;  /* 0x000000043f067899 */ /* 0x000fc60008011606 */
[----:B------:R-:W1:Y:S01]  /*5660*/  S2R R170, SR_TID.X ;  /* 0x0000000000aa7919 */ /* 0x000e620000002100 */
[----:B------:R-:W-:Y:S01]  /*5670*/  FMNMX.FTZ R3, R153, R0, !PT ;  /* 0x0000000099037209 */ /* 0x000fe20007810000 */
[----:B------:R-:W-:Y:S01]  /*5680*/  ULOP3.LUT UR6, UR6, 0x3fff, URZ, 0xc0, !UPT ;  /* 0x00003fff06067892 */ /* 0x000fe2000f8ec03f */
[----:B------:R-:W-:Y:S02]  /*5690*/  FMNMX.FTZ R0, R154, R7, !PT ;  /* 0x000000079a007209 */ /* 0x000fe40007810000 */
[----:B------:R-:W-:Y:S01]  /*56a0*/  FMNMX.FTZ R8, R156, R3, !PT ;  /* 0x000000039c087209 */ /* 0x000fe20007810000 */
[----:B------:R-:W-:Y:S01]  /*56b0*/  ULOP3.LUT UR6, UR6, 0x10000, URZ, 0xfc, !UPT ;  /* 0x0001000006067892 */ /* 0x000fe2000f8efc3f */
[----:B------:R-:W-:Y:S02]  /*56c0*/  FMNMX.FTZ R3, R155, R0, !PT ;  /* 0x000000009b037209 */ /* 0x000fe40007810000 */
[----:B------:R-:W-:Y:S01]  /*56d0*/  FMNMX.FTZ R9, R157, R8, !PT ;  /* 0x000000089d097209 */ /* 0x000fe20007810000 */
[----:B------:R-:W-:Y:S01]  /*56e0*/  UIMAD UR10, UR56, 0x500, UR6 ;  /* 0x00000500380a78a4 */ /* 0x000fe2000f8e0206 */
[----:B------:R-:W-:-:S02]  /*56f0*/  FMNMX.FTZ R0, R158, R3, !PT ;  /* 0x000000039e007209 */ /* 0x000fc40007810000 */
[----:B------:R-:W-:Y:S02]  /*5700*/  FMNMX.FTZ R8, R160, R9, !PT ;  /* 0x00000009a0087209 */ /* 0x000fe40007810000 */
[----:B------:R-:W-:Y:S02]  /*5710*/  FMNMX.FTZ R3, R159, R0, !PT ;  /* 0x000000009f037209 */ /* 0x000fe40007810000 */
[----:B------:R-:W-:Y:S01]  /*5720*/  UMOV UR6, UR10 ;  /* 0x0000000a00067c82 */ /* 0x000fe20008000000 */
[----:B------:R-:W-:Y:S01]  /*5730*/  FMNMX.FTZ R9, R161, R8, !PT ;  /* 0x00000008a1097209 */ /* 0x000fe20007810000 */
[----:B------:R-:W-:Y:S01]  /*5740*/  QGMMA.64x128x32.F32.E4M3.E4M3 R24, R172, gdesc[UR4], R24, gsb0 ;  /* 0x01e00004ac187df3 */ /* 0x000fe20008000818 */
[----:B------:R-:W-:Y:S01]  /*5750*/  UIADD3 UR6, UR10, 0x100, URZ ;  /* 0x000001000a067890 */ /* 0x000fe2000fffe03f */
[----:B------:R-:W-:Y:S01]  /*5760*/  FMNMX.FTZ R0, R162, R3, !PT ;  /* 0x00000003a2007209 */ /* 0x000fe20007810000 */
[----:B------:R-:W-:Y:S01]  /*5770*/  UMOV UR7, 0xc0000010 ;  /* 0xc000001000077882 */ /* 0x000fe20000000000 */
[----:B------:R-:W-:-:S02]  /*5780*/  FMNMX.FTZ R8, R164, R9, !PT ;  /* 0x00000009a4087209 */ /* 0x000fc40007810000 */
[----:B------:R-:W-:Y:S02]  /*5790*/  FMNMX.FTZ R3, R163, R0, !PT ;  /* 0x00000000a3037209 */ /* 0x000fe40007810000 */
[----:B------:R-:W-:Y:S02]  /*57a0*/  FMNMX.FTZ R9, R165, R8, !PT ;  /* 0x00000008a5097209 */ /* 0x000fe40007810000 */
[----:B------:R-:W-:Y:S02]  /*57b0*/  FMNMX.FTZ R0, R166, R3, !PT ;  /* 0x00000003a6007209 */ /* 0x000fe40007810000 */
[----:B------:R-:W-:Y:S02]  /*57c0*/  FMNMX.FTZ R8, R136, R9, !PT ;  /* 0x0000000988087209 */ /* 0x000fe40007810000 */
[----:B------:R-:W-:Y:S02]  /*57d0*/  FMNMX.FTZ R3, R167, R0, !PT ;  /* 0x00000000a7037209 */ /* 0x000fe40007810000 */
        /* <DEDUP_REMOVED lines=62> */
[----:B-1----:R-:W-:Y:S01]  /*5bc0*/  LOP3.LUT P1, RZ, R170, 0x7f, RZ, 0xc0, !PT ;  /* 0x0000007faaff7812 */ /* 0x002fe2000782c0ff */
[----:B------:R-:W1:Y:S01]  /*5bd0*/  SHFL.BFLY PT, R3, R8, 0x2, 0x1f ;  /* 0x0c401f0008037f89 */ /* 0x000e6200000e0000 */
[----:B------:R-:W-:Y:S02]  /*5be0*/  WARPGROUP.DEPBAR.LE gsb0, 0x0 ;  /* 0x00008000000079c5 */ /* 0x000fe40000010000 */
[----:B------:R-:W-:Y:S01]  /*5bf0*/  WARPGROUP.ARRIVE ;  /* 0x00000000000079c5 */ /* 0x000fe20000000000 */
[----:B------:R-:W-:-:S05]  /*5c00*/  FMNMX.FTZ R9, R103, R0, !PT ;  /* 0x0000000067097209 */ /* 0x000fca0007810000 */
[----:B------:R-:W-:Y:S01]  /*5c10*/  QGMMA.64x128x32.F32.E4M3.E4M3 R24, R176, gdesc[UR4], R24, gsb0 ;  /* 0x01e00004b0187df3 */ /* 0x000fe20008000818 */
[----:B------:R-:W-:Y:S01]  /*5c20*/  UIADD3 UR6, UR10, 0x200, URZ ;  /* 0x000002000a067890 */ /* 0x000fe2000fffe03f */
[----:B------:R-:W2:Y:S01]  /*5c30*/  SHFL.BFLY PT, R0, R9, 0x2, 0x1f ;  /* 0x0c401f0009007f89 */ /* 0x000ea200000e0000 */
[----:B------:R-:W-:Y:S01]  /*5c40*/  UMOV UR7, 0xc0000010 ;  /* 0xc000001000077882 */ /* 0x000fe20000000000 */
[----:B-1----:R-:W-:Y:S01]  /*5c50*/  FMNMX.FTZ R10, R8, R3, !PT ;  /* 0x00000003080a7209 */ /* 0x002fe20007810000 */
[----:B------:R-:W-:-:S04]  /*5c60*/  IMAD.U32 R8, RZ, RZ, UR40 ;  /* 0x00000028ff087e24 */ /* 0x000fc8000f8e00ff */
[----:B------:R-:W1:Y:S01]  /*5c70*/  SHFL.BFLY PT, R3, R10, 0x1, 0x1f ;  /* 0x0c201f000a037f89 */ /* 0x000e6200000e0000 */
[----:B--2---:R-:W-:-:S05]  /*5c80*/  FMNMX.FTZ R11, R9, R0, !PT ;  /* 0x00000000090b7209 */ /* 0x004fca0007810000 */
[----:B------:R-:W2:Y:S01]  /*5c90*/  SHFL.BFLY PT, R0, R11, 0x1, 0x1f ;  /* 0x0c201f000b007f89 */ /* 0x000ea200000e0000 */
[----:B-1----:R-:W-:-:S05]  /*5ca0*/  FMNMX.FTZ R3, R10, R3, !PT ;  /* 0x000000030a037209 */ /* 0x002fca0007810000 */
[C---:B------:R-:W-:Y:S01]  /*5cb0*/  FADD.FTZ R6, -R3.reuse, R6 ;  /* 0x0000000603067221 */ /* 0x040fe20000010100 */
[----:B------:R-:W-:-:S03]  /*5cc0*/  FFMA.FTZ R169, R3, R8, -8 ;  /* 0xc100000003a97423 */ /* 0x000fc60000010008 */
[----:B------:R-:W-:Y:S01]  /*5cd0*/  FMUL.FTZ R9, R6, UR40 ;  /* 0x0000002806097c20 */ /* 0x000fe20008410000 */
[----:B------:R-:W-:-:S01]  /*5ce0*/  FFMA.FTZ R153, R153, UR40, -R169 ;  /* 0x0000002899997c23 */ /* 0x000fc200080108a9 */
[----:B--2---:R-:W-:Y:S01]  /*5cf0*/  FMNMX.FTZ R0, R11, R0, !PT ;  /* 0x000000000b007209 */ /* 0x004fe20007810000 */
[----:B------:R-:W-:-:S01]  /*5d00*/  FFMA.FTZ R21, R137, UR40, -R169 ;  /* 0x0000002889157c23 */ /* 0x000fc200080108a9 */
[--C-:B------:R-:W-:Y:S01]  /*5d10*/  FFMA.FTZ R137, R141, UR40, -R169.reuse ;  /* 0x000000288d897c23 */ /* 0x100fe200080108a9 */
[----:B------:R-:W-:-:S01]  /*5d20*/  FFMA.FTZ R141, R145, UR40, -R169 ;  /* 0x00000028918d7c23 */ /* 0x000fc200080108a9 */
[----:B------:R-:W-:Y:S01]  /*5d30*/  FFMA.FTZ R145, R149, UR40, -R169 ;  /* 0x0000002895917c23 */ /* 0x000fe200080108a9 */
[----:B------:R-:W-:-:S01]  /*5d40*/  FADD.FTZ R6, -R0, R7 ;  /* 0x0000000700067221 */ /* 0x000fc20000010100 */
[--C-:B------:R-:W-:Y:S01]  /*5d50*/  FFMA.FTZ R149, R101, UR40, -R169.reuse ;  /* 0x0000002865957c23 */ /* 0x100fe200080108a9 */
[----:B------:R-:W-:Y:S01]  /*5d60*/  MUFU.EX2 R7, R9 ;  /* 0x0000000900077308 */ /* 0x000fe20000000800 */
[----:B------:R-:W-:-:S01]  /*5d70*/  FFMA.FTZ R8, R152, UR40, -R169 ;  /* 0x0000002898087c23 */ /* 0x000fc200080108a9 */
[----:B------:R-:W-:Y:S01]  /*5d80*/  FMUL.FTZ R6, R6, UR40 ;  /* 0x0000002806067c20 */ /* 0x000fe20008410000 */
[----:B------:R-:W-:-:S01]  /*5d90*/  FFMA.FTZ R20, R136, UR40, -R169 ;  /* 0x0000002888147c23 */ /* 0x000fc200080108a9 */
[--C-:B------:R-:W-:Y:S01]  /*5da0*/  FFMA.FTZ R136, R140, UR40, -R169.reuse ;  /* 0x000000288c887c23 */ /* 0x100fe200080108a9 */
[----:B------:R-:W-:-:S01]  /*5db0*/  FFMA.FTZ R140, R144, UR40, -R169 ;  /* 0x00000028908c7c23 */ /* 0x000fc200080108a9 */
[--C-:B------:R-:W-:Y:S01]  /*5dc0*/  FFMA.FTZ R144, R148, UR40, -R169.reuse ;  /* 0x0000002894907c23 */ /* 0x100fe200080108a9 */
[----:B------:R-:W-:-:S01]  /*5dd0*/  FFMA.FTZ R10, R156, UR40, -R169 ;  /* 0x000000289c0a7c23 */ /* 0x000fc200080108a9 */
[----:B------:R1:W-:Y:S01]  /*5de0*/  MUFU.EX2 R9, R153 ;  /* 0x0000009900097308 */ /* 0x0003e20000000800 */
[----:B------:R-:W-:-:S01]  /*5df0*/  FFMA.FTZ R11, R157, UR40, -R169 ;  /* 0x000000289d0b7c23 */ /* 0x000fc200080108a9 */
[--C-:B------:R-:W-:Y:S01]  /*5e00*/  FFMA.FTZ R12, R160, UR40, -R169.reuse ;  /* 0x00000028a00c7c23 */ /* 0x100fe200080108a9 */
[----:B------:R-:W-:-:S01]  /*5e10*/  FFMA.FTZ R13, R161, UR40, -R169 ;  /* 0x00000028a10d7c23 */ /* 0x000fc200080108a9 */
[--C-:B------:R-:W-:Y:S01]  /*5e20*/  FFMA.FTZ R14, R164, UR40, -R169.reuse ;  /* 0x00000028a40e7c23 */ /* 0x100fe200080108a9 */
[----:B------:R-:W-:-:S01]  /*5e30*/  FFMA.FTZ R15, R165, UR40, -R169 ;  /* 0x00000028a50f7c23 */ /* 0x000fc200080108a9 */
[--C-:B------:R-:W-:Y:S01]  /*5e40*/  FFMA.FTZ R120, R120, UR40, -R169.reuse ;  /* 0x0000002878787c23 */ /* 0x100fe200080108a9 */
[----:B------:R-:W-:-:S01]  /*5e50*/  FFMA.FTZ R121, R121, UR40, -R169 ;  /* 0x0000002879797c23 */ /* 0x000fc200080108a9 */
[----:B------:R-:W-:Y:S01]  /*5e60*/  MUFU.EX2 R6, R6 ;  /* 0x0000000600067308 */ /* 0x000fe20000000800 */
[----:B-1----:R-:W-:-:S02]  /*5e70*/  IMAD.U32 R153, RZ, RZ, UR40 ;  /* 0x00000028ff997e24 */ /* 0x002fc4000f8e00ff */
[--C-:B------:R-:W-:Y:S01]  /*5e80*/  FFMA.FTZ R124, R124, UR40, -R169.reuse ;  /* 0x000000287c7c7c23 */ /* 0x100fe200080108a9 */
[----:B------:R-:W-:-:S01]  /*5e90*/  FFMA.FTZ R125, R125, UR40, -R169 ;  /* 0x000000287d7d7c23 */ /* 0x000fc200080108a9 */
[----:B------:R-:W-:Y:S01]  /*5ea0*/  FFMA.FTZ R128, R128, UR40, -R169 ;  /* 0x0000002880807c23 */ /* 0x000fe200080108a9 */
[----:B------:R-:W-:-:S01]  /*5eb0*/  FFMA.FTZ R101, R0, R153, -8 ;  /* 0xc100000000657423 */ /* 0x000fc20000010099 */
[--C-:B------:R-:W-:Y:S01]  /*5ec0*/  FFMA.FTZ R129, R129, UR40, -R169.reuse ;  /* 0x0000002881817c23 */ /* 0x100fe200080108a9 */
[----:B------:R-:W-:-:S01]  /*5ed0*/  FFMA.FTZ R132, R132, UR40, -R169 ;  /* 0x0000002884847c23 */ /* 0x000fc200080108a9 */
[----:B------:R-:W1:Y:S01]  /*5ee0*/  MUFU.EX2 R8, R8 ;  /* 0x0000000800087308 */ /* 0x000e620000000800 */
[----:B------:R-:W-:-:S01]  /*5ef0*/  FFMA.FTZ R153, R154, UR40, -R101 ;  /* 0x000000289a997c23 */ /* 0x000fc20008010865 */
        /* <DEDUP_REMOVED lines=15> */
[----:B-1----:R-:W-:-:S01]  /*5ff0*/  FFMA.FTZ R4, R7, R4, R8 ;  /* 0x0000000407047223 */ /* 0x002fc20000010008 */
[--C-:B------:R-:W-:Y:S01]  /*6000*/  FFMA.FTZ R150, R150, UR40, -R101.reuse ;  /* 0x0000002896967c23 */ /* 0x100fe20008010865 */
[----:B------:R-:W-:-:S01]  /*6010*/  FFMA.FTZ R151, R151, UR40, -R101 ;  /* 0x0000002897977c23 */ /* 0x000fc20008010865 */
[----:B------:R-:W-:Y:S01]  /*6020*/  FFMA.FTZ R122, R122, UR40, -R101 ;  /* 0x000000287a7a7c23 */ /* 0x000fe20008010865 */
[----:B------:R-:W-:-:S01]  /*6030*/  FADD.FTZ R161, R9, R4 ;  /* 0x0000000409a17221 */ /* 0x000fc20000010000 */
[--C-:B------:R-:W-:Y:S01]  /*6040*/  FFMA.FTZ R123, R123, UR40, -R101.reuse ;  /* 0x000000287b7b7c23 */ /* 0x100fe20008010865 */
[----:B------:R-:W-:-:S01]  /*6050*/  FFMA.FTZ R126, R126, UR40, -R101 ;  /* 0x000000287e7e7c23 */ /* 0x000fc20008010865 */
[----:B------:R-:W1:Y:S01]  /*6060*/  MUFU.EX2 R10, R10 ;  /* 0x0000000a000a7308 */ /* 0x000e620000000800 */
[----:B--2---:R-:W-:-:S01]  /*6070*/  FFMA.FTZ R5, R6, R5, R153 ;  /* 0x0000000506057223 */ /* 0x004fc20000010099 */
[--C-:B------:R-:W-:Y:S01]  /*6080*/  FFMA.FTZ R127, R127, UR40, -R101.reuse ;  /* 0x000000287f7f7c23 */ /* 0x100fe20008010865 */
[----:B------:R-:W-:-:S01]  /*6090*/  FFMA.FTZ R130, R130, UR40, -R101 ;  /* 0x0000002882827c23 */ /* 0x000fc20008010865 */
[--C-:B------:R-:W-:Y:S01]  /*60a0*/  FFMA.FTZ R131, R131, UR40, -R101.reuse ;  /* 0x0000002883837c23 */ /* 0x100fe20008010865 */
[----:B------:R-:W-:-:S01]  /*60b0*/  FFMA.FTZ R134, R134, UR40, -R101 ;  /* 0x0000002886867c23 */ /* 0x000fc20008010865 */
[----:B------:R-:W-:Y:S01]  /*60c0*/  FFMA.FTZ R133, R133, UR40, -R169 ;  /* 0x0000002885857c23 */ /* 0x000fe200080108a9 */
[----:B------:R-:W-:-:S01]  /*60d0*/  FFMA.FTZ R135, R135, UR40, -R101 ;  /* 0x0000002887877c23 */ /* 0x000fc20008010865 */
[----:B------:R-:W2:Y:S01]  /*60e0*/  MUFU.EX2 R152, R152 ;  /* 0x0000009800987308 */ /* 0x000ea20000000800 */
[----:B---3--:R-:W-:-:S01]  /*60f0*/  FADD.FTZ R5, R148, R5 ;  /* 0x0000000594057221 */ /* 0x008fc20000010000 */
[----:B------:R-:W-:Y:S01]  /*6100*/  FFMA.FTZ R104, R104, UR40, -R169 ;  /* 0x0000002868687c23 */ /* 0x000fe200080108a9 */
[----:B------:R-:W-:-:S01]  /*6110*/  FFMA.FTZ R106, R106, UR40, -R101 ;  /* 0x000000286a6a7c23 */ /* 0x000fc20008010865 */
[----:B------:R-:W-:Y:S01]  /*6120*/  FFMA.FTZ R105, R105, UR40, -R169 ;  /* 0x0000002869697c23 */ /* 0x000fe200080108a9 */
[----:B------:R-:W-:-:S01]  /*6130*/  FFMA.FTZ R107, R107, UR40, -R101 ;  /* 0x000000286b6b7c23 */ /* 0x000fc20008010865 */
[----:B------:R-:W-:Y:S01]  /*6140*/  FFMA.FTZ R108, R108, UR40, -R169 ;  /* 0x000000286c6c7c23 */ /* 0x000fe200080108a9 */
[----:B------:R-:W-:-:S01]  /*6150*/  FFMA.FTZ R110, R110, UR40, -R101 ;  /* 0x000000286e6e7c23 */ /* 0x000fc20008010865 */
[----:B------:R-:W3:Y:S01]  /*6160*/  MUFU.EX2 R11, R11 ;  /* 0x0000000b000b7308 */ /* 0x000ee20000000800 */
[----:B-1----:R-:W-:-:S01]  /*6170*/  FADD.FTZ R4, R10, R161 ;  /* 0x000000a10a047221 */ /* 0x002fc20000010000 */
[----:B------:R-:W-:Y:S01]  /*6180*/  FFMA.FTZ R109, R109, UR40, -R169 ;  /* 0x000000286d6d7c23 */ /* 0x000fe200080108a9 */
[----:B------:R-:W-:-:S01]  /*6190*/  FFMA.FTZ R111, R111, UR40, -R101 ;  /* 0x000000286f6f7c23 */ /* 0x000fc20008010865 */
[----:B------:R-:W-:Y:S01]  /*61a0*/  FFMA.FTZ R112, R112, UR40, -R169 ;  /* 0x0000002870707c23 */ /* 0x000fe200080108a9 */
[----:B------:R-:W-:-:S01]  /*61b0*/  FFMA.FTZ R114, R114, UR40, -R101 ;  /* 0x0000002872727c23 */ /* 0x000fc20008010865 */
[----:B------:R-:W-:Y:S01]  /*61c0*/  FFMA.FTZ R113, R113, UR40, -R169 ;  /* 0x0000002871717c23 */ /* 0x000fe200080108a9 */
[----:B------:R-:W-:-:S01]  /*61d0*/  FFMA.FTZ R115, R115, UR40, -R101 ;  /* 0x0000002873737c23 */ /* 0x000fc20008010865 */
[----:B------:R-:W1:Y:S01]  /*61e0*/  MUFU.EX2 R155, R155 ;  /* 0x0000009b009b7308 */ /* 0x000e620000000800 */
[----:B--2---:R-:W-:-:S01]  /*61f0*/  FADD.FTZ R158, R152, R5 ;  /* 0x00000005989e7221 */ /* 0x004fc20000010000 */
[----:B------:R-:W-:Y:S01]  /*6200*/  FFMA.FTZ R116, R116, UR40, -R169 ;  /* 0x0000002874747c23 */ /* 0x000fe200080108a9 */
[----:B------:R-:W-:-:S01]  /*6210*/  FFMA.FTZ R118, R118, UR40, -R101 ;  /* 0x0000002876767c23 */ /* 0x000fc20008010865 */
[----:B------:R-:W-:Y:S01]  /*6220*/  FFMA.FTZ R117, R117, UR40, -R169 ;  /* 0x0000002875757c23 */ /* 0x000fe200080108a9 */
[----:B------:R-:W-:-:S01]  /*6230*/  FFMA.FTZ R119, R119, UR40, -R101 ;  /* 0x0000002877777c23 */ /* 0x000fc20008010865 */
[----:B------:R-:W-:Y:S01]  /*6240*/  FFMA.FTZ R88, R88, UR40, -R169 ;  /* 0x0000002858587c23 */ /* 0x000fe200080108a9 */
[----:B------:R-:W-:-:S01]  /*6250*/  FFMA.FTZ R90, R90, UR40, -R101 ;  /* 0x000000285a5a7c23 */ /* 0x000fc20008010865 */
[----:B------:R-:W-:-:S02]  /*6260*/  WARPGROUP.DEPBAR.LE gsb0, 0x0 ;  /* 0x00008000000079c5 */ /* 0x000fc40000010000 */
[----:B------:R-:W-:Y:S01]  /*6270*/  WARPGROUP.ARRIVE ;  /* 0x00000000000079c5 */ /* 0x000fe20000000000 */
[----:B------:R-:W2:Y:S01]  /*6280*/  MUFU.EX2 R12, R12 ;  /* 0x0000000c000c7308 */ /* 0x000ea20000000800 */
[----:B---3--:R-:W-:-:S01]  /*6290*/  FADD.FTZ R5, R11, R4 ;  /* 0x000000040b057221 */ /* 0x008fc20000010000 */
[----:B------:R-:W-:Y:S01]  /*62a0*/  FFMA.FTZ R94, R94, UR40, -R101 ;  /* 0x000000285e5e7c23 */ /* 0x000fe20008010865 */
[----:B------:R-:W-:-:S01]  /*62b0*/  FFMA.FTZ R89, R89, UR40, -R169 ;  /* 0x0000002859597c23 */ /* 0x000fc200080108a9 */
[----:B------:R-:W-:Y:S01]  /*62c0*/  FFMA.FTZ R91, R91, UR40, -R101 ;  /* 0x000000285b5b7c23 */ /* 0x000fe20008010865 */
[----:B------:R-:W-:Y:S01]  /*62d0*/  QGMMA.64x128x32.F32.E4M3.E4M3 R24, R180, gdesc[UR4], R24, gsb0 ;  /* 0x01e00004b4187df3 */ /* 0x000fe20008000818 */
[----:B------:R-:W-:Y:S01]  /*62e0*/  UIADD3 UR6, UR10, 0x300, URZ ;  /* 0x000003000a067890 */ /* 0x000fe2000fffe03f */
[----:B-1----:R-:W-:Y:S01]  /*62f0*/  FADD.FTZ R161, R155, R158 ;  /* 0x0000009e9ba17221 */ /* 0x002fe20000010000 */
[----:B------:R-:W-:Y:S01]  /*6300*/  UMOV UR7, 0xc0000010 ;  /* 0xc000001000077882 */ /* 0x000fe20000000000 */
[----:B------:R-:W1:Y:S01]  /*6310*/  MUFU.EX2 R154, R154 ;  /* 0x0000009a009a7308 */ /* 0x000e620000000800 */
[----:B------:R-:W-:-:S01]  /*6320*/  FFMA.FTZ R92, R92, UR40, -R169 ;  /* 0x000000285c5c7c23 */ /* 0x000fc200080108a9 */
[----:B------:R-:W-:Y:S01]  /*6330*/  FFMA.FTZ R93, R93, UR40, -R169 ;  /* 0x000000285d5d7c23 */ /* 0x000fe200080108a9 */
[----:B------:R-:W-:-:S01]  /*6340*/  FFMA.FTZ R95, R95, UR40, -R101 ;  /* 0x000000285f5f7c23 */ /* 0x000fc20008010865 */
[----:B------:R-:W-:Y:S01]  /*6350*/  FFMA.FTZ R96, R96, UR40, -R169 ;  /* 0x0000002860607c23 */ /* 0x000fe200080108a9 */
[----:B------:R-:W-:-:S01]  /*6360*/  FFMA.FTZ R98, R98, UR40, -R101 ;  /* 0x0000002862627c23 */ /* 0x000fc20008010865 */
[----:B------:R-:W-:Y:S01]  /*6370*/  FFMA.FTZ R97, R97, UR40, -R169 ;  /* 0x0000002861617c23 */ /* 0x000fe200080108a9 */
[----:B------:R-:W-:-:S01]  /*6380*/  FFMA.FTZ R99, R99, UR40, -R101 ;  /* 0x0000002863637c23 */ /* 0x000fc20008010865 */
[----:B------:R-:W3:Y:S01]  /*6390*/  MUFU.EX2 R13, R13 ;  /* 0x0000000d000d7308 */ /* 0x000ee20000000800 */
[----:B--2---:R-:W-:-:S01]  /*63a0*/  FADD.FTZ R4, R12, R5 ;  /* 0x000000050c047221 */ /* 0x004fc20000010000 */
[----:B------:R-:W-:Y:S01]  /*63b0*/  FFMA.FTZ R100, R100, UR40, -R169 ;  /* 0x0000002864647c23 */ /* 0x000fe200080108a9 */
[----:B------:R-:W-:-:S01]  /*63c0*/  FFMA.FTZ R102, R102, UR40, -R101 ;  /* 0x0000002866667c23 */ /* 0x000fc20008010865 */
[----:B------:R-:W-:-:S04]  /*63d0*/  FFMA.FTZ R101, R103, UR40, -R101 ;  /* 0x0000002867657c23 */ /* 0x000fc80008010865 */
[----:B------:R-:W2:Y:S01]  /*63e0*/  MUFU.EX2 R157, R157 ;  /* 0x0000009d009d7308 */ /* 0x000ea20000000800 */
[----:B-1----:R-:W-:-:S07]  /*63f0*/  FADD.FTZ R158, R154, R161 ;  /* 0x000000a19a9e7221 */ /* 0x002fce0000010000 */
[----:B------:R-:W1:Y:S01]  /*6400*/  MUFU.EX2 R14, R14 ;  /* 0x0000000e000e7308 */ /* 0x000e620000000800 */
[----:B---3--:R-:W-:-:S07]  /*6410*/  FADD.FTZ R5, R13, R4 ;  /* 0x000000040d057221 */ /* 0x008fce0000010000 */
[----:B------:R-:W3:Y:S01]  /*6420*/  MUFU.EX2 R156, R156 ;  /* 0x0000009c009c7308 */ /* 0x000ee20000000800 */
[----:B--2---:R-:W-:-:S07]  /*6430*/  FADD.FTZ R161, R157, R158 ;  /* 0x0000009e9da17221 */ /* 0x004fce0000010000 */
        /* <DEDUP_REMOVED lines=25> */
[----:B-1----:R-:W-:-:S01]  /*65d0*/  FADD.FTZ R4, R140, R5 ;  /* 0x000000058c047221 */ /* 0x002fc20000010000 */
[----:B------:R-:W-:Y:S02]  /*65e0*/  WARPGROUP.DEPBAR.LE gsb0, 0x0 ;  /* 0x00008000000079c5 */ /* 0x000fe40000010000 */
[----:B------:R-:W-:-:S04]  /*65f0*/  WARPGROUP.ARRIVE ;  /* 0x00000000000079c5 */ /* 0x000fc80000000000 */
[----:B------:R-:W1:Y:S01]  /*6600*/  MUFU.EX2 R147, R147 ;  /* 0x0000009300937308 */ /* 0x000e620000000800 */
[----:B---3--:R-:W-:-:S01]  /*6610*/  FADD.FTZ R158, R146, R161 ;  /* 0x000000a1929e7221 */ /* 0x008fc20000010000 */
[----:B------:R-:W-:Y:S01]  /*6620*/  QGMMA.64x128x32.F32.E4M3.E4M3 R24, R184, gdesc[UR4], R24, gsb0 ;  /* 0x01e00004b8187df3 */ /* 0x000fe20008000818 */
[----:B------:R-:W-:Y:S01]  /*6630*/  UIADD3 UR6, UR10, 0x400, URZ ;  /* 0x000004000a067890 */ /* 0x000fe2000fffe03f */
[----:B------:R-:W-:-:S04]  /*6640*/  UMOV UR7, 0xc0000010 ;  /* 0xc000001000077882 */ /* 0x000fc80000000000 */
        /* <DEDUP_REMOVED lines=39> */
[----:B--2---:R-:W-:-:S05]  /*68c0*/  FADD.FTZ R4, R132, R5 ;  /* 0x0000000584047221 */ /* 0x004fca0000010000 */
[----:B------:R-:W2:Y:S08]  /*68d0*/  MUFU.EX2 R133, R133 ;  /* 0x0000008500857308 */ /* 0x000eb00000000800 */
        /* <DEDUP_REMOVED lines=18> */
[----:B------:R-:W-:Y:S01]  /*6a00*/  MUFU.EX2 R112, R112 ;  /* 0x0000007000707308 */ /* 0x000fe20000000800 */
[----:B-1----:R-:W-:-:S01]  /*6a10*/  FADD.FTZ R5, R109, R4 ;  /* 0x000000046d057221 */ /* 0x002fc20000010000 */
[----:B------:R-:W-:-:S06]  /*6a20*/  IADD3 R4, -R18, 0xb, RZ ;  /* 0x0000000b12047810 */ /* 0x000fcc0007ffe1ff */
[----:B------:R-:W1:Y:S01]  /*6a30*/  MUFU.EX2 R114, R114 ;  /* 0x0000007200727308 */ /* 0x000e620000000800 */
[----:B--2---:R-:W-:-:S07]  /*6a40*/  FADD.FTZ R161, R111, R158 ;  /* 0x0000009e6fa17221 */ /* 0x004fce0000010000 */
[----:B------:R-:W-:Y:S08]  /*6a50*/  MUFU.EX2 R113, R113 ;  /* 0x0000007100717308 */ /* 0x000ff00000000800 */
[----:B------:R-:W2:Y:S01]  /*6a60*/  MUFU.EX2 R115, R115 ;  /* 0x0000007300737308 */ /* 0x000ea20000000800 */
[----:B-1----:R-:W-:-:S07]  /*6a70*/  FADD.FTZ R158, R114, R161 ;  /* 0x000000a1729e7221 */ /* 0x002fce0000010000 */
[----:B------:R-:W-:Y:S08]  /*6a80*/  MUFU.EX2 R116, R116 ;  /* 0x0000007400747308 */ /* 0x000ff00000000800 */
[----:B------:R-:W1:Y:S01]  /*6a90*/  MUFU.EX2 R118, R118 ;  /* 0x0000007600767308 */ /* 0x000e620000000800 */
[----:B--2---:R-:W-:-:S07]  /*6aa0*/  FADD.FTZ R161, R115, R158 ;  /* 0x0000009e73a17221 */ /* 0x004fce0000010000 */
[----:B------:R-:W2:Y:S08]  /*6ab0*/  MUFU.EX2 R117, R117 ;  /* 0x0000007500757308 */ /* 0x000eb00000000800 */
[----:B------:R-:W-:Y:S01]  /*6ac0*/  MUFU.EX2 R119, R119 ;  /* 0x0000007700777308 */ /* 0x000fe20000000800 */
[----:B-1----:R-:W-:-:S01]  /*6ad0*/  FADD.FTZ R158, R118, R161 ;  /* 0x000000a1769e7221 */ /* 0x002fc20000010000 */
[----:B------:R-:W-:Y:S01]  /*6ae0*/  IMAD.U32 R161, RZ, RZ, UR52 ;  /* 0x00000034ffa17e24 */ /* 0x000fe2000f8e00ff */
[----:B------:R-:W-:-:S05]  /*6af0*/  WARPGROUP.DEPBAR.LE gsb0, 0x0 ;  /* 0x00008000000079c5 */ /* 0x000fca0000010000 */
[----:B------:R-:W1:Y:S08]  /*6b00*/  MUFU.EX2 R88, R88 ;  /* 0x0000005800587308 */ /* 0x000e700000000800 */
[----:B------:R-:W-:Y:S08]  /*6b10*/  MUFU.EX2 R90, R90 ;  /* 0x0000005a005a7308 */ /* 0x000ff00000000800 */
[----:B------:R3:W-:Y:S08]  /*6b20*/  MUFU.EX2 R163, R94 ;  /* 0x0000005e00a37308 */ /* 0x0007f00000000800 */
[----:B------:R-:W4:Y:S01]  /*6b30*/  MUFU.EX2 R89, R89 ;  /* 0x0000005900597308 */ /* 0x000f220000000800 */
[----:B---3--:R-:W-:-:S04]  /*6b40*/  FADD.FTZ R94, R112, R5 ;  /* 0x00000005705e7221 */ /* 0x008fc80000010000 */
[----:B------:R-:W-:-:S03]  /*6b50*/  FADD.FTZ R5, R113, R94 ;  /* 0x0000005e71057221 */ /* 0x000fc60000010000 */
[----:B------:R-:W-:Y:S01]  /*6b60*/  MUFU.EX2 R91, R91 ;  /* 0x0000005b005b7308 */ /* 0x000fe20000000800 */
[----:B------:R-:W-:-:S04]  /*6b70*/  FADD.FTZ R94, R116, R5 ;  /* 0x00000005745e7221 */ /* 0x000fc80000010000 */
[----:B--2---:R-:W-:-:S03]  /*6b80*/  FADD.FTZ R5, R117, R94 ;  /* 0x0000005e75057221 */ /* 0x004fc60000010000 */
[----:B------:R-:W2:Y:S01]  /*6b90*/  MUFU.EX2 R92, R92 ;  /* 0x0000005c005c7308 */ /* 0x000ea20000000800 */
[----:B-1----:R-:W-:-:S04]  /*6ba0*/  FADD.FTZ R94, R88, R5 ;  /* 0x00000005585e7221 */ /* 0x002fc80000010000 */
[----:B----4-:R-:W-:-:S03]  /*6bb0*/  FADD.FTZ R5, R89, R94 ;  /* 0x0000005e59057221 */ /* 0x010fc60000010000 */
[----:B------:R-:W1:Y:S08]  /*6bc0*/  MUFU.EX2 R93, R93 ;  /* 0x0000005d005d7308 */ /* 0x000e700000000800 */
[----:B------:R3:W-:Y:S01]  /*6bd0*/  MUFU.EX2 R160, R95 ;  /* 0x0000005f00a07308 */ /* 0x0007e20000000800 */
[----:B--2---:R-:W-:-:S07]  /*6be0*/  FADD.FTZ R94, R92, R5 ;  /* 0x000000055c5e7221 */ /* 0x004fce0000010000 */
[----:B------:R-:W2:Y:S01]  /*6bf0*/  MUFU.EX2 R96, R96 ;  /* 0x0000006000607308 */ /* 0x000ea20000000800 */
[----:B---3--:R-:W-:-:S01]  /*6c00*/  FADD.FTZ R95, R119, R158 ;  /* 0x0000009e775f7221 */ /* 0x008fc20000010000 */
[----:B------:R-:W-:Y:S01]  /*6c10*/  @!P1 LEA R158, R161, UR38, 0x3 ;  /* 0x00000026a19e9c11 */ /* 0x000fe2000f8e18ff */
[----:B------:R3:W-:Y:S06]  /*6c20*/  BAR.ARV R4, 0x100 ;  /* 0x000400040000751d */ /* 0x0007ec0000002000 */
[----:B------:R4:W5:Y:S01]  /*6c30*/  MUFU.EX2 R191, R98 ;  /* 0x0000006200bf7308 */ /* 0x0009620000000800 */
[----:B-1----:R-:W-:-:S01]  /*6c40*/  FADD.FTZ R5, R93, R94 ;  /* 0x0000005e5d057221 */ /* 0x002fc20000010000 */
[----:B---3--:R-:W-:-:S05]  /*6c50*/  @!P1 VIADD R4, R158, 0x29840 ;  /* 0x000298409e049836 */ /* 0x008fca0000000000 */
[----:B------:R-:W-:Y:S01]  /*6c60*/  @!P1 PRMT R4, RZ, 0x654, R4 ;  /* 0x00000654ff049816 */ /* 0x000fe20000000004 */
[----:B------:R-:W1:Y:S01]  /*6c70*/  MUFU.EX2 R97, R97 ;  /* 0x0000006100617308 */ /* 0x000e620000000800 */
[----:B----4-:R-:W-:-:S02]  /*6c80*/  FADD.FTZ R98, R90, R95 ;  /* 0x0000005f5a627221 */ /* 0x010fc40000010000 */
[----:B------:R2:W-:Y:S02]  /*6c90*/  @!P1 SYNCS.ARRIVE.TRANS64.RED.A1T0 RZ, [R4+URZ], RZ ;  /* 0x000000ff04ff99a7 */ /* 0x0005e4000810043f */
[----:B------:R-:W-:-:S03]  /*6ca0*/  FADD.FTZ R98, R91, R98 ;  /* 0x000000625b627221 */ /* 0x000fc60000010000 */
[----:B------:R-:W3:Y:S01]  /*6cb0*/  MUFU.EX2 R162, R99 ;  /* 0x0000006300a27308 */ /* 0x000ee20000000800 */
[----:B------:R-:W-:-:S01]  /*6cc0*/  FADD.FTZ R98, R163, R98 ;  /* 0x00000062a3627221 */ /* 0x000fc20000010000 */
[----:B--2---:R-:W-:-:S03]  /*6cd0*/  FADD.FTZ R4, R96, R5 ;  /* 0x0000000560047221 */ /* 0x004fc60000010000 */
[----:B------:R-:W-:-:S03]  /*6ce0*/  FADD.FTZ R98, R160, R98 ;  /* 0x00000062a0627221 */ /* 0x000fc60000010000 */
[----:B------:R-:W2:Y:S01]  /*6cf0*/  MUFU.EX2 R100, R100 ;  /* 0x0000006400647308 */ /* 0x000ea20000000800 */
[----:B-----5:R-:W-:-:S01]  /*6d00*/  FADD.FTZ R98, R191, R98 ;  /* 0x00000062bf627221 */ /* 0x020fc20000010000 */
[----:B-1----:R-:W-:-:S06]  /*6d10*/  FADD.FTZ R5, R97, R4 ;  /* 0x0000000461057221 */ /* 0x002fcc0000010000 */
[----:B------:R-:W1:Y:S01]  /*6d20*/  MUFU.EX2 R95, R102 ;  /* 0x00000066005f7308 */ /* 0x000e620000000800 */
[----:B---3--:R-:W-:-:S07]  /*6d30*/  FADD.FTZ R98, R162, R98 ;  /* 0x00000062a2627221 */ /* 0x008fce0000010000 */
[----:B------:R-:W3:Y:S01]  /*6d40*/  MUFU.EX2 R149, R149 ;  /* 0x0000009500957308 */ /* 0x000ee20000000800 */
[----:B--2---:R-:W-:-:S07]  /*6d50*/  FADD.FTZ R4, R100, R5 ;  /* 0x0000000564047221 */ /* 0x004fce0000010000 */
[----:B------:R-:W2:Y:S01]  /*6d60*/  MUFU.EX2 R101, R101 ;  /* 0x0000006500657308 */ /* 0x000ea20000000800 */
[----:B-1----:R-:W-:-:S01]  /*6d70*/  FADD.FTZ R98, R95, R98 ;  /* 0x000000625f627221 */ /* 0x002fc20000010000 */
[----:B---3--:R-:W-:-:S03]  /*6d80*/  FADD.FTZ R4, R149, R4 ;  /* 0x0000000495047221 */ /* 0x008fc60000010000 */
[----:B--2---:R-:W-:Y:S01]  /*6d90*/  FADD.FTZ R5, R101, R98 ;  /* 0x0000006265057221 */ /* 0x004fe20000010000 */
[----:B------:R-:W-:Y:S06]  /*6da0*/  @!P0 BRA `(.L_x_24) ;  /* 0x0000000000048947 */ /* 0x000fec0003800000 */
[----:B------:R-:W-:Y:S01]  /*6db0*/  BPT.TRAP 0x1 ;  /* 0x000000040000795c */ /* 0x000fe20000300000 */
.L_x_24:
[----:B------:R-:W-:Y:S01]  /*6dc0*/  ULEA UR6, UR56, UR38, 0x3 ;  /* 0x0000002638067291 */ /* 0x000fe2000f8e183f */
[----:B------:R-:W-:Y:S01]  /*6dd0*/  ISETP.LT.AND P1, PT, RZ, UR53, PT ;  /* 0x00000035ff007c0c */ /* 0x000fe2000bf21270 */
[----:B------:R-:W-:Y:S01]  /*6de0*/  UIADD3 UR7, UR53, -0x1, URZ ;  /* 0xffffffff35077890 */ /* 0x000fe2000fffe03f */
[----:B------:R-:W-:Y:S01]  /*6df0*/  F2FP.SATFINITE.E4M3.F32.PACK_AB_MERGE_C R10, R11, R10, RZ ;  /* 0x0000000a0b0a723e */ /* 0x000fe200048070ff */
[----:B------:R-:W-:Y:S01]  /*6e00*/  UIADD3 UR6, UR6, 0x29860, URZ ;  /* 0x0002986006067890 */ /* 0x000fe2000fffe03f */
[----:B------:R-:W-:Y:S01]  /*6e10*/  F2FP.SATFINITE.E4M3.F32.PACK_AB_MERGE_C R14, R15, R14, RZ ;  /* 0x0000000e0f0e723e */ /* 0x000fe200048070ff */
[----:B------:R-:W-:Y:S01]  /*6e20*/  UMOV UR57, UR36 ;  /* 0x0000002400397c82 */ /* 0x000fe20008000000 */
[----:B------:R-:W-:Y:S01]  /*6e30*/  F2FP.SATFINITE.E4M3.F32.PACK_AB_MERGE_C R152, R155, R152, RZ ;  /* 0x000000989b98723e */ /* 0x000fe200048070ff */
[----:B------:R-:W-:Y:S01]  /*6e40*/  UPRMT UR6, UR37, 0x654, UR6 ;  /* 0x0000065425067896 */ /* 0x000fe20008000006 */
[----:B------:R-:W-:Y:S01]  /*6e50*/  F2FP.SATFINITE.E4M3.F32.PACK_AB_MERGE_C R156, R159, R156, RZ ;  /* 0x0000009c9f9c723e */ /* 0x000fe200048070ff */
[----:B------:R-:W-:Y:S01]  /*6e60*/  UMOV UR53, UR7 ;  /* 0x0000000700357c82 */ /* 0x000fe20008000000 */
[----:B------:R-:W-:Y:S01]  /*6e70*/  F2FP.SATFINITE.E4M3.F32.PACK_AB_MERGE_C R136, R137, R136, RZ ;  /* 0x000000888988723e */ /* 0x000fe200048070ff */
[----:B------:R-:W-:Y:S01]  /*6e80*/  UMOV UR56, UR52 ;  /* 0x0000003400387c82 */ /* 0x000fe20008000000 */
[----:B------:R-:W-:Y:S01]  /*6e90*/  F2FP.SATFINITE.E4M3.F32.PACK_AB_MERGE_C R142, R143, R142, RZ ;  /* 0x0000008e8f8e723e */ /* 0x000fe200048070ff */
[-C--:B------:R-:W-:Y:S01]  /*6ea0*/  FMUL.FTZ R24, R24, R7.reuse ;  /* 0x0000000718187220 */ /* 0x080fe20000410000 */
[----:B------:R-:W-:Y:S01]  /*6eb0*/  F2FP.SATFINITE.E4M3.F32.PACK_AB_MERGE_C R144, R145, R144, RZ ;  /* 0x000000909190723e */ /* 0x000fe200048070ff */
[-C--:B------:R-:W-:Y:S01]  /*6ec0*/  FMUL.FTZ R25, R25, R7.reuse ;  /* 0x0000000719197220 */ /* 0x080fe20000410000 */
[----:B------:R-:W-:Y:S01]  /*6ed0*/  F2FP.SATFINITE.E4M3.F32.PACK_AB_MERGE_C R150, R151, R150, RZ ;  /* 0x000000969796723e */ /* 0x000fe200048070ff */
[----:B------:R-:W-:Y:S01]  /*6ee0*/  SYNCS.ARRIVE.TRANS64.RED.A1T0 RZ, [UR6], RZ ;  /* 0x000000ffffff79a7 */ /* 0x000fe20008100406 */
[----:B------:R-:W-:Y:S01]  /*6ef0*/  F2FP.SATFINITE.E4M3.F32.PACK_AB_MERGE_C R124, R125, R124, RZ ;  /* 0x0000007c7d7c723e */ /* 0x000fe200048070ff */
[-C--:B------:R-:W-:Y:S01]  /*6f00*/  FMUL.FTZ R28, R28, R7.reuse ;  /* 0x000000071c1c7220 */ /* 0x080fe20000410000 */
        /* <DEDUP_REMOVED lines=15> */
[----:B------:R-:W-:Y:S01]  /*7000*/  FMUL.FTZ R44, R44, R7 ;  /* 0x000000072c2c7220 */ /* 0x000fe20000410000 */
[----:B------:R-:W-:Y:S01]  /*7010*/  F2FP.SATFINITE.E4M3.F32.PACK_AB_MERGE_C R11, R160, R163, RZ ;  /* 0x000000a3a00b723e */ /* 0x000fe200048070ff */
[-C--:B------:R-:W-:Y:S01]  /*7020*/  FMUL.FTZ R45, R45, R7.reuse ;  /* 0x000000072d2d7220 */ /* 0x080fe20000410000 */
[----:B------:R-:W-:Y:S01]  /*7030*/  F2FP.SATFINITE.E4M3.F32.PACK_AB_MERGE_C R100, R149, R100, RZ ;  /* 0x000000649564723e */ /* 0x000fe200048070ff */
[----:B------:R-:W-:Y:S01]  /*7040*/  FMUL.FTZ R48, R48, R7 ;  /* 0x0000000730307220 */ /* 0x000fe20000410000 */
[----:B------:R-:W-:Y:S01]  /*7050*/  F2FP.SATFINITE.E4M3.F32.PACK_AB_MERGE_C R15, R101, R95, RZ ;  /* 0x0000005f650f723e */ /* 0x000fe200048070ff */
[-C--:B------:R-:W-:Y:S01]  /*7060*/  FMUL.FTZ R49, R49, R7.reuse ;  /* 0x0000000731317220 */ /* 0x080fe20000410000 */
        /* <DEDUP_REMOVED lines=17> */
[----:B------:R-:W-:Y:S01]  /*7180*/  FMUL.FTZ R85, R85, R7 ;  /* 0x0000000755557220 */ /* 0x000fe20000410000 */
        /* <DEDUP_REMOVED lines=32> */
[----:B------:R-:W-:Y:S01]  /*7390*/  F2FP.SATFINITE.E4M3.F32.PACK_AB_MERGE_C R172, R9, R8, R10 ;  /* 0x0000000809ac723e */ /* 0x000fe2000480700a */
[----:B------:R-:W-:Y:S01]  /*73a0*/  IMAD.MOV.U32 R7, RZ, RZ, R0 ;  /* 0x000000ffff077224 */ /* 0x000fe200078e0000 */
[----:B------:R-:W-:Y:S01]  /*73b0*/  F2FP.SATFINITE.E4M3.F32.PACK_AB_MERGE_C R173, R148, R153, R152 ;  /* 0x0000009994ad723e */ /* 0x000fe20004807098 */
[----:B------:R-:W-:Y:S01]  /*73c0*/  IMAD.MOV.U32 R6, RZ, RZ, R3 ;  /* 0x000000ffff067224 */ /* 0x000fe200078e0003 */
[----:B------:R-:W-:-:S02]  /*73d0*/  F2FP.SATFINITE.E4M3.F32.PACK_AB_MERGE_C R174, R13, R12, R14 ;  /* 0x0000000c0dae723e */ /* 0x000fc4000480700e */
[----:B------:R-:W-:Y:S02]  /*73e0*/  F2FP.SATFINITE.E4M3.F32.PACK_AB_MERGE_C R175, R157, R154, R156 ;  /* 0x0000009a9daf723e */ /* 0x000fe4000480709c */
[----:B------:R-:W-:Y:S02]  /*73f0*/  F2FP.SATFINITE.E4M3.F32.PACK_AB_MERGE_C R176, R21, R20, R136 ;  /* 0x0000001415b0723e */ /* 0x000fe40004807088 */
[----:B------:R-:W-:Y:S02]  /*7400*/  F2FP.SATFINITE.E4M3.F32.PACK_AB_MERGE_C R177, R139, R138, R142 ;  /* 0x0000008a8bb1723e */ /* 0x000fe4000480708e */
[----:B------:R-:W-:Y:S02]  /*7410*/  F2FP.SATFINITE.E4M3.F32.PACK_AB_MERGE_C R178, R141, R140, R144 ;  /* 0x0000008c8db2723e */ /* 0x000fe40004807090 */
[----:B------:R-:W-:Y:S02]  /*7420*/  F2FP.SATFINITE.E4M3.F32.PACK_AB_MERGE_C R179, R147, R146, R150 ;  /* 0x0000009293b3723e */ /* 0x000fe40004807096 */
        /* <DEDUP_REMOVED lines=11> */
[----:B------:R-:W-:Y:S01]  /*74e0*/  F2FP.SATFINITE.E4M3.F32.PACK_AB_MERGE_C R191, R162, R191, R15 ;  /* 0x000000bfa2bf723e */ /* 0x000fe2000480700f */
[----:B------:R-:W-:Y:S06]  /*74f0*/  @P1 BRA `(.L_x_25) ;  /* 0xffffffd000e01947 */ /* 0x000fec000383ffff */
.L_x_15:
[----:B------:R-:W-:Y:S06]  /*7500*/  BAR.ARV 0x8, 0x120 ;  /* 0x0204800000007b1d */ /* 0x000fec0000002000 */
[----:B------:R-:W-:Y:S05]  /*7510*/  @!P0 BRA `(.L_x_26) ;  /* 0x0000000000048947 */ /* 0x000fea0003800000 */
[----:B------:R-:W-:Y:S01]  /*7520*/  BPT.TRAP 0x1 ;  /* 0x000000040000795c */ /* 0x000fe20000300000 */
.L_x_26:
[----:B------:R-:W-:Y:S01]  /*7530*/  ULEA UR8, UR52, UR38, 0x3 ;  /* 0x0000002634087291 */ /* 0x000fe2000f8e183f */
[----:B------:R-:W-:-:S05]  /*7540*/  IMAD.U32 R6, RZ, RZ, UR36 ;  /* 0x00000024ff067e24 */ /* 0x000fca000f8e00ff */
[----:B------:R-:W-:-:S04]  /*7550*/  SHF.L.U32 R6, R6, 0x1f, RZ ;  /* 0x0000001f06067819 */ /* 0x000fc800000006ff */
[----:B------:R1:W2:Y:S01]  /*7560*/  SYNCS.PHASECHK.TRANS64.TRYWAIT P1, [UR8+0x29850], R6 ;  /* 0x02985006ff0075a7 */ /* 0x0002a20008020148 */
[----:B------:R-:W-:Y:S05]  /*7570*/  @!P0 BRA `(.L_x_27) ;  /* 0x0000000000048947 */ /* 0x000fea0003800000 */
[----:B------:R-:W-:Y:S01]  /*7580*/  BPT.TRAP 0x1 ;  /* 0x000000040000795c */ /* 0x000fe20000300000 */
.L_x_27:
[----:B--2---:R-:W-:Y:S05]  /*7590*/  @P1 BRA `(.L_x_28) ;  /* 0x0000000000081947 */ /* 0x004fea0003800000 */
[----:B------:R-:W2:Y:S02]  /*75a0*/  SYNCS.PHASECHK.TRANS64.TRYWAIT P1, [UR8+0x29850], R6 ;  /* 0x02985006ff0075a7 */ /* 0x000ea40008020148 */
[----:B--2---:R-:W-:Y:S05]  /*75b0*/  @!P1 BRA `(.L_x_29) ;  /* 0x0000004800f09947 */ /* 0x004fea0003800000 */
.L_x_28:
[----:B------:R-:W-:Y:S01]  /*75c0*/  UIADD3 UR4, UR38, 0x400, URZ ;  /* 0x0000040026047890 */ /* 0x000fe2000fffe03f */
[----:B------:R-:W-:Y:S01]  /*75d0*/  WARPGROUP.ARRIVE ;  /* 0x00000000000079c5 */ /* 0x000fe20000000000 */
[----:B------:R-:W-:Y:S01]  /*75e0*/  UMOV UR7, 0xc0000010 ;  /* 0xc000001000077882 */ /* 0x000fe20000000000 */
[----:B------:R-:W-:Y:S01]  /*75f0*/  IMAD.MOV.U32 R8, RZ, RZ, 0x3f800000 ;  /* 0x3f800000ff087424 */ /* 0x000fe200078e00ff */
[----:B------:R-:W-:-:S04]  /*7600*/  USHF.R.U32.HI UR4, URZ, 0x4, UR4 ;  /* 0x000000043f047899 */ /* 0x000fc80008011604 */
[----:B------:R-:W-:-:S04]  /*7610*/  ULOP3.LUT UR4, UR4, 0x3fff, URZ, 0xc0, !UPT ;  /* 0x00003fff04047892 */ /* 0x000fc8000f8ec03f */
[----:B------:R-:W-:-:S04]  /*7620*/  ULOP3.LUT UR4, UR4, 0x10000, URZ, 0xfc, !UPT ;  /* 0x0001000004047892 */ /* 0x000fc8000f8efc3f */
[----:B------:R-:W-:-:S03]  /*7630*/  UIMAD UR9, UR52, 0x500, UR4 ;  /* 0x00000500340978a4 */ /* 0x000fc6000f8e0204 */
[----:B------:R-:W-:Y:S02]  /*7640*/  ULDC.64 UR4, c[0x0][0x9a0] ;  /* 0x0002680000047ab9 */ /* 0x000fe40000000a00 */
[----:B------:R-:W-:Y:S02]  /*7650*/  UISETP.NE.U32.AND UP0, UPT, UR4, URZ, UPT ;  /* 0x0000003f0400728c */ /* 0x000fe4000bf05070 */
[----:B------:R-:W-:Y:S02]  /*7660*/  UMOV UR6, UR9 ;  /* 0x0000000900067c82 */ /* 0x000fe40008000000 */
[----:B------:R-:W-:Y:S01]  /*7670*/  QGMMA.64x128x32.F32.E4M3.E4M3 R24, R172, gdesc[UR4], R24, gsb0 ;  /* 0x01e00004ac187df3 */ /* 0x000fe20008000818 */
[----:B------:R-:W-:Y:S01]  /*7680*/  UIADD3 UR6, UR9, 0x100, URZ ;  /* 0x0000010009067890 */ /* 0x000fe2000fffe03f */
[----:B------:R-:W-:Y:S01]  /*7690*/  UMOV UR7, 0xc0000010 ;  /* 0xc000001000077882 */ /* 0x000fe20000000000 */
[----:B------:R-:W-:-:S06]  /*76a0*/  UISETP.NE.AND.EX UP0, UPT, UR5, URZ, UPT, UP0 ;  /* 0x0000003f0500728c */ /* 0x000fcc000bf05300 */
[----:B------:R-:W-:-:S05]  /*76b0*/  PLOP3.LUT P1, PT, PT, PT, UP0, 0x80, 0x0 ;  /* 0x000000000000781c */ /* 0x000fca0003f2f008 */
[----:B------:R-:W-:Y:S01]  /*76c0*/  @UP0 USHF.R.S32.HI UR10, URZ, 0x1f, UR44 ;  /* 0x0000001f3f0a0899 */ /* 0x000fe2000801142c */
[----:B------:R-:W-:-:S03]  /*76d0*/  @UP0 ULDC.64 UR12, c[0x0][0x9c8] ;  /* 0x00027200000c0ab9 */ /* 0x000fc60000000a00 */
[----:B------:R-:W-:-:S04]  /*76e0*/  @UP0 UIMAD UR10, UR10, UR12, URZ ;  /* 0x0000000c0a0a02a4 */ /* 0x000fc8000f8e023f */
[----:B------:R-:W-:Y:S02]  /*76f0*/  @UP0 UIMAD UR11, UR44, UR13, UR10 ;  /* 0x0000000d2c0b02a4 */ /* 0x000fe4000f8e020a */
[----:B------:R-:W-:Y:S01]  /*7700*/  @UP0 USHF.R.S32.HI UR10, URZ, 0x1f, UR42 ;  /* 0x0000001f3f0a0899 */ /* 0x000fe2000801142a */
[----:B------:R-:W-:Y:S02]  /*7710*/  WARPGROUP.DEPBAR.LE gsb0, 0x0 ;  /* 0x00008000000079c5 */ /* 0x000fe40000010000 */
[----:B------:R-:W-:-:S06]  /*7720*/  WARPGROUP.ARRIVE ;  /* 0x00000000000079c5 */ /* 0x000fcc0000000000 */
[----:B------:R-:W-:Y:S01]  /*7730*/  QGMMA.64x128x32.F32.E4M3.E4M3 R24, R176, gdesc[UR4], R24, gsb0 ;  /* 0x01e00004b0187df3 */ /* 0x000fe20008000818 */
[----:B------:R-:W-:-:S03]  /*7740*/  @UP0 UIMAD.WIDE.U32 UR6, UR44, UR12, URZ ;  /* 0x0000000c2c0602a5 */ /* 0x000fc6000f8e003f */
[----:B------:R-:W-:Y:S01]  /*7750*/  @UP0 ULDC.64 UR12, c[0x0][0x9d0] ;  /* 0x00027400000c0ab9 */ /* 0x000fe20000000a00 */
[----:B------:R-:W-:Y:S02]  /*7760*/  @UP0 UIADD3 UR7, UR7, UR11, URZ ;  /* 0x0000000b07070290 */ /* 0x000fe4000fffe03f */
[----:B------:R-:W-:Y:S02]  /*7770*/  @UP0 UIMAD UR10, UR10, UR12, URZ ;  /* 0x0000000c0a0a02a4 */ /* 0x000fe4000f8e023f */
[----:B------:R-:W-:Y:S02]  /*7780*/  @UP0 UIMAD.WIDE.U32 UR6, UR42, UR12, UR6 ;  /* 0x0000000c2a0602a5 */ /* 0x000fe4000f8e0006 */
[----:B------:R-:W-:Y:S02]  /*7790*/  @UP0 UIMAD UR10, UR42, UR13, UR10 ;  /* 0x0000000d2a0a02a4 */ /* 0x000fe4000f8e020a */
[----:B------:R-:W-:Y:S02]  /*77a0*/  @UP0 ULEA UR4, UP1, UR6, UR4, 0x2 ;  /* 0x0000000406040291 */ /* 0x000fe4000f82103f */
[----:B------:R-:W-:-:S04]  /*77b0*/  @UP0 UIADD3 UR7, UR7, UR10, URZ ;  /* 0x0000000a07070290 */ /* 0x000fc8000fffe03f */
[----:B------:R-:W-:Y:S01]  /*77c0*/  @UP0 ULEA.HI.X UR5, UR6, UR5, UR7, 0x2, UP1 ;  /* 0x0000000506050291 */ /* 0x000fe200088f1407 */
[----:B-12---:R-:W-:Y:S01]  /*77d0*/  IMAD.U32 R6, RZ, RZ, UR4 ;  /* 0x00000004ff067e24 */ /* 0x006fe2000f8e00ff */
[----:B------:R-:W-:Y:S01]  /*77e0*/  UIADD3 UR6, UR9, 0x200, URZ ;  /* 0x0000020009067890 */ /* 0x000fe2000fffe03f */
[----:B------:R-:W-:-:S03]  /*77f0*/  UMOV UR7, 0xc0000010 ;  /* 0xc000001000077882 */ /* 0x000fc60000000000 */
[----:B------:R-:W-:-:S05]  /*7800*/  IMAD.U32 R7, RZ, RZ, UR5 ;  /* 0x00000005ff077e24 */ /* 0x000fca000f8e00ff */
[----:B------:R1:W2:Y:S01]  /*7810*/  @P1 LDG.E R8, desc[UR50][R6.64] ;  /* 0x0000003206081981 */ /* 0x0002a2000c1e1900 */
[----:B------:R-:W-:Y:S02]  /*7820*/  WARPGROUP.DEPBAR.LE gsb0, 0x0 ;  /* 0x00008000000079c5 */ /* 0x000fe40000010000 */
[----:B------:R-:W-:-:S06]  /*7830*/  WARPGROUP.ARRIVE ;  /* 0x00000000000079c5 */ /* 0x000fcc0000000000 */
[----:B------:R-:W-:Y:S01]  /*7840*/  QGMMA.64x128x32.F32.E4M3.E4M3 R24, R180, gdesc[UR4], R24, gsb0 ;  /* 0x01e00004b4187df3 */ /* 0x000fe20008000818 */
[----:B------:R-:W-:Y:S01]  /*7850*/  UIADD3 UR6, UR9, 0x300, URZ ;  /* 0x0000030009067890 */ /* 0x000fe2000fffe03f */
[----:B------:R-:W-:Y:S01]  /*7860*/  UMOV UR7, 0xc0000010 ;  /* 0xc000001000077882 */ /* 0x000fe20000000000 */
[----:B------:R-:W3:Y:S04]  /*7870*/  SHFL.BFLY PT, R9, R4, 0x2, 0x1f ;  /* 0x0c401f0004097f89 */ /* 0x000ee800000e0000 */
[----:B------:R-:W4:Y:S01]  /*7880*/  SHFL.BFLY PT, R10, R5, 0x2, 0x1f ;  /* 0x0c401f00050a7f89 */ /* 0x000f2200000e0000 */
[----:B------:R-:W-:Y:S02]  /*7890*/  WARPGROUP.DEPBAR.LE gsb0, 0x0 ;  /* 0x00008000000079c5 */ /* 0x000fe40000010000 */
[----:B------:R-:W-:-:S06]  /*78a0*/  WARPGROUP.ARRIVE ;  /* 0x00000000000079c5 */ /* 0x000fcc0000000000 */
[----:B------:R-:W-:Y:S01]  /*78b0*/  QGMMA.64x128x32.F32.E4M3.E4M3 R24, R184, gdesc[UR4], R24, gsb0 ;  /* 0x01e00004b8187df3 */ /* 0x000fe20008000818 */
[----:B------:R-:W-:Y:S01]  /*78c0*/  UIADD3 UR6, UR9, 0x400, URZ ;  /* 0x0000040009067890 */ /* 0x000fe2000fffe03f */
[----:B------:R-:W-:Y:S01]  /*78d0*/  UMOV UR7, 0xc0000010 ;  /* 0xc000001000077882 */ /* 0x000fe20000000000 */
[----:B---3--:R-:W-:-:S01]  /*78e0*/  FADD.FTZ R9, R9, R4 ;  /* 0x0000000409097221 */ /* 0x008fc20000010000 */
[----:B----4-:R-:W-:-:S04]  /*78f0*/  FADD.FTZ R10, R10, R5 ;  /* 0x000000050a0a7221 */ /* 0x010fc80000010000 */
[----:B-1----:R-:W1:Y:S04]  /*7900*/  SHFL.BFLY PT, R6, R9, 0x1, 0x1f ;  /* 0x0c201f0009067f89 */ /* 0x002e6800000e0000 */
[----:B------:R-:W3:Y:S01]  /*7910*/  SHFL.BFLY PT, R7, R10, 0x1, 0x1f ;  /* 0x0c201f000a077f89 */ /* 0x000ee200000e0000 */
[----:B-1----:R-:W-:-:S01]  /*7920*/  FADD.FTZ R6, R9, R6 ;  /* 0x0000000609067221 */ /* 0x002fc20000010000 */
[----:B---3--:R-:W-:-:S04]  /*7930*/  FADD.FTZ R12, R10, R7 ;  /* 0x000000070a0c7221 */ /* 0x008fc80000010000 */
[C---:B------:R-:W-:Y:S01]  /*7940*/  FSETP.NE.FTZ.AND P1, PT, R6.reuse, RZ, PT ;  /* 0x000000ff0600720b */ /* 0x040fe20003f35000 */
[----:B------:R-:W-:Y:S01]  /*7950*/  FMUL.FTZ R13, R6, 0.00390625 ;  /* 0x3b800000060d7820 */ /* 0x000fe20000410000 */
[----:B------:R-:W-:Y:S01]  /*7960*/  FMUL.FTZ R14, R12, 0.00390625 ;  /* 0x3b8000000c0e7820 */ /* 0x000fe20000410000 */
[----:B------:R-:W-:-:S03]  /*7970*/  IMAD.MOV.U32 R7, RZ, RZ, RZ ;  /* 0x000000ffff077224 */ /* 0x000fc600078e00ff */
[----:B------:R-:W-:Y:S02]  /*7980*/  FSETP.NE.FTZ.AND P2, PT, R13, RZ, PT ;  /* 0x000000ff0d00720b */ /* 0x000fe40003f55000 */
[----:B------:R-:W-:-:S05]  /*7990*/  FSETP.NE.FTZ.AND P3, PT, R14, RZ, PT ;  /* 0x000000ff0e00720b */ /* 0x000fca0003f75000 */
[----:B------:R-:W-:Y:S01]  /*79a0*/  @P1 MUFU.RCP R7, R6 ;  /* 0x0000000600071308 */ /* 0x000fe20000001000 */
[----:B------:R-:W-:Y:S01]  /*79b0*/  FSETP.NE.FTZ.AND P1, PT, R12, RZ, PT ;  /* 0x000000ff0c00720b */ /* 0x000fe20003f35000 */
[----:B------:R-:W-:Y:S01]  /*79c0*/  IMAD.MOV.U32 R11, RZ, RZ, RZ ;  /* 0x000000ffff0b7224 */ /* 0x000fe200078e00ff */
[----:B------:R-:W-:Y:S02]  /*79d0*/  WARPGROUP.DEPBAR.LE gsb0, 0x0 ;  /* 0x00008000000079c5 */ /* 0x000fe40000010000 */
[----:B------:R-:W-:-:S06]  /*79e0*/  WARPGROUP.ARRIVE ;  /* 0x00000000000079c5 */ /* 0x000fcc0000000000 */
[----:B------:R-:W-:Y:S01]  /*79f0*/  QGMMA.64x128x32.F32.E4M3.E4M3 R24, R188, gdesc[UR4], R24, gsb0 ;  /* 0x01e00004bc187df3 */ /* 0x000fe20008000818 */
[----:B------:R-:W1:Y:S08]  /*7a00*/  @P2 MUFU.LG2 R9, R13 ;  /* 0x0000000d00092308 */ /* 0x000e700000000c00 */
[----:B------:R-:W3:Y:S08]  /*7a10*/  @P3 MUFU.LG2 R10, R14 ;  /* 0x0000000e000a3308 */ /* 0x000ef00000000c00 */
[----:B------:R2:W4:Y:S01]  /*7a20*/  @P1 MUFU.RCP R11, R12 ;  /* 0x0000000c000b1308 */ /* 0x0005220000001000 */
[----:B------:R-:W-:-:S02]  /*7a30*/  IMAD.U32 R15, RZ, RZ, UR40 ;  /* 0x00000028ff0f7e24 */ /* 0x000fc4000f8e00ff */
[----:B------:R-:W-:Y:S02]  /*7a40*/  IMAD.U32 R20, RZ, RZ, UR40 ;  /* 0x00000028ff147e24 */ /* 0x000fe4000f8e00ff */
[----:B-1----:R-:W-:Y:S01]  /*7a50*/  @P2 FMUL.FTZ R9, R9, 0.69314718246459960938 ;  /* 0x3f31721809092820 */ /* 0x002fe20000410000 */
[----:B------:R-:W-:Y:S01]  /*7a60*/  @P2 FMUL.FTZ R6, R15, 0.69314718246459960938 ;  /* 0x3f3172180f062820 */ /* 0x000fe20000410000 */
[----:B------:R-:W-:Y:S01]  /*7a70*/  @P3 FMUL.FTZ R20, R20, 0.69314718246459960938 ;  /* 0x3f31721814143820 */ /* 0x000fe20000410000 */
[----:B---3--:R-:W-:Y:S01]  /*7a80*/  @P3 FMUL.FTZ R13, R10, 0.69314718246459960938 ;  /* 0x3f3172180a0d3820 */ /* 0x008fe20000410000 */
[----:B------:R-:W-:Y:S02]  /*7a90*/  IMAD.MOV.U32 R5, RZ, RZ, -0x800000 ;  /* 0xff800000ff057424 */ /* 0x000fe400078e00ff */
[----:B------:R-:W-:Y:S01]  /*7aa0*/  @P2 FFMA.FTZ R5, R6, R3, R9 ;  /* 0x0000000306052223 */ /* 0x000fe20000010009 */
[----:B------:R-:W-:Y:S02]  /*7ab0*/  IMAD.MOV.U32 R4, RZ, RZ, -0x800000 ;  /* 0xff800000ff047424 */ /* 0x000fe400078e00ff */
[----:B------:R-:W-:Y:S01]  /*7ac0*/  @P3 FFMA.FTZ R4, R20, R0, R13 ;  /* 0x0000000014043223 */ /* 0x000fe2000001000d */
[-C--:B--2---:R-:W-:Y:S01]  /*7ad0*/  FMUL.FTZ R12, R7, R8.reuse ;  /* 0x00000008070c7220 */ /* 0x084fe20000410000 */
[----:B----4-:R-:W-:Y:S01]  /*7ae0*/  FMUL.FTZ R88, R11, R8 ;  /* 0x000000080b587220 */ /* 0x010fe20000410000 */
[----:B------:R-:W-:-:S02]  /*7af0*/  WARPGROUP.DEPBAR.LE gsb0, 0x0 ;  /* 0x00008000000079c5 */ /* 0x000fc40000010000 */
[----:B------:R-:W-:Y:S05]  /*7b00*/  @!P0 BRA `(.L_x_30) ;  /* 0x0000000000048947 */ /* 0x000fea0003800000 */
[----:B------:R-:W-:Y:S01]  /*7b10*/  BPT.TRAP 0x1 ;  /* 0x000000040000795c */ /* 0x000fe20000300000 */
.L_x_30:
[----:B------:R-:W1:Y:S01]  /*7b20*/  S2R R89, SR_TID.X ;  /* 0x0000000000597919 */ /* 0x000e620000002100 */
[----:B------:R-:W-:Y:S01]  /*7b30*/  ULDC.64 UR4, c[0x4][0x40] ;  /* 0x0100100000047ab9 */ /* 0x000fe20000000a00 */
[-C--:B------:R-:W-:Y:S01]  /*7b40*/  FMUL.FTZ R8, R24, R12.reuse ;  /* 0x0000000c18087220 */ /* 0x080fe20000410000 */
[-C--:B------:R-:W-:Y:S01]  /*7b50*/  FMUL.FTZ R10, R25, R12.reuse ;  /* 0x0000000c190a7220 */ /* 0x080fe20000410000 */
[-C--:B------:R-:W-:Y:S01]  /*7b60*/  FMUL.FTZ R13, R36, R12.reuse ;  /* 0x0000000c240d7220 */ /* 0x080fe20000410000 */
[-C--:B------:R-:W-:Y:S01]  /*7b70*/  FMUL.FTZ R14, R32, R12.reuse ;  /* 0x0000000c200e7220 */ /* 0x080fe20000410000 */
[----:B------:R-:W-:Y:S01]  /*7b80*/  FMUL.FTZ R21, R37, R12 ;  /* 0x0000000c25157220 */ /* 0x000fe20000410000 */
[-C--:B------:R-:W-:Y:S01]  /*7b90*/  FMUL.FTZ R11, R31, R88.reuse ;  /* 0x000000581f0b7220 */ /* 0x080fe20000410000 */
[----:B------:R-:W-:Y:S01]  /*7ba0*/  FMUL.FTZ R20, R34, R88 ;  /* 0x0000005822147220 */ /* 0x000fe20000410000 */
[-C--:B------:R-:W-:Y:S01]  /*7bb0*/  FMUL.FTZ R9, R29, R12.reuse ;  /* 0x0000000c1d097220 */ /* 0x080fe20000410000 */
[----:B------:R-:W-:Y:S01]  /*7bc0*/  FMUL.FTZ R3, R28, R12 ;  /* 0x0000000c1c037220 */ /* 0x000fe20000410000 */
[----:B------:R-:W-:Y:S01]  /*7bd0*/  FMUL.FTZ R15, R38, R88 ;  /* 0x00000058260f7220 */ /* 0x000fe20000410000 */
[----:B------:R-:W-:Y:S01]  /*7be0*/  UIADD3 UR42, -UR45, URZ, URZ ;  /* 0x0000003f2d2a7290 */ /* 0x000fe2000fffe13f */
[----:B------:R-:W-:Y:S01]  /*7bf0*/  ULDC.64 UR6, c[0x0][0xb70] ;  /* 0x0002dc0000067ab9 */ /* 0x000fe20000000a00 */
[----:B-1----:R-:W-:-:S05]  /*7c00*/  IMAD.SHL.U32 R0, R89, 0x4, RZ ;  /* 0x0000000459007824 */ /* 0x002fca00078e00ff */
[----:B------:R-:W-:-:S04]  /*7c10*/  LOP3.LUT R0, R0, 0xc, RZ, 0xc0, !PT ;  /* 0x0000000c00007812 */ /* 0x000fc800078ec0ff */
[----:B------:R-:W-:-:S05]  /*7c20*/  IADD3 R6, P0, R0, UR4, RZ ;  /* 0x0000000400067c10 */ /* 0x000fca000ff1e0ff */
[----:B------:R-:W-:Y:S02]  /*7c30*/  IMAD.X R7, RZ, RZ, UR5, P0 ;  /* 0x00000005ff077e24 */ /* 0x000fe400080e06ff */
[----:B------:R-:W-:Y:S01]  /*7c40*/  FMUL.FTZ R24, R33, R12 ;  /* 0x0000000c21187220 */ /* 0x000fe20000410000 */
[----:B------:R-:W-:Y:S01]  /*7c50*/  FMUL.FTZ R25, R39, R88 ;  /* 0x0000005827197220 */ /* 0x000fe20000410000 */
[----:B------:R-:W-:Y:S01]  /*7c60*/  FMUL.FTZ R32, R45, R12 ;  /* 0x0000000c2d207220 */ /* 0x000fe20000410000 */
[----:B------:R-:W-:Y:S01]  /*7c70*/  FMUL.FTZ R31, R47, R88 ;  /* 0x000000582f1f7220 */ /* 0x000fe20000410000 */
[----:B------:R1:W2:Y:S01]  /*7c80*/  LDG.E.CONSTANT R0, desc[UR50][R6.64] ;  /* 0x0000003206007981 */ /* 0x0002a2000c1e9900 */
[----:B------:R-:W-:Y:S01]  /*7c90*/  FMUL.FTZ R33, R41, R12 ;  /* 0x0000000c29217220 */ /* 0x000fe20000410000 */
[----:B------:R-:W-:Y:S01]  /*7ca0*/  FMUL.FTZ R34, R43, R88 ;  /* 0x000000582b227220 */ /* 0x000fe20000410000 */
[----:B------:R-:W-:Y:S01]  /*7cb0*/  F2FP.BF16.F32.PACK_AB R13, R13, R14 ;  /* 0x0000000e0d0d723e */ /* 0x000fe200000010ff */
[----:B------:R-:W-:Y:S01]  /*7cc0*/  FMUL.FTZ R41, R49, R12 ;  /* 0x0000000c31297220 */ /* 0x000fe20000410000 */
[----:B------:R-:W-:Y:S01]  /*7cd0*/  F2FP.BF16.F32.PACK_AB R24, R21, R24 ;  /* 0x000000181518723e */ /* 0x000fe200000010ff */
[-C--:B------:R-:W-:Y:S01]  /*7ce0*/  FMUL.FTZ R29, R40, R12.reuse ;  /* 0x0000000c281d7220 */ /* 0x080fe20000410000 */
[----:B------:R-:W-:Y:S01]  /*7cf0*/  F2FP.BF16.F32.PACK_AB R33, R32, R33 ;  /* 0x000000212021723e */ /* 0x000fe200000010ff */
[----:B------:R-:W-:Y:S01]  /*7d00*/  FMUL.FTZ R37, R48, R12 ;  /* 0x0000000c30257220 */ /* 0x000fe20000410000 */
[----:B------:R-:W-:Y:S01]  /*7d10*/  F2FP.BF16.F32.PACK_AB R34, R31, R34 ;  /* 0x000000221f22723e */ /* 0x000fe200000010ff */
[-C--:B-1----:R-:W-:Y:S01]  /*7d20*/  FMUL.FTZ R6, R30, R88.reuse ;  /* 0x000000581e067220 */ /* 0x082fe20000410000 */
[-C--:B------:R-:W-:Y:S01]  /*7d30*/  FMUL.FTZ R7, R26, R88.reuse ;  /* 0x000000581a077220 */ /* 0x080fe20000410000 */
[----:B------:R-:W-:Y:S01]  /*7d40*/  FMUL.FTZ R26, R35, R88 ;  /* 0x00000058231a7220 */ /* 0x000fe20000410000 */
[----:B------:R-:W-:Y:S01]  /*7d50*/  FMUL.FTZ R49, R57, R12 ;  /* 0x0000000c39317220 */ /* 0x000fe20000410000 */
[----:B------:R-:W-:Y:S01]  /*7d60*/  F2FP.BF16.F32.PACK_AB R10, R9, R10 ;  /* 0x0000000a090a723e */ /* 0x000fe200000010ff */
[-C--:B------:R-:W-:Y:S01]  /*7d70*/  FMUL.FTZ R28, R44, R12.reuse ;  /* 0x0000000c2c1c7220 */ /* 0x080fe20000410000 */
[----:B------:R-:W-:Y:S01]  /*7d80*/  F2FP.BF16.F32.PACK_AB R6, R6, R7 ;  /* 0x000000070606723e */ /* 0x000fe200000010ff */
[-C--:B------:R-:W-:Y:S01]  /*7d90*/  FMUL.FTZ R36, R52, R12.reuse ;  /* 0x0000000c34247220 */ /* 0x080fe20000410000 */
[----:B------:R-:W-:Y:S01]  /*7da0*/  LOP3.LUT P0, R7, R89, 0x3, RZ, 0xc0, !PT ;  /* 0x0000000359077812 */ /* 0x000fe2000780c0ff */
[----:B------:R-:W-:Y:S01]  /*7db0*/  FMUL.FTZ R40, R53, R12 ;  /* 0x0000000c35287220 */ /* 0x000fe20000410000 */
[----:B------:R-:W-:Y:S01]  /*7dc0*/  F2FP.BF16.F32.PACK_AB R26, R25, R26 ;  /* 0x0000001a191a723e */ /* 0x000fe200000010ff */
[-C--:B------:R-:W-:Y:S01]  /*7dd0*/  FMUL.FTZ R45, R56, R12.reuse ;  /* 0x0000000c382d7220 */ /* 0x080fe20000410000 */
[----:B------:R-:W-:Y:S01]  /*7de0*/  ISETP.EQ.OR P0, PT, R7, 0x3, !P0 ;  /* 0x000000030700780c */ /* 0x000fe20004702670 */
[-C--:B------:R-:W-:Y:S01]  /*7df0*/  FMUL.FTZ R48, R61, R12.reuse ;  /* 0x0000000c3d307220 */ /* 0x080fe20000410000 */
[----:B------:R-:W-:Y:S01]  /*7e00*/  IADD3 R25, P6, R16, 0x20, RZ ;  /* 0x0000002010197810 */ /* 0x000fe20007fde0ff */
[----:B------:R-:W-:Y:S01]  /*7e10*/  FMUL.FTZ R57, R65, R12 ;  /* 0x0000000c41397220 */ /* 0x000fe20000410000 */
[----:B------:R-:W-:Y:S01]  /*7e20*/  SEL R31, R13, R24, P0 ;  /* 0x000000180d1f7207 */ /* 0x000fe20000000000 */
[-C--:B------:R-:W-:Y:S01]  /*7e30*/  FMUL.FTZ R44, R60, R12.reuse ;  /* 0x0000000c3c2c7220 */ /* 0x080fe20000410000 */
[----:B------:R-:W-:Y:S01]  /*7e40*/  SEL R32, R24, R13, P0 ;  /* 0x0000000d18207207 */ /* 0x000fe20000000000 */
[-C--:B------:R-:W-:Y:S01]  /*7e50*/  FMUL.FTZ R52, R68, R12.reuse ;  /* 0x0000000c44347220 */ /* 0x080fe20000410000 */
[----:B------:R-:W-:Y:S01]  /*7e60*/  LOP3.LUT R24, R25, 0x380, RZ, 0xc0, !PT ;  /* 0x0000038019187812 */ /* 0x000fe200078ec0ff */
[-C--:B------:R-:W-:Y:S01]  /*7e70*/  FMUL.FTZ R53, R64, R12.reuse ;  /* 0x0000000c40357220 */ /* 0x080fe20000410000 */
[----:B------:R-:W-:Y:S01]  /*7e80*/  IADD3 R9, P5, R16, 0x4040, RZ ;  /* 0x0000404010097810 */ /* 0x000fe20007fbe0ff */
        /* <DEDUP_REMOVED lines=9> */
[----:B------:R-:W-:Y:S01]  /*7f20*/  USHF.R.S32.HI UR4, URZ, 0x1f, UR43 ;  /* 0x0000001f3f047899 */ /* 0x000fe2000801142b */
[-C--:B------:R-:W-:Y:S01]  /*7f30*/  FMUL.FTZ R12, R27, R88.reuse ;  /* 0x000000581b0c7220 */ /* 0x080fe20000410000 */
[----:B------:R-:W-:Y:S01]  /*7f40*/  ULDC UR5, c[0x0][0xda8] ;  /* 0x00036a0000057ab9 */ /* 0x000fe20000000800 */
[----:B------:R-:W-:Y:S01]  /*7f50*/  FMUL.FTZ R30, R42, R88 ;  /* 0x000000582a1e7220 */ /* 0x000fe20000410000 */
[----:B------:R-:W-:Y:S01]  /*7f60*/  F2FP.BF16.F32.PACK_AB R3, R3, R8 ;  /* 0x000000080303723e */ /* 0x000fe200000010ff */
[-C--:B------:R-:W-:Y:S01]  /*7f70*/  FMUL.FTZ R39, R55, R88.reuse ;  /* 0x0000005837277220 */ /* 0x080fe20000410000 */
[----:B------:R-:W-:Y:S01]  /*7f80*/  SHF.R.U64 R24, R24, 0x3, RZ ;  /* 0x0000000318187819 */ /* 0x000fe200000012ff */
[----:B------:R-:W-:Y:S01]  /*7f90*/  FMUL.FTZ R42, R51, R88 ;  /* 0x00000058332a7220 */ /* 0x000fe20000410000 */
[----:B------:R-:W-:Y:S01]  /*7fa0*/  F2FP.BF16.F32.PACK_AB R15, R15, R20 ;  /* 0x000000140f0f723e */ /* 0x000fe200000010ff */
[----:B------:R-:W-:Y:S01]  /*7fb0*/  UIMAD UR42, UR5, UR42, UR48 ;  /* 0x0000002a052a72a4 */ /* 0x000fe2000f8e0230 */
[----:B------:R-:W-:Y:S01]  /*7fc0*/  LOP3.LUT R8, R9, 0x380, RZ, 0xc0, !PT ;  /* 0x0000038009087812 */ /* 0x000fe200078ec0ff */
[-C--:B------:R-:W-:Y:S01]  /*7fd0*/  FMUL.FTZ R35, R54, R88.reuse ;  /* 0x0000005836237220 */ /* 0x080fe20000410000 */
[----:B------:R-:W-:Y:S01]  /*7fe0*/  IADD3 R21, P1, R16, 0x40, RZ ;  /* 0x0000004010157810 */ /* 0x000fe20007f3e0ff */
[-C--:B------:R-:W-:Y:S01]  /*7ff0*/  FMUL.FTZ R38, R50, R88.reuse ;  /* 0x0000005832267220 */ /* 0x080fe20000410000 */
[----:B------:R-:W-:Y:S01]  /*8000*/  F2FP.BF16.F32.PACK_AB R44, R44, R45 ;  /* 0x0000002d2c2c723e */ /* 0x000fe200000010ff */
[----:B------:R-:W-:Y:S01]  /*8010*/  UIMAD UR4, UR4, UR6, URZ ;  /* 0x00000006040472a4 */ /* 0x000fe2000f8e023f */
[----:B------:R-:W-:Y:S01]  /*8020*/  F2FP.BF16.F32.PACK_AB R49, R48, R49 ;  /* 0x000000313031723e */ /* 0x000fe200000010ff */
[-C--:B------:R-:W-:Y:S01]  /*8030*/  FMUL.FTZ R47, R63, R88.reuse ;  /* 0x000000583f2f7220 */ /* 0x080fe20000410000 */
[-C--:B------:R-:W-:Y:S01]  /*8040*/  FMUL.FTZ R54, R66, R88.reuse ;  /* 0x0000005842367220 */ /* 0x080fe20000410000 */
[----:B------:R-:W-:Y:S01]  /*8050*/  F2FP.BF16.F32.PACK_AB R41, R40, R41 ;  /* 0x000000292829723e */ /* 0x000fe200000010ff */
[-C--:B------:R-:W-:Y:S01]  /*8060*/  FMUL.FTZ R63, R79, R88.reuse ;  /* 0x000000584f3f7220 */ /* 0x080fe20000410000 */
[----:B------:R-:W-:Y:S01]  /*8070*/  F2FP.BF16.F32.PACK_AB R52, R52, R53 ;  /* 0x000000353434723e */ /* 0x000fe200000010ff */
[----:B------:R-:W-:Y:S01]  /*8080*/  FMUL.FTZ R66, R75, R88 ;  /* 0x000000584b427220 */ /* 0x000fe20000410000 */
[----:B------:R-:W-:Y:S01]  /*8090*/  LOP3.LUT R24, R24, R25, RZ, 0x3c, !PT ;  /* 0x0000001918187212 */ /* 0x000fe200078e3cff */
[--C-:B------:R-:W-:Y:S01]  /*80a0*/  IMAD.X R25, RZ, RZ, R17.reuse, P6 ;  /* 0x000000ffff197224 */ /* 0x100fe200030e0611 */
[----:B------:R-:W-:Y:S01]  /*80b0*/  F2FP.BF16.F32.PACK_AB R11, R11, R12 ;  /* 0x0000000c0b0b723e */ /* 0x000fe200000010ff */
[----:B------:R-:W-:Y:S01]  /*80c0*/  USHF.L.U32 UR42, UR42, 0x7, URZ ;  /* 0x000000072a2a7899 */ /* 0x000fe2000800063f */
[----:B------:R-:W-:Y:S01]  /*80d0*/  SEL R53, R15, R26, P0 ;  /* 0x0000001a0f357207 */ /* 0x000fe20000000000 */
[----:B------:R-:W-:Y:S01]  /*80e0*/  UIMAD.WIDE.U32 UR10, UR43, UR6, URZ ;  /* 0x000000062b0a72a5 */ /* 0x000fe2000f8e003f */
[----:B------:R-:W-:Y:S01]  /*80f0*/  SEL R40, R26, R15, P0 ;  /* 0x0000000f1a287207 */ /* 0x000fe20000000000 */
[----:B------:R-:W-:Y:S01]  /*8100*/  UIMAD UR4, UR43, UR7, UR4 ;  /* 0x000000072b0472a4 */ /* 0x000fe2000f8e0204 */
[----:B------:R-:W-:Y:S01]  /*8110*/  SHF.R.U64 R8, R8, 0x3, RZ ;  /* 0x0000000308087819 */ /* 0x000fe200000012ff */
[----:B------:R-:W-:Y:S01]  /*8120*/  FMUL.FTZ R27, R46, R88 ;  /* 0x000000582e1b7220 */ /* 0x000fe20000410000 */
[----:B------:R-:W-:Y:S01]  /*8130*/  F2FP.BF16.F32.PACK_AB R42, R39, R42 ;  /* 0x0000002a272a723e */ /* 0x000fe200000010ff */
[-C--:B------:R-:W-:Y:S01]  /*8140*/  FMUL.FTZ R43, R62, R88.reuse ;  /* 0x000000583e2b7220 */ /* 0x080fe20000410000 */
[----:B------:R-:W-:Y:S01]  /*8150*/  IADD3 R15, P2, R16, 0x60, RZ ;  /* 0x00000060100f7810 */ /* 0x000fe20007f5e0ff */
[-C--:B------:R-:W-:Y:S01]  /*8160*/  FMUL.FTZ R46, R58, R88.reuse ;  /* 0x000000583a2e7220 */ /* 0x080fe20000410000 */
[----:B------:R-:W-:Y:S01]  /*8170*/  LOP3.LUT R20, R21, 0x380, RZ, 0xc0, !PT ;  /* 0x0000038015147812 */ /* 0x000fe200078ec0ff */
[----:B------:R-:W-:Y:S01]  /*8180*/  UIADD3 UR4, UR11, UR4, URZ ;  /* 0x000000040b047290 */ /* 0x000fe2000fffe03f */
[----:B------:R-:W-:Y:S01]  /*8190*/  IADD3 R7, P6, R16, 0x4060, RZ ;  /* 0x0000406010077810 */ /* 0x000fe20007fde0ff */
[-C--:B------:R-:W-:Y:S01]  /*81a0*/  FMUL.FTZ R50, R59, R88.reuse ;  /* 0x000000583b327220 */ /* 0x080fe20000410000 */
[----:B------:R-:W-:Y:S01]  /*81b0*/  SEL R39, R44, R49, P0 ;  /* 0x000000312c277207 */ /* 0x000fe20000000000 */
[----:B------:R-:W-:Y:S01]  /*81c0*/  FMUL.FTZ R51, R70, R88 ;  /* 0x0000005846337220 */ /* 0x000fe20000410000 */
[----:B------:R-:W-:Y:S01]  /*81d0*/  F2FP.BF16.F32.PACK_AB R35, R35, R38 ;  /* 0x000000262323723e */ /* 0x000fe200000010ff */
[----:B------:R-:W-:Y:S01]  /*81e0*/  FMUL.FTZ R55, R71, R88 ;  /* 0x0000005847377220 */ /* 0x000fe20000410000 */
[----:B------:R-:W-:Y:S01]  /*81f0*/  SEL R44, R49, R44, P0 ;  /* 0x0000002c312c7207 */ /* 0x000fe20000000000 */
[----:B------:R-:W-:Y:S01]  /*8200*/  FMUL.FTZ R58, R67, R88 ;  /* 0x00000058433a7220 */ /* 0x000fe20000410000 */
[----:B------:R-:W-:Y:S01]  /*8210*/  SEL R49, R6, R11, P0 ;  /* 0x0000000b06317207 */ /* 0x000fe20000000000 */
[----:B------:R-:W-:Y:S01]  /*8220*/  UIADD3 UR8, UR8, 0x29860, URZ ;  /* 0x0002986008087890 */ /* 0x000fe2000fffe03f */
[----:B------:R-:W-:Y:S01]  /*8230*/  SEL R38, R11, R6, P0 ;  /* 0x000000060b267207 */ /* 0x000fe20000000000 */
[----:B------:R-:W-:Y:S01]  /*8240*/  FMUL.FTZ R59, R78, R88 ;  /* 0x000000584e3b7220 */ /* 0x000fe20000410000 */
[----:B------:R-:W-:Y:S01]  /*8250*/  LOP3.LUT R8, R8, R9, RZ, 0x3c, !PT ;  /* 0x0000000908087212 */ /* 0x000fe200078e3cff */
[----:B------:R-:W-:Y:S01]  /*8260*/  IMAD.X R9, RZ, RZ, R17, P5 ;  /* 0x000000ffff097224 */ /* 0x000fe200028e0611 */
[----:B------:R-:W-:Y:S01]  /*8270*/  F2FP.BF16.F32.PACK_AB R66, R63, R66 ;  /* 0x000000423f42723e */ /* 0x000fe200000010ff */
[----:B------:R-:W-:Y:S01]  /*8280*/  VIADD R63, R23, UR42 ;  /* 0x0000002a173f7c36 */ /* 0x000fe20008000000 */
[----:B------:R-:W-:Y:S01]  /*8290*/  LOP3.LUT R14, R15, 0x380, RZ, 0xc0, !PT ;  /* 0x000003800f0e7812 */ /* 0x000fe200078ec0ff */
[-C--:B------:R-:W-:Y:S01]  /*82a0*/  FMUL.FTZ R62, R74, R88.reuse ;  /* 0x000000584a3e7220 */ /* 0x080fe20000410000 */
[----:B------:R-:W-:Y:S01]  /*82b0*/  SHF.R.U64 R20, R20, 0x3, RZ ;  /* 0x0000000314147819 */ /* 0x000fe200000012ff */
[-C--:B------:R-:W-:Y:S01]  /*82c0*/  FMUL.FTZ R67, R86, R88.reuse ;  /* 0x0000005856437220 */ /* 0x080fe20000410000 */
[----:B------:R-:W-:Y:S01]  /*82d0*/  LOP3.LUT R6, R7, 0x380, RZ, 0xc0, !PT ;  /* 0x0000038007067812 */ /* 0x000fe200078ec0ff */
[-C--:B------:R-:W-:Y:S01]  /*82e0*/  FMUL.FTZ R70, R82, R88.reuse ;  /* 0x0000005852467220 */ /* 0x080fe20000410000 */
[----:B------:R-:W-:Y:S01]  /*82f0*/  F2FP.BF16.F32.PACK_AB R28, R28, R29 ;  /* 0x0000001d1c1c723e */ /* 0x000fe200000010ff */
[----:B------:R-:W-:Y:S01]  /*8300*/  FMUL.FTZ R71, R87, R88 ;  /* 0x0000005857477220 */ /* 0x000fe20000410000 */
[----:B------:R-:W-:Y:S01]  /*8310*/  F2FP.BF16.F32.PACK_AB R27, R27, R30 ;  /* 0x0000001e1b1b723e */ /* 0x000fe200000010ff */
[----:B------:R-:W-:Y:S01]  /*8320*/  FMUL.FTZ R74, R83, R88 ;  /* 0x00000058534a7220 */ /* 0x000fe20000410000 */
[----:B------:R-:W-:Y:S01]  /*8330*/  F2FP.BF16.F32.PACK_AB R43, R43, R46 ;  /* 0x0000002e2b2b723e */ /* 0x000fe200000010ff */
[----:B------:R-:W-:Y:S01]  /*8340*/  UPRMT UR8, UR37, 0x654, UR8 ;  /* 0x0000065425087896 */ /* 0x000fe20008000008 */
[----:B------:R-:W-:Y:S01]  /*8350*/  SEL R29, R3, R10, P0 ;  /* 0x0000000a031d7207 */ /* 0x000fe20000000000 */
[----:B------:R-:W-:Y:S01]  /*8360*/  USHF.R.S32.HI UR5, URZ, 0x1f, UR44 ;  /* 0x0000001f3f057899 */ /* 0x000fe2000801142c */
[----:B------:R-:W-:Y:S01]  /*8370*/  SEL R30, R10, R3, P0 ;  /* 0x000000030a1e7207 */ /* 0x000fe20000000000 */
[----:B------:R-:W-:Y:S01]  /*8380*/  VIADD R3, R63, 0x8 ;  /* 0x000000083f037836 */ /* 0x000fe20000000000 */
[----:B------:R-:W-:-:S02]  /*8390*/  SHF.R.U64 R14, R14, 0x3, RZ ;  /* 0x000000030e0e7819 */ /* 0x000fc400000012ff */
[----:B------:R-:W-:Y:S01]  /*83a0*/  LOP3.LUT R20, R20, R21, RZ, 0x3c, !PT ;  /* 0x0000001514147212 */ /* 0x000fe200078e3cff */
[--C-:B------:R-:W-:Y:S01]  /*83b0*/  IMAD.X R21, RZ, RZ, R17.reuse, P1 ;  /* 0x000000ffff157224 */ /* 0x100fe200008e0611 */
[----:B------:R-:W-:Y:S01]  /*83c0*/  SHF.R.U64 R6, R6, 0x3, RZ ;  /* 0x0000000306067819 */ /* 0x000fe200000012ff */
[----:B------:R-:W-:Y:S01]  /*83d0*/  SYNCS.ARRIVE.TRANS64.RED.A1T0 RZ, [UR8], RZ ;  /* 0x000000ffffff79a7 */ /* 0x000fe20008100408 */
[----:B------:R-:W-:Y:S02]  /*83e0*/  IADD3 R11, P4, R16, 0x4020, RZ ;  /* 0x00004020100b7810 */ /* 0x000fe40007f9e0ff */
[----:B------:R-:W-:Y:S01]  /*83f0*/  MOV R46, R8 ;  /* 0x00000008002e7202 */ /* 0x000fe20000000f00 */
[----:B------:R-:W-:Y:S01]  /*8400*/  IMAD.U32 R9, RZ, RZ, UR11 ;  /* 0x0000000bff097e24 */ /* 0x000fe2000f8e00ff */
[----:B------:R-:W-:Y:S01]  /*8410*/  LOP3.LUT P1, RZ, R2, 0x3, RZ, 0xc0, !PT ;  /* 0x0000000302ff7812 */ /* 0x000fe2000782c0ff */
[----:B------:R-:W-:Y:S01]  /*8420*/  IMAD.U32 R9, RZ, RZ, UR4 ;  /* 0x00000004ff097e24 */ /* 0x000fe2000f8e00ff */
[----:B------:R-:W-:Y:S01]  /*8430*/  F2FP.BF16.F32.PACK_AB R36, R36, R37 ;  /* 0x000000252424723e */ /* 0x000fe200000010ff */
[----:B------:R-:W-:Y:S01]  /*8440*/  ULDC UR4, c[0x0][0xa88] ;  /* 0x0002a20000047ab9 */ /* 0x000fe20000000800 */
[----:B------:R-:W-:Y:S01]  /*8450*/  LOP3.LUT R14, R14, R15, RZ, 0x3c, !PT ;  /* 0x0000000f0e0e7212 */ /* 0x000fe200078e3cff */
[--C-:B------:R-:W-:Y:S01]  /*8460*/  IMAD.X R15, RZ, RZ, R17.reuse, P2 ;  /* 0x000000ffff0f7224 */ /* 0x100fe200010e0611 */
[----:B------:R-:W-:Y:S01]  /*8470*/  LOP3.LUT R6, R6, R7, RZ, 0x3c, !PT ;  /* 0x0000000706067212 */ /* 0x000fe200078e3cff */
[----:B------:R-:W-:Y:S01]  /*8480*/  IMAD.X R7, RZ, RZ, R17, P6 ;  /* 0x000000ffff077224 */ /* 0x000fe200030e0611 */
[----:B------:R-:W-:Y:S01]  /*8490*/  F2FP.BF16.F32.PACK_AB R57, R56, R57 ;  /* 0x000000393839723e */ /* 0x000fe200000010ff */
[----:B------:R-:W-:Y:S01]  /*84a0*/  IMAD.U32 R8, RZ, RZ, UR10 ;  /* 0x0000000aff087e24 */ /* 0x000fe2000f8e00ff */
[----:B------:R-:W-:-:S02]  /*84b0*/  SEL R37, R28, R33, P0 ;  /* 0x000000211c257207 */ /* 0x000fc40000000000 */
[----:B------:R-:W-:Y:S02]  /*84c0*/  LOP3.LUT R10, R11, 0x380, RZ, 0xc0, !PT ;  /* 0x000003800b0a7812 */ /* 0x000fe400078ec0ff */
[----:B------:R-:W-:Y:S02]  /*84d0*/  SEL R28, R33, R28, P0 ;  /* 0x0000001c211c7207 */ /* 0x000fe40000000000 */
[----:B------:R-:W-:Y:S02]  /*84e0*/  ISETP.GE.OR P2, PT, R3, UR4, P1 ;  /* 0x0000000403007c0c */ /* 0x000fe40008f46670 */
[----:B------:R-:W-:Y:S02]  /*84f0*/  SEL R33, R36, R41, P0 ;  /* 0x0000002924217207 */ /* 0x000fe40000000000 */
[----:B------:R-:W-:Y:S02]  /*8500*/  F2FP.BF16.F32.PACK_AB R60, R60, R61 ;  /* 0x0000003d3c3c723e */ /* 0x000fe400000010ff */
[----:B------:R-:W-:-:S02]  /*8510*/  SEL R36, R41, R36, P0 ;  /* 0x0000002429247207 */ /* 0x000fc40000000000 */
[----:B------:R-:W-:Y:S02]  /*8520*/  F2FP.BF16.F32.PACK_AB R50, R47, R50 ;  /* 0x000000322f32723e */ /* 0x000fe400000010ff */
[----:B------:R-:W-:Y:S02]  /*8530*/  SEL R41, R52, R57, P0 ;  /* 0x0000003934297207 */ /* 0x000fe40000000000 */
[----:B------:R-:W-:Y:S02]  /*8540*/  SHF.R.U64 R10, R10, 0x3, RZ ;  /* 0x000000030a0a7819 */ /* 0x000fe400000012ff */
[----:B------:R-:W-:Y:S02]  /*8550*/  MOV R61, R20 ;  /* 0x00000014003d7202 */ /* 0x000fe40000000f00 */
[----:B------:R-:W-:Y:S02]  /*8560*/  SEL R52, R57, R52, P0 ;  /* 0x0000003439347207 */ /* 0x000fe40000000000 */
[----:B------:R-:W-:-:S02]  /*8570*/  MOV R21, R6 ;  /* 0x0000000600157202 */ /* 0x000fc40000000f00 */
[----:B------:R-:W-:Y:S01]  /*8580*/  F2FP.BF16.F32.PACK_AB R51, R51, R54 ;  /* 0x000000363333723e */ /* 0x000fe200000010ff */
[----:B------:R-:W1:Y:S01]  /*8590*/  LDC.64 R6, c[0x0][0xb78] ;  /* 0x0002de00ff067b82 */ /* 0x000e620000000a00 */
[----:B------:R-:W-:Y:S02]  /*85a0*/  F2FP.BF16.F32.PACK_AB R58, R55, R58 ;  /* 0x0000003a373a723e */ /* 0x000fe400000010ff */
[----:B------:R-:W-:Y:S02]  /*85b0*/  SEL R57, R35, R42, P0 ;  /* 0x0000002a23397207 */ /* 0x000fe40000000000 */
[----:B------:R-:W-:Y:S02]  /*85c0*/  SEL R42, R42, R35, P0 ;  /* 0x000000232a2a7207 */ /* 0x000fe40000000000 */
[----:B------:R-:W-:Y:S02]  /*85d0*/  F2FP.BF16.F32.PACK_AB R59, R59, R62 ;  /* 0x0000003e3b3b723e */ /* 0x000fe400000010ff */
[----:B------:R-:W-:-:S02]  /*85e0*/  SEL R35, R43, R50, P0 ;  /* 0x000000322b237207 */ /* 0x000fc40000000000 */
[----:B------:R-:W-:Y:S01]  /*85f0*/  LOP3.LUT R10, R10, R11, RZ, 0x3c, !PT ;  /* 0x0000000b0a0a7212 */ /* 0x000fe200078e3cff */
[----:B------:R-:W-:Y:S01]  /*8600*/  IMAD.X R11, RZ, RZ, R17, P4 ;  /* 0x000000ffff0b7224 */ /* 0x000fe200020e0611 */
[----:B------:R-:W-:Y:S02]  /*8610*/  F2FP.BF16.F32.PACK_AB R65, R64, R65 ;  /* 0x000000414041723e */ /* 0x000fe400000010ff */
[----:B------:R-:W-:Y:S02]  /*8620*/  SEL R50, R50, R43, P0 ;  /* 0x0000002b32327207 */ /* 0x000fe40000000000 */
[----:B------:R-:W-:Y:S02]  /*8630*/  F2FP.BF16.F32.PACK_AB R68, R68, R69 ;  /* 0x000000454444723e */ /* 0x000fe400000010ff */
[----:B------:R-:W-:Y:S02]  /*8640*/  F2FP.BF16.F32.PACK_AB R67, R67, R70 ;  /* 0x000000464343723e */ /* 0x000fe400000010ff */
[----:B------:R-:W-:-:S02]  /*8650*/  F2FP.BF16.F32.PACK_AB R73, R72, R73 ;  /* 0x000000494849723e */ /* 0x000fc400000010ff */
[----:B------:R-:W-:Y:S02]  /*8660*/  F2FP.BF16.F32.PACK_AB R74, R71, R74 ;  /* 0x0000004a474a723e */ /* 0x000fe400000010ff */
[----:B------:R-:W-:Y:S02]  /*8670*/  SEL R55, R27, R34, P0 ;  /* 0x000000221b377207 */ /* 0x000fe40000000000 */
[----:B------:R-:W-:Y:S02]  /*8680*/  SEL R43, R51, R58, P0 ;  /* 0x0000003a332b7207 */ /* 0x000fe40000000000 */
[----:B------:R-:W-:Y:S02]  /*8690*/  SEL R34, R34, R27, P0 ;  /* 0x0000001b22227207 */ /* 0x000fe40000000000 */
[----:B------:R-:W-:Y:S02]  /*86a0*/  SEL R58, R58, R51, P0 ;  /* 0x000000333a3a7207 */ /* 0x000fe40000000000 */
[----:B------:R-:W-:-:S02]  /*86b0*/  SEL R51, R59, R66, P0 ;  /* 0x000000423b337207 */ /* 0x000fc40000000000 */
[----:B------:R-:W-:Y:S02]  /*86c0*/  SEL R45, R60, R65, P0 ;  /* 0x000000413c2d7207 */ /* 0x000fe40000000000 */
[----:B------:R-:W-:Y:S02]  /*86d0*/  SEL R66, R66, R59, P0 ;  /* 0x0000003b42427207 */ /* 0x000fe40000000000 */
[----:B------:R-:W-:Y:S02]  /*86e0*/  IADD3 R13, P3, R16, 0x4000, RZ ;  /* 0x00004000100d7810 */ /* 0x000fe40007f7e0ff */
[----:B------:R-:W-:Y:S02]  /*86f0*/  SEL R60, R65, R60, P0 ;  /* 0x0000003c413c7207 */ /* 0x000fe40000000000 */
[----:B------:R-:W-:Y:S02]  /*8700*/  SEL R47, R68, R73, P0 ;  /* 0x00000049442f7207 */ /* 0x000fe40000000000 */
[----:B------:R-:W-:-:S02]  /*8710*/  SEL R59, R67, R74, P0 ;  /* 0x0000004a433b7207 */ /* 0x000fc40000000000 */
[----:B------:R-:W-:Y:S02]  /*8720*/  MOV R48, R10 ;  /* 0x0000000a00307202 */ /* 0x000fe40000000f00 */
[----:B------:R-:W-:Y:S02]  /*8730*/  SEL R68, R73, R68, P0 ;  /* 0x0000004449447207 */ /* 0x000fe40000000000 */
[----:B------:R-:W-:Y:S02]  /*8740*/  SEL R74, R74, R67, P0 ;  /* 0x000000434a4a7207 */ /* 0x000fe40000000000 */
[----:B------:R-:W-:Y:S02]  /*8750*/  LOP3.LUT R12, R13, 0x380, RZ, 0xc0, !PT ;  /* 0x000003800d0c7812 */ /* 0x000fe400078ec0ff */
[----:B------:R-:W-:Y:S02]  /*8760*/  LOP3.LUT R27, R16, 0x380, RZ, 0xc0, !PT ;  /* 0x00000380101b7812 */ /* 0x000fe400078ec0ff */
[----:B------:R-:W-:-:S02]  /*8770*/  SHF.R.U64 R12, R12, 0x3, RZ ;  /* 0x000000030c0c7819 */ /* 0x000fc400000012ff */
[----:B------:R-:W-:Y:S02]  /*8780*/  SHF.R.U64 R27, R27, 0x3, RZ ;  /* 0x000000031b1b7819 */ /* 0x000fe400000012ff */
[----:B------:R-:W-:Y:S01]  /*8790*/  LOP3.LUT R12, R12, R13, RZ, 0x3c, !PT ;  /* 0x0000000d0c0c7212 */ /* 0x000fe200078e3cff */
[--C-:B------:R-:W-:Y:S01]  /*87a0*/  IMAD.X R13, RZ, RZ, R17.reuse, P3 ;  /* 0x000000ffff0d7224 */ /* 0x100fe200018e0611 */
[----:B------:R-:W-:Y:S01]  /*87b0*/  LOP3.LUT R26, R27, R16, RZ, 0x3c, !PT ;  /* 0x000000101b1a7212 */ /* 0x000fe200078e3cff */
[----:B------:R-:W-:Y:S01]  /*87c0*/  IMAD.MOV.U32 R27, RZ, RZ, R17 ;  /* 0x000000ffff1b7224 */ /* 0x000fe200078e0011 */
[----:B------:R-:W-:Y:S02]  /*87d0*/  MOV R56, R14 ;  /* 0x0000000e00387202 */ /* 0x000fe40000000f00 */
[----:B------:R-:W-:Y:S02]  /*87e0*/  MOV R54, R12 ;  /* 0x0000000c00367202 */ /* 0x000fe40000000f00 */
[----:B------:R-:W-:-:S02]  /*87f0*/  MOV R27, R26 ;  /* 0x0000001a001b7202 */ /* 0x000fc40000000f00 */
[----:B------:R-:W-:Y:S02]  /*8800*/  MOV R25, R24 ;  /* 0x0000001800197202 */ /* 0x000fe40000000f00 */
[----:B------:R-:W-:Y:S02]  /*8810*/  ISETP.GE.OR P1, PT, R63, UR4, P1 ;  /* 0x000000043f007c0c */ /* 0x000fe40008f26670 */
[----:B--2---:R-:W-:Y:S01]  /*8820*/  LOP3.LUT R3, R0, 0x2, RZ, 0x3c, !PT ;  /* 0x0000000200037812 */ /* 0x004fe200078e3cff */
[----:B------:R-:W-:Y:S04]  /*8830*/  SHFL.IDX PT, R29, R29, R0, 0x1c1f ;  /* 0x001c1f001d1d7589 */ /* 0x000fe800000e0000 */
[----:B------:R-:W-:Y:S04]  /*8840*/  SHFL.IDX PT, R30, R30, R3, 0x1c1f ;  /* 0x001c1f031e1e7589 */ /* 0x000fe800000e0000 */
[----:B------:R-:W-:Y:S04]  /*8850*/  SHFL.IDX PT, R31, R31, R0, 0x1c1f ;  /* 0x001c1f001f1f7589 */ /* 0x000fe800000e0000 */
[----:B------:R-:W2:Y:S04]  /*8860*/  SHFL.IDX PT, R32, R32, R3, 0x1c1f ;  /* 0x001c1f0320207589 */ /* 0x000ea800000e0000 */
[----:B------:R-:W-:Y:S04]  /*8870*/  SHFL.IDX PT, R49, R49, R0, 0x1c1f ;  /* 0x001c1f0031317589 */ /* 0x000fe800000e0000 */
[----:B------:R-:W3:Y:S04]  /*8880*/  SHFL.IDX PT, R38, R38, R3, 0x1c1f ;  /* 0x001c1f0326267589 */ /* 0x000ee800000e0000 */
[----:B------:R-:W-:Y:S04]  /*8890*/  SHFL.IDX PT, R53, R53, R0, 0x1c1f ;  /* 0x001c1f0035357589 */ /* 0x000fe800000e0000 */
[----:B------:R-:W4:Y:S04]  /*88a0*/  SHFL.IDX PT, R40, R40, R3, 0x1c1f ;  /* 0x001c1f0328287589 */ /* 0x000f2800000e0000 */
[----:B------:R-:W-:Y:S04]  /*88b0*/  SHFL.IDX PT, R37, R37, R0, 0x1c1f ;  /* 0x001c1f0025257589 */ /* 0x000fe800000e0000 */
[----:B------:R5:W-:Y:S01]  /*88c0*/  SHFL.IDX PT, R10, R28, R3, 0x1c1f ;  /* 0x001c1f031c0a7589 */ /* 0x000be200000e0000 */
[----:B--2---:R-:W-:-:S02]  /*88d0*/  SEL R12, R31, R32, P0 ;  /* 0x000000201f0c7207 */ /* 0x004fc40000000000 */
[----:B------:R-:W-:Y:S01]  /*88e0*/  SEL R14, R32, R31, P0 ;  /* 0x0000001f200e7207 */ /* 0x000fe20000000000 */
[----:B------:R-:W-:Y:S04]  /*88f0*/  SHFL.IDX PT, R33, R33, R0, 0x1c1f ;  /* 0x001c1f0021217589 */ /* 0x000fe800000e0000 */
[----:B------:R-:W-:Y:S01]  /*8900*/  SHFL.IDX PT, R55, R55, R0, 0x1c1f ;  /* 0x001c1f0037377589 */ /* 0x000fe200000e0000 */
[----:B---3--:R-:W-:Y:S02]  /*8910*/  SEL R31, R38, R49, P0 ;  /* 0x00000031261f7207 */ /* 0x008fe40000000000 */
[----:B-----5:R-:W-:Y:S01]  /*8920*/  SEL R28, R29, R30, P0 ;  /* 0x0000001e1d1c7207 */ /* 0x020fe20000000000 */
[----:B------:R-:W2:Y:S01]  /*8930*/  SHFL.IDX PT, R36, R36, R3, 0x1c1f ;  /* 0x001c1f0324247589 */ /* 0x000ea200000e0000 */
[----:B------:R-:W-:-:S02]  /*8940*/  SEL R30, R30, R29, P0 ;  /* 0x0000001d1e1e7207 */ /* 0x000fc40000000000 */
[----:B------:R-:W-:Y:S01]  /*8950*/  SEL R29, R49, R38, P0 ;  /* 0x00000026311d7207 */ /* 0x000fe20000000000 */
[----:B------:R-:W-:Y:S01]  /*8960*/  BAR.SYNC.DEFER_BLOCKING 0x1, 0x100 ;  /* 0x0044000000007b1d */ /* 0x000fe20000010000 */
[----:B----4-:R-:W-:Y:S02]  /*8970*/  SEL R13, R53, R40, P0 ;  /* 0x00000028350d7207 */ /* 0x010fe40000000000 */
[----:B------:R-:W-:-:S03]  /*8980*/  SEL R15, R40, R53, P0 ;  /* 0x00000035280f7207 */ /* 0x000fc60000000000 */
[----:B------:R-:W3:Y:S04]  /*8990*/  SHFL.IDX PT, R20, R34, R3, 0x1c1f ;  /* 0x001c1f0322147589 */ /* 0x000ee800000e0000 */
[----:B------:R-:W-:Y:S04]  /*89a0*/  SHFL.IDX PT, R57, R57, R0, 0x1c1f ;  /* 0x001c1f0039397589 */ /* 0x000fe800000e0000 */
[----:B------:R-:W-:Y:S04]  /*89b0*/  SHFL.IDX PT, R35, R35, R0, 0x1c1f ;  /* 0x001c1f0023237589 */ /* 0x000fe800000e0000 */
[----:B------:R-:W-:Y:S01]  /*89c0*/  SHFL.IDX PT, R42, R42, R3, 0x1c1f ;  /* 0x001c1f032a2a7589 */ /* 0x000fe200000e0000 */
[----:B--2---:R-:W-:-:S02]  /*89d0*/  SEL R24, R33, R36, P0 ;  /* 0x0000002421187207 */ /* 0x004fc40000000000 */
[----:B------:R-:W-:Y:S01]  /*89e0*/  SEL R26, R36, R33, P0 ;  /* 0x00000021241a7207 */ /* 0x000fe20000000000 */
[----:B------:R-:W2:Y:S04]  /*89f0*/  SHFL.IDX PT, R50, R50, R3, 0x1c1f ;  /* 0x001c1f0332327589 */ /* 0x000ea800000e0000 */
[----:B------:R-:W-:Y:S04]  /*8a00*/  SHFL.IDX PT, R39, R39, R0, 0x1c1f ;  /* 0x001c1f0027277589 */ /* 0x000fe800000e0000 */
[----:B------:R-:W4:Y:S01]  /*8a10*/  SHFL.IDX PT, R44, R44, R3, 0x1c1f ;  /* 0x001c1f032c2c7589 */ /* 0x000f2200000e0000 */
[----:B---3--:R-:W-:-:S03]  /*8a20*/  SEL R11, R20, R55, P0 ;  /* 0x00000037140b7207 */ /* 0x008fc60000000000 */
[----:B------:R-:W-:Y:S04]  /*8a30*/  SHFL.IDX PT, R41, R41, R0, 0x1c1f ;  /* 0x001c1f0029297589 */ /* 0x000fe800000e0000 */
[----:B------:R-:W-:Y:S04]  /*8a40*/  SHFL.IDX PT, R43, R43, R0, 0x1c1f ;  /* 0x001c1f002b2b7589 */ /* 0x000fe800000e0000 */
[----:B------:R-:W-:Y:S04]  /*8a50*/  SHFL.IDX PT, R52, R52, R3, 0x1c1f ;  /* 0x001c1f0334347589 */ /* 0x000fe800000e0000 */
[----:B------:R-:W-:Y:S01]  /*8a60*/  SHFL.IDX PT, R58, R58, R3, 0x1c1f ;  /* 0x001c1f033a3a7589 */ /* 0x000fe200000e0000 */
[----:B--2---:R-:W-:-:S02]  /*8a70*/  SEL R33, R35, R50, P0 ;  /* 0x0000003223217207 */ /* 0x004fc40000000000 */
[----:B------:R-:W-:Y:S01]  /*8a80*/  SEL R35, R50, R35, P0 ;  /* 0x0000002332237207 */ /* 0x000fe20000000000 */
[----:B------:R-:W-:Y:S04]  /*8a90*/  SHFL.IDX PT, R45, R45, R0, 0x1c1f ;  /* 0x001c1f002d2d7589 */ /* 0x000fe800000e0000 */
[----:B------:R-:W-:Y:S01]  /*8aa0*/  SHFL.IDX PT, R51, R51, R0, 0x1c1f ;  /* 0x001c1f0033337589 */ /* 0x000fe200000e0000 */
[----:B----4-:R-:W-:Y:S02]  /*8ab0*/  SEL R32, R39, R44, P0 ;  /* 0x0000002c27207207 */ /* 0x010fe40000000000 */
[----:B------:R-:W-:Y:S01]  /*8ac0*/  SEL R34, R44, R39, P0 ;  /* 0x000000272c227207 */ /* 0x000fe20000000000 */
[----:B------:R-:W2:Y:S04]  /*8ad0*/  SHFL.IDX PT, R60, R60, R3, 0x1c1f ;  /* 0x001c1f033c3c7589 */ /* 0x000ea800000e0000 */
[----:B------:R-:W3:Y:S04]  /*8ae0*/  SHFL.IDX PT, R66, R66, R3, 0x1c1f ;  /* 0x001c1f0342427589 */ /* 0x000ee800000e0000 */
[----:B------:R-:W-:Y:S04]  /*8af0*/  SHFL.IDX PT, R47, R47, R0, 0x1c1f ;  /* 0x001c1f002f2f7589 */ /* 0x000fe800000e0000 */
[----:B------:R1:W-:Y:S04]  /*8b00*/  SHFL.IDX PT, R59, R59, R0, 0x1c1f ;  /* 0x001c1f003b3b7589 */ /* 0x0003e800000e0000 */
[----:B------:R-:W4:Y:S04]  /*8b10*/  SHFL.IDX PT, R68, R68, R3, 0x1c1f ;  /* 0x001c1f0344447589 */ /* 0x000f2800000e0000 */
[----:B------:R5:W4:Y:S01]  /*8b20*/  SHFL.IDX PT, R74, R74, R3, 0x1c1f ;  /* 0x001c1f034a4a7589 */ /* 0x000b2200000e0000 */
[----:B-1----:R-:W-:Y:S01]  /*8b30*/  IMAD R0, R6, UR5, RZ ;  /* 0x0000000506007c24 */ /* 0x002fe2000f8e02ff */
[----:B------:R-:W-:-:S02]  /*8b40*/  ULDC.64 UR4, c[0x0][0xb40] ;  /* 0x0002d00000047ab9 */ /* 0x000fc40000000a00 */
[----:B------:R1:W-:Y:S01]  /*8b50*/  STSM.16.M88.4 [R27], R28 ;  /* 0x0000001c1b007844 */ /* 0x0003e20000000200 */
[----:B------:R-:W-:Y:S02]  /*8b60*/  IMAD R38, R7, UR44, R0 ;  /* 0x0000002c07267c24 */ /* 0x000fe4000f8e0200 */
[----:B------:R-:W-:Y:S01]  /*8b70*/  IMAD.WIDE.U32 R6, R6, UR44, R8 ;  /* 0x0000002c06067c25 */ /* 0x000fe2000f8e0008 */
[----:B------:R-:W-:Y:S01]  /*8b80*/  SEL R8, R37, R10, P0 ;  /* 0x0000000a25087207 */ /* 0x000fe20000000000 */
[----:B------:R3:W-:Y:S01]  /*8b90*/  STSM.16.M88.4 [R25], R12 ;  /* 0x0000000c19007844 */ /* 0x0007e20000000200 */
[----:B------:R-:W-:Y:S02]  /*8ba0*/  SEL R10, R10, R37, P0 ;  /* 0x000000250a0a7207 */ /* 0x000fe40000000000 */
[----:B------:R-:W-:Y:S02]  /*8bb0*/  SEL R9, R55, R20, P0 ;  /* 0x0000001437097207 */ /* 0x000fe40000000000 */
[----:B-----5:R-:W-:-:S02]  /*8bc0*/  SHF.R.S32.HI R3, RZ, 0x1f, R63 ;  /* 0x0000001fff037819 */ /* 0x020fc4000001143f */
[----:B------:R-:W-:Y:S01]  /*8bd0*/  IADD3 R0, P3, R63, R6, RZ ;  /* 0x000000063f007210 */ /* 0x000fe20007f7e0ff */
[----:B------:R-:W-:Y:S01]  /*8be0*/  STSM.16.M88.4 [R61], R8 ;  /* 0x000000083d007844 */ /* 0x000fe20000000200 */
[----:B-1----:R-:W-:Y:S02]  /*8bf0*/  SEL R27, R42, R57, P0 ;  /* 0x000000392a1b7207 */ /* 0x002fe40000000000 */
[----:B------:R-:W-:Y:S02]  /*8c00*/  IADD3.X R3, R3, R7, R38, P3, !PT ;  /* 0x0000000703037210 */ /* 0x000fe40001ffe426 */
[----:B--2---:R-:W-:Y:S02]  /*8c10*/  SEL R28, R45, R60, P0 ;  /* 0x0000003c2d1c7207 */ /* 0x004fe40000000000 */
[----:B---3--:R-:W-:Y:S02]  /*8c20*/  SEL R25, R57, R42, P0 ;  /* 0x0000002a39197207 */ /* 0x008fe40000000000 */
[----:B------:R-:W-:-:S02]  /*8c30*/  SEL R12, R41, R52, P0 ;  /* 0x00000034290c7207 */ /* 0x000fc40000000000 */
[----:B------:R-:W-:Y:S01]  /*8c40*/  SEL R14, R52, R41, P0 ;  /* 0x00000029340e7207 */ /* 0x000fe20000000000 */
[----:B------:R-:W-:Y:S01]  /*8c50*/  STSM.16.M88.4 [R56], R24 ;  /* 0x0000001838007844 */ /* 0x000fe20000000200 */
[----:B------:R-:W-:Y:S02]  /*8c60*/  SEL R13, R43, R58, P0 ;  /* 0x0000003a2b0d7207 */ /* 0x000fe40000000000 */
[----:B------:R-:W-:Y:S01]  /*8c70*/  SEL R15, R58, R43, P0 ;  /* 0x0000002b3a0f7207 */ /* 0x000fe20000000000 */
[----:B------:R-:W-:Y:S01]  /*8c80*/  STSM.16.M88.4 [R54], R32 ;  /* 0x0000002036007844 */ /* 0x000fe20000000200 */
[----:B------:R-:W-:Y:S02]  /*8c90*/  SEL R30, R60, R45, P0 ;  /* 0x0000002d3c1e7207 */ /* 0x000fe40000000000 */
[----:B------:R-:W-:Y:S01]  /*8ca0*/  SEL R29, R51, R66, P0 ;  /* 0x00000042331d7207 */ /* 0x000fe20000000000 */
[----:B------:R-:W-:Y:S01]  /*8cb0*/  STSM.16.M88.4 [R48], R12 ;  /* 0x0000000c30007844 */ /* 0x000fe20000000200 */
[----:B------:R-:W-:-:S02]  /*8cc0*/  SEL R31, R66, R51, P0 ;  /* 0x00000033421f7207 */ /* 0x000fc40000000000 */
[----:B----4-:R-:W-:Y:S02]  /*8cd0*/  SEL R36, R47, R68, P0 ;  /* 0x000000442f247207 */ /* 0x010fe40000000000 */
[----:B------:R-:W-:Y:S01]  /*8ce0*/  SEL R38, R68, R47, P0 ;  /* 0x0000002f44267207 */ /* 0x000fe20000000000 */
[----:B------:R-:W-:Y:S01]  /*8cf0*/  STSM.16.M88.4 [R46], R28 ;  /* 0x0000001c2e007844 */ /* 0x000fe20000000200 */
[----:B------:R-:W-:Y:S02]  /*8d00*/  SEL R37, R59, R74, P0 ;  /* 0x0000004a3b257207 */ /* 0x000fe40000000000 */
[----:B------:R-:W-:Y:S02]  /*8d10*/  SEL R39, R74, R59, P0 ;  /* 0x0000003b4a277207 */ /* 0x000fe40000000000 */
[C---:B------:R-:W-:Y:S01]  /*8d20*/  LEA R6, P3, R0.reuse, UR4, 0x2 ;  /* 0x0000000400067c11 */ /* 0x040fe2000f8610ff */
[----:B------:R-:W-:Y:S02]  /*8d30*/  ULDC UR4, c[0x0][0xc] ;  /* 0x0000030000047ab9 */ /* 0x000fe40000000800 */
[----:B------:R-:W-:Y:S01]  /*8d40*/  STSM.16.M88.4 [R21], R36 ;  /* 0x0000002415007844 */ /* 0x000fe20000000200 */
[----:B------:R-:W-:Y:S01]  /*8d50*/  LEA.HI.X R7, R0, UR5, R3, 0x2, P3 ;  /* 0x0000000500077c11 */ /* 0x000fe200098f1403 */
[----:B------:R-:W-:Y:S01]  /*8d60*/  UIADD3 UR48, UR4, UR48, URZ ;  /* 0x0000003004307290 */ /* 0x000fe2000fffe03f */
[----:B------:R1:W-:Y:S06]  /*8d70*/  MEMBAR.ALL.CTA ;  /* 0x0000000000007992 */ /* 0x0003ec0000008000 */
[----:B-1----:R-:W1:Y:S04]  /*8d80*/  FENCE.VIEW.ASYNC.S ;  /* 0x00000000000073c6 */ /* 0x002e680000000000 */
[----:B-1----:R-:W1:Y:S01]  /*8d90*/  SHFL.IDX PT, R0, R22, RZ, 0x1f ;  /* 0x00001fff16007589 */ /* 0x002e6200000e0000 */
[----:B------:R-:W-:Y:S06]  /*8da0*/  BAR.ARV 0x1, 0x120 ;  /* 0x0044800000007b1d */ /* 0x000fec0000002000 */
[----:B-1----:R-:W-:Y:S01]  /*8db0*/  ISETP.NE.AND P0, PT, R0, 0x7, PT ;  /* 0x000000070000780c */ /* 0x002fe20003f05270 */
[----:B------:R1:W-:Y:S04]  /*8dc0*/  @!P1 STG.E desc[UR50][R6.64], R5 ;  /* 0x0000000506009986 */ /* 0x0003e8000c101932 */
[----:B------:R1:W-:Y:S08]  /*8dd0*/  @!P2 STG.E desc[UR50][R6.64+0x20], R4 ;  /* 0x000020040600a986 */ /* 0x0003f0000c101932 */
[----:B------:R-:W-:Y:S05]  /*8de0*/  @P0 BRA `(.L_x_31) ;  /* 0x0000000000540947 */ /* 0x000fea0003800000 */
[----:B------:R-:W-:Y:S01]  /*8df0*/  BAR.SYNC.DEFER_BLOCKING 0x1, 0x120 ;  /* 0x0044800000007b1d */ /* 0x000fe20000010000 */
[----:B------:R-:W-:-:S05]  /*8e00*/  ELECT P0, URZ, PT ;  /* 0x00000000003f782f */ /* 0x000fca0003800000 */
[----:B------:R-:W-:Y:S08]  /*8e10*/  BSSY B0, `(.L_x_31) ;  /* 0x0000012000007945 */ /* 0x000ff00003800000 */
[----:B------:R-:W-:Y:S05]  /*8e20*/  @!P0 BRA `(.L_x_32) ;  /* 0x0000000000408947 */ /* 0x000fea0003800000 */
[----:B------:R-:W-:Y:S02]  /*8e30*/  UIADD3 UR4, UP0, UR54, 0x9f0, URZ ;  /* 0x000009f036047890 */ /* 0x000fe4000ff1e03f */
[----:B------:R-:W-:Y:S02]  /*8e40*/  UIADD3 UR6, UR38, 0x4000, URZ ;  /* 0x0000400026067890 */ /* 0x000fe4000fffe03f */
[----:B------:R-:W-:Y:S01]  /*8e50*/  UIADD3.X UR5, URZ, UR55, URZ, UP0, !UPT ;  /* 0x000000373f057290 */ /* 0x000fe200087fe43f */
[----:B------:R-:W-:Y:S01]  /*8e60*/  UMOV UR41, URZ ;  /* 0x0000003f00297c82 */ /* 0x000fe20008000000 */
[----:B------:R-:W-:Y:S01]  /*8e70*/  UMOV UR45, URZ ;  /* 0x0000003f002d7c82 */ /* 0x000fe20008000000 */
[----:B------:R-:W-:Y:S01]  /*8e80*/  UMOV UR40, UR38 ;  /* 0x0000002600287c82 */ /* 0x000fe20008000000 */
[----:B------:R-:W-:-:S05]  /*8e90*/  UMOV UR7, 0x40 ;  /* 0x0000004000077882 */ /* 0x000fca0000000000 */
[----:B------:R2:W-:Y:S02]  /*8ea0*/  UTMASTG.5D [UR40], [UR4] ;  /* 0x00000028040073b5 */ /* 0x0005e40008020000 */
[----:B--2---:R-:W-:Y:S01]  /*8eb0*/  UMOV UR40, UR6 ;  /* 0x0000000600287c82 */ /* 0x004fe20008000000 */
[----:B------:R-:W-:Y:S01]  /*8ec0*/  UMOV UR41, UR7 ;  /* 0x0000000700297c82 */ /* 0x000fe20008000000 */
[----:B------:R-:W-:Y:S01]  /*8ed0*/  UIADD3 UR6, UR38, 0x29820, URZ ;  /* 0x0002982026067890 */ /* 0x000fe2000fffe03f */
[----:B------:R2:W-:Y:S03]  /*8ee0*/  UTMASTG.5D [UR40], [UR4] ;  /* 0x00000028040073b5 */ /* 0x0005e60008020000 */
[----:B------:R-:W-:Y:S01]  /*8ef0*/  UPRMT UR6, URZ, 0x654, UR6 ;  /* 0x000006543f067896 */ /* 0x000fe20008000006 */
[----:B------:R0:W-:Y:S01]  /*8f00*/  UTMACMDFLUSH ;  /* 0x00000000000079b7 */ /* 0x0001e20000000000 */
[----:B------:R-:W-:-:S07]  /*8f10*/  DEPBAR.LE SB0, 0x0 ;  /* 0x000080000000791a */ /* 0x000fce0000000000 */
[----:B--2---:R-:W-:Y:S03]  /*8f20*/  SYNCS.ARRIVE.TRANS64.RED.A1T0 RZ, [UR6], RZ ;  /* 0x000000ffffff79a7 */ /* 0x004fe60008100406 */
.L_x_32:
[----:B------:R-:W-:Y:S05]  /*8f30*/  BSYNC B0 ;  /* 0x0000000000007941 */ /* 0x000fea0003800000 */
.L_x_31:
[----:B------:R-:W2:Y:S01]  /*8f40*/  LDC R0, c[0x0][0xda4] ;  /* 0x00036900ff007b82 */ /* 0x000ea20000000800 */
[----:B------:R-:W-:Y:S02]  /*8f50*/  UIADD3 UR52, UR52, 0x1, URZ ;  /* 0x0000000134347890 */ /* 0x000fe4000fffe03f */
[----:B------:R-:W-:Y:S02]  /*8f60*/  UIADD3 UR39, UR39, 0x1, URZ ;  /* 0x0000000127277890 */ /* 0x000fe4000fffe03f */
[----:B------:R-:W-:-:S04]  /*8f70*/  UISETP.NE.AND UP0, UPT, UR52, 0x2, UPT ;  /* 0x000000023400788c */ /* 0x000fc8000bf05270 */
[----:B------:R-:W-:Y:S02]  /*8f80*/  USEL UR4, URZ, 0x1, UP0 ;  /* 0x000000013f047887 */ /* 0x000fe40008000000 */
[----:B------:R-:W-:Y:S02]  /*8f90*/  USEL UR52, UR52, URZ, UP0 ;  /* 0x0000003f34347287 */ /* 0x000fe40008000000 */
[----:B------:R-:W-:Y:S01]  /*8fa0*/  ULOP3.LUT UR36, UR36, UR4, URZ, 0x3c, !UPT ;  /* 0x0000000424247292 */ /* 0x000fe2000f8e3c3f */
[----:B--2---:R-:W-:-:S13]  /*8fb0*/  ISETP.LE.AND P0, PT, R0, UR48, PT ;  /* 0x0000003000007c0c */ /* 0x004fda000bf03270 */
[----:B------:R-:W-:Y:S05]  /*8fc0*/  @!P0 BRA `(.L_x_33) ;  /* 0xffffff7c006c8947 */ /* 0x000fea000383ffff */
[----:B------:R-:W-:Y:S05]  /*8fd0*/  EXIT ;  /* 0x000000000000794d */ /* 0x000fea0003800000 */
.L_x_7:
[----:B------:R-:W-:-:S08]  /*8fe0*/  NOP ;  /* 0x0000000000007918 */ /* 0x000fd00000000000 */
[----:B------:R-:W1:-:S00]  /*8ff0*/  USETMAXREG.DEALLOC.CTAPOOL 0x18 ;  /* 0x00000018000079c8 */ /* 0x000e4000080e0500 */
[----:B------:R-:W2:Y:S01]  /*9000*/  S2UR UR49, SR_CTAID.X ;  /* 0x00000000003179c3 */ /* 0x000ea20000002500 */
[----:B-1----:R-:W-:Y:S01]  /*9010*/  IMAD.MOV.U32 R0, RZ, RZ, 0x1 ;  /* 0x00000001ff007424 */ /* 0x002fe200078e00ff */
[----:B------:R1:W-:Y:S01]  /*9020*/  STL [R1], RZ ;  /* 0x000000ff01007387 */ /* 0x0003e20000100800 */
[----:B------:R-:W-:-:S03]  /*9030*/  UMOV UR47, 0x1 ;  /* 0x00000001002f7882 */ /* 0x000fc60000000000 */
[----:B------:R1:W-:Y:S02]  /*9040*/  STL [R1+0xc], R0 ;  /* 0x00000c0001007387 */ /* 0x0003e40000100800 */
[----:B------:R-:W2:Y:S02]  /*9050*/  LDC R2, c[0x0][0xda4] ;  /* 0x00036900ff027b82 */ /* 0x000ea40000000800 */
[----:B--2---:R-:W-:-:S13]  /*9060*/  ISETP.LE.AND P0, PT, R2, UR49, PT ;  /* 0x0000003102007c0c */ /* 0x004fda000bf03270 */
[----:B-1----:R-:W-:Y:S05]  /*9070*/  @P0 BRA `(.L_x_34) ;  /* 0x0000002800fc0947 */ /* 0x002fea0003800000 */
[----:B------:R-:W1:Y:S01]  /*9080*/  S2R R7, SR_TID.X ;  /* 0x0000000000077919 */ /* 0x000e620000002100 */
[----:B------:R-:W-:Y:S01]  /*9090*/  ULDC.64 UR52, c[0x0][0x198] ;  /* 0x0000660000347ab9 */ /* 0x000fe20000000a00 */
[----:B------:R-:W-:Y:S01]  /*90a0*/  ULOP3.LUT UR43, UR46, 0x1, URZ, 0xfc, !UPT ;  /* 0x000000012e2b7892 */ /* 0x000fe2000f8efc3f */
[----:B------:R-:W2:Y:S01]  /*90b0*/  S2R R3, SR_TID.X ;  /* 0x0000000000037919 */ /* 0x000ea20000002100 */
[----:B------:R-:W-:Y:S01]  /*90c0*/  ULOP3.LUT UR48, UR46, 0x2, URZ, 0xfc, !UPT ;  /* 0x000000022e307892 */ /* 0x000fe2000f8efc3f */
[----:B------:R-:W-:Y:S01]  /*90d0*/  ULDC UR44, c[0x0][0xc] ;  /* 0x00000300002c7ab9 */ /* 0x000fe20000000800 */
[----:B------:R-:W-:Y:S01]  /*90e0*/  UMOV UR47, URZ ;  /* 0x0000003f002f7c82 */ /* 0x000fe20008000000 */
[C---:B-1----:R-:W-:Y:S01]  /*90f0*/  IMAD.SHL.U32 R0, R7.reuse, 0x80, RZ ;  /* 0x0000008007007824 */ /* 0x042fe200078e00ff */
[C---:B------:R-:W-:Y:S01]  /*9100*/  LOP3.LUT P0, RZ, R7.reuse, 0x4, RZ, 0xc0, !PT ;  /* 0x0000000407ff7812 */ /* 0x040fe2000780c0ff */
[----:B------:R-:W-:Y:S01]  /*9110*/  IMAD.SHL.U32 R4, R7, 0x20, RZ ;  /* 0x0000002007047824 */ /* 0x000fe200078e00ff */
[----:B--2---:R-:W-:Y:S01]  /*9120*/  LOP3.LUT R3, R3, 0x7f, RZ, 0xc0, !PT ;  /* 0x0000007f03037812 */ /* 0x004fe200078ec0ff */
[----:B------:R-:W-:Y:S01]  /*9130*/  IMAD.SHL.U32 R5, R7, 0x4, RZ ;  /* 0x0000000407057824 */ /* 0x000fe200078e00ff */
[----:B------:R-:W-:-:S02]  /*9140*/  LOP3.LUT R2, R0, 0x380, RZ, 0xc0, !PT ;  /* 0x0000038000027812 */ /* 0x000fc400078ec0ff */
[----:B------:R-:W-:Y:S02]  /*9150*/  SHF.R.U32.HI R3, RZ, 0x5, R3 ;  /* 0x00000005ff037819 */ /* 0x000fe40000011603 */
[----:B------:R-:W-:-:S03]  /*9160*/  LOP3.LUT R6, R4, 0x60, RZ, 0xc0, !PT ;  /* 0x0000006004067812 */ /* 0x000fc600078ec0ff */
[C---:B------:R-:W-:Y:S02]  /*9170*/  IMAD R2, R3.reuse, 0x10, R2 ;  /* 0x0000001003027824 */ /* 0x040fe400078e0202 */
[----:B------:R-:W-:Y:S02]  /*9180*/  IMAD R6, R3, 0x200, R6 ;  /* 0x0000020003067824 */ /* 0x000fe400078e0206 */
[----:B------:R-:W-:-:S05]  /*9190*/  IMAD.SHL.U32 R3, R7, 0x10, RZ ;  /* 0x0000001007037824 */ /* 0x000fca00078e00ff */
[----:B------:R-:W-:Y:S02]  /*91a0*/  LOP3.LUT R3, R2, 0x70, R3, 0x78, !PT ;  /* 0x0000007002037812 */ /* 0x000fe400078e7803 */
[C---:B------:R-:W-:Y:S02]  /*91b0*/  LOP3.LUT R2, R4.reuse, 0x80, RZ, 0xc0, !PT ;  /* 0x0000008004027812 */ /* 0x040fe400078ec0ff */
[----:B------:R-:W-:Y:S02]  /*91c0*/  LOP3.LUT R4, R4, 0x100, RZ, 0xc0, !PT ;  /* 0x0000010004047812 */ /* 0x000fe400078ec0ff */
[----:B------:R-:W-:Y:S02]  /*91d0*/  LOP3.LUT R2, R2, 0x10, R7, 0xf8, !PT ;  /* 0x0000001002027812 */ /* 0x000fe400078ef807 */
[----:B------:R-:W-:Y:S02]  /*91e0*/  LOP3.LUT R0, R3, 0xc00, R0, 0xf8, !PT ;  /* 0x00000c0003007812 */ /* 0x000fe400078ef800 */
[----:B------:R-:W-:-:S04]  /*91f0*/  LOP3.LUT R5, R2, 0x10, R5, 0x78, !PT ;  /* 0x0000001002057812 */ /* 0x000fc800078e7805 */
[----:B------:R-:W-:-:S05]  /*9200*/  IADD3 R2, R5, R6, R4 ;  /* 0x0000000605027210 */ /* 0x000fca0007ffe004 */
[----:B------:R-:W-:Y:S04]  /*9210*/  STL [R1+0x18], R2 ;  /* 0x0000180201007387 */ /* 0x000fe80000100800 */
[----:B------:R1:W-:Y:S04]  /*9220*/  STL [R1+0x1c], R0 ;  /* 0x00001c0001007387 */ /* 0x0003e80000100800 */
[----:B------:R-:W-:Y:S01]  /*9230*/  STL [R1], RZ ;  /* 0x000000ff01007387 */ /* 0x000fe20000100800 */
[----:B-1----:R-:W-:-:S05]  /*9240*/  IMAD.MOV.U32 R0, RZ, RZ, 0x40 ;  /* 0x00000040ff007424 */ /* 0x002fca00078e00ff */
[----:B------:R-:W-:-:S05]  /*9250*/  SEL R0, R0, 0xffffffc0, !P0 ;  /* 0xffffffc000007807 */ /* 0x000fca0004000000 */
[----:B------:R1:W-:Y:S02]  /*9260*/  STL [R1+0x20], R0 ;  /* 0x0000200001007387 */ /* 0x0003e40000100800 */
[----:B-1----:R-:W-:-:S05]  /*9270*/  IMAD.MOV.U32 R0, RZ, RZ, 0x1 ;  /* 0x00000001ff007424 */ /* 0x002fca00078e00ff */
[----:B------:R1:W-:Y:S02]  /*9280*/  STL [R1+0xc], R0 ;  /* 0x00000c0001007387 */ /* 0x0003e40000100800 */
.L_x_78:
[----:B--2---:R-:W2:Y:S01]  /*9290*/  S2UR UR4, SR_CgaCtaId ;  /* 0x00000000000479c3 */ /* 0x004ea20000008800 */
[----:B------:R-:W-:Y:S01]  /*92a0*/  ULDC UR5, c[0x0][0xda8] ;  /* 0x00036a0000057ab9 */ /* 0x000fe20000000800 */
[----:B------:R-:W-:Y:S01]  /*92b0*/  ULDC.64 UR6, c[0x0][0x3f8] ;  /* 0x0000fe0000067ab9 */ /* 0x000fe20000000a00 */
[----:B------:R-:W-:Y:S02]  /*92c0*/  UISETP.NE.AND UP1, UPT, UR5, 0x1, UPT ;  /* 0x000000010500788c */ /* 0x000fe4000bf25270 */
[----:B------:R-:W-:Y:S01]  /*92d0*/  UISETP.NE.U32.AND UP0, UPT, UR6, URZ, UPT ;  /* 0x0000003f0600728c */ /* 0x000fe2000bf05070 */
[----:B------:R-:W-:Y:S01]  /*92e0*/  UMOV UR40, 0x400 ;  /* 0x0000040000287882 */ /* 0x000fe20000000000 */
[----:B------:R-:W-:Y:S02]  /*92f0*/  ULDC UR8, c[0x0][0xdb4] ;  /* 0x00036d0000087ab9 */ /* 0x000fe40000000800 */
[----:B------:R-:W-:Y:S02]  /*9300*/  UISETP.NE.AND.EX UP0, UPT, UR7, URZ, UPT, UP0 ;  /* 0x0000003f0700728c */ /* 0x000fe4000bf05300 */
[----:B------:R-:W-:Y:S01]  /*9310*/  UISETP.NE.AND UP2, UPT, UR8, 0x1, UPT ;  /* 0x000000010800788c */ /* 0x000fe2000bf45270 */
[----:B------:R-:W-:Y:S01]  /*9320*/  ULDC UR6, c[0x0][0x404] ;  /* 0x0001010000067ab9 */ /* 0x000fe20000000800 */
[----:B------:R-:W-:Y:S01]  /*9330*/  ULDC UR42, c[0x0][0x2e0] ;  /* 0x0000b800002a7ab9 */ /* 0x000fe20000000800 */
[----:B------:R-:W-:Y:S01]  /*9340*/  USEL UR6, UR6, 0x1, UP0 ;  /* 0x0000000106067887 */ /* 0x000fe20008000000 */
[----:B------:R-:W-:Y:S01]  /*9350*/  @UP1 ULDC UR7, c[0x0][0xdb0] ;  /* 0x00036c0000071ab9 */ /* 0x000fe20000000800 */
[----:B------:R-:W-:-:S02]  /*9360*/  UMOV UR45, UR49 ;  /* 0x00000031002d7c82 */ /* 0x000fc40008000000 */
[----:B------:R-:W-:-:S04]  /*9370*/  UIMAD UR42, UR6, UR42, URZ ;  /* 0x0000002a062a72a4 */ /* 0x000fc8000f8e023f */
[----:B------:R-:W-:Y:S01]  /*9380*/  @UP2 ULDC.64 UR10, c[0x0][0xdb8] ;  /* 0x00036e00000a2ab9 */ /* 0x000fe20000000a00 */
[----:B------:R-:W-:Y:S02]  /*9390*/  UIADD3 UR6, UR42, 0x9f, URZ ;  /* 0x0000009f2a067890 */ /* 0x000fe4000fffe03f */
[----:B--2---:R-:W-:-:S03]  /*93a0*/  ULEA UR40, UR4, UR40, 0x18 ;  /* 0x0000002804287291 */ /* 0x004fc6000f8ec03f */
[----:B------:R-:W-:Y:S01]  /*93b0*/  @UP1 ULDC UR4, c[0x0][0xdac] ;  /* 0x00036b0000041ab9 */ /* 0x000fe20000000800 */
[----:B------:R-:W-:Y:S02]  /*93c0*/  UIADD3 UR9, UR40, 0x1a400, URZ ;  /* 0x0001a40028097890 */ /* 0x000fe4000fffe03f */
[----:B------:R-:W-:Y:S02]  /*93d0*/  UIMAD.WIDE.U32 UR4, UR49, UR4, URZ ;  /* 0x00000004310472a5 */ /* 0x000fe4000f8e003f */
[----:B------:R-:W-:Y:S02]  /*93e0*/  ULOP3.LUT UP0, URZ, UR9, 0x1bf, URZ, 0xc0, !UPT ;  /* 0x000001bf093f7892 */ /* 0x000fe4000f80c03f */
[----:B------:R-:W-:Y:S02]  /*93f0*/  @UP1 USHF.R.U32.HI UR45, URZ, UR7, UR5 ;  /* 0x000000073f2d1299 */ /* 0x000fe40008011605 */
[----:B------:R-:W-:Y:S02]  /*9400*/  UIMAD.WIDE UR6, UR6, 0x66666667, URZ ;  /* 0x66666667060678a5 */ /* 0x000fe4000f8e023f */
[----:B------:R-:W-:Y:S01]  /*9410*/  UIMAD.WIDE.U32 UR4, UR45, UR10, URZ ;  /* 0x0000000a2d0472a5 */ /* 0x000fe2000f8e003f */
[----:B------:R-:W-:Y:S01]  /*9420*/  PLOP3.LUT P0, PT, PT, PT, UP0, 0x80, 0x0 ;  /* 0x000000000000781c */ /* 0x000fe20003f0f008 */
[----:B------:R-:W-:Y:S01]  /*9430*/  USHF.R.U32.HI UR41, URZ, 0x1f, UR7 ;  /* 0x0000001f3f297899 */ /* 0x000fe20008011607 */
[----:B------:R-:W-:Y:S01]  /*9440*/  UMOV UR39, UR45 ;  /* 0x0000002d00277c82 */ /* 0x000fe20008000000 */
[----:B------:R-:W-:-:S02]  /*9450*/  @UP2 USHF.R.U32.HI UR39, URZ, UR11, UR5 ;  /* 0x0000000b3f272299 */ /* 0x000fc40008011605 */
[----:B------:R-:W-:Y:S02]  /*9460*/  ULEA.HI.SX32 UR41, UR7, UR41, 0x1a ;  /* 0x0000002907297291 */ /* 0x000fe4000f8fd23f */
[----:B------:R-:W-:-:S04]  /*9470*/  UIADD3 UR38, -UR39, URZ, URZ ;  /* 0x0000003f27267290 */ /* 0x000fc8000fffe13f */
[----:B------:R-:W-:Y:S02]  /*9480*/  UIMAD UR38, UR8, UR38, UR45 ;  /* 0x00000026082672a4 */ /* 0x000fe4000f8e022d */
[----:B------:R-:W-:Y:S10]  /*9490*/  @!P0 BRA `(.L_x_35) ;  /* 0x0000000000408947 */ /* 0x000ff40003800000 */
[----:B------:R-:W-:Y:S01]  /*94a0*/  MOV R2, 0x0 ;  /* 0x0000000000027802 */ /* 0x000fe20000000f00 */
[----:B------:R-:W-:Y:S01]  /*94b0*/  ULDC.64 UR6, c[0x4][0xa0] ;  /* 0x0100280000067ab9 */ /* 0x000fe20000000a00 */
[----:B------:R-:W-:Y:S01]  /*94c0*/  ULDC.64 UR8, c[0x4][0xa8] ;  /* 0x01002a0000087ab9 */ /* 0x000fe20000000a00 */
[----:B------:R-:W-:Y:S01]  /*94d0*/  ULDC.64 UR4, c[0x4][0x8] ;  /* 0x0100020000047ab9 */ /* 0x000fe20000000a00 */
[----:B------:R-:W-:Y:S02]  /*94e0*/  IMAD.U32 R4, RZ, RZ, UR6 ;  /* 0x00000006ff047e24 */ /* 0x000fe4000f8e00ff */
[----:B------:R-:W2:Y:S01]  /*94f0*/  LDC.64 R2, c[0x4][R2] ;  /* 0x0100000002027b82 */ /* 0x000ea20000000a00 */
[----:B------:R-:W-:Y:S02]  /*9500*/  IMAD.U32 R5, RZ, RZ, UR7 ;  /* 0x00000007ff057e24 */ /* 0x000fe4000f8e00ff */
[----:B------:R-:W-:Y:S02]  /*9510*/  IMAD.U32 R6, RZ, RZ, UR8 ;  /* 0x00000008ff067e24 */ /* 0x000fe4000f8e00ff */
[----:B------:R-:W-:-:S02]  /*9520*/  IMAD.U32 R7, RZ, RZ, UR9 ;  /* 0x00000009ff077e24 */ /* 0x000fc4000f8e00ff */
[----:B------:R-:W-:Y:S02]  /*9530*/  IMAD.U32 R10, RZ, RZ, UR4 ;  /* 0x00000004ff0a7e24 */ /* 0x000fe4000f8e00ff */
[----:B------:R-:W-:Y:S02]  /*9540*/  IMAD.U32 R11, RZ, RZ, UR5 ;  /* 0x00000005ff0b7e24 */ /* 0x000fe4000f8e00ff */
[----:B------:R-:W-:Y:S02]  /*9550*/  IMAD.MOV.U32 R8, RZ, RZ, 0x70 ;  /* 0x00000070ff087424 */ /* 0x000fe400078e00ff */
[----:B------:R-:W-:Y:S02]  /*9560*/  IMAD.MOV.U32 R12, RZ, RZ, 0x1 ;  /* 0x00000001ff0c7424 */ /* 0x000fe400078e00ff */
[----:B------:R-:W-:-:S07]  /*9570*/  IMAD.MOV.U32 R13, RZ, RZ, RZ ;  /* 0x000000ffff0d7224 */ /* 0x000fce00078e00ff */
[----:B------:R-:W-:-:S07]  /*9580*/  LEPC R20, `(.L_x_35) ;  /* 0x000000001014794e */ /* 0x000fce0000000000 */
[----:B-12---:R-:W-:Y:S05]  /*9590*/  CALL.ABS.NOINC R2 ;  /* 0x0000000002007343 */ /* 0x006fea0003c00000 */
.L_x_35:
[----:B------:R-:W-:-:S06]  /*95a0*/  UIADD3 UR4, UR40, 0xa400, URZ ;  /* 0x0000a40028047890 */ /* 0x000fcc000fffe03f */
[----:B------:R-:W-:-:S05]  /*95b0*/  IMAD.U32 R16, RZ, RZ, UR4 ;  /* 0x00000004ff107e24 */ /* 0x000fca000f8e00ff */
[----:B------:R-:W-:-:S13]  /*95c0*/  LOP3.LUT P0, RZ, R16, 0x3ff, RZ, 0xc0, !PT ;  /* 0x000003ff10ff7812 */ /* 0x000fda000780c0ff */
[----:B------:R-:W-:Y:S05]  /*95d0*/  @!P0 BRA `(.L_x_36) ;  /* 0x0000000000408947 */ /* 0x000fea0003800000 */
        /* <DEDUP_REMOVED lines=16> */
.L_x_36:
[----:B------:R-:W-:-:S04]  /*96e0*/  UIADD3 UR4, UR40, 0x400, URZ ;  /* 0x0000040028047890 */ /* 0x000fc8000fffe03f */
[----:B------:R-:W-:-:S06]  /*96f0*/  ULOP3.LUT UP0, URZ, UR4, 0x9f, URZ, 0xc0, !UPT ;  /* 0x0000009f043f7892 */ /* 0x000fcc000f80c03f */
[----:B------:R-:W-:-:S13]  /*9700*/  PLOP3.LUT P0, PT, PT, PT, UP0, 0x80, 0x0 ;  /* 0x000000000000781c */ /* 0x000fda0003f0f008 */
        /* <DEDUP_REMOVED lines=17> */
.L_x_37:
        /* <DEDUP_REMOVED lines=18> */
.L_x_38:
[----:B------:R-:W-:Y:S01]  /*9940*/  ULDC.64 UR4, c[0x0][0x9f8] ;  /* 0x00027e0000047ab9 */ /* 0x000fe20000000a00 */
[----:B------:R-:W-:Y:S01]  /*9950*/  IMAD.U32 R5, RZ, RZ, UR39 ;  /* 0x00000027ff057e24 */ /* 0x000fe2000f8e00ff */
[----:B------:R-:W-:Y:S01]  /*9960*/  ISETP.NE.U32.AND P0, PT, RZ, UR4, PT ;  /* 0x00000004ff007c0c */ /* 0x000fe2000bf05070 */
[----:B------:R-:W-:Y:S01]  /*9970*/  IMAD.U32 R9, RZ, RZ, UR39 ;  /* 0x00000027ff097e24 */ /* 0x000fe2000f8e00ff */
[----:B-1----:R-:W1:Y:S01]  /*9980*/  LDC R0, c[0x0][0x428] ;  /* 0x00010a00ff007b82 */ /* 0x002e620000000800 */
[----:B------:R-:W2:Y:S01]  /*9990*/  S2R R17, SR_TID.X ;  /* 0x0000000000117919 */ /* 0x000ea20000002100 */
[----:B------:R-:W-:-:S13]  /*99a0*/  ISETP.NE.AND.EX P0, PT, RZ, UR5, PT, P0 ;  /* 0x00000005ff007c0c */ /* 0x000fda000bf05300 */
[----:B------:R-:W3:Y:S01]  /*99b0*/  @P0 LDC.64 R2, c[0x0][0x9f8] ;  /* 0x00027e00ff020b82 */ /* 0x000ee20000000a00 */
[----:B------:R-:W-:Y:S02]  /*99c0*/  IMAD R6, RZ, RZ, -UR45 ;  /* 0x8000002dff067e24 */ /* 0x000fe4000f8e02ff */
[----:B------:R-:W-:Y:S01]  /*99d0*/  IMAD.U32 R4, RZ, RZ, UR38 ;  /* 0x00000026ff047e24 */ /* 0x000fe2000f8e00ff */
[----:B--2---:R-:W-:Y:S01]  /*99e0*/  LOP3.LUT R16, R17, 0x7f, RZ, 0xc0, !PT ;  /* 0x0000007f11107812 */ /* 0x004fe200078ec0ff */
[----:B---3--:R-:W-:-:S03]  /*99f0*/  @P0 IMAD.WIDE R2, R5, 0x4, R2 ;  /* 0x0000000405020825 */ /* 0x008fc600078e0202 */
[----:B------:R-:W2:Y:S02]  /*9a00*/  LDC R5, c[0x0][0xda8] ;  /* 0x00036a00ff057b82 */ /* 0x000ea40000000800 */
[----:B------:R3:W4:Y:S01]  /*9a10*/  @P0 LDG.E R9, desc[UR50][R2.64] ;  /* 0x0000003202090981 */ /* 0x000722000c1e1900 */
[----:B-1----:R-:W-:Y:S01]  /*9a20*/  ISETP.NE.AND P0, PT, R0, 0x1, PT ;  /* 0x000000010000780c */ /* 0x002fe20003f05270 */
[----:B------:R-:W-:Y:S01]  /*9a30*/  UMOV UR36, URZ ;  /* 0x0000003f00247c82 */ /* 0x000fe20008000000 */
[----:B------:R-:W-:Y:S01]  /*9a40*/  ISETP.NE.AND P2, PT, R16, RZ, PT ;  /* 0x000000ff1000720c */ /* 0x000fe20003f45270 */
[----:B------:R-:W-:Y:S01]  /*9a50*/  UMOV UR4, 0x40 ;  /* 0x0000004000047882 */ /* 0x000fe20000000000 */
[----:B------:R-:W-:Y:S01]  /*9a60*/  UMOV UR6, UR38 ;  /* 0x0000002600067c82 */ /* 0x000fe20008000000 */
[----:B------:R-:W-:Y:S01]  /*9a70*/  UMOV UR7, UR39 ;  /* 0x0000002700077c82 */ /* 0x000fe20008000000 */
[----:B------:R-:W-:Y:S01]  /*9a80*/  UMOV UR8, 0x80 ;  /* 0x0000008000087882 */ /* 0x000fe20000000000 */
[----:B------:R-:W-:Y:S01]  /*9a90*/  UMOV UR10, UR38 ;  /* 0x00000026000a7c82 */ /* 0x000fe20008000000 */
[----:B------:R-:W-:Y:S01]  /*9aa0*/  UMOV UR11, UR39 ;  /* 0x00000027000b7c82 */ /* 0x000fe20008000000 */
[----:B---3--:R-:W1:Y:S01]  /*9ab0*/  LDC.64 R2, c[0x0][0x3f8] ;  /* 0x0000fe00ff027b82 */ /* 0x008e620000000a00 */
[----:B------:R-:W-:-:S05]  /*9ac0*/  UMOV UR14, 0xffffffff ;  /* 0xffffffff000e7882 */ /* 0x000fca0000000000 */
[----:B------:R-:W-:Y:S02]  /*9ad0*/  VOTEU.ALL UP1, P2 ;  /* 0x00000000003f7886 */ /* 0x000fe40001020000 */
[----:B------:R-:W3:Y:S01]  /*9ae0*/  @P0 LDC R0, c[0x0][0x42c] ;  /* 0x00010b00ff000b82 */ /* 0x000ee20000000800 */
[----:B--2---:R-:W-:Y:S02]  /*9af0*/  IMAD R6, R5, R6, UR49 ;  /* 0x0000003105067e24 */ /* 0x004fe4000f8e0206 */
[----:B------:R-:W-:Y:S02]  /*9b00*/  @!UP1 UIADD3 UR12, UP0, UR52, 0x270, URZ ;  /* 0x00000270340c9890 */ /* 0x000fe4000ff1e03f */
[----:B------:R-:W-:-:S03]  /*9b10*/  IMAD.SHL.U32 R6, R6, 0x80, RZ ;  /* 0x0000008006067824 */ /* 0x000fc600078e00ff */
[----:B------:R-:W2:Y:S01]  /*9b20*/  @P0 LDC R5, c[0x0][0x430] ;  /* 0x00010c00ff050b82 */ /* 0x000ea20000000800 */
[----:B------:R-:W-:Y:S01]  /*9b30*/  @!UP1 UIADD3.X UR13, URZ, UR53, URZ, UP0, !UPT ;  /* 0x000000353f0d9290 */ /* 0x000fe200087fe43f */
[----:B------:R-:W-:Y:S02]  /*9b40*/  R2UR UR37, R6 ;  /* 0x00000000062572ca */ /* 0x000fe400000e0000 */
[----:B-1----:R-:W-:-:S04]  /*9b50*/  ISETP.NE.U32.AND P1, PT, R2, RZ, PT ;  /* 0x000000ff0200720c */ /* 0x002fc80003f25070 */
[----:B------:R-:W-:Y:S01]  /*9b60*/  ISETP.NE.AND.EX P1, PT, R3, RZ, PT, P1 ;  /* 0x000000ff0300720c */ /* 0x000fe20003f25310 */
[----:B---3--:R-:W-:-:S06]  /*9b70*/  @P0 IMAD.HI.U32 R0, R0, UR38, RZ ;  /* 0x0000002600000c27 */ /* 0x008fcc000f8e00ff */
[----:B------:R-:W-:Y:S01]  /*9b80*/  UMOV UR5, UR37 ;  /* 0x0000002500057c82 */ /* 0x000fe20008000000 */
[----:B------:R-:W-:Y:S01]  /*9b90*/  UMOV UR9, UR37 ;  /* 0x0000002500097c82 */ /* 0x000fe20008000000 */
[----:B------:R1:W-:Y:S01]  /*9ba0*/  @!UP1 UTMAPF.L2.4D [UR36], [UR12] ;  /* 0x000000240c0095b8 */ /* 0x0003e20008018000 */
[----:B--2---:R-:W-:Y:S01]  /*9bb0*/  @P0 SHF.R.U32.HI R4, RZ, R5, R0 ;  /* 0x00000005ff040219 */ /* 0x004fe20000011600 */
[----:B------:R1:W-:Y:S01]  /*9bc0*/  @!UP1 UTMAPF.L2.4D [UR4], [UR12] ;  /* 0x000000040c0095b8 */ /* 0x0003e20008018000 */
[----:B------:R1:W-:Y:S01]  /*9bd0*/  @!UP1 UTMAPF.L2.4D [UR8], [UR12] ;  /* 0x000000080c0095b8 */ /* 0x0003e20008018000 */
[----:B----4-:R-:W-:Y:S01]  /*9be0*/  SHF.R.S32.HI R10, RZ, 0x1f, R9 ;  /* 0x0000001fff0a7819 */ /* 0x010fe20000011409 */
[----:B------:R-:W-:Y:S01]  /*9bf0*/  STL [R1+0x10], R9 ;  /* 0x0000100901007387 */ /* 0x000fe20000100800 */
[----:B------:R-:W-:-:S03]  /*9c00*/  SEL R0, R9, RZ, !P1 ;  /* 0x000000ff09007207 */ /* 0x000fc60004800000 */
[----:B------:R2:W-:Y:S04]  /*9c10*/  STL [R1+0x8], R4 ;  /* 0x0000080401007387 */ /* 0x0005e80000100800 */
[----:B------:R1:W-:Y:S01]  /*9c20*/  STL [R1+0x14], R10 ;  /* 0x0000140a01007387 */ /* 0x0003e20000100800 */
[----:B--2---:R-:W-:-:S04]  /*9c30*/  SHF.R.U32.HI R4, RZ, 0x5, R17 ;  /* 0x00000005ff047819 */ /* 0x004fc80000011611 */
[----:B------:R-:W-:Y:S01]  /*9c40*/  LOP3.LUT R4, R4, 0x3, RZ, 0xc0, !PT ;  /* 0x0000000304047812 */ /* 0x000fe200078ec0ff */
[----:B-1----:R-:W-:Y:S06]  /*9c50*/  BRA.DIV UR14, `(.L_x_39) ;  /* 0x000000260e607947 */ /* 0x002fec000b800000 */
[----:B------:R1:W2:Y:S02]  /*9c60*/  SHFL.IDX PT, R14, R4, RZ, 0x1f ;  /* 0x00001fff040e7589 */ /* 0x0002a400000e0000 */
.L_x_94:
[----:B--2---:R-:W-:Y:S02]  /*9c70*/  ISETP.NE.AND P0, PT, R14, RZ, PT ;  /* 0x000000ff0e00720c */ /* 0x004fe40003f05270 */
[----:B------:R-:W-:-:S11]  /*9c80*/  PLOP3.LUT P6, PT, PT, PT, PT, 0x8, 0x0 ;  /* 0x000000000000781c */ /* 0x000fd60003fce170 */
[----:B------:R-:W-:Y:S05]  /*9c90*/  @P0 BRA `(.L_x_40) ;  /* 0x0000000400f80947 */ /* 0x000fea0003800000 */
[----:B------:R-:W-:-:S06]  /*9ca0*/  UIADD3 UR4, UR41, -0x1, URZ ;  /* 0xffffffff29047890 */ /* 0x000fcc000fffe03f */
[----:B------:R-:W-:Y:S01]  /*9cb0*/  IMAD.U32 R7, RZ, RZ, UR4 ;  /* 0x00000004ff077e24 */ /* 0x000fe2000f8e00ff */
[----:B------:R-:W-:-:S03]  /*9cc0*/  UMOV UR4, 0xffffffff ;  /* 0xffffffff00047882 */ /* 0x000fc60000000000 */
[----:B------:R-:W-:Y:S05]  /*9cd0*/  BRA.DIV UR4, `(.L_x_41) ;  /* 0x0000002604607947 */ /* 0x000fea000b800000 */
[----:B------:R-:W-:-:S13]  /*9ce0*/  ELECT P6, URZ, PT ;  /* 0x00000000003f782f */ /* 0x000fda00038c0000 */
.L_x_97:
[----:B------:R-:W-:Y:S05]  /*9cf0*/  @!P6 BRA `(.L_x_42) ;  /* 0x000000040064e947 */ /* 0x000fea0003800000 */
[----:B------:R-:W-:Y:S01]  /*9d00*/  IMAD.MOV.U32 R0, RZ, RZ, R9 ;  /* 0x000000ffff007224 */ /* 0x000fe200078e0009 */
[----:B------:R-:W-:Y:S06]  /*9d10*/  @!P1 BRA `(.L_x_43) ;  /* 0x0000000000449947 */ /* 0x000fec0003800000 */
[----:B------:R-:W2:Y:S01]  /*9d20*/  LDC R8, c[0x0][0x41c] ;  /* 0x00010700ff087b82 */ /* 0x000ea20000000800 */
[----:B------:R-:W-:Y:S01]  /*9d30*/  ULDC.64 UR4, c[0x0][0x408] ;  /* 0x0001020000047ab9 */ /* 0x000fe20000000a00 */
[----:B--2---:R-:W-:-:S13]  /*9d40*/  ISETP.NE.AND P0, PT, R8, 0x1, PT ;  /* 0x000000010800780c */ /* 0x004fda0003f05270 */
[----:B-1----:R-:W1:Y:S02]  /*9d50*/  @P0 LDC.64 R4, c[0x0][0x420] ;  /* 0x00010800ff040b82 */ /* 0x002e640000000a00 */
[----:B-1----:R-:W-:-:S04]  /*9d60*/  @P0 IMAD.HI.U32 R0, R7, R4, RZ ;  /* 0x0000000407000227 */ /* 0x002fc800078e00ff */
[----:B------:R-:W-:Y:S01]  /*9d70*/  IMAD.MOV.U32 R4, RZ, RZ, R7 ;  /* 0x000000ffff047224 */ /* 0x000fe200078e0007 */
[----:B------:R-:W-:-:S04]  /*9d80*/  @P0 SHF.R.U32.HI R4, RZ, R5, R0 ;  /* 0x00000005ff040219 */ /* 0x000fc80000011600 */
[--C-:B------:R-:W-:Y:S01]  /*9d90*/  SHF.R.S32.HI R5, RZ, 0x1f, R4.reuse ;  /* 0x0000001fff057819 */ /* 0x100fe20000011404 */
[----:B------:R-:W-:-:S04]  /*9da0*/  IMAD.MOV R0, RZ, RZ, -R4 ;  /* 0x000000ffff007224 */ /* 0x000fc800078e0a04 */
[----:B------:R-:W-:Y:S02]  /*9db0*/  IMAD R7, R8, R0, R7 ;  /* 0x0000000008077224 */ /* 0x000fe400078e0207 */
[----:B------:R-:W-:Y:S02]  /*9dc0*/  IMAD R0, R10, UR4, RZ ;  /* 0x000000040a007c24 */ /* 0x000fe4000f8e02ff */
[----:B------:R-:W-:-:S04]  /*9dd0*/  IMAD.WIDE.U32 R4, R9, UR4, R4 ;  /* 0x0000000409047c25 */ /* 0x000fc8000f8e0004 */
[----:B------:R-:W-:Y:S01]  /*9de0*/  IMAD R9, R9, UR5, R0 ;  /* 0x0000000509097c24 */ /* 0x000fe2000f8e0200 */
[----:B------:R-:W-:-:S03]  /*9df0*/  LEA R2, P0, R4, R2, 0x2 ;  /* 0x0000000204027211 */ /* 0x000fc600078010ff */
[----:B------:R-:W-:-:S05]  /*9e00*/  IMAD.IADD R0, R5, 0x1, R9 ;  /* 0x0000000105007824 */ /* 0x000fca00078e0209 */
[----:B------:R-:W-:-:S05]  /*9e10*/  LEA.HI.X R3, R4, R3, R0, 0x2, P0 ;  /* 0x0000000304037211 */ /* 0x000fca00000f1400 */
[----:B------:R2:W5:Y:S02]  /*9e20*/  LDG.E R0, desc[UR50][R2.64] ;  /* 0x0000003202007981 */ /* 0x000564000c1e1900 */
.L_x_43:
[----:B--2---:R-:W2:Y:S04]  /*9e30*/  LDL R3, [R1] ;  /* 0x0000000001037983 */ /* 0x004ea80000100800 */
[----:B------:R-:W3:Y:S01]  /*9e40*/  LDL R2, [R1+0xc] ;  /* 0x00000c0001027983 */ /* 0x000ee20000100800 */
[----:B------:R-:W-:Y:S02]  /*9e50*/  ISETP.NE.AND P0, PT, R16, RZ, PT ;  /* 0x000000ff1000720c */ /* 0x000fe40003f05270 */
[----:B--2---:R-:W-:Y:S02]  /*9e60*/  LEA R5, R3, UR40, 0x3 ;  /* 0x0000002803057c11 */ /* 0x004fe4000f8e18ff */
[----:B---3--:R-:W-:-:S04]  /*9e70*/  SHF.L.U32 R2, R2, 0x1f, RZ ;  /* 0x0000001f02027819 */ /* 0x008fc800000006ff */
[----:B------:R-:W2:Y:S02]  /*9e80*/  SYNCS.PHASECHK.TRANS64.TRYWAIT P3, [R5+URZ+0x29880], R2 ;  /* 0x02988002050075a7 */ /* 0x000ea4000806017f */
[----:B--2---:R-:W-:Y:S05]  /*9e90*/  @!P3 BRA `(.L_x_44) ;  /* 0x000000240010b947 */ /* 0x004fea0003800000 */
.L_x_98:
[----:B------:R-:W-:Y:S05]  /*9ea0*/  @P0 BRA `(.L_x_45) ;  /* 0x00000000001c0947 */ /* 0x000fea0003800000 */
[----:B------:R-:W1:Y:S02]  /*9eb0*/  S2R R3, SR_TID.X ;  /* 0x0000000000037919 */ /* 0x000e640000002100 */
[----:B-1----:R-:W-:Y:S01]  /*9ec0*/  LOP3.LUT R4, R3, 0x1f, RZ, 0xc0, !PT ;  /* 0x0000001f03047812 */ /* 0x002fe200078ec0ff */
[----:B------:R-:W-:-:S03]  /*9ed0*/  IMAD.MOV.U32 R3, RZ, RZ, 0x5000 ;  /* 0x00005000ff037424 */ /* 0x000fc600078e00ff */
[----:B------:R-:W-:Y:S01]  /*9ee0*/  ISETP.NE.AND P3, PT, R4, RZ, PT ;  /* 0x000000ff0400720c */ /* 0x000fe20003f65270 */
[----:B------:R3:W-:-:S12]  /*9ef0*/  SYNCS.ARRIVE.TRANS64 RZ, [R5+URZ+0x29870], R3 ;  /* 0x0298700305ff79a7 */ /* 0x0007d8000800003f */
[----:B---3--:R-:W-:Y:S05]  /*9f00*/  @!P3 BRA `(.L_x_45) ;  /* 0x000000000004b947 */ /* 0x008fea0003800000 */
[----:B------:R-:W-:Y:S01]  /*9f10*/  BPT.TRAP 0x1 ;  /* 0x000000040000795c */ /* 0x000fe20000300000 */
.L_x_45:
[----:B-1----:R-:W3:Y:S04]  /*9f20*/  LDL R4, [R1] ;  /* 0x0000000001047983 */ /* 0x002ee80000100800 */
[----:B------:R-:W4:Y:S01]  /*9f30*/  LDL R3, [R1+0x8] ;  /* 0x0000080001037983 */ /* 0x000f220000100800 */
[----:B------:R-:W-:Y:S01]  /*9f40*/  R2UR UR9, R5 ;  /* 0x00000000050972ca */ /* 0x000fe200000e0000 */
[----:B------:R-:W-:Y:S01]  /*9f50*/  IMAD R7, R7, 0xa0, RZ ;  /* 0x000000a007077824 */ /* 0x000fe200078e02ff */
[----:B-----5:R-:W-:Y:S01]  /*9f60*/  R2UR UR13, R0 ;  /* 0x00000000000d72ca */ /* 0x020fe200000e0000 */
[----:B------:R-:W-:Y:S01]  /*9f70*/  UIADD3 UR4, UP0, UR52, 0x470, URZ ;  /* 0x0000047034047890 */ /* 0x000fe2000ff1e03f */
[----:B------:R-:W-:Y:S02]  /*9f80*/  UMOV UR6, 0x0 ;  /* 0x0000000000067882 */ /* 0x000fe40000000000 */
[----:B------:R-:W-:Y:S01]  /*9f90*/  R2UR UR11, R7 ;  /* 0x00000000070b72ca */ /* 0x000fe200000e0000 */
[----:B------:R-:W-:Y:S01]  /*9fa0*/  UIADD3.X UR5, URZ, UR53, URZ, UP0, !UPT ;  /* 0x000000353f057290 */ /* 0x000fe200087fe43f */
[----:B------:R-:W-:Y:S01]  /*9fb0*/  UMOV UR7, 0x14f00000 ;  /* 0x14f0000000077882 */ /* 0x000fe20000000000 */
[----:B------:R-:W-:-:S04]  /*9fc0*/  UMOV UR10, URZ ;  /* 0x0000003f000a7c82 */ /* 0x000fc80008000000 */
[----:B------:R-:W-:Y:S01]  /*9fd0*/  UIADD3 UR9, UR9, 0x29870, URZ ;  /* 0x0002987009097890 */ /* 0x000fe2000fffe03f */
[----:B---3--:R-:W-:Y:S02]  /*9fe0*/  R2UR UR8, R4 ;  /* 0x00000000040872ca */ /* 0x008fe400000e0000 */
[----:B----4-:R-:W-:-:S11]  /*9ff0*/  R2UR UR12, R3 ;  /* 0x00000000030c72ca */ /* 0x010fd600000e0000 */
[----:B------:R-:W-:-:S04]  /*a000*/  UIMAD UR8, UR8, 0x5000, UR40 ;  /* 0x00005000080878a4 */ /* 0x000fc8000f8e0228 */
[----:B------:R-:W-:-:S09]  /*a010*/  UIADD3 UR8, UR8, 0xa400, URZ ;  /* 0x0000a40008087890 */ /* 0x000fd2000fffe03f */
[----:B------:R1:W-:Y:S01]  /*a020*/  UTMALDG.4D [UR8], [UR4], desc[UR6] ;  /* 0x00000608040075b4 */ /* 0x0003e20008019000 */
[----:B------:R-:W3:Y:S02]  /*a030*/  SYNCS.PHASECHK.TRANS64.TRYWAIT P3, [R5+URZ+0x29840], R2 ;  /* 0x02984002050075a7 */ /* 0x000ee4000806017f */
[----:B-1-3--:R-:W-:Y:S05]  /*a040*/  @!P3 BRA `(.L_x_46) ;  /* 0x0000002000b8b947 */ /* 0x00afea0003800000 */
.L_x_99:
[----:B------:R-:W-:Y:S05]  /*a050*/  @P0 BRA `(.L_x_47) ;  /* 0x00000000001c0947 */ /* 0x000fea0003800000 */
[----:B------:R-:W3:Y:S01]  /*a060*/  S2R R3, SR_TID.X ;  /* 0x0000000000037919 */ /* 0x000ee20000002100 */
[----:B-12---:R-:W-:-:S04]  /*a070*/  IMAD.MOV.U32 R2, RZ, RZ, 0x7800 ;  /* 0x00007800ff027424 */ /* 0x006fc800078e00ff */
[----:B------:R4:W-:Y:S01]  /*a080*/  SYNCS.ARRIVE.TRANS64 RZ, [R5+URZ+0x29830], R2 ;  /* 0x0298300205ff79a7 */ /* 0x0009e2000800003f */
[----:B---3--:R-:W-:-:S04]  /*a090*/  LOP3.LUT R3, R3, 0x1f, RZ, 0xc0, !PT ;  /* 0x0000001f03037812 */ /* 0x008fc800078ec0ff */
[----:B------:R-:W-:-:S13]  /*a0a0*/  ISETP.NE.AND P0, PT, R3, RZ, PT ;  /* 0x000000ff0300720c */ /* 0x000fda0003f05270 */
[----:B----4-:R-:W-:Y:S05]  /*a0b0*/  @!P0 BRA `(.L_x_47) ;  /* 0x0000000000048947 */ /* 0x010fea0003800000 */
[----:B------:R-:W-:Y:S01]  /*a0c0*/  BPT.TRAP 0x1 ;  /* 0x000000040000795c */ /* 0x000fe20000300000 */
.L_x_47:
[----:B------:R-:W3:Y:S04]  /*a0d0*/  LDL R3, [R1] ;  /* 0x0000000001037983 */ /* 0x000ee80000100800 */
[----:B-12---:R-:W2:Y:S01]  /*a0e0*/  LDL R2, [R1+0x8] ;  /* 0x0000080001027983 */ /* 0x006ea20000100800 */
[----:B------:R-:W-:Y:S01]  /*a0f0*/  R2UR UR9, R5 ;  /* 0x00000000050972ca */ /* 0x000fe200000e0000 */
[----:B------:R-:W-:Y:S01]  /*a100*/  UIADD3 UR4, UP0, UR52, 0x370, URZ ;  /* 0x0000037034047890 */ /* 0x000fe2000ff1e03f */
[----:B------:R-:W-:Y:S01]  /*a110*/  R2UR UR11, R7 ;  /* 0x00000000070b72ca */ /* 0x000fe200000e0000 */
[----:B------:R-:W-:Y:S01]  /*a120*/  UMOV UR10, URZ ;  /* 0x0000003f000a7c82 */ /* 0x000fe20008000000 */
[----:B------:R-:W-:Y:S01]  /*a130*/  R2UR UR13, R0 ;  /* 0x00000000000d72ca */ /* 0x000fe200000e0000 */
[----:B------:R-:W-:Y:S01]  /*a140*/  UIADD3.X UR5, URZ, UR53, URZ, UP0, !UPT ;  /* 0x000000353f057290 */ /* 0x000fe200087fe43f */
[----:B------:R-:W-:Y:S01]  /*a150*/  UMOV UR6, 0x0 ;  /* 0x0000000000067882 */ /* 0x000fe20000000000 */
[----:B------:R-:W-:Y:S01]  /*a160*/  UMOV UR7, 0x14f00000 ;  /* 0x14f0000000077882 */ /* 0x000fe20000000000 */
[----:B------:R-:W-:-:S05]  /*a170*/  UMOV UR16, 0x40 ;  /* 0x0000004000107882 */ /* 0x000fca0000000000 */
[----:B------:R-:W-:Y:S01]  /*a180*/  UIADD3 UR9, UR9, 0x29830, URZ ;  /* 0x0002983009097890 */ /* 0x000fe2000fffe03f */
[----:B---3--:R-:W-:Y:S02]  /*a190*/  R2UR UR8, R3 ;  /* 0x00000000030872ca */ /* 0x008fe400000e0000 */
[----:B--2---:R-:W-:-:S11]  /*a1a0*/  R2UR UR12, R2 ;  /* 0x00000000020c72ca */ /* 0x004fd600000e0000 */
[----:B------:R-:W-:-:S04]  /*a1b0*/  UIMAD UR8, UR8, 0x7800, UR40 ;  /* 0x00007800080878a4 */ /* 0x000fc8000f8e0228 */
[----:B------:R-:W-:Y:S02]  /*a1c0*/  UIADD3 UR14, UR8, 0x1a400, URZ ;  /* 0x0001a400080e7890 */ /* 0x000fe4000fffe03f */
[----:B------:R-:W-:Y:S02]  /*a1d0*/  UIADD3 UR15, UR8, 0x1cc00, URZ ;  /* 0x0001cc00080f7890 */ /* 0x000fe4000fffe03f */
[----:B------:R-:W-:-:S03]  /*a1e0*/  UIADD3 UR17, UR8, 0x1f400, URZ ;  /* 0x0001f40008117890 */ /* 0x000fc6000fffe03f */
[----:B------:R-:W-:Y:S01]  /*a1f0*/  UMOV UR8, UR14 ;  /* 0x0000000e00087c82 */ /* 0x000fe20008000000 */
[----:B------:R-:W-:Y:S01]  /*a200*/  UMOV UR14, 0x80 ;  /* 0x00000080000e7882 */ /* 0x000fe20000000000 */
[----:B------:R1:W-:Y:S02]  /*a210*/  UTMALDG.4D [UR8], [UR4], desc[UR6] ;  /* 0x00000608040075b4 */ /* 0x0003e40008019000 */
[----:B-1----:R-:W-:Y:S01]  /*a220*/  UMOV UR8, UR15 ;  /* 0x0000000f00087c82 */ /* 0x002fe20008000000 */
[----:B------:R-:W-:Y:S02]  /*a230*/  UMOV UR10, UR16 ;  /* 0x00000010000a7c82 */ /* 0x000fe40008000000 */
[----:B------:R1:W-:Y:S02]  /*a240*/  UTMALDG.4D [UR8], [UR4], desc[UR6] ;  /* 0x00000608040075b4 */ /* 0x0003e40008019000 */
[----:B-1----:R-:W-:Y:S01]  /*a250*/  UMOV UR8, UR17 ;  /* 0x0000001100087c82 */ /* 0x002fe20008000000 */
[----:B------:R-:W-:-:S02]  /*a260*/  UMOV UR10, UR14 ;  /* 0x0000000e000a7c82 */ /* 0x000fc40008000000 */
[----:B------:R2:W-:Y:S02]  /*a270*/  UTMALDG.4D [UR8], [UR4], desc[UR6] ;  /* 0x00000608040075b4 */ /* 0x0005e40008019000 */
[----:B--2---:R-:W-:Y:S01]  /*a280*/  NOP ;  /* 0x0000000000007918 */ /* 0x004fe20000000000 */
.L_x_42:
[----:B------:R-:W-:Y:S05]  /*a290*/  WARPSYNC.ALL ;  /* 0x0000000000007948 */ /* 0x000fea0003800000 */
[----:B------:R-:W-:Y:S01]  /*a2a0*/  ELECT P0, URZ, PT ;  /* 0x00000000003f782f */ /* 0x000fe20003800000 */
[----:B------:R-:W-:Y:S01]  /*a2b0*/  BAR.SYNC.DEFER_BLOCKING 0x8, 0x120 ;  /* 0x0204800000007b1d */ /* 0x000fe20000010000 */
[----:B------:R-:W-:Y:S02]  /*a2c0*/  UIADD3 UR4, UP0, UR52, 0x270, URZ ;  /* 0x0000027034047890 */ /* 0x000fe4000ff1e03f */
[----:B------:R-:W-:Y:S02]  /*a2d0*/  UIADD3 UR8, UR40, 0x14400, URZ ;  /* 0x0001440028087890 */ /* 0x000fe4000fffe03f */
[----:B------:R-:W-:-:S02]  /*a2e0*/  UIADD3 UR9, UR40, 0x29800, URZ ;  /* 0x0002980028097890 */ /* 0x000fc4000fffe03f */
[----:B------:R-:W-:Y:S02]  /*a2f0*/  UIADD3.X UR5, URZ, UR53, URZ, UP0, !UPT ;  /* 0x000000353f057290 */ /* 0x000fe400087fe43f */
[----:B------:R-:W-:Y:S02]  /*a300*/  UIADD3 UR24, UR40, 0x16400, URZ ;  /* 0x0001640028187890 */ /* 0x000fe4000fffe03f */
[----:B------:R-:W-:Y:S01]  /*a310*/  UIADD3 UR16, UR40, 0x18400, URZ ;  /* 0x0001840028107890 */ /* 0x000fe2000fffe03f */
[C---:B------:R-:W-:Y:S01]  /*a320*/  @P0 R2UR UR11, R6.reuse ;  /* 0x00000000060b02ca */ /* 0x040fe200000e0000 */
[----:B------:R-:W-:Y:S01]  /*a330*/  @P0 IMAD.MOV.U32 R2, RZ, RZ, 0x6000 ;  /* 0x00006000ff020424 */ /* 0x000fe200078e00ff */
[C---:B------:R-:W-:Y:S01]  /*a340*/  @P0 R2UR UR27, R6.reuse ;  /* 0x00000000061b02ca */ /* 0x040fe200000e0000 */
[----:B------:R-:W-:Y:S01]  /*a350*/  UMOV UR6, 0x0 ;  /* 0x0000000000067882 */ /* 0x000fe20000000000 */
[----:B------:R-:W-:Y:S01]  /*a360*/  @P0 R2UR UR19, R6 ;  /* 0x00000000061302ca */ /* 0x000fe200000e0000 */
[----:B------:R-:W-:Y:S01]  /*a370*/  UMOV UR7, 0x12f00000 ;  /* 0x12f0000000077882 */ /* 0x000fe20000000000 */
[----:B------:R-:W-:Y:S01]  /*a380*/  UMOV UR10, URZ ;  /* 0x0000003f000a7c82 */ /* 0x000fe20008000000 */
[----:B------:R-:W-:Y:S01]  /*a390*/  UMOV UR12, UR38 ;  /* 0x00000026000c7c82 */ /* 0x000fe20008000000 */
[----:B------:R-:W-:Y:S01]  /*a3a0*/  UMOV UR13, UR39 ;  /* 0x00000027000d7c82 */ /* 0x000fe20008000000 */
[----:B------:R-:W-:Y:S01]  /*a3b0*/  UMOV UR26, 0x40 ;  /* 0x00000040001a7882 */ /* 0x000fe20000000000 */
[----:B------:R-:W-:Y:S01]  /*a3c0*/  UMOV UR28, UR38 ;  /* 0x00000026001c7c82 */ /* 0x000fe20008000000 */
[----:B------:R-:W-:Y:S01]  /*a3d0*/  UMOV UR29, UR39 ;  /* 0x00000027001d7c82 */ /* 0x000fe20008000000 */
[----:B------:R2:W-:Y:S01]  /*a3e0*/  @P0 SYNCS.ARRIVE.TRANS64 RZ, [UR40+0x29800], R2 ;  /* 0x02980002ffff09a7 */ /* 0x0005e20008000028 */
[----:B------:R-:W-:Y:S01]  /*a3f0*/  UMOV UR25, UR9 ;  /* 0x0000000900197c82 */ /* 0x000fe20008000000 */
[----:B------:R-:W-:Y:S01]  /*a400*/  UMOV UR18, 0x80 ;  /* 0x0000008000127882 */ /* 0x000fe20000000000 */
[----:B------:R-:W-:Y:S01]  /*a410*/  UMOV UR20, UR38 ;  /* 0x0000002600147c82 */ /* 0x000fe20008000000 */
[----:B------:R-:W-:Y:S01]  /*a420*/  UMOV UR21, UR39 ;  /* 0x0000002700157c82 */ /* 0x000fe20008000000 */
[----:B------:R2:W-:Y:S01]  /*a430*/  UTMALDG.4D [UR8], [UR4], desc[UR6] ;  /* 0x00000608040075b4 */ /* 0x0005e20008019000 */
[----:B------:R-:W-:Y:S01]  /*a440*/  UMOV UR17, UR9 ;  /* 0x0000000900117c82 */ /* 0x000fe20008000000 */
[----:B------:R2:W-:Y:S01]  /*a450*/  UTMALDG.4D [UR24], [UR4], desc[UR6] ;  /* 0x00000618040075b4 */ /* 0x0005e20008019000 */
[----:B------:R2:W-:Y:S02]  /*a460*/  UTMALDG.4D [UR16], [UR4], desc[UR6] ;  /* 0x00000610040075b4 */ /* 0x0005e40008019000 */
[----:B--2---:R-:W-:Y:S01]  /*a470*/  NOP ;  /* 0x0000000000007918 */ /* 0x004fe20000000000 */
.L_x_40:
[----:B------:R-:W-:-:S06]  /*a480*/  ULOP3.LUT UR4, UR47, 0x1, URZ, 0xc, !UPT ;  /* 0x000000012f047892 */ /* 0x000fcc000f8e0c3f */
[----:B------:R-:W-:-:S05]  /*a490*/  IMAD.U32 R2, RZ, RZ, UR4 ;  /* 0x00000004ff027e24 */ /* 0x000fca000f8e00ff */
[----:B------:R-:W-:-:S04]  /*a4a0*/  SHF.L.U32 R2, R2, 0x1f, RZ ;  /* 0x0000001f02027819 */ /* 0x000fc800000006ff */
[----:B------:R-:W2:Y:S02]  /*a4b0*/  SYNCS.PHASECHK.TRANS64.TRYWAIT P0, [UR40+0x29820], R2 ;  /* 0x02982002ff0075a7 */ /* 0x000ea40008000168 */
[----:B--2---:R-:W-:Y:S05]  /*a4c0*/  @!P0 BRA `(.L_x_48) ;  /* 0x0000001c00ac8947 */ /* 0x004fea0003800000 */
.L_x_100:
[----:B------:R-:W-:-:S06]  /*a4d0*/  UISETP.GE.AND UP0, UPT, UR42, 0xa1, UPT ;  /* 0x000000a12a00788c */ /* 0x000fcc000bf06270 */
[----:B------:R-:W-:-:S13]  /*a4e0*/  PLOP3.LUT P0, PT, PT, PT, UP0, 0x80, 0x0 ;  /* 0x000000000000781c */ /* 0x000fda0003f0f008 */
[----:B------:R-:W-:Y:S05]  /*a4f0*/  @!P0 BRA `(.L_x_49) ;  /* 0x0000001000008947 */ /* 0x000fea0003800000 */
[----:B------:R3:W5:Y:S01]  /*a500*/  LDL.LU R7, [R1+0xc] ;  /* 0x00000c0001077983 */ /* 0x0007620000300800 */
[----:B------:R-:W-:-:S03]  /*a510*/  UIADD3 UR4, UR41, -0x2, URZ ;  /* 0xfffffffe29047890 */ /* 0x000fc6000fffe03f */
[----:B------:R3:W5:Y:S03]  /*a520*/  LDL.LU R6, [R1] ;  /* 0x0000000001067983 */ /* 0x0007660000300800 */
[----:B------:R-:W-:-:S07]  /*a530*/  IMAD.U32 R20, RZ, RZ, UR4 ;  /* 0x00000004ff147e24 */ /* 0x000fce000f8e00ff */
.L_x_71:
[----:B--2-45:R-:W-:Y:S01]  /*a540*/  VIADD R2, R6, 0x1 ;  /* 0x0000000106027836 */ /* 0x034fe20000000000 */
[----:B------:R-:W-:Y:S04]  /*a550*/  BSSY B0, `(.L_x_50) ;  /* 0x000008e000007945 */ /* 0x000fe80003800000 */
[----:B------:R-:W-:-:S04]  /*a560*/  ISETP.NE.AND P0, PT, R2, 0x2, PT ;  /* 0x000000020200780c */ /* 0x000fc80003f05270 */
[----:B-1----:R-:W-:Y:S02]  /*a570*/  SEL R4, RZ, 0x1, P0 ;  /* 0x00000001ff047807 */ /* 0x002fe40000000000 */
[----:B------:R-:W-:Y:S02]  /*a580*/  SEL R9, R2, RZ, P0 ;  /* 0x000000ff02097207 */ /* 0x000fe40000000000 */
[----:B------:R-:W-:-:S05]  /*a590*/  LOP3.LUT R10, R7, R4, RZ, 0x3c, !PT ;  /* 0x00000004070a7212 */ /* 0x000fca00078e3cff */
[----:B------:R1:W-:Y:S04]  /*a5a0*/  STL [R1+0xc], R10 ;  /* 0x00000c0a01007387 */ /* 0x0003e80000100800 */
[----:B------:R1:W-:Y:S01]  /*a5b0*/  STL [R1], R9 ;  /* 0x0000000901007387 */ /* 0x0003e20000100800 */
[----:B------:R-:W-:Y:S05]  /*a5c0*/  @!P6 BRA `(.L_x_51) ;  /* 0x000000080018e947 */ /* 0x000fea0003800000 */
[----:B------:R-:W-:Y:S01]  /*a5d0*/  IMAD.MOV.U32 R8, RZ, RZ, R20 ;  /* 0x000000ffff087224 */ /* 0x000fe200078e0014 */
[----:B------:R-:W-:Y:S06]  /*a5e0*/  @!P1 BRA `(.L_x_52) ;  /* 0x0000000000509947 */ /* 0x000fec0003800000 */
[----:B------:R-:W2:Y:S01]  /*a5f0*/  LDL R5, [R1+0x14] ;  /* 0x0000140001057983 */ /* 0x000ea20000100800 */
[----:B------:R-:W4:Y:S01]  /*a600*/  LDC R8, c[0x0][0x41c] ;  /* 0x00010700ff087b82 */ /* 0x000f220000000800 */
[----:B------:R-:W-:Y:S02]  /*a610*/  ULDC.64 UR4, c[0x0][0x408] ;  /* 0x0001020000047ab9 */ /* 0x000fe40000000a00 */
[----:B------:R-:W3:Y:S01]  /*a620*/  LDL R11, [R1+0x10] ;  /* 0x00001000010b7983 */ /* 0x000ee20000100800 */
[----:B----4-:R-:W-:-:S13]  /*a630*/  ISETP.NE.AND P0, PT, R8, 0x1, PT ;  /* 0x000000010800780c */ /* 0x010fda0003f05270 */
[----:B------:R-:W4:Y:S02]  /*a640*/  @P0 LDC.64 R2, c[0x0][0x420] ;  /* 0x00010800ff020b82 */ /* 0x000f240000000a00 */
[----:B----4-:R-:W-:-:S04]  /*a650*/  @P0 IMAD.HI.U32 R0, R20, R2, RZ ;  /* 0x0000000214000227 */ /* 0x010fc800078e00ff */
[----:B------:R-:W-:Y:S01]  /*a660*/  IMAD.MOV.U32 R2, RZ, RZ, R20 ;  /* 0x000000ffff027224 */ /* 0x000fe200078e0014 */
[----:B------:R-:W-:-:S05]  /*a670*/  @P0 SHF.R.U32.HI R2, RZ, R3, R0 ;  /* 0x00000003ff020219 */ /* 0x000fca0000011600 */
[----:B------:R-:W-:-:S04]  /*a680*/  IMAD.MOV R3, RZ, RZ, -R2 ;  /* 0x000000ffff037224 */ /* 0x000fc800078e0a02 */
[----:B------:R-:W-:Y:S01]  /*a690*/  IMAD R8, R8, R3, R20 ;  /* 0x0000000308087224 */ /* 0x000fe200078e0214 */
[----:B------:R-:W-:Y:S01]  /*a6a0*/  SHF.R.S32.HI R3, RZ, 0x1f, R2 ;  /* 0x0000001fff037819 */ /* 0x000fe20000011402 */
[----:B--2---:R-:W-:-:S04]  /*a6b0*/  IMAD R0, R5, UR4, RZ ;  /* 0x0000000405007c24 */ /* 0x004fc8000f8e02ff */
[C---:B---3--:R-:W-:Y:S02]  /*a6c0*/  IMAD R5, R11.reuse, UR5, R0 ;  /* 0x000000050b057c24 */ /* 0x048fe4000f8e0200 */
[----:B------:R-:W-:Y:S01]  /*a6d0*/  IMAD.WIDE.U32 R2, R11, UR4, R2 ;  /* 0x000000040b027c25 */ /* 0x000fe2000f8e0002 */
[----:B------:R-:W-:-:S03]  /*a6e0*/  ULDC.64 UR4, c[0x0][0x3f8] ;  /* 0x0000fe0000047ab9 */ /* 0x000fc60000000a00 */
[----:B------:R-:W-:Y:S01]  /*a6f0*/  IMAD.IADD R3, R5, 0x1, R3 ;  /* 0x0000000105037824 */ /* 0x000fe200078e0203 */
[----:B------:R-:W-:-:S04]  /*a700*/  LEA R4, P0, R2, UR4, 0x2 ;  /* 0x0000000402047c11 */ /* 0x000fc8000f8010ff */
[----:B------:R-:W-:-:S05]  /*a710*/  LEA.HI.X R5, R2, UR5, R3, 0x2, P0 ;  /* 0x0000000502057c11 */ /* 0x000fca00080f1403 */
[----:B------:R2:W5:Y:S04]  /*a720*/  LDG.E R0, desc[UR50][R4.64] ;  /* 0x0000003204007981 */ /* 0x000568000c1e1900 */
.L_x_52:
[----:B-1----:R-:W-:Y:S01]  /*a730*/  LEA R9, R9, UR40, 0x3 ;  /* 0x0000002809097c11 */ /* 0x002fe2000f8e18ff */
[----:B------:R-:W1:Y:S01]  /*a740*/  S2R R2, SR_TID.X ;  /* 0x0000000000027919 */ /* 0x000e620000002100 */
[----:B------:R-:W-:Y:S01]  /*a750*/  SHF.L.U32 R3, R10, 0x1f, RZ ;  /* 0x0000001f0a037819 */ /* 0x000fe200000006ff */
[----:B------:R-:W-:Y:S03]  /*a760*/  BSSY B1, `(.L_x_53) ;  /* 0x0000005000017945 */ /* 0x000fe60003800000 */
[----:B------:R-:W4:Y:S01]  /*a770*/  SYNCS.PHASECHK.TRANS64.TRYWAIT P0, [R9+URZ+0x29880], R3 ;  /* 0x02988003090075a7 */ /* 0x000f22000800017f */
[----:B-1----:R-:W-:-:S04]  /*a780*/  LOP3.LUT R2, R2, 0x7f, RZ, 0xc0, !PT ;  /* 0x0000007f02027812 */ /* 0x002fc800078ec0ff */
[----:B------:R-:W-:Y:S01]  /*a790*/  ISETP.NE.AND P3, PT, R2, RZ, PT ;  /* 0x000000ff0200720c */ /* 0x000fe20003f65270 */
[----:B----4-:R-:W-:-:S12]  /*a7a0*/  @!P0 BRA `(.L_x_54) ;  /* 0x0000001c000c8947 */ /* 0x010fd80003800000 */
.L_x_101:
[----:B------:R-:W-:Y:S05]  /*a7b0*/  BSYNC B1 ;  /* 0x0000000000017941 */ /* 0x000fea0003800000 */
.L_x_53:
[----:B------:R-:W-:Y:S04]  /*a7c0*/  BSSY B1, `(.L_x_55) ;  /* 0x0000009000017945 */ /* 0x000fe80003800000 */
[----:B------:R-:W-:Y:S05]  /*a7d0*/  @P3 BRA `(.L_x_56) ;  /* 0x00000000001c3947 */ /* 0x000fea0003800000 */
[----:B------:R-:W2:Y:S02]  /*a7e0*/  S2R R2, SR_TID.X ;  /* 0x0000000000027919 */ /* 0x000ea40000002100 */
[----:B--2---:R-:W-:Y:S01]  /*a7f0*/  LOP3.LUT R4, R2, 0x1f, RZ, 0xc0, !PT ;  /* 0x0000001f02047812 */ /* 0x004fe200078ec0ff */
[----:B------:R-:W-:-:S03]  /*a800*/  IMAD.MOV.U32 R2, RZ, RZ, 0x5000 ;  /* 0x00005000ff027424 */ /* 0x000fc600078e00ff */
[----:B------:R-:W-:Y:S01]  /*a810*/  ISETP.NE.AND P0, PT, R4, RZ, PT ;  /* 0x000000ff0400720c */ /* 0x000fe20003f05270 */
[----:B------:R4:W-:-:S12]  /*a820*/  SYNCS.ARRIVE.TRANS64 RZ, [R9+URZ+0x29870], R2 ;  /* 0x0298700209ff79a7 */ /* 0x0009d8000800003f */
[----:B----4-:R-:W-:Y:S05]  /*a830*/  @!P0 BRA `(.L_x_56) ;  /* 0x0000000000048947 */ /* 0x010fea0003800000 */
[----:B------:R-:W-:Y:S01]  /*a840*/  BPT.TRAP 0x1 ;  /* 0x000000040000795c */ /* 0x000fe20000300000 */
.L_x_56:
[----:B------:R-:W-:Y:S05]  /*a850*/  BSYNC B1 ;  /* 0x0000000000017941 */ /* 0x000fea0003800000 */
.L_x_55:
[----:B------:R-:W4:Y:S04]  /*a860*/  LDL R2, [R1] ;  /* 0x0000000001027983 */ /* 0x000f280000100800 */
[----:B------:R-:W3:Y:S01]  /*a870*/  LDL R10, [R1+0x8] ;  /* 0x00000800010a7983 */ /* 0x000ee20000100800 */
[----:B--2---:R-:W-:Y:S02]  /*a880*/  IMAD.MOV.U32 R5, RZ, RZ, RZ ;  /* 0x000000ffff057224 */ /* 0x004fe400078e00ff */
[----:B------:R-:W-:-:S03]  /*a890*/  IMAD.U32 R4, RZ, RZ, UR40 ;  /* 0x00000028ff047e24 */ /* 0x000fc6000f8e00ff */
[----:B------:R-:W-:Y:S01]  /*a8a0*/  R2UR UR10, R5 ;  /* 0x00000000050a72ca */ /* 0x000fe200000e0000 */
[----:B------:R-:W-:Y:S01]  /*a8b0*/  UIADD3 UR4, UP0, UR52, 0x470, URZ ;  /* 0x0000047034047890 */ /* 0x000fe2000ff1e03f */
[----:B------:R-:W-:Y:S01]  /*a8c0*/  PLOP3.LUT P0, PT, PT, PT, PT, 0x80, 0x0 ;  /* 0x000000000000781c */ /* 0x000fe20003f0f070 */
[----:B------:R-:W-:Y:S01]  /*a8d0*/  IMAD R8, R8, 0xa0, RZ ;  /* 0x000000a008087824 */ /* 0x000fe200078e02ff */
[----:B------:R-:W-:Y:S01]  /*a8e0*/  UMOV UR6, 0x0 ;  /* 0x0000000000067882 */ /* 0x000fe20000000000 */
[----:B------:R-:W-:Y:S01]  /*a8f0*/  UIADD3.X UR5, URZ, UR53, URZ, UP0, !UPT ;  /* 0x000000353f057290 */ /* 0x000fe200087fe43f */
[----:B------:R-:W-:Y:S01]  /*a900*/  UMOV UR7, 0x14f00000 ;  /* 0x14f0000000077882 */ /* 0x000fe20000000000 */
[----:B----4-:R-:W-:Y:S01]  /*a910*/  IMAD R2, R2, 0x5000, R4 ;  /* 0x0000500002027824 */ /* 0x010fe200078e0204 */
[----:B---3--:R-:W-:-:S03]  /*a920*/  R2UR UR12, R10 ;  /* 0x000000000a0c72ca */ /* 0x008fc600000e0000 */
[----:B------:R-:W-:Y:S02]  /*a930*/  VIADD R2, R2, 0xa400 ;  /* 0x0000a40002027836 */ /* 0x000fe40000000000 */
[----:B------:R-:W-:-:S10]  /*a940*/  VIADD R10, R9, 0x29870 ;  /* 0x00029870090a7836 */ /* 0x000fd40000000000 */
.L_x_57:
[----:B------:R-:W-:-:S13]  /*a950*/  @P0 ELECT P4, URZ, PT ;  /* 0x00000000003f082f */ /* 0x000fda0003880000 */
[----:B-----5:R-:W-:Y:S02]  /*a960*/  @P4 R2UR UR13, R0 ;  /* 0x00000000000d42ca */ /* 0x020fe400000e0000 */
[----:B------:R-:W-:Y:S02]  /*a970*/  @P4 R2UR UR11, R8 ;  /* 0x00000000080b42ca */ /* 0x000fe400000e0000 */
[----:B------:R-:W-:Y:S02]  /*a980*/  @P4 R2UR UR9, R10 ;  /* 0x000000000a0942ca */ /* 0x000fe400000e0000 */
[----:B------:R-:W-:Y:S02]  /*a990*/  @P4 R2UR UR8, R2 ;  /* 0x00000000020842ca */ /* 0x000fe400000e0000 */
[----:B------:R-:W-:Y:S02]  /*a9a0*/  @P4 PLOP3.LUT P0, PT, P4, PT, PT, 0x8, 0x0 ;  /* 0x000000000000481c */ /* 0x000fe4000270e170 */
[----:B------:R-:W-:-:S09]  /*a9b0*/  PLOP3.LUT P4, PT, PT, PT, PT, 0x8, 0x0 ;  /* 0x000000000000781c */ /* 0x000fd20003f8e170 */
[----:B------:R2:W-:Y:S02]  /*a9c0*/  UTMALDG.4D [UR8], [UR4], desc[UR6] ;  /* 0x00000608040075b4 */ /* 0x0005e40008019000 */
[----:B--2---:R-:W-:Y:S05]  /*a9d0*/  @P0 BRA.U.ANY `(.L_x_57) ;  /* 0xfffffffd00dc0947 */ /* 0x004fea000393ffff */
[----:B------:R-:W2:Y:S01]  /*a9e0*/  SYNCS.PHASECHK.TRANS64.TRYWAIT P0, [R9+URZ+0x29840], R3 ;  /* 0x02984003090075a7 */ /* 0x000ea2000800017f */
[----:B------:R-:W-:Y:S04]  /*a9f0*/  BSSY B1, `(.L_x_58) ;  /* 0x0000002000017945 */ /* 0x000fe80003800000 */
[----:B--2---:R-:W-:Y:S05]  /*aa00*/  @!P0 BRA `(.L_x_59) ;  /* 0x0000001800888947 */ /* 0x004fea0003800000 */
.L_x_102:
[----:B------:R-:W-:Y:S05]  /*aa10*/  BSYNC B1 ;  /* 0x0000000000017941 */ /* 0x000fea0003800000 */
.L_x_58:
[----:B------:R-:W-:Y:S01]  /*aa20*/  BSSY B1, `(.L_x_60) ;  /* 0x000000b000017945 */ /* 0x000fe20003800000 */
[----:B------:R-:W-:Y:S02]  /*aa30*/  IMAD.MOV.U32 R2, RZ, RZ, 0x0 ;  /* 0x00000000ff027424 */ /* 0x000fe400078e00ff */
[----:B-12---:R-:W-:Y:S01]  /*aa40*/  IMAD.MOV.U32 R3, RZ, RZ, 0x14f00000 ;  /* 0x14f00000ff037424 */ /* 0x006fe200078e00ff */
[----:B------:R-:W-:Y:S06]  /*aa50*/  @P3 BRA `(.L_x_61) ;  /* 0x00000000001c3947 */ /* 0x000fec0003800000 */
[----:B------:R-:W1:Y:S02]  /*aa60*/  S2R R10, SR_TID.X ;  /* 0x00000000000a7919 */ /* 0x000e640000002100 */
[----:B-1----:R-:W-:Y:S01]  /*aa70*/  LOP3.LUT R11, R10, 0x1f, RZ, 0xc0, !PT ;  /* 0x0000001f0a0b7812 */ /* 0x002fe200078ec0ff */
[----:B------:R-:W-:-:S03]  /*aa80*/  IMAD.MOV.U32 R10, RZ, RZ, 0x7800 ;  /* 0x00007800ff0a7424 */ /* 0x000fc600078e00ff */
[----:B------:R-:W-:Y:S01]  /*aa90*/  ISETP.NE.AND P0, PT, R11, RZ, PT ;  /* 0x000000ff0b00720c */ /* 0x000fe20003f05270 */
[----:B------:R1:W-:-:S12]  /*aaa0*/  SYNCS.ARRIVE.TRANS64 RZ, [R9+URZ+0x29830], R10 ;  /* 0x0298300a09ff79a7 */ /* 0x0003d8000800003f */
[----:B-1----:R-:W-:Y:S05]  /*aab0*/  @!P0 BRA `(.L_x_61) ;  /* 0x0000000000048947 */ /* 0x002fea0003800000 */
[----:B------:R-:W-:Y:S01]  /*aac0*/  BPT.TRAP 0x1 ;  /* 0x000000040000795c */ /* 0x000fe20000300000 */
.L_x_61:
[----:B------:R-:W-:Y:S05]  /*aad0*/  BSYNC B1 ;  /* 0x0000000000017941 */ /* 0x000fea0003800000 */
.L_x_60:
[----:B------:R-:W2:Y:S04]  /*aae0*/  LDL R11, [R1+0x8] ;  /* 0x00000800010b7983 */ /* 0x000ea80000100800 */
[----:B------:R-:W3:Y:S01]  /*aaf0*/  LDL R10, [R1] ;  /* 0x00000000010a7983 */ /* 0x000ee20000100800 */
[----:B------:R-:W-:Y:S01]  /*ab00*/  R2UR UR6, R2 ;  /* 0x00000000020672ca */ /* 0x000fe200000e0000 */
[----:B------:R-:W-:Y:S01]  /*ab10*/  UIADD3 UR4, UP0, UR52, 0x370, URZ ;  /* 0x0000037034047890 */ /* 0x000fe2000ff1e03f */
[----:B------:R-:W-:Y:S01]  /*ab20*/  R2UR UR7, R3 ;  /* 0x00000000030772ca */ /* 0x000fe200000e0000 */
[----:B------:R-:W-:Y:S01]  /*ab30*/  VIADD R9, R9, 0x29830 ;  /* 0x0002983009097836 */ /* 0x000fe20000000000 */
[----:B------:R-:W-:Y:S01]  /*ab40*/  R2UR UR10, R5 ;  /* 0x00000000050a72ca */ /* 0x000fe200000e0000 */
[----:B------:R-:W-:Y:S01]  /*ab50*/  UIADD3.X UR5, URZ, UR53, URZ, UP0, !UPT ;  /* 0x000000353f057290 */ /* 0x000fe200087fe43f */
[----:B------:R-:W-:-:S02]  /*ab60*/  PLOP3.LUT P0, PT, PT, PT, PT, 0x80, 0x0 ;  /* 0x000000000000781c */ /* 0x000fc40003f0f070 */
[----:B--2---:R-:W-:Y:S01]  /*ab70*/  R2UR UR12, R11 ;  /* 0x000000000b0c72ca */ /* 0x004fe200000e0000 */
[----:B---3--:R-:W-:-:S04]  /*ab80*/  IMAD R4, R10, 0x7800, R4 ;  /* 0x000078000a047824 */ /* 0x008fc800078e0204 */
[----:B------:R-:W-:-:S10]  /*ab90*/  VIADD R5, R4, 0x1a400 ;  /* 0x0001a40004057836 */ /* 0x000fd40000000000 */
.L_x_62:
[----:B------:R-:W-:-:S13]  /*aba0*/  @P0 ELECT P3, URZ, PT ;  /* 0x00000000003f082f */ /* 0x000fda0003860000 */
[----:B------:R-:W-:Y:S02]  /*abb0*/  @P3 R2UR UR13, R0 ;  /* 0x00000000000d32ca */ /* 0x000fe400000e0000 */
[----:B------:R-:W-:Y:S02]  /*abc0*/  @P3 R2UR UR11, R8 ;  /* 0x00000000080b32ca */ /* 0x000fe400000e0000 */
[----:B------:R-:W-:Y:S02]  /*abd0*/  @P3 R2UR UR9, R9 ;  /* 0x00000000090932ca */ /* 0x000fe400000e0000 */
[----:B------:R-:W-:Y:S02]  /*abe0*/  @P3 R2UR UR8, R5 ;  /* 0x00000000050832ca */ /* 0x000fe400000e0000 */
[----:B------:R-:W-:Y:S02]  /*abf0*/  @P3 PLOP3.LUT P0, PT, P3, PT, PT, 0x8, 0x0 ;  /* 0x000000000000381c */ /* 0x000fe40001f0e170 */
[----:B------:R-:W-:-:S09]  /*ac00*/  PLOP3.LUT P3, PT, PT, PT, PT, 0x8, 0x0 ;  /* 0x000000000000781c */ /* 0x000fd20003f6e170 */
[----:B------:R1:W-:Y:S02]  /*ac10*/  UTMALDG.4D [UR8], [UR4], desc[UR6] ;  /* 0x00000608040075b4 */ /* 0x0003e40008019000 */
[----:B-1----:R-:W-:Y:S05]  /*ac20*/  @P0 BRA.U.ANY `(.L_x_62) ;  /* 0xfffffffd00dc0947 */ /* 0x002fea000393ffff */
[----:B------:R-:W2:Y:S01]  /*ac30*/  LDL R10, [R1+0x8] ;  /* 0x00000800010a7983 */ /* 0x000ea20000100800 */
[----:B------:R-:W-:Y:S01]  /*ac40*/  R2UR UR6, R2 ;  /* 0x00000000020672ca */ /* 0x000fe200000e0000 */
[----:B------:R-:W-:Y:S01]  /*ac50*/  VIADD R5, R4, 0x1cc00 ;  /* 0x0001cc0004057836 */ /* 0x000fe20000000000 */
[----:B------:R-:W-:Y:S01]  /*ac60*/  R2UR UR7, R3 ;  /* 0x00000000030772ca */ /* 0x000fe200000e0000 */
[----:B------:R-:W-:Y:S01]  /*ac70*/  UMOV UR10, 0x40 ;  /* 0x00000040000a7882 */ /* 0x000fe20000000000 */
[----:B------:R-:W-:Y:S02]  /*ac80*/  PLOP3.LUT P0, PT, PT, PT, PT, 0x80, 0x0 ;  /* 0x000000000000781c */ /* 0x000fe40003f0f070 */
[----:B--2---:R-:W-:-:S15]  /*ac90*/  R2UR UR12, R10 ;  /* 0x000000000a0c72ca */ /* 0x004fde00000e0000 */
.L_x_63:
        /* <DEDUP_REMOVED lines=16> */
.L_x_64:
        /* <DEDUP_REMOVED lines=8> */
[----:B--2---:R-:W-:Y:S05]  /*ae20*/  @P0 BRA.U.ANY `(.L_x_64) ;  /* 0xfffffffd00dc0947 */ /* 0x004fea000393ffff */
.L_x_51:
[----:B------:R-:W-:Y:S05]  /*ae30*/  BSYNC B0 ;  /* 0x0000000000007941 */ /* 0x000fea0003800000 */
.L_x_50:
[----:B------:R-:W-:-:S06]  /*ae40*/  UISETP.NE.AND UP0, UPT, UR43, 0x3, UPT ;  /* 0x000000032b00788c */ /* 0x000fcc000bf05270 */
[----:B------:R-:W-:-:S13]  /*ae50*/  PLOP3.LUT P0, PT, PT, PT, UP0, 0x80, 0x0 ;  /* 0x000000000000781c */ /* 0x000fda0003f0f008 */
[----:B------:R-:W-:Y:S05]  /*ae60*/  @!P0 BRA `(.L_x_65) ;  /* 0x0000000000048947 */ /* 0x000fea0003800000 */
[----:B------:R-:W-:Y:S01]  /*ae70*/  BPT.TRAP 0x1 ;  /* 0x000000040000795c */ /* 0x000fe20000300000 */
.L_x_65:
[----:B------:R-:W-:Y:S01]  /*ae80*/  LOP3.LUT R2, R7, 0x1, RZ, 0x3c, !PT ;  /* 0x0000000107027812 */ /* 0x000fe200078e3cff */
[----:B------:R-:W-:Y:S01]  /*ae90*/  BSSY B0, `(.L_x_66) ;  /* 0x0000008000007945 */ /* 0x000fe20003800000 */
[----:B------:R-:W-:Y:S02]  /*aea0*/  LEA R3, R6, UR40, 0x3 ;  /* 0x0000002806037c11 */ /* 0x000fe4000f8e18ff */
[----:B------:R-:W-:-:S03]  /*aeb0*/  SHF.L.U32 R2, R2, 0x1f, RZ ;  /* 0x0000001f02027819 */ /* 0x000fc600000006ff */
[----:B------:R2:W-:Y:S01]  /*aec0*/  STL [R1+0x4], R3 ;  /* 0x0000040301007387 */ /* 0x0005e20000100800 */
[----:B------:R2:W4:Y:S02]  /*aed0*/  SYNCS.PHASECHK.TRANS64.TRYWAIT P3, [R3+URZ+0x29870], R2 ;  /* 0x02987002030075a7 */ /* 0x000524000806017f */
[----:B--2---:R-:W-:-:S05]  /*aee0*/  IMAD.U32 R3, RZ, RZ, UR48 ;  /* 0x00000030ff037e24 */ /* 0x004fca000f8e00ff */
[----:B------:R-:W-:Y:S01]  /*aef0*/  ISETP.NE.AND P0, PT, R3, 0x3, PT ;  /* 0x000000030300780c */ /* 0x000fe20003f05270 */
[----:B----4-:R-:W-:-:S12]  /*af00*/  @!P3 BRA `(.L_x_67) ;  /* 0x00000014005cb947 */ /* 0x010fd80003800000 */
.L_x_103:
[----:B------:R-:W-:Y:S05]  /*af10*/  BSYNC B0 ;  /* 0x0000000000007941 */ /* 0x000fea0003800000 */
.L_x_66:
[----:B------:R-:W-:Y:S05]  /*af20*/  @!P0 BRA `(.L_x_68) ;  /* 0x0000000000048947 */ /* 0x000fea0003800000 */
[----:B------:R-:W-:Y:S01]  /*af30*/  BPT.TRAP 0x1 ;  /* 0x000000040000795c */ /* 0x000fe20000300000 */
.L_x_68:
[----:B--2---:R-:W2:Y:S01]  /*af40*/  LDL R2, [R1+0x4] ;  /* 0x0000040001027983 */ /* 0x004ea20000100800 */
[----:B------:R-:W-:-:S04]  /*af50*/  SHF.L.U32 R3, R7, 0x1f, RZ ;  /* 0x0000001f07037819 */ /* 0x000fc800000006ff */
[----:B--2---:R2:W4:Y:S02]  /*af60*/  SYNCS.PHASECHK.TRANS64.TRYWAIT P3, [R2+URZ+0x29860], R3 ;  /* 0x02986003020075a7 */ /* 0x004524000806017f */
[----:B--2---:R-:W-:Y:S01]  /*af70*/  IMAD R2, R6, 0x5000, RZ ;  /* 0x0000500006027824 */ /* 0x004fe200078e02ff */
[----:B----4-:R-:W-:Y:S06]  /*af80*/  @!P3 BRA `(.L_x_69) ;  /* 0x000000140054b947 */ /* 0x010fec0003800000 */
.L_x_104:
[----:B--2---:R-:W2:Y:S04]  /*af90*/  LDL R4, [R1+0x1c] ;  /* 0x00001c0001047983 */ /* 0x004ea80000100800 */
[----:B-1----:R-:W4:Y:S04]  /*afa0*/  LDL R10, [R1+0x20] ;  /* 0x00002000010a7983 */ /* 0x002f280000100800 */
[----:B------:R-:W5:Y:S01]  /*afb0*/  LDL R12, [R1+0x18] ;  /* 0x00001800010c7983 */ /* 0x000f620000100800 */
[----:B------:R-:W-:Y:S05]  /*afc0*/  WARPSYNC.ALL ;  /* 0x0000000000007948 */ /* 0x000fea0003800000 */
[----:B--2---:R-:W-:-:S05]  /*afd0*/  LOP3.LUT R3, R2, R4, RZ, 0xfc, !PT ;  /* 0x0000000402037212 */ /* 0x004fca00078efcff */
[----:B------:R-:W1:Y:S01]  /*afe0*/  LDSM.16.MT88.4 R4, [R3+UR40+0xa400] ;  /* 0x00a400280304783b */ /* 0x000e620008004200 */
[----:B------:R-:W-:Y:S01]  /*aff0*/  VIADD R21, R3, UR40 ;  /* 0x0000002803157c36 */ /* 0x000fe20008000000 */
[----:B-----5:R-:W-:-:S03]  /*b000*/  IADD3 R2, R2, UR40, R12 ;  /* 0x0000002802027c10 */ /* 0x020fc6000fffe00c */
[----:B----4-:R-:W-:Y:S01]  /*b010*/  IMAD.IADD R21, R10, 0x1, R21 ;  /* 0x000000010a157824 */ /* 0x010fe200078e0215 */
[C-C-:B-1----:R-:W-:Y:S02]  /*b020*/  PRMT R8, R4.reuse, 0x6420, R5.reuse ;  /* 0x0000642004087816 */ /* 0x142fe40000000005 */
[----:B------:R-:W-:Y:S02]  /*b030*/  PRMT R9, R4, 0x7531, R5 ;  /* 0x0000753104097816 */ /* 0x000fe40000000005 */
[C-C-:B------:R-:W-:Y:S02]  /*b040*/  PRMT R10, R6.reuse, 0x6420, R7.reuse ;  /* 0x00006420060a7816 */ /* 0x140fe40000000007 */
[----:B------:R-:W-:Y:S02]  /*b050*/  PRMT R11, R6, 0x7531, R7 ;  /* 0x00007531060b7816 */ /* 0x000fe40000000007 */
[----:B------:R-:W1:Y:S04]  /*b060*/  LDSM.16.MT88.4 R4, [R21+0xa400] ;  /* 0x00a400001504783b */ /* 0x000e680000004200 */
[----:B------:R-:W-:Y:S01]  /*b070*/  STSM.16.M88.4 [R2+0x400], R8 ;  /* 0x0004000802007844 */ /* 0x000fe20000000200 */
[----:B-1----:R-:W-:-:S02]  /*b080*/  PRMT R12, R4, 0x6420, R5 ;  /* 0x00006420040c7816 */ /* 0x002fc40000000005 */
[----:B------:R-:W-:Y:S02]  /*b090*/  PRMT R13, R4, 0x7531, R5 ;  /* 0x00007531040d7816 */ /* 0x000fe40000000005 */
[C-C-:B------:R-:W-:Y:S02]  /*b0a0*/  PRMT R14, R6.reuse, 0x6420, R7.reuse ;  /* 0x00006420060e7816 */ /* 0x140fe40000000007 */
[----:B------:R-:W-:-:S05]  /*b0b0*/  PRMT R15, R6, 0x7531, R7 ;  /* 0x00007531060f7816 */ /* 0x000fca0000000007 */
[----:B------:R-:W-:Y:S04]  /*b0c0*/  STSM.16.M88.4 [R2+0xc00], R12 ;  /* 0x000c000c02007844 */ /* 0x000fe80000000200 */
[----:B------:R-:W1:Y:S02]  /*b0d0*/  LDSM.16.MT88.4 R8, [R3+UR40+0xb400] ;  /* 0x00b400280308783b */ /* 0x000e640008004200 */
[C-C-:B-1----:R-:W-:Y:S02]  /*b0e0*/  PRMT R4, R8.reuse, 0x6420, R9.reuse ;  /* 0x0000642008047816 */ /* 0x142fe40000000009 */
[----:B------:R-:W-:Y:S02]  /*b0f0*/  PRMT R5, R8, 0x7531, R9 ;  /* 0x0000753108057816 */ /* 0x000fe40000000009 */
[----:B------:R-:W-:-:S02]  /*b100*/  PRMT R6, R10, 0x6420, R11 ;  /* 0x000064200a067816 */ /* 0x000fc4000000000b */
[----:B------:R-:W-:Y:S02]  /*b110*/  PRMT R7, R10, 0x7531, R11 ;  /* 0x000075310a077816 */ /* 0x000fe4000000000b */
[----:B------:R-:W1:Y:S04]  /*b120*/  LDSM.16.MT88.4 R8, [R21+0xb400] ;  /* 0x00b400001508783b */ /* 0x000e680000004200 */
[----:B------:R-:W-:Y:S01]  /*b130*/  STSM.16.M88.4 [R2+0x1400], R4 ;  /* 0x0014000402007844 */ /* 0x000fe20000000200 */
[C-C-:B-1----:R-:W-:Y:S02]  /*b140*/  PRMT R16, R8.reuse, 0x6420, R9.reuse ;  /* 0x0000642008107816 */ /* 0x142fe40000000009 */
[----:B------:R-:W-:Y:S02]  /*b150*/  PRMT R17, R8, 0x7531, R9 ;  /* 0x0000753108117816 */ /* 0x000fe40000000009 */
[----:B------:R-:W-:-:S02]  /*b160*/  PRMT R18, R10, 0x6420, R11 ;  /* 0x000064200a127816 */ /* 0x000fc4000000000b */
        /* <DEDUP_REMOVED lines=32> */
[----:B------:R1:W-:Y:S02]  /*b370*/  STSM.16.M88.4 [R2+0x4400], R4 ;  /* 0x0044000402007844 */ /* 0x0003e40000000200 */
[C-C-:B-1----:R-:W-:Y:S02]  /*b380*/  PRMT R4, R8.reuse, 0x6420, R9.reuse ;  /* 0x0000642008047816 */ /* 0x142fe40000000009 */
[----:B------:R-:W-:-:S02]  /*b390*/  PRMT R5, R8, 0x7531, R9 ;  /* 0x0000753108057816 */ /* 0x000fc40000000009 */
[C-C-:B------:R-:W-:Y:S02]  /*b3a0*/  PRMT R6, R10.reuse, 0x6420, R11.reuse ;  /* 0x000064200a067816 */ /* 0x140fe4000000000b */
[----:B------:R-:W-:-:S05]  /*b3b0*/  PRMT R7, R10, 0x7531, R11 ;  /* 0x000075310a077816 */ /* 0x000fca000000000b */
[----:B------:R1:W-:Y:S01]  /*b3c0*/  STSM.16.M88.4 [R2+0x4c00], R4 ;  /* 0x004c000402007844 */ /* 0x0003e20000000200 */
[----:B------:R-:W-:Y:S01]  /*b3d0*/  @!PT LDS RZ, [RZ] ;  /* 0x00000000fffff984 */ /* 0x000fe20000000800 */
[----:B------:R-:W-:Y:S01]  /*b3e0*/  @!PT LDS RZ, [RZ] ;  /* 0x00000000fffff984 */ /* 0x000fe20000000800 */
[----:B------:R-:W-:Y:S01]  /*b3f0*/  @!PT LDS RZ, [RZ] ;  /* 0x00000000fffff984 */ /* 0x000fe20000000800 */
[----:B------:R-:W-:Y:S01]  /*b400*/  @!PT LDS RZ, [RZ] ;  /* 0x00000000fffff984 */ /* 0x000fe20000000800 */
[----:B------:R2:W-:Y:S06]  /*b410*/  MEMBAR.ALL.CTA ;  /* 0x0000000000007992 */ /* 0x0005ec0000008000 */
[----:B--2---:R-:W2:Y:S01]  /*b420*/  FENCE.VIEW.ASYNC.S ;  /* 0x00000000000073c6 */ /* 0x004ea20000000000 */
[----:B------:R-:W-:Y:S05]  /*b430*/  @!P0 BRA `(.L_x_70) ;  /* 0x0000000000048947 */ /* 0x000fea0003800000 */
[----:B------:R-:W-:Y:S01]  /*b440*/  BPT.TRAP 0x1 ;  /* 0x000000040000795c */ /* 0x000fe20000300000 */
.L_x_70:
[----:B------:R-:W2:Y:S01]  /*b450*/  LDL.LU R3, [R1+0x4] ;  /* 0x0000040001037983 */ /* 0x000ea20000300800 */
[C---:B------:R-:W-:Y:S01]  /*b460*/  ISETP.GT.AND P0, PT, R20.reuse, RZ, PT ;  /* 0x000000ff1400720c */ /* 0x040fe20003f04270 */
[----:B------:R-:W-:Y:S02]  /*b470*/  VIADD R20, R20, 0xffffffff ;  /* 0xffffffff14147836 */ /* 0x000fe40000000000 */
[----:B-1----:R4:W5:Y:S04]  /*b480*/  LDL R7, [R1+0xc] ;  /* 0x00000c0001077983 */ /* 0x0029680000100800 */
[----:B------:R4:W5:Y:S01]  /*b490*/  LDL R6, [R1] ;  /* 0x0000000001067983 */ /* 0x0009620000100800 */
[----:B--2---:R4:W-:Y:S01]  /*b4a0*/  SYNCS.ARRIVE.TRANS64.A1T0 RZ, [R3+URZ+0x29850], RZ ;  /* 0x029850ff03ff79a7 */ /* 0x0049e2000810003f */
[----:B------:R-:W-:-:S05]  /*b4b0*/  @!P2 VIADD R2, R3, 0x29880 ;  /* 0x000298800302a836 */ /* 0x000fca0000000000 */
[----:B------:R-:W-:Y:S01]  /*b4c0*/  @!P2 PRMT R2, RZ, 0x654, R2 ;  /* 0x00000654ff02a816 */ /* 0x000fe20000000002 */
[----:B------:R-:W-:Y:S06]  /*b4d0*/  BAR.SYNC.DEFER_BLOCKING 0x2, 0x80 ;  /* 0x0082000000007b1d */ /* 0x000fec0000010000 */
[----:B------:R4:W-:Y:S01]  /*b4e0*/  @!P2 SYNCS.ARRIVE.TRANS64.RED.A1T0 RZ, [R2+URZ], RZ ;  /* 0x000000ff02ffa9a7 */ /* 0x0009e2000810043f */
[----:B------:R-:W-:Y:S05]  /*b4f0*/  @P0 BRA `(.L_x_71) ;  /* 0xfffffff000100947 */ /* 0x000fea000383ffff */
.L_x_49:
[----:B------:R-:W-:-:S06]  /*b500*/  UISETP.NE.AND UP0, UPT, UR43, 0x3, UPT ;  /* 0x000000032b00788c */ /* 0x000fcc000bf05270 */
[----:B------:R-:W-:-:S13]  /*b510*/  PLOP3.LUT P0, PT, PT, PT, UP0, 0x80, 0x0 ;  /* 0x000000000000781c */ /* 0x000fda0003f0f008 */
[----:B------:R-:W-:Y:S05]  /*b520*/  @!P0 BRA `(.L_x_72) ;  /* 0x0000000000048947 */ /* 0x000fea0003800000 */
[----:B------:R-:W-:Y:S01]  /*b530*/  BPT.TRAP 0x1 ;  /* 0x000000040000795c */ /* 0x000fe20000300000 */
.L_x_72:
[----:B--2-4-:R-:W2:Y:S04]  /*b540*/  LDL R2, [R1+0xc] ;  /* 0x00000c0001027983 */ /* 0x014ea80000100800 */
[----:B------:R-:W4:Y:S01]  /*b550*/  LDL R0, [R1] ;  /* 0x0000000001007983 */ /* 0x000f220000100800 */
[----:B------:R-:W-:Y:S01]  /*b560*/  BSSY B0, `(.L_x_73) ;  /* 0x0000008000007945 */ /* 0x000fe20003800000 */
[----:B--2---:R-:W-:-:S04]  /*b570*/  LOP3.LUT R3, R2, 0x1, RZ, 0x3c, !PT ;  /* 0x0000000102037812 */ /* 0x004fc800078e3cff */
[----:B------:R-:W-:Y:S02]  /*b580*/  SHF.L.U32 R3, R3, 0x1f, RZ ;  /* 0x0000001f03037819 */ /* 0x000fe400000006ff */
[----:B----4-:R-:W-:-:S04]  /*b590*/  LEA R20, R0, UR40, 0x3 ;  /* 0x0000002800147c11 */ /* 0x010fc8000f8e18ff */
[----:B------:R-:W2:Y:S01]  /*b5a0*/  SYNCS.PHASECHK.TRANS64.TRYWAIT P0, [R20+URZ+0x29870], R3 ;  /* 0x02987003140075a7 */ /* 0x000ea2000800017f */
[----:B------:R-:W-:-:S05]  /*b5b0*/  IMAD.U32 R0, RZ, RZ, UR48 ;  /* 0x00000030ff007e24 */ /* 0x000fca000f8e00ff */
[----:B------:R-:W-:Y:S01]  /*b5c0*/  ISETP.NE.AND P1, PT, R0, 0x3, PT ;  /* 0x000000030000780c */ /* 0x000fe20003f25270 */
[----:B--2---:R-:W-:-:S12]  /*b5d0*/  @!P0 BRA `(.L_x_74) ;  /* 0x0000000c00d88947 */ /* 0x004fd80003800000 */
.L_x_105:
[----:B------:R-:W-:Y:S05]  /*b5e0*/  BSYNC B0 ;  /* 0x0000000000007941 */ /* 0x000fea0003800000 */
.L_x_73:
[----:B------:R-:W-:Y:S05]  /*b5f0*/  @!P1 BRA `(.L_x_75) ;  /* 0x0000000000049947 */ /* 0x000fea0003800000 */
[----:B------:R-:W-:Y:S01]  /*b600*/  BPT.TRAP 0x1 ;  /* 0x000000040000795c */ /* 0x000fe20000300000 */
.L_x_75:
[----:B------:R-:W2:Y:S02]  /*b610*/  LDL R0, [R1+0xc] ;  /* 0x00000c0001007983 */ /* 0x000ea40000100800 */
[----:B--2---:R-:W-:-:S04]  /*b620*/  SHF.L.U32 R3, R0, 0x1f, RZ ;  /* 0x0000001f00037819 */ /* 0x004fc800000006ff */
[----:B------:R-:W2:Y:S02]  /*b630*/  SYNCS.PHASECHK.TRANS64.TRYWAIT P0, [R20+URZ+0x29860], R3 ;  /* 0x02986003140075a7 */ /* 0x000ea4000800017f */
[----:B--2---:R-:W-:Y:S05]  /*b640*/  @!P0 BRA `(.L_x_76) ;  /* 0x0000000c00d08947 */ /* 0x004fea0003800000 */
.L_x_106:
[----:B------:R-:W4:Y:S04]  /*b650*/  LDL R0, [R1] ;  /* 0x0000000001007983 */ /* 0x000f280000100800 */
[----:B------:R-:W2:Y:S04]  /*b660*/  LDL R2, [R1+0x1c] ;  /* 0x00001c0001027983 */ /* 0x000ea80000100800 */
[----:B------:R-:W3:Y:S04]  /*b670*/  LDL R10, [R1+0x20] ;  /* 0x00002000010a7983 */ /* 0x000ee80000100800 */
[----:B------:R-:W3:Y:S01]  /*b680*/  LDL R12, [R1+0x18] ;  /* 0x00001800010c7983 */ /* 0x000ee20000100800 */
[----:B------:R-:W-:Y:S05]  /*b690*/  WARPSYNC.ALL ;  /* 0x0000000000007948 */ /* 0x000fea0003800000 */
[----:B----4-:R-:W-:-:S05]  /*b6a0*/  IMAD R0, R0, 0x5000, RZ ;  /* 0x0000500000007824 */ /* 0x010fca00078e02ff */
[----:B--2---:R-:W-:-:S05]  /*b6b0*/  LOP3.LUT R2, R0, R2, RZ, 0xfc, !PT ;  /* 0x0000000200027212 */ /* 0x004fca00078efcff */
[----:B-1---5:R-:W1:Y:S01]  /*b6c0*/  LDSM.16.MT88.4 R4, [R2+UR40+0xa400] ;  /* 0x00a400280204783b */ /* 0x022e620008004200 */
[----:B------:R-:W-:Y:S01]  /*b6d0*/  VIADD R3, R2, UR40 ;  /* 0x0000002802037c36 */ /* 0x000fe20008000000 */
[----:B---3--:R-:W-:-:S03]  /*b6e0*/  IADD3 R0, R0, UR40, R12 ;  /* 0x0000002800007c10 */ /* 0x008fc6000fffe00c */
[----:B------:R-:W-:Y:S01]  /*b6f0*/  IMAD.IADD R3, R10, 0x1, R3 ;  /* 0x000000010a037824 */ /* 0x000fe200078e0203 */
[C-C-:B-1----:R-:W-:Y:S02]  /*b700*/  PRMT R8, R4.reuse, 0x6420, R5.reuse ;  /* 0x0000642004087816 */ /* 0x142fe40000000005 */
[----:B------:R-:W-:Y:S02]  /*b710*/  PRMT R9, R4, 0x7531, R5 ;  /* 0x0000753104097816 */ /* 0x000fe40000000005 */
[C-C-:B------:R-:W-:Y:S02]  /*b720*/  PRMT R10, R6.reuse, 0x6420, R7.reuse ;  /* 0x00006420060a7816 */ /* 0x140fe40000000007 */
[----:B------:R-:W-:Y:S02]  /*b730*/  PRMT R11, R6, 0x7531, R7 ;  /* 0x00007531060b7816 */ /* 0x000fe40000000007 */
[----:B------:R-:W1:Y:S04]  /*b740*/  LDSM.16.MT88.4 R4, [R3+0xa400] ;  /* 0x00a400000304783b */ /* 0x000e680000004200 */
[----:B------:R1:W-:Y:S02]  /*b750*/  STSM.16.M88.4 [R0+0x400], R8 ;  /* 0x0004000800007844 */ /* 0x0003e40000000200 */
        /* <DEDUP_REMOVED lines=47> */
[----:B------:R2:W-:Y:S01]  /*ba50*/  STSM.16.M88.4 [R0+0x4400], R12 ;  /* 0x0044000c00007844 */ /* 0x0005e20000000200 */
[C-C-:B-1----:R-:W-:Y:S02]  /*ba60*/  PRMT R8, R4.reuse, 0x6420, R5.reuse ;  /* 0x0000642004087816 */ /* 0x142fe40000000005 */
[----:B------:R-:W-:Y:S02]  /*ba70*/  PRMT R9, R4, 0x7531, R5 ;  /* 0x0000753104097816 */ /* 0x000fe40000000005 */
[----:B------:R-:W-:-:S02]  /*ba80*/  PRMT R10, R6, 0x6420, R7 ;  /* 0x00006420060a7816 */ /* 0x000fc40000000007 */
[----:B------:R-:W-:-:S05]  /*ba90*/  PRMT R11, R6, 0x7531, R7 ;  /* 0x00007531060b7816 */ /* 0x000fca0000000007 */
[----:B------:R2:W-:Y:S01]  /*baa0*/  STSM.16.M88.4 [R0+0x4c00], R8 ;  /* 0x004c000800007844 */ /* 0x0005e20000000200 */
[----:B------:R-:W-:Y:S01]  /*bab0*/  @!PT LDS RZ, [RZ] ;  /* 0x00000000fffff984 */ /* 0x000fe20000000800 */
[----:B------:R-:W-:Y:S01]  /*bac0*/  @!PT LDS RZ, [RZ] ;  /* 0x00000000fffff984 */ /* 0x000fe20000000800 */
[----:B------:R-:W-:Y:S01]  /*bad0*/  @!PT LDS RZ, [RZ] ;  /* 0x00000000fffff984 */ /* 0x000fe20000000800 */
[----:B------:R-:W-:Y:S01]  /*bae0*/  @!PT LDS RZ, [RZ] ;  /* 0x00000000fffff984 */ /* 0x000fe20000000800 */
[----:B------:R1:W-:Y:S06]  /*baf0*/  MEMBAR.ALL.CTA ;  /* 0x0000000000007992 */ /* 0x0003ec0000008000 */
[----:B-1----:R-:W1:Y:S01]  /*bb00*/  FENCE.VIEW.ASYNC.S ;  /* 0x00000000000073c6 */ /* 0x002e620000000000 */
[----:B------:R-:W-:Y:S05]  /*bb10*/  @!P1 BRA `(.L_x_77) ;  /* 0x0000000000049947 */ /* 0x000fea0003800000 */
[----:B------:R-:W-:Y:S01]  /*bb20*/  BPT.TRAP 0x1 ;  /* 0x000000040000795c */ /* 0x000fe20000300000 */
.L_x_77:
[----:B------:R-:W3:Y:S01]  /*bb30*/  LDL.LU R4, [R1] ;  /* 0x0000000001047983 */ /* 0x000ee20000300800 */
[----:B-1----:R-:W-:Y:S03]  /*bb40*/  SYNCS.ARRIVE.TRANS64.A1T0 RZ, [R20+URZ+0x29850], RZ ;  /* 0x029850ff14ff79a7 */ /* 0x002fe6000810003f */
[----:B------:R-:W4:Y:S01]  /*bb50*/  LDL.LU R3, [R1+0xc] ;  /* 0x00000c0001037983 */ /* 0x000f220000300800 */
[----:B--2---:R-:W-:Y:S01]  /*bb60*/  @!P2 VIADD R0, R20, 0x29880 ;  /* 0x000298801400a836 */ /* 0x004fe20000000000 */
[----:B------:R-:W-:Y:S02]  /*bb70*/  UIADD3 UR49, UR44, UR49, URZ ;  /* 0x000000312c317290 */ /* 0x000fe4000fffe03f */
[----:B------:R-:W-:Y:S01]  /*bb80*/  UIADD3 UR47, UR47, 0x1, URZ ;  /* 0x000000012f2f7890 */ /* 0x000fe2000fffe03f */
[----:B------:R-:W1:Y:S01]  /*bb90*/  LDC R2, c[0x0][0xda4] ;  /* 0x00036900ff027b82 */ /* 0x000e620000000800 */
[----:B------:R-:W-:-:S07]  /*bba0*/  @!P2 PRMT R0, RZ, 0x654, R0 ;  /* 0x00000654ff00a816 */ /* 0x000fce0000000000 */
[----:B------:R-:W-:Y:S01]  /*bbb0*/  BAR.SYNC.DEFER_BLOCKING 0x2, 0x80 ;  /* 0x0082000000007b1d */ /* 0x000fe20000010000 */
[----:B-1----:R-:W-:-:S05]  /*bbc0*/  ISETP.LE.AND P1, PT, R2, UR49, PT ;  /* 0x0000003102007c0c */ /* 0x002fca000bf23270 */
[----:B------:R3:W-:Y:S02]  /*bbd0*/  @!P2 SYNCS.ARRIVE.TRANS64.RED.A1T0 RZ, [R0+URZ], RZ ;  /* 0x000000ff00ffa9a7 */ /* 0x0007e4000810043f */
[----:B---3--:R-:W-:-:S05]  /*bbe0*/  VIADD R0, R4, 0x1 ;  /* 0x0000000104007836 */ /* 0x008fca0000000000 */
[----:B------:R-:W-:-:S04]  /*bbf0*/  ISETP.NE.AND P0, PT, R0, 0x2, PT ;  /* 0x000000020000780c */ /* 0x000fc80003f05270 */
[----:B------:R-:W-:Y:S02]  /*bc00*/  SEL R2, RZ, 0x1, P0 ;  /* 0x00000001ff027807 */ /* 0x000fe40000000000 */
[----:B------:R-:W-:Y:S02]  /*bc10*/  SEL R0, R0, RZ, P0 ;  /* 0x000000ff00007207 */ /* 0x000fe40000000000 */
[----:B----4-:R-:W-:-:S03]  /*bc20*/  LOP3.LUT R3, R3, R2, RZ, 0x3c, !PT ;  /* 0x0000000203037212 */ /* 0x010fc600078e3cff */
[----:B------:R2:W-:Y:S04]  /*bc30*/  STL [R1], R0 ;  /* 0x0000000001007387 */ /* 0x0005e80000100800 */
[----:B------:R2:W-:Y:S01]  /*bc40*/  STL [R1+0xc], R3 ;  /* 0x00000c0301007387 */ /* 0x0005e20000100800 */
[----:B------:R-:W-:Y:S05]  /*bc50*/  @!P1 BRA `(.L_x_78) ;  /* 0xffffffd4008c9947 */ /* 0x000fea000383ffff */
[----:B------:R-:W-:-:S12]  /*bc60*/  ULOP3.LUT UR47, UR47, 0x1, URZ, 0xc, !UPT ;  /* 0x000000012f2f7892 */ /* 0x000fd8000f8e0c3f */
.L_x_34:
[----:B--2---:R-:W1:Y:S01]  /*bc70*/  S2R R3, SR_CgaCtaId ;  /* 0x0000000000037919 */ /* 0x004e620000008800 */
[----:B------:R-:W-:-:S04]  /*bc80*/  MOV R0, 0x400 ;  /* 0x0000040000007802 */ /* 0x000fc80000000f00 */
[----:B-1----:R-:W-:Y:S01]  /*bc90*/  LEA R9, R3, R0, 0x18 ;  /* 0x0000000003097211 */ /* 0x002fe200078ec0ff */
[----:B------:R-:W-:-:S05]  /*bca0*/  IMAD.U32 R0, RZ, RZ, UR47 ;  /* 0x0000002fff007e24 */ /* 0x000fca000f8e00ff */
[----:B------:R-:W-:-:S04]  /*bcb0*/  SHF.L.U32 R0, R0, 0x1f, RZ ;  /* 0x0000001f00007819 */ /* 0x000fc800000006ff */
[----:B------:R-:W1:Y:S02]  /*bcc0*/  SYNCS.PHASECHK.TRANS64.TRYWAIT P0, [R9+URZ+0x29820], R0 ;  /* 0x02982000090075a7 */ /* 0x000e64000800017f */
[----:B-1----:R-:W-:Y:S05]  /*bcd0*/  @!P0 BRA `(.L_x_79) ;  /* 0x0000000800408947 */ /* 0x002fea0003800000 */
.L_x_107:
[----:B------:R-:W2:Y:S02]  /*bce0*/  S2R R2, SR_TID.X ;  /* 0x0000000000027919 */ /* 0x000ea40000002100 */
[----:B--2---:R-:W-:-:S04]  /*bcf0*/  SHF.R.U32.HI R2, RZ, 0x5, R2 ;  /* 0x00000005ff027819 */ /* 0x004fc80000011602 */
[----:B------:R-:W-:-:S05]  /*bd00*/  LOP3.LUT R2, R2, 0x3, RZ, 0xc0, !PT ;  /* 0x0000000302027812 */ /* 0x000fca00078ec0ff */
[----:B-1----:R-:W1:Y:S02]  /*bd10*/  SHFL.IDX PT, R0, R2, RZ, 0x1f ;  /* 0x00001fff02007589 */ /* 0x002e6400000e0000 */
[----:B-1----:R-:W-:-:S13]  /*bd20*/  ISETP.NE.AND P0, PT, R0, RZ, PT ;  /* 0x000000ff0000720c */ /* 0x002fda0003f05270 */
[----:B------:R-:W-:Y:S05]  /*bd30*/  @P0 EXIT ;  /* 0x000000000000094d */ /* 0x000fea0003800000 */
[----:B------:R-:W-:Y:S01]  /*bd40*/  ELECT P0, URZ, PT ;  /* 0x00000000003f782f */ /* 0x000fe20003800000 */
[----:B------:R-:W-:-:S12]  /*bd50*/  BSSY B0, `(.L_x_80) ;  /* 0x000002a000007945 */ /* 0x000fd80003800000 */
[----:B------:R-:W-:Y:S05]  /*bd60*/  @!P0 BRA `(.L_x_81) ;  /* 0x0000000000a08947 */ /* 0x000fea0003800000 */
[----:B------:R-:W-:-:S06]  /*bd70*/  ULOP3.LUT UR4, UR46, 0x2, URZ, 0xfc, !UPT ;  /* 0x000000022e047892 */ /* 0x000fcc000f8efc3f */
[----:B------:R-:W-:-:S05]  /*bd80*/  IMAD.U32 R0, RZ, RZ, UR4 ;  /* 0x00000004ff007e24 */ /* 0x000fca000f8e00ff */
[----:B------:R-:W-:-:S13]  /*bd90*/  ISETP.NE.AND P0, PT, R0, 0x3, PT ;  /* 0x000000030000780c */ /* 0x000fda0003f05270 */
[----:B------:R-:W-:Y:S05]  /*bda0*/  @!P0 BRA `(.L_x_82) ;  /* 0x0000000000048947 */ /* 0x000fea0003800000 */
[----:B------:R-:W-:Y:S01]  /*bdb0*/  BPT.TRAP 0x1 ;  /* 0x000000040000795c */ /* 0x000fe20000300000 */
.L_x_82:
[----:B------:R-:W2:Y:S04]  /*bdc0*/  LDL R2, [R1] ;  /* 0x0000000001027983 */ /* 0x000ea80000100800 */
[----:B------:R-:W3:Y:S01]  /*bdd0*/  LDL.LU R6, [R1+0xc] ;  /* 0x00000c0001067983 */ /* 0x000ee20000300800 */
[----:B------:R-:W-:-:S04]  /*bde0*/  VIADD R0, R9, 0x29840 ;  /* 0x0002984009007836 */ /* 0x000fc80000000000 */
[C---:B--2---:R-:W-:Y:S02]  /*bdf0*/  IMAD R5, R2.reuse, 0x8, R0 ;  /* 0x0000000802057824 */ /* 0x044fe400078e0200 */
[----:B------:R-:W-:Y:S01]  /*be00*/  VIADD R2, R2, 0x1 ;  /* 0x0000000102027836 */ /* 0x000fe20000000000 */
[----:B---3--:R-:W-:-:S04]  /*be10*/  SHF.L.U32 R4, R6, 0x1f, RZ ;  /* 0x0000001f06047819 */ /* 0x008fc800000006ff */
[----:B------:R-:W-:Y:S01]  /*be20*/  ISETP.NE.AND P2, PT, R2, 0x2, PT ;  /* 0x000000020200780c */ /* 0x000fe20003f45270 */
[----:B------:R-:W1:Y:S03]  /*be30*/  SYNCS.PHASECHK.TRANS64.TRYWAIT P1, [R5+URZ], R4 ;  /* 0x00000004050075a7 */ /* 0x000e66000802017f */
[----:B------:R-:W-:-:S04]  /*be40*/  SEL R3, RZ, 0x1, P2 ;  /* 0x00000001ff037807 */ /* 0x000fc80001000000 */
[----:B------:R-:W-:Y:S02]  /*be50*/  LOP3.LUT R6, R6, R3, RZ, 0x3c, !PT ;  /* 0x0000000306067212 */ /* 0x000fe400078e3cff */
[----:B------:R-:W-:-:S05]  /*be60*/  SEL R3, R2, RZ, P2 ;  /* 0x000000ff02037207 */ /* 0x000fca0001000000 */
[----:B------:R-:W-:Y:S01]  /*be70*/  IMAD R7, R3, 0x8, R0 ;  /* 0x0000000803077824 */ /* 0x000fe200078e0200 */
[----:B------:R-:W-:Y:S01]  /*be80*/  SHF.L.U32 R0, R6, 0x1f, RZ ;  /* 0x0000001f06007819 */ /* 0x000fe200000006ff */
[----:B-1----:R-:W-:Y:S06]  /*be90*/  @!P1 BRA `(.L_x_83) ;  /* 0x0000000400e49947 */ /* 0x002fec0003800000 */
.L_x_108:
[----:B------:R-:W2:Y:S02]  /*bea0*/  SYNCS.PHASECHK.TRANS64.TRYWAIT P1, [R7+URZ], R0 ;  /* 0x00000000070075a7 */ /* 0x000ea4000802017f */
[----:B--2---:R-:W-:Y:S05]  /*beb0*/  @!P1 BRA `(.L_x_84) ;  /* 0x0000000400f09947 */ /* 0x004fea0003800000 */
.L_x_109:
[----:B------:R-:W-:Y:S05]  /*bec0*/  @!P0 BRA `(.L_x_85) ;  /* 0x0000000000048947 */ /* 0x000fea0003800000 */
[----:B------:R-:W-:Y:S01]  /*bed0*/  BPT.TRAP 0x1 ;  /* 0x000000040000795c */ /* 0x000fe20000300000 */
.L_x_85:
[----:B------:R-:W1:Y:S02]  /*bee0*/  LDL.LU R2, [R1] ;  /* 0x0000000001027983 */ /* 0x000e640000300800 */
[----:B-1----:R-:W-:-:S04]  /*bef0*/  IMAD R5, R2, 0x8, R9 ;  /* 0x0000000802057824 */ /* 0x002fc800078e0209 */
[----:B------:R-:W1:Y:S02]  /*bf00*/  SYNCS.PHASECHK.TRANS64.TRYWAIT P1, [R5+URZ+0x29860], R4 ;  /* 0x02986004050075a7 */ /* 0x000e64000802017f */
[----:B-1----:R-:W-:Y:S05]  /*bf10*/  @!P1 BRA `(.L_x_86) ;  /* 0x0000000400ec9947 */ /* 0x002fea0003800000 */
.L_x_110:
[----:B------:R-:W-:Y:S05]  /*bf20*/  @!P0 BRA `(.L_x_87) ;  /* 0x0000000000048947 */ /* 0x000fea0003800000 */
[----:B------:R-:W-:Y:S01]  /*bf30*/  BPT.TRAP 0x1 ;  /* 0x000000040000795c */ /* 0x000fe20000300000 */
.L_x_87:
[----:B------:R-:W-:-:S04]  /*bf40*/  IMAD R3, R3, 0x8, R9 ;  /* 0x0000000803037824 */ /* 0x000fc800078e0209 */
[----:B------:R-:W3:Y:S02]  /*bf50*/  SYNCS.PHASECHK.TRANS64.TRYWAIT P1, [R3+URZ+0x29860], R0 ;  /* 0x02986000030075a7 */ /* 0x000ee4000802017f */
[----:B---3--:R-:W-:Y:S05]  /*bf60*/  @!P1 BRA `(.L_x_88) ;  /* 0x0000000400ec9947 */ /* 0x008fea0003800000 */
.L_x_111:
[----:B------:R-:W-:Y:S05]  /*bf70*/  @!P0 BRA `(.L_x_89) ;  /* 0x0000000000048947 */ /* 0x000fea0003800000 */
[----:B------:R-:W-:Y:S01]  /*bf80*/  BPT.TRAP 0x1 ;  /* 0x000000040000795c */ /* 0x000fe20000300000 */
.L_x_89:
[----:B------:R-:W4:Y:S02]  /*bf90*/  SYNCS.PHASECHK.TRANS64.TRYWAIT P0, [R5+URZ+0x29880], R4 ;  /* 0x02988004050075a7 */ /* 0x000f24000800017f */
[----:B----4-:R-:W-:Y:S05]  /*bfa0*/  @!P0 BRA `(.L_x_90) ;  /* 0x0000000400f08947 */ /* 0x010fea0003800000 */
.L_x_91:
[----:B------:R1:W1:Y:S02]  /*bfb0*/  SYNCS.PHASECHK.TRANS64.TRYWAIT P0, [R3+URZ+0x29880], R0 ;  /* 0x02988000030075a7 */ /* 0x000264000800017f */
[----:B-1----:R-:W-:Y:S05]  /*bfc0*/  @!P0 NANOSLEEP.SYNCS 0x989680 ;  /* 0x009896800000895d */ /* 0x002fea0003900000 */
[----:B------:R-:W1:Y:S02]  /*bfd0*/  @!P0 SYNCS.PHASECHK.TRANS64 P0, [R3+URZ+0x29880], R0 ;  /* 0x02988000030085a7 */ /* 0x000e64000800007f */
[----:B-1----:R-:W-:Y:S05]  /*bfe0*/  @!P0 BRA `(.L_x_91) ;  /* 0xfffffffc00f08947 */ /* 0x002fea000383ffff */
.L_x_81:
[----:B------:R-:W-:Y:S05]  /*bff0*/  BSYNC B0 ;  /* 0x0000000000007941 */ /* 0x000fea0003800000 */
.L_x_80:
[----:B------:R-:W-:Y:S05]  /*c000*/  EXIT ;  /* 0x000000000000794d */ /* 0x000fea0003800000 */
.L_x_10:
[----:B-1----:R-:W-:-:S04]  /*c010*/  IMAD.U32 R3, RZ, RZ, UR38 ;  /* 0x00000026ff037e24 */ /* 0x002fc8000f8e00ff */
[----:B------:R1:W2:Y:S03]  /*c020*/  SYNCS.PHASECHK.TRANS64.TRYWAIT P1, [R3+URZ+0x29800], R0 ;  /* 0x02980000030075a7 */ /* 0x0002a6000802017f */
[----:B--2---:R-:W-:Y:S05]  /*c030*/  @!P1 NANOSLEEP.SYNCS 0x989680 ;  /* 0x009896800000995d */ /* 0x004fea0003900000 */
[----:B------:R-:W2:Y:S02]  /*c040*/  @!P1 SYNCS.PHASECHK.TRANS64 P1, [R3+URZ+0x29800], R0 ;  /* 0x02980000030095a7 */ /* 0x000ea4000802007f */
[----:B--2---:R-:W-:Y:S05]  /*c050*/  @!P1 BRA `(.L_x_10) ;  /* 0xfffffffc00ec9947 */ /* 0x004fea000383ffff */
[----:B------:R-:W-:Y:S05]  /*c060*/  BRA `(.L_x_92) ;  /* 0xffffff54002c7947 */ /* 0x000fea000383ffff */
.L_x_14:
[----:B--2---:R2:W3:Y:S02]  /*c070*/  SYNCS.PHASECHK.TRANS64.TRYWAIT P1, [R4+URZ+0x29830], R3 ;  /* 0x02983003040075a7 */ /* 0x0044e4000802017f */
[----:B---3--:R-:W-:Y:S05]  /*c080*/  @!P1 NANOSLEEP.SYNCS 0x989680 ;  /* 0x009896800000995d */ /* 0x008fea0003900000 */
[----:B------:R-:W3:Y:S02]  /*c090*/  @!P1 SYNCS.PHASECHK.TRANS64 P1, [R4+URZ+0x29830], R3 ;  /* 0x02983003040095a7 */ /* 0x000ee4000802007f */
[----:B---3--:R-:W-:Y:S05]  /*c0a0*/  @!P1 BRA `(.L_x_14) ;  /* 0xfffffffc00f09947 */ /* 0x008fea000383ffff */
[----:B------:R-:W-:Y:S05]  /*c0b0*/  BRA `(.L_x_13) ;  /* 0xffffff5400547947 */ /* 0x000fea000383ffff */
.L_x_19:
[----:B--2---:R-:W-:-:S04]  /*c0c0*/  IMAD.U32 R3, RZ, RZ, UR6 ;  /* 0x00000006ff037e24 */ /* 0x004fc8000f8e00ff */
[----:B------:R2:W3:Y:S03]  /*c0d0*/  SYNCS.PHASECHK.TRANS64.TRYWAIT P1, [R3+URZ+0x29830], R0 ;  /* 0x02983000030075a7 */ /* 0x0004e6000802017f */
[----:B---3--:R-:W-:Y:S05]  /*c0e0*/  @!P1 NANOSLEEP.SYNCS 0x989680 ;  /* 0x009896800000995d */ /* 0x008fea0003900000 */
[----:B------:R-:W3:Y:S02]  /*c0f0*/  @!P1 SYNCS.PHASECHK.TRANS64 P1, [R3+URZ+0x29830], R0 ;  /* 0x02983000030095a7 */ /* 0x000ee4000802007f */
[----:B---3--:R-:W-:Y:S05]  /*c100*/  @!P1 BRA `(.L_x_19) ;  /* 0xfffffffc00ec9947 */ /* 0x008fea000383ffff */
[----:B------:R-:W-:Y:S05]  /*c110*/  BRA `(.L_x_16) ;  /* 0xffffff8800247947 */ /* 0x000fea000383ffff */
.L_x_23:
[----:B--2---:R-:W-:-:S04]  /*c120*/  IMAD.U32 R3, RZ, RZ, UR6 ;  /* 0x00000006ff037e24 */ /* 0x004fc8000f8e00ff */
[----:B------:R2:W3:Y:S03]  /*c130*/  SYNCS.PHASECHK.TRANS64.TRYWAIT P1, [R3+URZ+0x29850], R0 ;  /* 0x02985000030075a7 */ /* 0x0004e6000802017f */
[----:B---3--:R-:W-:Y:S05]  /*c140*/  @!P1 NANOSLEEP.SYNCS 0x989680 ;  /* 0x009896800000995d */ /* 0x008fea0003900000 */
[----:B------:R-:W3:Y:S02]  /*c150*/  @!P1 SYNCS.PHASECHK.TRANS64 P1, [R3+URZ+0x29850], R0 ;  /* 0x02985000030095a7 */ /* 0x000ee4000802007f */
[----:B---3--:R-:W-:Y:S05]  /*c160*/  @!P1 BRA `(.L_x_23) ;  /* 0xfffffffc00ec9947 */ /* 0x008fea000383ffff */
[----:B------:R-:W-:Y:S05]  /*c170*/  BRA `(.L_x_20) ;  /* 0xffffff9400247947 */ /* 0x000fea000383ffff */
.L_x_29:
[----:B--2---:R-:W-:-:S04]  /*c180*/  IMAD.U32 R7, RZ, RZ, UR8 ;  /* 0x00000008ff077e24 */ /* 0x004fc8000f8e00ff */
[----:B------:R2:W3:Y:S03]  /*c190*/  SYNCS.PHASECHK.TRANS64.TRYWAIT P1, [R7+URZ+0x29850], R6 ;  /* 0x02985006070075a7 */ /* 0x0004e6000802017f */
[----:B---3--:R-:W-:Y:S05]  /*c1a0*/  @!P1 NANOSLEEP.SYNCS 0x989680 ;  /* 0x009896800000995d */ /* 0x008fea0003900000 */
[----:B------:R-:W3:Y:S02]  /*c1b0*/  @!P1 SYNCS.PHASECHK.TRANS64 P1, [R7+URZ+0x29850], R6 ;  /* 0x02985006070095a7 */ /* 0x000ee4000802007f */
[----:B---3--:R-:W-:Y:S05]  /*c1c0*/  @!P1 BRA `(.L_x_29) ;  /* 0xfffffffc00ec9947 */ /* 0x008fea000383ffff */
[----:B------:R-:W-:Y:S05]  /*c1d0*/  BRA `(.L_x_28) ;  /* 0xffffffb000f87947 */ /* 0x000fea000383ffff */
.L_x_39:
[----:B------:R-:W-:Y:S02]  /*c1e0*/  IMAD.MOV.U32 R13, RZ, RZ, R4 ;  /* 0x000000ffff0d7224 */ /* 0x000fe400078e0004 */
[----:B------:R-:W-:Y:S02]  /*c1f0*/  IMAD.MOV.U32 R12, RZ, RZ, RZ ;  /* 0x000000ffff0c7224 */ /* 0x000fe400078e00ff */
[----:B------:R-:W-:Y:S02]  /*c200*/  IMAD.MOV.U32 R11, RZ, RZ, 0x1f ;  /* 0x0000001fff0b7424 */ /* 0x000fe400078e00ff */
[----:B------:R-:W-:-:S07]  /*c210*/  IMAD.MOV.U32 R15, RZ, RZ, -0x1 ;  /* 0xffffffffff0f7424 */ /* 0x000fce00078e00ff */
[----:B------:R-:W-:Y:S05]  /*c220*/  WARPSYNC.COLLECTIVE R15, `(.L_x_93) ;  /* 0x000000000f087348 */ /* 0x000fea0003c00000 */
[----:B------:R1:W2:Y:S02]  /*c230*/  SHFL.IDX P6, R14, R13, R12, R11 ;  /* 0x0000000c0d0e7389 */ /* 0x0002a400000c000b */
[----:B-12---:R-:W-:Y:S01]  /*c240*/  ENDCOLLECTIVE ;  /* 0x000000000000791b */ /* 0x006fe20003800000 */
.L_x_93:
[----:B------:R-:W-:Y:S05]  /*c250*/  BRA `(.L_x_94) ;  /* 0xffffffd800847947 */ /* 0x000fea000383ffff */
.L_x_41:
[----:B------:R-:W-:Y:S01]  /*c260*/  BSSY B0, `(.L_x_95) ;  /* 0x0000006000007945 */ /* 0x000fe20003800000 */
[----:B------:R-:W-:-:S07]  /*c270*/  IMAD.MOV.U32 R15, RZ, RZ, -0x1 ;  /* 0xffffffffff0f7424 */ /* 0x000fce00078e00ff */
[----:B-1----:R-:W-:Y:S05]  /*c280*/  WARPSYNC.COLLECTIVE R15, `(.L_x_96) ;  /* 0x000000000f0c7348 */ /* 0x002fea0003c00000 */
[----:B------:R-:W-:Y:S02]  /*c290*/  ELECT P6, UR62, PT ;  /* 0x00000000003e782f */ /* 0x000fe400038c0000 */
[----:B------:R-:W-:Y:S01]  /*c2a0*/  MOV R14, UR62 ;  /* 0x0000003e000e7c02 */ /* 0x000fe20008000f00 */
[----:B-1----:R-:W-:Y:S10]  /*c2b0*/  ENDCOLLECTIVE ;  /* 0x000000000000791b */ /* 0x002ff40003800000 */
.L_x_96:
[----:B------:R-:W-:Y:S05]  /*c2c0*/  BSYNC B0 ;  /* 0x0000000000007941 */ /* 0x000fea0003800000 */
.L_x_95:
[----:B------:R-:W-:Y:S05]  /*c2d0*/  BRA `(.L_x_97) ;  /* 0xffffffd800847947 */ /* 0x000fea000383ffff */
.L_x_44:
[----:B--2---:R2:W3:Y:S02]  /*c2e0*/  SYNCS.PHASECHK.TRANS64.TRYWAIT P3, [R5+URZ+0x29880], R2 ;  /* 0x02988002050075a7 */ /* 0x0044e4000806017f */
[----:B---3--:R-:W-:Y:S05]  /*c2f0*/  @!P3 NANOSLEEP.SYNCS 0x989680 ;  /* 0x009896800000b95d */ /* 0x008fea0003900000 */
[----:B------:R-:W3:Y:S02]  /*c300*/  @!P3 SYNCS.PHASECHK.TRANS64 P3, [R5+URZ+0x29880], R2 ;  /* 0x029880020500b5a7 */ /* 0x000ee4000806007f */
[----:B---3--:R-:W-:Y:S05]  /*c310*/  @!P3 BRA `(.L_x_44) ;  /* 0xfffffffc00f0b947 */ /* 0x008fea000383ffff */
[----:B------:R-:W-:Y:S05]  /*c320*/  BRA `(.L_x_98) ;  /* 0xffffffd800dc7947 */ /* 0x000fea000383ffff */
.L_x_46:
[----:B-1----:R1:W3:Y:S02]  /*c330*/  SYNCS.PHASECHK.TRANS64.TRYWAIT P3, [R5+URZ+0x29840], R2 ;  /* 0x02984002050075a7 */ /* 0x0022e4000806017f */
[----:B---3--:R-:W-:Y:S05]  /*c340*/  @!P3 NANOSLEEP.SYNCS 0x989680 ;  /* 0x009896800000b95d */ /* 0x008fea0003900000 */
[----:B------:R-:W3:Y:S02]  /*c350*/  @!P3 SYNCS.PHASECHK.TRANS64 P3, [R5+URZ+0x29840], R2 ;  /* 0x029840020500b5a7 */ /* 0x000ee4000806007f */
[----:B---3--:R-:W-:Y:S05]  /*c360*/  @!P3 BRA `(.L_x_46) ;  /* 0xfffffffc00f0b947 */ /* 0x008fea000383ffff */
[----:B------:R-:W-:Y:S05]  /*c370*/  BRA `(.L_x_99) ;  /* 0xffffffdc00347947 */ /* 0x000fea000383ffff */
.L_x_48:
[----:B--2---:R-:W-:-:S04]  /*c380*/  IMAD.U32 R3, RZ, RZ, UR40 ;  /* 0x00000028ff037e24 */ /* 0x004fc8000f8e00ff */
[----:B------:R2:W3:Y:S03]  /*c390*/  SYNCS.PHASECHK.TRANS64.TRYWAIT P0, [R3+URZ+0x29820], R2 ;  /* 0x02982002030075a7 */ /* 0x0004e6000800017f */
[----:B---3--:R-:W-:Y:S05]  /*c3a0*/  @!P0 NANOSLEEP.SYNCS 0x989680 ;  /* 0x009896800000895d */ /* 0x008fea0003900000 */
[----:B------:R-:W3:Y:S02]  /*c3b0*/  @!P0 SYNCS.PHASECHK.TRANS64 P0, [R3+URZ+0x29820], R2 ;  /* 0x02982002030085a7 */ /* 0x000ee4000800007f */
[----:B---3--:R-:W-:Y:S05]  /*c3c0*/  @!P0 BRA `(.L_x_48) ;  /* 0xfffffffc00ec8947 */ /* 0x008fea000383ffff */
[----:B------:R-:W-:Y:S05]  /*c3d0*/  BRA `(.L_x_100) ;  /* 0xffffffe0003c7947 */ /* 0x000fea000383ffff */
.L_x_54:
[----:B-1----:R1:W4:Y:S02]  /*c3e0*/  SYNCS.PHASECHK.TRANS64.TRYWAIT P0, [R9+URZ+0x29880], R3 ;  /* 0x02988003090075a7 */ /* 0x002324000800017f */
[----:B----4-:R-:W-:Y:S05]  /*c3f0*/  @!P0 NANOSLEEP.SYNCS 0x989680 ;  /* 0x009896800000895d */ /* 0x010fea0003900000 */
[----:B------:R-:W4:Y:S02]  /*c400*/  @!P0 SYNCS.PHASECHK.TRANS64 P0, [R9+URZ+0x29880], R3 ;  /* 0x02988003090085a7 */ /* 0x000f24000800007f */
[----:B----4-:R-:W-:Y:S05]  /*c410*/  @!P0 BRA `(.L_x_54) ;  /* 0xfffffffc00f08947 */ /* 0x010fea000383ffff */
[----:B------:R-:W-:Y:S05]  /*c420*/  BRA `(.L_x_101) ;  /* 0xffffffe000e07947 */ /* 0x000fea000383ffff */
.L_x_59:
[----:B--2---:R2:W3:Y:S02]  /*c430*/  SYNCS.PHASECHK.TRANS64.TRYWAIT P0, [R9+URZ+0x29840], R3 ;  /* 0x02984003090075a7 */ /* 0x0044e4000800017f */
[----:B---3--:R-:W-:Y:S05]  /*c440*/  @!P0 NANOSLEEP.SYNCS 0x989680 ;  /* 0x009896800000895d */ /* 0x008fea0003900000 */
[----:B------:R-:W3:Y:S02]  /*c450*/  @!P0 SYNCS.PHASECHK.TRANS64 P0, [R9+URZ+0x29840], R3 ;  /* 0x02984003090085a7 */ /* 0x000ee4000800007f */
[----:B---3--:R-:W-:Y:S05]  /*c460*/  @!P0 BRA `(.L_x_59) ;  /* 0xfffffffc00f08947 */ /* 0x008fea000383ffff */
[----:B------:R-:W-:Y:S05]  /*c470*/  BRA `(.L_x_102) ;  /* 0xffffffe400647947 */ /* 0x000fea000383ffff */
.L_x_67:
[----:B--2---:R-:W2:Y:S02]  /*c480*/  LDL R3, [R1+0x4] ;  /* 0x0000040001037983 */ /* 0x004ea40000100800 */
[----:B--2---:R2:W4:Y:S02]  /*c490*/  SYNCS.PHASECHK.TRANS64.TRYWAIT P3, [R3+URZ+0x29870], R2 ;  /* 0x02987002030075a7 */ /* 0x004524000806017f */
[----:B----4-:R-:W-:Y:S05]  /*c4a0*/  @!P3 NANOSLEEP.SYNCS 0x989680 ;  /* 0x009896800000b95d */ /* 0x010fea0003900000 */
[----:B------:R-:W4:Y:S02]  /*c4b0*/  @!P3 SYNCS.PHASECHK.TRANS64 P3, [R3+URZ+0x29870], R2 ;  /* 0x029870020300b5a7 */ /* 0x000f24000806007f */
[----:B----4-:R-:W-:Y:S05]  /*c4c0*/  @!P3 BRA `(.L_x_67) ;  /* 0xfffffffc00ecb947 */ /* 0x010fea000383ffff */
[----:B------:R-:W-:Y:S05]  /*c4d0*/  BRA `(.L_x_103) ;  /* 0xffffffe8008c7947 */ /* 0x000fea000383ffff */
.L_x_69:
[----:B--2---:R-:W2:Y:S02]  /*c4e0*/  LDL R4, [R1+0x4] ;  /* 0x0000040001047983 */ /* 0x004ea40000100800 */
[----:B--2---:R2:W4:Y:S02]  /*c4f0*/  SYNCS.PHASECHK.TRANS64.TRYWAIT P3, [R4+URZ+0x29860], R3 ;  /* 0x02986003040075a7 */ /* 0x004524000806017f */
[----:B----4-:R-:W-:Y:S05]  /*c500*/  @!P3 NANOSLEEP.SYNCS 0x989680 ;  /* 0x009896800000b95d */ /* 0x010fea0003900000 */
[----:B------:R-:W4:Y:S02]  /*c510*/  @!P3 SYNCS.PHASECHK.TRANS64 P3, [R4+URZ+0x29860], R3 ;  /* 0x029860030400b5a7 */ /* 0x000f24000806007f */
[----:B----4-:R-:W-:Y:S05]  /*c520*/  @!P3 BRA `(.L_x_69) ;  /* 0xfffffffc00ecb947 */ /* 0x010fea000383ffff */
[----:B------:R-:W-:Y:S05]  /*c530*/  BRA `(.L_x_104) ;  /* 0xffffffe800947947 */ /* 0x000fea000383ffff */
.L_x_74:
[----:B--2---:R2:W4:Y:S02]  /*c540*/  SYNCS.PHASECHK.TRANS64.TRYWAIT P0, [R20+URZ+0x29870], R3 ;  /* 0x02987003140075a7 */ /* 0x004524000800017f */
[----:B----4-:R-:W-:Y:S05]  /*c550*/  @!P0 NANOSLEEP.SYNCS 0x989680 ;  /* 0x009896800000895d */ /* 0x010fea0003900000 */
[----:B------:R-:W4:Y:S02]  /*c560*/  @!P0 SYNCS.PHASECHK.TRANS64 P0, [R20+URZ+0x29870], R3 ;  /* 0x02987003140085a7 */ /* 0x000f24000800007f */
[----:B----4-:R-:W-:Y:S05]  /*c570*/  @!P0 BRA `(.L_x_74) ;  /* 0xfffffffc00f08947 */ /* 0x010fea000383ffff */
[----:B------:R-:W-:Y:S05]  /*c580*/  BRA `(.L_x_105) ;  /* 0xfffffff000147947 */ /* 0x000fea000383ffff */
.L_x_76:
[----:B--2---:R2:W4:Y:S02]  /*c590*/  SYNCS.PHASECHK.TRANS64.TRYWAIT P0, [R20+URZ+0x29860], R3 ;  /* 0x02986003140075a7 */ /* 0x004524000800017f */
[----:B----4-:R-:W-:Y:S05]  /*c5a0*/  @!P0 NANOSLEEP.SYNCS 0x989680 ;  /* 0x009896800000895d */ /* 0x010fea0003900000 */
[----:B------:R-:W4:Y:S02]  /*c5b0*/  @!P0 SYNCS.PHASECHK.TRANS64 P0, [R20+URZ+0x29860], R3 ;  /* 0x02986003140085a7 */ /* 0x000f24000800007f */
[----:B----4-:R-:W-:Y:S05]  /*c5c0*/  @!P0 BRA `(.L_x_76) ;  /* 0xfffffffc00f08947 */ /* 0x010fea000383ffff */
[----:B------:R-:W-:Y:S05]  /*c5d0*/  BRA `(.L_x_106) ;  /* 0xfffffff0001c7947 */ /* 0x000fea000383ffff */
.L_x_79:
[----:B-1----:R1:W2:Y:S02]  /*c5e0*/  SYNCS.PHASECHK.TRANS64.TRYWAIT P0, [R9+URZ+0x29820], R0 ;  /* 0x02982000090075a7 */ /* 0x0022a4000800017f */
[----:B--2---:R-:W-:Y:S05]  /*c5f0*/  @!P0 NANOSLEEP.SYNCS 0x989680 ;  /* 0x009896800000895d */ /* 0x004fea0003900000 */
[----:B------:R-:W2:Y:S02]  /*c600*/  @!P0 SYNCS.PHASECHK.TRANS64 P0, [R9+URZ+0x29820], R0 ;  /* 0x02982000090085a7 */ /* 0x000ea4000800007f */
[----:B--2---:R-:W-:Y:S05]  /*c610*/  @!P0 BRA `(.L_x_79) ;  /* 0xfffffffc00f08947 */ /* 0x004fea000383ffff */
[----:B------:R-:W-:Y:S05]  /*c620*/  BRA `(.L_x_107) ;  /* 0xfffffff400ac7947 */ /* 0x000fea000383ffff */
.L_x_83:
[----:B-1----:R1:W2:Y:S02]  /*c630*/  SYNCS.PHASECHK.TRANS64.TRYWAIT P1, [R5+URZ], R4 ;  /* 0x00000004050075a7 */ /* 0x0022a4000802017f */
[----:B--2---:R-:W-:Y:S05]  /*c640*/  @!P1 NANOSLEEP.SYNCS 0x989680 ;  /* 0x009896800000995d */ /* 0x004fea0003900000 */
[----:B------:R-:W2:Y:S02]  /*c650*/  @!P1 SYNCS.PHASECHK.TRANS64 P1, [R5+URZ], R4 ;  /* 0x00000004050095a7 */ /* 0x000ea4000802007f */
[----:B--2---:R-:W-:Y:S05]  /*c660*/  @!P1 BRA `(.L_x_83) ;  /* 0xfffffffc00f09947 */ /* 0x004fea000383ffff */
[----:B------:R-:W-:Y:S05]  /*c670*/  BRA `(.L_x_108) ;  /* 0xfffffff800087947 */ /* 0x000fea000383ffff */
.L_x_84:
[----:B--2---:R2:W3:Y:S02]  /*c680*/  SYNCS.PHASECHK.TRANS64.TRYWAIT P1, [R7+URZ], R0 ;  /* 0x00000000070075a7 */ /* 0x0044e4000802017f */
[----:B---3--:R-:W-:Y:S05]  /*c690*/  @!P1 NANOSLEEP.SYNCS 0x989680 ;  /* 0x009896800000995d */ /* 0x008fea0003900000 */
[----:B------:R-:W3:Y:S02]  /*c6a0*/  @!P1 SYNCS.PHASECHK.TRANS64 P1, [R7+URZ], R0 ;  /* 0x00000000070095a7 */ /* 0x000ee4000802007f */
[----:B---3--:R-:W-:Y:S05]  /*c6b0*/  @!P1 BRA `(.L_x_84) ;  /* 0xfffffffc00f09947 */ /* 0x008fea000383ffff */
[----:B------:R-:W-:Y:S05]  /*c6c0*/  BRA `(.L_x_109) ;  /* 0xfffffff400fc7947 */ /* 0x000fea000383ffff */
.L_x_86:
[----:B-1----:R1:W3:Y:S02]  /*c6d0*/  SYNCS.PHASECHK.TRANS64.TRYWAIT P1, [R5+URZ+0x29860], R4 ;  /* 0x02986004050075a7 */ /* 0x0022e4000802017f */
[----:B---3--:R-:W-:Y:S05]  /*c6e0*/  @!P1 NANOSLEEP.SYNCS 0x989680 ;  /* 0x009896800000995d */ /* 0x008fea0003900000 */
[----:B------:R-:W3:Y:S02]  /*c6f0*/  @!P1 SYNCS.PHASECHK.TRANS64 P1, [R5+URZ+0x29860], R4 ;  /* 0x02986004050095a7 */ /* 0x000ee4000802007f */
[----:B---3--:R-:W-:Y:S05]  /*c700*/  @!P1 BRA `(.L_x_86) ;  /* 0xfffffffc00f09947 */ /* 0x008fea000383ffff */
[----:B------:R-:W-:Y:S05]  /*c710*/  BRA `(.L_x_110) ;  /* 0xfffffff800007947 */ /* 0x000fea000383ffff */
.L_x_88:
[----:B---3--:R3:W4:Y:S02]  /*c720*/  SYNCS.PHASECHK.TRANS64.TRYWAIT P1, [R3+URZ+0x29860], R0 ;  /* 0x02986000030075a7 */ /* 0x008724000802017f */
[----:B----4-:R-:W-:Y:S05]  /*c730*/  @!P1 NANOSLEEP.SYNCS 0x989680 ;  /* 0x009896800000995d */ /* 0x010fea0003900000 */
[----:B------:R-:W4:Y:S02]  /*c740*/  @!P1 SYNCS.PHASECHK.TRANS64 P1, [R3+URZ+0x29860], R0 ;  /* 0x02986000030095a7 */ /* 0x000f24000802007f */
[----:B----4-:R-:W-:Y:S05]  /*c750*/  @!P1 BRA `(.L_x_88) ;  /* 0xfffffffc00f09947 */ /* 0x010fea000383ffff */
[----:B------:R-:W-:Y:S05]  /*c760*/  BRA `(.L_x_111) ;  /* 0xfffffff800007947 */ /* 0x000fea000383ffff */
.L_x_90:
[----:B----4-:R4:W1:Y:S02]  /*c770*/  SYNCS.PHASECHK.TRANS64.TRYWAIT P0, [R5+URZ+0x29880], R4 ;  /* 0x02988004050075a7 */ /* 0x010864000800017f */
[----:B-1----:R-:W-:Y:S05]  /*c780*/  @!P0 NANOSLEEP.SYNCS 0x989680 ;  /* 0x009896800000895d */ /* 0x002fea0003900000 */
[----:B------:R-:W1:Y:S02]  /*c790*/  @!P0 SYNCS.PHASECHK.TRANS64 P0, [R5+URZ+0x29880], R4 ;  /* 0x02988004050085a7 */ /* 0x000e64000800007f */
[----:B-1----:R-:W-:Y:S05]  /*c7a0*/  @!P0 BRA `(.L_x_90) ;  /* 0xfffffffc00f08947 */ /* 0x002fea000383ffff */
[----:B------:R-:W-:Y:S05]  /*c7b0*/  BRA `(.L_x_91) ;  /* 0xfffffff400fc7947 */ /* 0x000fea000383ffff */
.L_x_112:
[----:B------:R-:W-:-:S00]  /*c7c0*/  BRA `(.L_x_112) ;  /* 0xfffffffc00fc7947 */ /* 0x000fc0000383ffff */
[----:B------:R-:W-:-:S00]  /*c7d0*/  NOP ;  /* 0x0000000000007918 */ /* 0x000fc00000000000 */
        /* <DEDUP_REMOVED lines=10> */
.L_x_2667:


//--------------------- .text._ZN7cutlass13device_kernelIN5flash11enable_sm90INS1_16FlashAttnFwdSm90INS1_25CollectiveMainloopFwdSm90ILi2EN4cute5tupleIJNS5_1CILi2EEENS7_ILi1EEES9_EEENS6_IJNS7_ILi128EEENS7_ILi160EEENS7_ILi192EEEEEELi128ENS_12float_e4m3_tEfNS_4arch4Sm90ELb0ELb0ELb0ELb0ELb0ELb0ELb0ELb1ELb1ELb0ELb0ELb0EEENS1_21CollectiveEpilogueFwdINS6_IJSB_SB_SC_EEESA_NS_10bfloat16_tESH_Li256ELb0ELb0ELb0ELb1EEENS1_29StaticPersistentTileSchedulerILb0EEEEEEEEEvNT_6ParamsE --------------------------
	.section	.text._ZN7cutlass13device_kernelIN5flash11enable_sm90INS1_16FlashAttnFwdSm90INS1_25CollectiveMainloopFwdSm90ILi2EN4cute5tupleIJNS5_1CILi2EEENS7_ILi1EEES9_EEENS6_IJNS7_ILi128EEENS7_ILi160EEENS7_ILi192EEEEEELi128ENS_12float_e4m3_tEfNS_4arch4Sm90ELb0ELb0ELb0ELb0ELb0ELb0ELb0ELb1ELb1ELb0ELb0ELb0EEENS1_21CollectiveEpilogueFwdINS6_IJSB_SB_SC_EEESA_NS_10bfloat16_tESH_Li256ELb0ELb0ELb0ELb1EEENS1_29StaticPersistentTileSchedulerILb0EEEEEEEEEvNT_6ParamsE,"ax",@progbits
	.align	128
.text._ZN7cutlass13device_kernelIN5flash11enable_sm90INS1_16FlashAttnFwdSm90INS1_25CollectiveMainloopFwdSm90ILi2EN4cute5tupleIJNS5_1CILi2EEENS7_ILi1EEES9_EEENS6_IJNS7_ILi128EEENS7_ILi160EEENS7_ILi192EEEEEELi128ENS_12float_e4m3_tEfNS_4arch4Sm90ELb0ELb0ELb0ELb0ELb0ELb0ELb0ELb1ELb1ELb0ELb0ELb0EEENS1_21CollectiveEpilogueFwdINS6_IJSB_SB_SC_EEESA_NS_10bfloat16_tESH_Li256ELb0ELb0ELb0ELb1EEENS1_29StaticPersistentTileSchedulerILb0EEEEEEEEEvNT_6ParamsE:
        .type           _ZN7cutlass13device_kernelIN5flash11enable_sm90INS1_16FlashAttnFwdSm90INS1_25CollectiveMainloopFwdSm90ILi2EN4cute5tupleIJNS5_1CILi2EEENS7_ILi1EEES9_EEENS6_IJNS7_ILi128EEENS7_ILi160EEENS7_ILi192EEEEEELi128ENS_12float_e4m3_tEfNS_4arch4Sm90ELb0ELb0ELb0ELb0ELb0ELb0ELb0ELb1ELb1ELb0ELb0ELb0EEENS1_21CollectiveEpilogueFwdINS6_IJSB_SB_SC_EEESA_NS_10bfloat16_tESH_Li256ELb0ELb0ELb0ELb1EEENS1_29StaticPersistentTileSchedulerILb0EEEEEEEEEvNT_6ParamsE,@function
        .size           _ZN7cutlass13device_kernelIN5flash11enable_sm90INS1_16FlashAttnFwdSm90INS1_25CollectiveMainloopFwdSm90ILi2EN4cute5tupleIJNS5_1CILi2EEENS7_ILi1EEES9_EEENS6_IJNS7_ILi128EEENS7_ILi160EEENS7_ILi192EEEEEELi128ENS_12float_e4m3_tEfNS_4arch4Sm90ELb0ELb0ELb0ELb0ELb0ELb0ELb0ELb1ELb1ELb0ELb0ELb0EEENS1_21CollectiveEpilogueFwdINS6_IJSB_SB_SC_EEESA_NS_10bfloat16_tESH_Li256ELb0ELb0ELb0ELb1EEENS1_29StaticPersistentTileSchedulerILb0EEEEEEEEEvNT_6ParamsE,(.L_x_2668 - _ZN7cutlass13device_kernelIN5flash11enable_sm90INS1_16FlashAttnFwdSm90INS1_25CollectiveMainloopFwdSm90ILi2EN4cute5tupleIJNS5_1CILi2EEENS7_ILi1EEES9_EEENS6_IJNS7_ILi128EEENS7_ILi160EEENS7_ILi192EEEEEELi128ENS_12float_e4m3_tEfNS_4arch4Sm90ELb0ELb0ELb0ELb0ELb0ELb0ELb0ELb1ELb1ELb0ELb0ELb0EEENS1_21CollectiveEpilogueFwdINS6_IJSB_SB_SC_EEESA_NS_10bfloat16_tESH_Li256ELb0ELb0ELb0ELb1EEENS1_29StaticPersistentTileSchedulerILb0EEEEEEEEEvNT_6ParamsE)
        .other          _ZN7cutlass13device_kernelIN5flash11enable_sm90INS1_16FlashAttnFwdSm90INS1_25CollectiveMainloopFwdSm90ILi2EN4cute5tupleIJNS5_1CILi2EEENS7_ILi1EEES9_EEENS6_IJNS7_ILi128EEENS7_ILi160EEENS7_ILi192EEEEEELi128ENS_12float_e4m3_tEfNS_4arch4Sm90ELb0ELb0ELb0ELb0ELb0ELb0ELb0ELb1ELb1ELb0ELb0ELb0EEENS1_21CollectiveEpilogueFwdINS6_IJSB_SB_SC_EEESA_NS_10bfloat16_tESH_Li256ELb0ELb0ELb0ELb1EEENS1_29StaticPersistentTileSchedulerILb0EEEEEEEEEvNT_6ParamsE,@"STO_CUDA_ENTRY STV_DEFAULT"
_ZN7cutlass13device_kernelIN5flash11enable_sm90INS1_16FlashAttnFwdSm90INS1_25CollectiveMainloopFwdSm90ILi2EN4cute5tupleIJNS5_1CILi2EEENS7_ILi1EEES9_EEENS6_IJNS7_ILi128EEENS7_ILi160EEENS7_ILi192EEEEEELi128ENS_12float_e4m3_tEfNS_4arch4Sm90ELb0ELb0ELb0ELb0ELb0ELb0ELb0ELb1ELb1ELb0ELb0ELb0EEENS1_21CollectiveEpilogueFwdINS6_IJSB_SB_SC_EEESA_NS_10bfloat16_tESH_Li256ELb0ELb0ELb0ELb1EEENS1_29StaticPersistentTileSchedulerILb0EEEEEEEEEvNT_6ParamsE:
        /* <DEDUP_REMOVED lines=24> */
.L_x_114:
[----:B------:R-:W-:Y:S05]  /*0180*/  BSYNC B0 ;  /* 0x0000000000007941 */ /* 0x000fea0003800000 */
.L_x_113:
[----:B------:R-:W-:Y:S01]  /*0190*/  VOTEU.ANY UP0, P0 ;  /* 0x00000000003f7886 */ /* 0x000fe20000000100 */
[----:B------:R-:W1:Y:S01]  /*01a0*/  SHFL.IDX PT, R3, R22, RZ, 0x1f ;  /* 0x00001fff16037589 */ /* 0x000e6200000e0000 */
[----:B------:R-:W-:Y:S01]  /*01b0*/  UMOV UR4, 0x1 ;  /* 0x0000000100047882 */ /* 0x000fe20000000000 */
[----:B------:R-:W-:Y:S01]  /*01c0*/  UMOV UR7, 0x2 ;  /* 0x0000000200077882 */ /* 0x000fe20000000000 */
[----:B------:R-:W-:Y:S01]  /*01d0*/  VOTEU.ANY UP1, P0 ;  /* 0x00000000003f7886 */ /* 0x000fe20000020100 */
[----:B------:R-:W2:Y:S01]  /*01e0*/  @UP0 S2UR UR8, SR_CgaCtaId ;  /* 0x00000000000809c3 */ /* 0x000ea20000008800 */
[----:B------:R-:W3:Y:S01]  /*01f0*/  SHFL.IDX PT, R2, R0, RZ, 0x1f ;  /* 0x00001fff00027589 */ /* 0x000ee200000e0000 */
[----:B------:R-:W-:Y:S01]  /*0200*/  @UP0 UMOV UR6, 0x400 ;  /* 0x0000040000060882 */ /* 0x000fe20000000000 */
[----:B------:R-:W-:-:S04]  /*0210*/  @UP0 UIADD3 UR4, -UR4, 0x100000, URZ ;  /* 0x0010000004040890 */ /* 0x000fc8000fffe13f */
[----:B------:R-:W-:Y:S02]  /*0220*/  @UP0 USHF.L.U32 UR5, UR4, 0xb, URZ ;  /* 0x0000000b04050899 */ /* 0x000fe4000800063f */
[----:B------:R-:W-:Y:S01]  /*0230*/  @UP0 USHF.L.U32 UR4, UR4, 0x1, URZ ;  /* 0x0000000104040899 */ /* 0x000fe2000800063f */
[----:B------:R-:W-:Y:S01]  /*0240*/  VOTEU.ANY UP2, P0 ;  /* 0x00000000003f7886 */ /* 0x000fe20000040100 */
[----:B-1----:R-:W-:Y:S01]  /*0250*/  R2UR UR9, R3 ;  /* 0x00000000030972ca */ /* 0x002fe200000e0000 */
[----:B--2---:R-:W-:Y:S01]  /*0260*/  @UP0 ULEA UR8, UR8, UR6, 0x18 ;  /* 0x0000000608080291 */ /* 0x004fe2000f8ec03f */
[----:B---3--:R-:W-:Y:S01]  /*0270*/  ISETP.NE.AND P1, PT, R2, RZ, PT ;  /* 0x000000ff0200720c */ /* 0x008fe20003f25270 */
[----:B------:R-:W-:-:S04]  /*0280*/  @UP0 UIADD3 UR6, -UR7, 0x100000, URZ ;  /* 0x0010000007060890 */ /* 0x000fc8000fffe13f */
[----:B------:R-:W-:Y:S02]  /*0290*/  @UP0 USHF.L.U32 UR7, UR6, 0xb, URZ ;  /* 0x0000000b06070899 */ /* 0x000fe4000800063f */
[----:B------:R-:W-:-:S04]  /*02a0*/  @UP0 USHF.L.U32 UR6, UR6, 0x1, URZ ;  /* 0x0000000106060899 */ /* 0x000fc8000800063f */
[----:B------:R-:W-:Y:S01]  /*02b0*/  UISETP.NE.AND UP0, UPT, UR9, URZ, UPT ;  /* 0x0000003f0900728c */ /* 0x000fe2000bf05270 */
[----:B------:R-:W1:Y:S02]  /*02c0*/  FENCE.VIEW.ASYNC.S ;  /* 0x00000000000073c6 */ /* 0x000e640000000000 */
[----:B-1----:R1:W2:Y:S05]  /*02d0*/  @UP1 SYNCS.EXCH.64 URZ, [UR8+0x29800], UR4 ;  /* 0x02980004083f15b2 */ /* 0x0022aa0008000100 */
[----:B------:R1:W3:Y:S01]  /*02e0*/  @UP2 SYNCS.EXCH.64 URZ, [UR8+0x29820], UR6 ;  /* 0x02982006083f25b2 */ /* 0x0002e20008000100 */
[----:B------:R-:W-:Y:S05]  /*02f0*/  @P1 BRA `(.L_x_115) ;  /* 0x0000000000481947 */ /* 0x000fea0003800000 */
        /* <DEDUP_REMOVED lines=18> */
.L_x_115:
[----:B-1----:R-:W1:Y:S01]  /*0420*/  S2UR UR4, SR_CTAID.Y ;  /* 0x00000000000479c3 */ /* 0x002e620000002600 */
[----:B------:R-:W4:Y:S01]  /*0430*/  SHFL.IDX PT, R4, R0, RZ, 0x1f ;  /* 0x00001fff00047589 */ /* 0x000f2200000e0000 */
[----:B------:R-:W-:Y:S01]  /*0440*/  ULDC UR5, c[0x0][0x154] ;  /* 0x0000550000057ab9 */ /* 0x000fe20000000800 */
[----:B------:R-:W-:-:S05]  /*0450*/  NOP ;  /* 0x0000000000007918 */ /* 0x000fca0000000000 */
[----:B------:R-:W5:Y:S08]  /*0460*/  S2UR UR49, SR_CTAID.X ;  /* 0x00000000003179c3 */ /* 0x000f700000002500 */
[----:B------:R-:W2:Y:S01]  /*0470*/  LDC R6, c[0x0][0x148] ;  /* 0x00005200ff067b82 */ /* 0x000ea20000000800 */
[----:B-1----:R-:W-:Y:S02]  /*0480*/  I2FP.F32.U32 R3, UR4 ;  /* 0x0000000400037c45 */ /* 0x002fe40008201000 */
[----:B----4-:R-:W-:-:S03]  /*0490*/  ISETP.NE.AND P0, PT, R4, RZ, PT ;  /* 0x000000ff0400720c */ /* 0x010fc60003f05270 */
[----:B------:R-:W-:Y:S01]  /*04a0*/  FMUL R5, R3, UR5 ;  /* 0x0000000503057c20 */ /* 0x000fe20008400000 */
[----:B------:R-:W-:Y:S02]  /*04b0*/  SHF.R.S32.HI R3, RZ, 0x1f, R7 ;  /* 0x0000001fff037819 */ /* 0x000fe40000011407 */
[----:B-----5:R-:W-:-:S03]  /*04c0*/  I2FP.F32.U32 R4, UR49 ;  /* 0x0000003100047c45 */ /* 0x020fc60008201000 */
[----:B------:R-:W1:Y:S02]  /*04d0*/  F2I.U32.TRUNC.NTZ R5, R5 ;  /* 0x0000000500057305 */ /* 0x000e64000020f000 */
[----:B-1----:R-:W-:-:S04]  /*04e0*/  IMAD.MOV R11, RZ, RZ, -R5 ;  /* 0x000000ffff0b7224 */ /* 0x002fc800078e0a05 */
[----:B--2---:R-:W-:Y:S01]  /*04f0*/  IMAD R11, R6, R11, UR4 ;  /* 0x00000004060b7e24 */ /* 0x004fe2000f8e020b */
[----:B------:R-:W-:Y:S02]  /*0500*/  ULDC UR4, c[0x0][0x150] ;  /* 0x0000540000047ab9 */ /* 0x000fe40000000800 */
[----:B------:R-:W-:Y:S01]  /*0510*/  FMUL R8, R4, UR4 ;  /* 0x0000000404087c20 */ /* 0x000fe20008400000 */
[----:B------:R-:W-:Y:S06]  /*0520*/  @P0 BRA `(.L_x_116) ;  /* 0x0000000000480947 */ /* 0x000fec0003800000 */
[----:B------:R-:W1:Y:S01]  /*0530*/  S2UR UR5, SR_CgaCtaId ;  /* 0x00000000000579c3 */ /* 0x000e620000008800 */
        /* <DEDUP_REMOVED lines=12> */
[----:B-1----:R1:W2:Y:S08]  /*0600*/  SYNCS.EXCH.64 URZ, [UR8+0x29850], UR4 ;  /* 0x02985004083f75b2 */ /* 0x0022b00008000100 */
[----:B------:R1:W4:Y:S01]  /*0610*/  SYNCS.EXCH.64 URZ, [UR8+0x29860], UR6 ;  /* 0x02986006083f75b2 */ /* 0x0003220008000100 */
[----:B------:R1:W1:Y:S01]  /*0620*/  SYNCS.EXCH.64 URZ, [UR8+0x29858], UR4 ;  /* 0x02985804083f75b2 */ /* 0x0002620008000100 */
[----:B------:R1:W1:Y:S01]  /*0630*/  SYNCS.EXCH.64 URZ, [UR8+0x29868], UR6 ;  /* 0x02986806083f75b2 */ /* 0x0002620008000100 */
[----:B------:R-:W-:Y:S01]  /*0640*/  NOP ;  /* 0x0000000000007918 */ /* 0x000fe20000000000 */
.L_x_116:
[----:B------:R-:W5:Y:S01]  /*0650*/  SHFL.IDX PT, R6, R0, RZ, 0x1f ;  /* 0x00001fff00067589 */ /* 0x000f6200000e0000 */
[----:B------:R-:W-:Y:S01]  /*0660*/  LEA.HI R3, R3, R7, RZ, 0x7 ;  /* 0x0000000703037211 */ /* 0x000fe200078f38ff */
[----:B------:R-:W1:Y:S01]  /*0670*/  LDC R9, c[0x0][0x144] ;  /* 0x00005100ff097b82 */ /* 0x000e620000000800 */
[----:B------:R-:W1:Y:S01]  /*0680*/  F2I.U32.TRUNC.NTZ R8, R8 ;  /* 0x0000000800087305 */ /* 0x000e62000020f000 */
[----:B------:R-:W-:Y:S01]  /*0690*/  NOP ;  /* 0x0000000000007918 */ /* 0x000fe20000000000 */
[----:B------:R-:W-:-:S05]  /*06a0*/  LOP3.LUT R3, R3, 0xffffff80, RZ, 0xc0, !PT ;  /* 0xffffff8003037812 */ /* 0x000fca00078ec0ff */
[----:B------:R-:W-:Y:S01]  /*06b0*/  IMAD.IADD R3, R7, 0x1, -R3 ;  /* 0x0000000107037824 */ /* 0x000fe200078e0a03 */
[----:B------:R-:W-:-:S04]  /*06c0*/  SHF.R.S32.HI R7, RZ, 0x1f, R2 ;  /* 0x0000001fff077819 */ /* 0x000fc80000011402 */
[----:B------:R-:W-:Y:S02]  /*06d0*/  SHF.R.S32.HI R4, RZ, 0x1f, R3 ;  /* 0x0000001fff047819 */ /* 0x000fe40000011403 */
[----:B------:R-:W-:Y:S02]  /*06e0*/  LEA.HI R7, R7, R2, RZ, 0x2 ;  /* 0x0000000207077211 */ /* 0x000fe400078f10ff */
[----:B------:R-:W-:-:S04]  /*06f0*/  LEA.HI R4, R4, R3, RZ, 0x3 ;  /* 0x0000000304047211 */ /* 0x000fc800078f18ff */
[--C-:B------:R-:W-:Y:S02]  /*0700*/  SHF.R.S32.HI R5, RZ, 0x3, R4.reuse ;  /* 0x00000003ff057819 */ /* 0x100fe40000011404 */
[----:B-----5:R-:W-:Y:S02]  /*0710*/  ISETP.NE.AND P0, PT, R6, RZ, PT ;  /* 0x000000ff0600720c */ /* 0x020fe40003f05270 */
[----:B------:R-:W-:-:S04]  /*0720*/  SHF.R.S32.HI R4, RZ, 0x1f, R4 ;  /* 0x0000001fff047819 */ /* 0x000fc80000011404 */
[----:B------:R-:W-:-:S04]  /*0730*/  LEA.HI R4, R4, R5, RZ, 0x2 ;  /* 0x0000000504047211 */ /* 0x000fc800078f10ff */
[----:B------:R-:W-:-:S03]  /*0740*/  LOP3.LUT R4, R4, 0xfffffffc, RZ, 0xc0, !PT ;  /* 0xfffffffc04047812 */ /* 0x000fc600078ec0ff */
        /* <DEDUP_REMOVED lines=17> */
[----:B------:R1:W1:Y:S01]  /*0860*/  SYNCS.EXCH.64 URZ, [UR8+0x29888], UR6 ;  /* 0x02988806083f75b2 */ /* 0x0002620008000100 */
[----:B------:R-:W-:Y:S01]  /*0870*/  NOP ;  /* 0x0000000000007918 */ /* 0x000fe20000000000 */
.L_x_117:
[----:B------:R-:W5:Y:S01]  /*0880*/  SHFL.IDX PT, R12, R0, RZ, 0x1f ;  /* 0x00001fff000c7589 */ /* 0x000f6200000e0000 */
[----:B------:R-:W-:Y:S01]  /*0890*/  LOP3.LUT R7, R7, 0x3ffffffc, RZ, 0xc0, !PT ;  /* 0x3ffffffc07077812 */ /* 0x000fe200078ec0ff */
[----:B------:R-:W-:Y:S01]  /*08a0*/  IMAD.IADD R4, R5, 0x1, -R4 ;  /* 0x0000000105047824 */ /* 0x000fe200078e0a04 */
[----:B------:R-:W-:Y:S01]  /*08b0*/  SHF.R.S32.HI R5, RZ, 0x1f, R6 ;  /* 0x0000001fff057819 */ /* 0x000fe20000011406 */
[----:B------:R-:W2:Y:S01]  /*08c0*/  LDC R10, c[0x0][0x140] ;  /* 0x00005000ff0a7b82 */ /* 0x000ea20000000800 */
[----:B-1----:R-:W-:Y:S01]  /*08d0*/  IMAD.MOV R8, RZ, RZ, -R8 ;  /* 0x000000ffff087224 */ /* 0x002fe200078e0a08 */
[----:B------:R-:W-:Y:S01]  /*08e0*/  NOP ;  /* 0x0000000000007918 */ /* 0x000fe20000000000 */
[----:B------:R-:W-:Y:S01]  /*08f0*/  IMAD.IADD R7, R2, 0x1, -R7 ;  /* 0x0000000102077824 */ /* 0x000fe200078e0a07 */
[----:B------:R-:W-:Y:S01]  /*0900*/  LEA.HI R5, R5, R6, RZ, 0x2 ;  /* 0x0000000605057211 */ /* 0x000fe200078f10ff */
[----:B------:R-:W-:Y:S02]  /*0910*/  IMAD R9, R9, R8, UR49 ;  /* 0x0000003109097e24 */ /* 0x000fe4000f8e0208 */
[----:B------:R-:W-:Y:S01]  /*0920*/  IMAD R7, R7, 0x4, R4 ;  /* 0x0000000407077824 */ /* 0x000fe200078e0204 */
[----:B------:R-:W-:-:S04]  /*0930*/  LOP3.LUT R5, R5, 0x3ffffffc, RZ, 0xc0, !PT ;  /* 0x3ffffffc05057812 */ /* 0x000fc800078ec0ff */
[----:B------:R-:W-:Y:S01]  /*0940*/  LEA.HI R2, R7, R7, RZ, 0x1 ;  /* 0x0000000707027211 */ /* 0x000fe200078f08ff */
[----:B------:R-:W-:-:S03]  /*0950*/  IMAD.IADD R5, R6, 0x1, -R5 ;  /* 0x0000000106057824 */ /* 0x000fc600078e0a05 */
[----:B------:R-:W-:Y:S01]  /*0960*/  LOP3.LUT R2, R2, 0xfffffffe, RZ, 0xc0, !PT ;  /* 0xfffffffe02027812 */ /* 0x000fe200078ec0ff */
[----:B------:R-:W-:Y:S01]  /*0970*/  IMAD R5, R5, 0x4, R4 ;  /* 0x0000000405057824 */ /* 0x000fe200078e0204 */
[----:B-----5:R-:W-:-:S03]  /*0980*/  ISETP.NE.AND P0, PT, R12, RZ, PT ;  /* 0x000000ff0c00720c */ /* 0x020fc60003f05270 */
[----:B------:R-:W-:-:S05]  /*0990*/  IMAD.IADD R2, R7, 0x1, -R2 ;  /* 0x0000000107027824 */ /* 0x000fca00078e0a02 */
[----:B------:R-:W-:Y:S02]  /*09a0*/  ISETP.NE.AND P5, PT, R2, R9, PT ;  /* 0x000000090200720c */ /* 0x000fe40003fa5270 */
[----:B------:R-:W-:-:S04]  /*09b0*/  LEA.HI R2, R5, R5, RZ, 0x1 ;  /* 0x0000000505027211 */ /* 0x000fc800078f08ff */
[----:B------:R-:W-:Y:S01]  /*09c0*/  LOP3.LUT R2, R2, 0xfffffffe, RZ, 0xc0, !PT ;  /* 0xfffffffe02027812 */ /* 0x000fe200078ec0ff */
        /* <DEDUP_REMOVED lines=19> */
.L_x_118:
[----:B------:R-:W5:Y:S01]  /*0b00*/  SHFL.IDX PT, R6, R0, RZ, 0x1f ;  /* 0x00001fff00067589 */ /* 0x000f6200000e0000 */
[----:B------:R-:W-:Y:S01]  /*0b10*/  IMAD.IADD R2, R5, 0x1, -R2 ;  /* 0x0000000105027824 */ /* 0x000fe200078e0a02 */
[----:B------:R-:W-:Y:S01]  /*0b20*/  LOP3.LUT P0, RZ, R3, 0x7, RZ, 0xc0, !PT ;  /* 0x0000000703ff7812 */ /* 0x000fe2000780c0ff */
[----:B------:R-:W-:Y:S01]  /*0b30*/  IMAD.SHL.U32 R4, R5, 0x4, RZ ;  /* 0x0000000405047824 */ /* 0x000fe200078e00ff */
[----:B--2---:R-:W-:Y:S01]  /*0b40*/  ISETP.EQ.U32.AND P1, PT, R10, 0x1, PT ;  /* 0x000000010a00780c */ /* 0x004fe20003f22070 */
[----:B------:R-:W-:Y:S01]  /*0b50*/  IMAD.SHL.U32 R18, R7, 0x4, RZ ;  /* 0x0000000407127824 */ /* 0x000fe200078e00ff */
[----:B------:R-:W-:Y:S01]  /*0b60*/  ISETP.NE.AND P2, PT, R2, R9, PT ;  /* 0x000000090200720c */ /* 0x000fe20003f45270 */
[----:B------:R-:W-:Y:S01]  /*0b70*/  NOP ;  /* 0x0000000000007918 */ /* 0x000fe20000000000 */
[----:B------:R-:W-:Y:S02]  /*0b80*/  LOP3.LUT R8, R5, 0xc, R4, 0x78, !PT ;  /* 0x0000000c05087812 */ /* 0x000fe400078e7804 */
[----:B------:R-:W-:-:S03]  /*0b90*/  LOP3.LUT R18, R7, 0xc, R18, 0x78, !PT ;  /* 0x0000000c07127812 */ /* 0x000fc600078e7812 */
[----:B------:R2:W-:Y:S01]  /*0ba0*/  STL [R1+0x20], R8 ;  /* 0x0000200801007387 */ /* 0x0005e20000100800 */
[C---:B------:R-:W-:Y:S02]  /*0bb0*/  @P5 LEA.HI R2, R18.reuse, R18, RZ, 0x1 ;  /* 0x0000001212025211 */ /* 0x040fe400078f08ff */
[----:B------:R-:W-:Y:S02]  /*0bc0*/  ISETP.LT.U32.AND P4, PT, R18, 0x2, !P0 ;  /* 0x000000021200780c */ /* 0x000fe40004781070 */
[----:B------:R-:W-:Y:S02]  /*0bd0*/  @P5 SHF.R.S32.HI R2, RZ, 0x1, R2 ;  /* 0x00000001ff025819 */ /* 0x000fe40000011402 */
[----:B------:R-:W-:Y:S02]  /*0be0*/  @P2 LEA.HI R3, R8, R8, RZ, 0x1 ;  /* 0x0000000808032211 */ /* 0x000fe400078f08ff */
[----:B------:R-:W-:Y:S01]  /*0bf0*/  @P5 ISETP.NE.AND P6, PT, R2, R11, PT ;  /* 0x0000000b0200520c */ /* 0x000fe20003fc5270 */
[----:B------:R-:W-:Y:S01]  /*0c00*/  IMAD.MOV.U32 R2, RZ, RZ, 0x1 ;  /* 0x00000001ff027424 */ /* 0x000fe200078e00ff */
[----:B-----5:R-:W-:-:S02]  /*0c10*/  ISETP.NE.AND P3, PT, R6, RZ, PT ;  /* 0x000000ff0600720c */ /* 0x020fc40003f65270 */
[----:B------:R-:W-:Y:S02]  /*0c20*/  @P2 SHF.R.S32.HI R4, RZ, 0x1, R3 ;  /* 0x00000001ff042819 */ /* 0x000fe40000011403 */
[----:B------:R-:W-:Y:S02]  /*0c30*/  SEL R3, RZ, 0x1, !P4 ;  /* 0x00000001ff037807 */ /* 0x000fe40006000000 */
[----:B------:R-:W-:Y:S02]  /*0c40*/  @P5 SEL R2, RZ, 0x1, P6 ;  /* 0x00000001ff025807 */ /* 0x000fe40003000000 */
[----:B------:R-:W-:Y:S01]  /*0c50*/  @P2 ISETP.NE.AND P4, PT, R4, R11, PT ;  /* 0x0000000b0400220c */ /* 0x000fe20003f85270 */
[----:B------:R-:W-:Y:S01]  /*0c60*/  IMAD.MOV.U32 R4, RZ, RZ, 0x1 ;  /* 0x00000001ff047424 */ /* 0x000fe200078e00ff */
[----:B------:R-:W-:Y:S02]  /*0c70*/  ISETP.LT.U32.AND P0, PT, R8, 0x2, !P0 ;  /* 0x000000020800780c */ /* 0x000fe40004701070 */
[----:B------:R-:W-:-:S02]  /*0c80*/  LOP3.LUT R2, R2, R3, RZ, 0xc0, !PT ;  /* 0x0000000302027212 */ /* 0x000fc400078ec0ff */
[----:B------:R-:W-:Y:S02]  /*0c90*/  SEL R3, RZ, 0x1, !P0 ;  /* 0x00000001ff037807 */ /* 0x000fe40004000000 */
[----:B------:R-:W-:Y:S01]  /*0ca0*/  @P2 SEL R4, RZ, 0x1, P4 ;  /* 0x00000001ff042807 */ /* 0x000fe20002000000 */
[----:B--2---:R-:W-:Y:S06]  /*0cb0*/  @P3 BRA `(.L_x_119) ;  /* 0x0000000000483947 */ /* 0x004fec0003800000 */
        /* <DEDUP_REMOVED lines=17> */
[----:B--2---:R-:W-:Y:S01]  /*0dd0*/  NOP ;  /* 0x0000000000007918 */ /* 0x004fe20000000000 */
.L_x_119:
[----:B------:R-:W-:Y:S01]  /*0de0*/  LOP3.LUT R3, R4, R3, RZ, 0xc0, !PT ;  /* 0x0000000304037212 */ /* 0x000fe200078ec0ff */
[----:B------:R-:W-:-:S04]  /*0df0*/  NOP ;  /* 0x0000000000007918 */ /* 0x000fc80000000000 */
[----:B------:R2:W-:Y:S01]  /*0e00*/  STL [R1+0x1c], R3 ;  /* 0x00001c0301007387 */ /* 0x0005e20000100800 */
[----:B------:R-:W-:Y:S05]  /*0e10*/  @!P1 BRA `(.L_x_120) ;  /* 0x0000000000089947 */ /* 0x000fea0003800000 */
[----:B-1-34-:R-:W-:Y:S01]  /*0e20*/  UCGABAR_ARV ;  /* 0x00000000000079c7 */ /* 0x01afe20008000000 */
[----:B------:R-:W-:Y:S05]  /*0e30*/  BRA `(.L_x_121) ;  /* 0x0000000000047947 */ /* 0x000fea0003800000 */
.L_x_120:
[----:B-1-34-:R-:W-:Y:S01]  /*0e40*/  NOP ;  /* 0x0000000000007918 */ /* 0x01afe20000000000 */
.L_x_121:
[----:B------:R-:W-:Y:S05]  /*0e50*/  @!P1 BRA `(.L_x_122) ;  /* 0x00000000000c9947 */ /* 0x000fea0003800000 */
[----:B------:R-:W-:Y:S01]  /*0e60*/  UCGABAR_WAIT ;  /* 0x0000000000007dc7 */ /* 0x000fe20008000000 */
[----:B------:R-:W-:Y:S01]  /*0e70*/  CCTL.IVALL ;  /* 0x00000000ff00798f */ /* 0x000fe20002000000 */
[----:B------:R-:W-:Y:S05]  /*0e80*/  BRA `(.L_x_123) ;  /* 0x0000000000047947 */ /* 0x000fea0003800000 */
.L_x_122:
[----:B------:R-:W-:Y:S06]  /*0e90*/  BAR.SYNC.DEFER_BLOCKING 0x0 ;  /* 0x0000000000007b1d */ /* 0x000fec0000010000 */
.L_x_123:
[----:B------:R-:W-:Y:S01]  /*0ea0*/  PLOP3.LUT P0, PT, PT, PT, UP0, 0x80, 0x0 ;  /* 0x000000000000781c */ /* 0x000fe20003f0f008 */
[----:B------:R-:W-:Y:S01]  /*0eb0*/  UMOV UR46, 0x1 ;  /* 0x00000001002e7882 */ /* 0x000fe20000000000 */
[----:B------:R-:W-:Y:S01]  /*0ec0*/  ULDC.64 UR50, c[0x0][0x208] ;  /* 0x0000820000327ab9 */ /* 0x000fe20000000a00 */
[----:B------:R-:W-:-:S10]  /*0ed0*/  USEL UR46, UR46, 0x2, !UP0 ;  /* 0x000000022e2e7887 */ /* 0x000fd4000c000000 */
[----:B------:R-:W-:Y:S05]  /*0ee0*/  @!P0 BRA `(.L_x_124) ;  /* 0x0000008000d08947 */ /* 0x000fea0003800000 */
.L_x_125:
[----:B------:R-:W-:-:S08]  /*0ef0*/  NOP ;  /* 0x0000000000007918 */ /* 0x000fd00000000000 */
[----:B------:R-:W1:Y:S02]  /*0f00*/  USETMAXREG.TRY_ALLOC.CTAPOOL UP0, 0xf0 ;  /* 0x000000f0000079c8 */ /* 0x000e640008000600 */
[----:B-1----:R-:W-:-:S13]  /*0f10*/  PLOP3.LUT P0, PT, PT, PT, UP0, 0x80, 0x0 ;  /* 0x000000000000781c */ /* 0x002fda0003f0f008 */
[----:B------:R-:W-:Y:S05]  /*0f20*/  @!P0 BRA `(.L_x_125) ;  /* 0xfffffffc00f08947 */ /* 0x000fea000383ffff */
[----:B--2---:R-:W1:Y:S01]  /*0f30*/  S2R R3, SR_TID.X ;  /* 0x0000000000037919 */ /* 0x004e620000002100 */
        /* <DEDUP_REMOVED lines=11> */
[----:B------:R-:W-:Y:S02]  /*0ff0*/  ULOP3.LUT UR47, UR46, 0x1, URZ, 0xfc, !UPT ;  /* 0x000000012e2f7892 */ /* 0x000fe4000f8efc3f */
        /* <DEDUP_REMOVED lines=30> */
[----:B------:R-:W-:Y:S01]  /*11e0*/  IMAD.MOV.U32 R7, RZ, RZ, -0x2 ;  /* 0xfffffffeff077424 */ /* 0x000fe200078e00ff */
[----:B------:R-:W-:Y:S01]  /*11f0*/  LOP3.LUT R10, R10, 0xfffffff8, RZ, 0xc0, !PT ;  /* 0xfffffff80a0a7812 */ /* 0x000fe200078ec0ff */
[----:B------:R-:W-:Y:S01]  /*1200*/  IMAD.U32 R16, RZ, RZ, UR4 ;  /* 0x00000004ff107e24 */ /* 0x000fe2000f8e00ff */
[----:B------:R-:W-:Y:S01]  /*1210*/  LEA.HI R6, R6, R19, RZ, 0x5 ;  /* 0x0000001306067211 */ /* 0x000fe200078f28ff */
[----:B------:R-:W-:Y:S01]  /*1220*/  IMAD.U32 R17, RZ, RZ, UR5 ;  /* 0x00000005ff117e24 */ /* 0x000fe2000f8e00ff */
[----:B------:R-:W-:Y:S01]  /*1230*/  LOP3.LUT R0, R5, 0x7ffffffc, RZ, 0xc0, !PT ;  /* 0x7ffffffc05007812 */ /* 0x000fe200078ec0ff */
[----:B------:R-:W-:Y:S01]  /*1240*/  IMAD.IADD R9, R9, 0x1, -R10 ;  /* 0x0000000109097824 */ /* 0x000fe200078e0a0a */
[----:B------:R-:W-:Y:S01]  /*1250*/  LOP3.LUT R4, R4, 0x3fffffe, RZ, 0xc0, !PT ;  /* 0x03fffffe04047812 */ /* 0x000fe200078ec0ff */
[----:B------:R-:W-:Y:S01]  /*1260*/  IMAD.SHL.U32 R3, R3, 0x8, RZ ;  /* 0x0000000803037824 */ /* 0x000fe200078e00ff */
[----:B------:R-:W-:Y:S01]  /*1270*/  SHF.R.S32.HI R6, RZ, 0x5, R6 ;  /* 0x00000005ff067819 */ /* 0x000fe20000011406 */
[----:B------:R-:W-:-:S02]  /*1280*/  IMAD.IADD R0, R19, 0x1, -R0 ;  /* 0x0000000113007824 */ /* 0x000fc400078e0a00 */
[----:B------:R-:W-:Y:S02]  /*1290*/  IMAD.IADD R4, R23, 0x1, -R4 ;  /* 0x0000000117047824 */ /* 0x000fe400078e0a04 */
[----:B------:R-:W-:Y:S02]  /*12a0*/  IMAD R9, R6, 0x10, R9 ;  /* 0x0000001006097824 */ /* 0x000fe400078e0209 */
[----:B------:R-:W-:Y:S02]  /*12b0*/  IMAD R170, R0, R7, 0xa0 ;  /* 0x000000a000aa7424 */ /* 0x000fe400078e0207 */
[----:B------:R-:W-:-:S04]  /*12c0*/  IMAD.WIDE R16, R3, 0x2, R16 ;  /* 0x0000000203107825 */ /* 0x000fc800078e0210 */
[----:B------:R-:W-:-:S07]  /*12d0*/  IMAD R169, R4, 0x40, R9 ;  /* 0x0000004004a97824 */ /* 0x000fce00078e0209 */
.L_x_152:
        /* <DEDUP_REMOVED lines=9> */
[----:B------:R-:W1:Y:S01]  /*1370*/  SHFL.IDX PT, R8, R23, RZ, 0x1f ;  /* 0x00001fff17087589 */ /* 0x000e6200000e0000 */
        /* <DEDUP_REMOVED lines=105> */
.L_x_126:
[----:B------:R-:W-:Y:S01]  /*1a10*/  ULOP3.LUT UR4, UR39, 0x1, URZ, 0xc0, !UPT ;  /* 0x0000000127047892 */ /* 0x000fe2000f8ec03f */
[----:B------:R-:W-:-:S05]  /*1a20*/  IMAD.U32 R3, RZ, RZ, UR47 ;  /* 0x0000002fff037e24 */ /* 0x000fca000f8e00ff */
[----:B------:R-:W-:Y:S01]  /*1a30*/  IMAD.U32 R0, RZ, RZ, UR4 ;  /* 0x00000004ff007e24 */ /* 0x000fe2000f8e00ff */
[----:B------:R-:W-:-:S04]  /*1a40*/  ISETP.NE.AND P0, PT, R3, 0x3, PT ;  /* 0x000000030300780c */ /* 0x000fc80003f05270 */
[----:B------:R-:W-:-:S04]  /*1a50*/  SHF.L.U32 R0, R0, 0x1f, RZ ;  /* 0x0000001f00007819 */ /* 0x000fc800000006ff */
[----:B------:R-:W1:Y:S02]  /*1a60*/  SYNCS.PHASECHK.TRANS64.TRYWAIT P1, [UR38+0x29800], R0 ;  /* 0x02980000ff0075a7 */ /* 0x000e640008020166 */
[----:B-1----:R-:W-:Y:S05]  /*1a70*/  @!P1 BRA `(.L_x_127) ;  /* 0x000000a800f09947 */ /* 0x002fea0003800000 */
.L_x_217:
[----:B------:R-:W-:Y:S05]  /*1a80*/  @!P0 BRA `(.L_x_128) ;  /* 0x0000000000048947 */ /* 0x000fea0003800000 */
[----:B------:R-:W-:Y:S01]  /*1a90*/  BPT.TRAP 0x1 ;  /* 0x000000040000795c */ /* 0x000fe20000300000 */
.L_x_128:
[----:B------:R-:W-:Y:S02]  /*1aa0*/  IMAD.U32 R4, RZ, RZ, UR52 ;  /* 0x00000034ff047e24 */ /* 0x000fe4000f8e00ff */
[----:B-1----:R-:W-:-:S03]  /*1ab0*/  IMAD.U32 R3, RZ, RZ, UR36 ;  /* 0x00000024ff037e24 */ /* 0x002fc6000f8e00ff */
[----:B------:R-:W-:Y:S02]  /*1ac0*/  LEA R4, R4, UR38, 0x3 ;  /* 0x0000002604047c11 */ /* 0x000fe4000f8e18ff */
[----:B------:R-:W-:-:S04]  /*1ad0*/  SHF.L.U32 R3, R3, 0x1f, RZ ;  /* 0x0000001f03037819 */ /* 0x000fc800000006ff */
[----:B------:R1:W2:Y:S01]  /*1ae0*/  SYNCS.PHASECHK.TRANS64.TRYWAIT P1, [R4+URZ+0x29830], R3 ;  /* 0x02983003040075a7 */ /* 0x0002a2000802017f */
[----:B------:R-:W-:Y:S05]  /*1af0*/  @!P0 BRA `(.L_x_129) ;  /* 0x0000000000048947 */ /* 0x000fea0003800000 */
[----:B------:R-:W-:Y:S01]  /*1b00*/  BPT.TRAP 0x1 ;  /* 0x000000040000795c */ /* 0x000fe20000300000 */
.L_x_129:
[----:B--2---:R-:W-:Y:S05]  /*1b10*/  @P1 BRA `(.L_x_130) ;  /* 0x0000000000081947 */ /* 0x004fea0003800000 */
[----:B------:R-:W2:Y:S02]  /*1b20*/  SYNCS.PHASECHK.TRANS64.TRYWAIT P1, [R4+URZ+0x29830], R3 ;  /* 0x02983003040075a7 */ /* 0x000ea4000802017f */
[----:B--2---:R-:W-:Y:S05]  /*1b30*/  @!P1 BRA `(.L_x_131) ;  /* 0x000000a800d89947 */ /* 0x004fea0003800000 */
.L_x_130:
[----:B------:R-:W-:Y:S05]  /*1b40*/  WARPSYNC.ALL ;  /* 0x0000000000007948 */ /* 0x000fea0003800000 */
[----:B------:R-:W-:Y:S01]  /*1b50*/  UIADD3 UR4, UR38, 0x1a400, URZ ;  /* 0x0001a40026047890 */ /* 0x000fe2000fffe03f */
[----:B------:R-:W-:Y:S01]  /*1b60*/  WARPGROUP.ARRIVE ;  /* 0x00000000000079c5 */ /* 0x000fe20000000000 */
[----:B------:R-:W-:Y:S02]  /*1b70*/  ULOP3.LUT UR28, UR49, 0x10000, URZ, 0xfc, !UPT ;  /* 0x00010000311c7892 */ /* 0x000fe4000f8efc3f */
[----:B------:R-:W-:Y:S01]  /*1b80*/  USHF.R.U32.HI UR4, URZ, 0x4, UR4 ;  /* 0x000000043f047899 */ /* 0x000fe20008011604 */
[----:B------:R-:W-:Y:S01]  /*1b90*/  UMOV UR25, 0x80000020 ;  /* 0x8000002000197882 */ /* 0x000fe20000000000 */
[----:B------:R-:W-:-:S02]  /*1ba0*/  UMOV UR27, 0x80000020 ;  /* 0x80000020001b7882 */ /* 0x000fc40000000000 */
[----:B------:R-:W-:Y:S01]  /*1bb0*/  ULOP3.LUT UR4, UR4, 0x3fff, URZ, 0xc0, !UPT ;  /* 0x00003fff04047892 */ /* 0x000fe2000f8ec03f */
[----:B------:R-:W-:Y:S01]  /*1bc0*/  UMOV UR24, UR28 ;  /* 0x0000001c00187c82 */ /* 0x000fe20008000000 */
[----:B------:R-:W-:Y:S02]  /*1bd0*/  UMOV UR5, UR25 ;  /* 0x0000001900057c82 */ /* 0x000fe40008000000 */
[----:B------:R-:W-:Y:S01]  /*1be0*/  ULOP3.LUT UR49, UR4, 0x10000, URZ, 0xfc, !UPT ;  /* 0x0001000004317892 */ /* 0x000fe2000f8efc3f */
[----:B------:R-:W-:Y:S02]  /*1bf0*/  UMOV UR7, 0x80000020 ;  /* 0x8000002000077882 */ /* 0x000fe40000000000 */
[----:B------:R-:W-:Y:S01]  /*1c00*/  UMOV UR4, UR24 ;  /* 0x0000001800047c82 */ /* 0x000fe20008000000 */
[----:B------:R-:W-:Y:S01]  /*1c10*/  UIMAD UR30, UR52, 0x780, UR49 ;  /* 0x00000780341e78a4 */ /* 0x000fe2000f8e0231 */
[----:B------:R-:W-:Y:S01]  /*1c20*/  UMOV UR11, 0x80000020 ;  /* 0x80000020000b7882 */ /* 0x000fe20000000000 */
[----:B------:R-:W-:-:S02]  /*1c30*/  UMOV UR15, 0x80000020 ;  /* 0x80000020000f7882 */ /* 0x000fc40000000000 */
[----:B------:R-:W-:Y:S02]  /*1c40*/  UIADD3 UR6, UR30, 0x80, URZ ;  /* 0x000000801e067890 */ /* 0x000fe4000fffe03f */
[----:B------:R-:W-:Y:S02]  /*1c50*/  UIADD3 UR8, UR30, 0x100, URZ ;  /* 0x000001001e087890 */ /* 0x000fe4000fffe03f */
[----:B------:R-:W-:Y:S01]  /*1c60*/  UMOV UR26, UR30 ;  /* 0x0000001e001a7c82 */ /* 0x000fe20008000000 */
[----:B------:R-:W-:Y:S01]  /*1c70*/  UIADD3 UR9, UR30, 0x180, URZ ;  /* 0x000001801e097890 */ /* 0x000fe2000fffe03f */
[----:B------:R-:W-:Y:S01]  /*1c80*/  QGMMA.64x32x32.F32.E4M3.E4M3 R88, gdesc[UR24], RZ, !UPT, gsb0 ;  /* 0x00600000185879f3 */ /* 0x000fe2000c0008ff */
[----:B------:R-:W-:Y:S01]  /*1c90*/  UMOV UR26, UR6 ;  /* 0x00000006001a7c82 */ /* 0x000fe20008000000 */
[----:B------:R-:W-:Y:S01]  /*1ca0*/  UMOV UR27, 0x80000020 ;  /* 0x80000020001b7882 */ /* 0x000fe20000000000 */
[----:B------:R-:W-:Y:S01]  /*1cb0*/  UMOV UR6, UR8 ;  /* 0x0000000800067c82 */ /* 0x000fe20008000000 */
[----:B------:R-:W-:-:S02]  /*1cc0*/  UIADD3 UR10, UR30, 0x200, URZ ;  /* 0x000002001e0a7890 */ /* 0x000fc4000fffe03f */
[----:B------:R-:W-:Y:S02]  /*1cd0*/  UIADD3 UR12, UR30, 0x102, URZ ;  /* 0x000001021e0c7890 */ /* 0x000fe4000fffe03f */
[----:B------:R-:W-:Y:S02]  /*1ce0*/  UIADD3 UR13, UR30, 0x182, URZ ;  /* 0x000001821e0d7890 */ /* 0x000fe4000fffe03f */
[----:B------:R-:W-:Y:S02]  /*1cf0*/  UIADD3 UR14, UR30, 0x202, URZ ;  /* 0x000002021e0e7890 */ /* 0x000fe4000fffe03f */
[----:B------:R-:W-:Y:S01]  /*1d00*/  UIADD3 UR18, UR30, 0x382, URZ ;  /* 0x000003821e127890 */ /* 0x000fe2000fffe03f */
[----:B------:R-:W-:Y:S01]  /*1d10*/  UMOV UR19, 0x80000020 ;  /* 0x8000002000137882 */ /* 0x000fe20000000000 */
[----:B------:R-:W-:Y:S01]  /*1d20*/  UIADD3 UR22, UR30, 0x600, URZ ;  /* 0x000006001e167890 */ /* 0x000fe2000fffe03f */
[----:B------:R-:W-:Y:S01]  /*1d30*/  UMOV UR23, 0x80000020 ;  /* 0x8000002000177882 */ /* 0x000fe20000000000 */
[----:B------:R-:W-:Y:S01]  /*1d40*/  UMOV UR31, 0x80000020 ;  /* 0x80000020001f7882 */ /* 0x000fe20000000000 */
[----:B------:R-:W-:-:S02]  /*1d50*/  WARPGROUP.DEPBAR.LE gsb0, 0x0 ;  /* 0x00008000000079c5 */ /* 0x000fc40000010000 */
[----:B------:R-:W-:-:S06]  /*1d60*/  WARPGROUP.ARRIVE ;  /* 0x00000000000079c5 */ /* 0x000fcc0000000000 */
[----:B------:R-:W-:Y:S01]  /*1d70*/  QGMMA.64x32x32.F32.E4M3.E4M3 R72, gdesc[UR24], RZ, !UPT, gsb0 ;  /* 0x00600000184879f3 */ /* 0x000fe2000c0008ff */
[----:B------:R-:W-:Y:S01]  /*1d80*/  UMOV UR26, UR9 ;  /* 0x00000009001a7c82 */ /* 0x000fe20008000000 */
[----:B------:R-:W-:Y:S01]  /*1d90*/  UMOV UR27, 0x80000020 ;  /* 0x80000020001b7882 */ /* 0x000fe20000000000 */
[----:B------:R-:W-:Y:S02]  /*1da0*/  WARPGROUP.DEPBAR.LE gsb0, 0x0 ;  /* 0x00008000000079c5 */ /* 0x000fe40000010000 */
[----:B------:R-:W-:-:S06]  /*1db0*/  WARPGROUP.ARRIVE ;  /* 0x00000000000079c5 */ /* 0x000fcc0000000000 */
[----:B------:R-:W-:Y:S01]  /*1dc0*/  QGMMA.64x32x32.F32.E4M3.E4M3 R56, gdesc[UR4], RZ, !UPT, gsb0 ;  /* 0x00600000043879f3 */ /* 0x000fe2000c0008ff */
[----:B------:R-:W-:Y:S02]  /*1dd0*/  UIADD3 UR4, UR28, 0x2, URZ ;  /* 0x000000021c047890 */ /* 0x000fe4000fffe03f */
[----:B------:R-:W-:Y:S01]  /*1de0*/  UIADD3 UR6, UR30, 0x2, URZ ;  /* 0x000000021e067890 */ /* 0x000fe2000fffe03f */
[----:B------:R-:W-:Y:S01]  /*1df0*/  UMOV UR5, 0x80000020 ;  /* 0x8000002000057882 */ /* 0x000fe20000000000 */
[----:B------:R-:W-:Y:S01]  /*1e00*/  UMOV UR7, 0x80000020 ;  /* 0x8000002000077882 */ /* 0x000fe20000000000 */
[----:B------:R-:W-:Y:S02]  /*1e10*/  UMOV UR9, UR5 ;  /* 0x0000000500097c82 */ /* 0x000fe40008000000 */
[----:B------:R-:W-:Y:S01]  /*1e20*/  UMOV UR8, UR4 ;  /* 0x0000000400087c82 */ /* 0x000fe20008000000 */
        /* <DEDUP_REMOVED lines=12> */
[----:B------:R-:W-:Y:S01]  /*1ef0*/  UMOV UR6, UR10 ;  /* 0x0000000a00067c82 */ /* 0x000fe20008000000 */
[----:B------:R-:W-:Y:S01]  /*1f00*/  UMOV UR7, 0x80000020 ;  /* 0x8000002000077882 */ /* 0x000fe20000000000 */
[----:B------:R-:W-:Y:S01]  /*1f10*/  UMOV UR10, UR12 ;  /* 0x0000000c000a7c82 */ /* 0x000fe20008000000 */
        /* <DEDUP_REMOVED lines=121> */
[----:B------:R-:W-:-:S03]  /*26b0*/  UIADD3 UR6, UR30, 0x702, URZ ;  /* 0x000007021e067890 */ /* 0x000fc6000fffe03f */
        /* <DEDUP_REMOVED lines=18> */
[----:B------:R-:W-:Y:S05]  /*27e0*/  @!P0 BRA `(.L_x_132) ;  /* 0x0000000000048947 */ /* 0x000fea0003800000 */
[----:B------:R-:W-:Y:S01]  /*27f0*/  BPT.TRAP 0x1 ;  /* 0x000000040000795c */ /* 0x000fe20000300000 */
.L_x_132:
[----:B------:R-:W-:Y:S01]  /*2800*/  VIADD R0, R170, UR56 ;  /* 0x00000038aa007c36 */ /* 0x000fe20008000000 */
[----:B------:R-:W-:Y:S01]  /*2810*/  P2R R14, PR, RZ, 0x1 ;  /* 0x00000001ff0e7803 */ /* 0x000fe20000000000 */
[----:B------:R-:W-:Y:S01]  /*2820*/  IMAD.U32 R5, RZ, RZ, UR53 ;  /* 0x00000035ff057e24 */ /* 0x000fe2000f8e00ff */
[----:B------:R-:W-:-:S03]  /*2830*/  UISETP.GE.AND UP0, UPT, UR56, 0xa1, UPT ;  /* 0x000000a13800788c */ /* 0x000fc6000bf06270 */
[----:B------:R-:W-:-:S05]  /*2840*/  IMAD R5, R5, -0xa0, R0 ;  /* 0xffffff6005057824 */ /* 0x000fca00078e0200 */
[C---:B------:R-:W-:Y:S02]  /*2850*/  ISETP.GT.AND P6, PT, R5.reuse, RZ, PT ;  /* 0x000000ff0500720c */ /* 0x040fe40003fc4270 */
[C---:B------:R-:W-:Y:S02]  /*2860*/  ISETP.GT.AND P5, PT, R5.reuse, 0x1, PT ;  /* 0x000000010500780c */ /* 0x040fe40003fa4270 */
[----:B------:R-:W-:Y:S02]  /*2870*/  ISETP.GT.AND P4, PT, R5, 0x8, PT ;  /* 0x000000080500780c */ /* 0x000fe40003f84270 */
[----:B------:R-:W-:Y:S02]  /*2880*/  FSEL R90, R90, -INF , P6 ;  /* 0xff8000005a5a7808 */ /* 0x000fe40003000000 */
[----:B------:R-:W-:Y:S02]  /*2890*/  FSEL R91, R91, -INF , P5 ;  /* 0xff8000005b5b7808 */ /* 0x000fe40002800000 */
[----:B------:R-:W-:-:S02]  /*28a0*/  ISETP.GT.AND P3, PT, R5, 0x9, PT ;  /* 0x000000090500780c */ /* 0x000fc40003f64270 */
[----:B------:R-:W-:Y:S02]  /*28b0*/  FSEL R94, R94, -INF , P4 ;  /* 0xff8000005e5e7808 */ /* 0x000fe40002000000 */
[----:B-12---:R-:W-:Y:S02]  /*28c0*/  FMNMX.FTZ R3, R90, R91, !PT ;  /* 0x0000005b5a037209 */ /* 0x006fe40007810000 */
[----:B------:R-:W-:Y:S02]  /*28d0*/  ISETP.GT.AND P1, PT, R5, 0x10, PT ;  /* 0x000000100500780c */ /* 0x000fe40003f24270 */
[----:B------:R-:W-:Y:S02]  /*28e0*/  FSEL R95, R95, -INF , P3 ;  /* 0xff8000005f5f7808 */ /* 0x000fe40001800000 */
[----:B------:R-:W-:Y:S02]  /*28f0*/  FMNMX.FTZ R0, R94, R3, !PT ;  /* 0x000000035e007209 */ /* 0x000fe40007810000 */
        /* <DEDUP_REMOVED lines=99> */
[C---:B------:R-:W-:Y:S02]  /*2f30*/  ISETP.GT.AND P0, PT, R5.reuse, 0x79, PT ;  /* 0x000000790500780c */ /* 0x040fe40003f04270 */
        /* <DEDUP_REMOVED lines=9> */
[----:B------:R-:W-:Y:S02]  /*2fd0*/  P2R R13, PR, RZ, 0x1 ;  /* 0x00000001ff0d7803 */ /* 0x000fe40000000000 */
[----:B------:R-:W-:Y:S02]  /*2fe0*/  FSEL R41, R41, -INF , P5 ;  /* 0xff80000029297808 */ /* 0x000fe40002800000 */
[C---:B------:R-:W-:Y:S02]  /*2ff0*/  ISETP.GT.AND P0, PT, R5.reuse, 0x80, PT ;  /* 0x000000800500780c */ /* 0x040fe40003f04270 */
[----:B------:R-:W-:Y:S02]  /*3000*/  ISETP.GT.AND P5, PT, R5, 0x80, PT ;  /* 0x000000800500780c */ /* 0x000fe40003fa4270 */
[----:B------:R-:W-:Y:S02]  /*3010*/  FMNMX.FTZ R0, R54, R7, !PT ;  /* 0x0000000736007209 */ /* 0x000fe40007810000 */
[----:B------:R-:W-:-:S02]  /*3020*/  FSEL R24, R24, -INF , P0 ;  /* 0xff80000018187808 */ /* 0x000fc40000000000 */
[----:B------:R-:W-:Y:S02]  /*3030*/  FSEL R59, R26, -INF , P5 ;  /* 0xff8000001a3b7808 */ /* 0x000fe40002800000 */
[----:B------:R-:W-:Y:S02]  /*3040*/  FMNMX.FTZ R0, R55, R0, !PT ;  /* 0x0000000037007209 */ /* 0x000fe40007810000 */
[----:B------:R-:W-:Y:S02]  /*3050*/  ISETP.NE.AND P0, PT, R13, RZ, PT ;  /* 0x000000ff0d00720c */ /* 0x000fe40003f05270 */
[----:B------:R-:W-:Y:S02]  /*3060*/  FMNMX.FTZ R13, R88, R89, !PT ;  /* 0x00000059580d7209 */ /* 0x000fe40007810000 */
[----:B------:R-:W-:Y:S02]  /*3070*/  FSEL R48, R48, -INF , P1 ;  /* 0xff80000030307808 */ /* 0x000fe40000800000 */
[----:B------:R-:W-:-:S02]  /*3080*/  ISETP.GT.AND P1, PT, R5, 0x88, PT ;  /* 0x000000880500780c */ /* 0x000fc40003f24270 */
[----:B------:R-:W-:Y:S02]  /*3090*/  FMNMX.FTZ R7, R59, R0, !PT ;  /* 0x000000003b077209 */ /* 0x000fe40007810000 */
[----:B------:R-:W-:Y:S02]  /*30a0*/  FSEL R25, R25, -INF , P0 ;  /* 0xff80000019197808 */ /* 0x000fe40000000000 */
[----:B------:R-:W-:Y:S02]  /*30b0*/  ISETP.NE.AND P0, PT, R14, RZ, PT ;  /* 0x000000ff0e00720c */ /* 0x000fe40003f05270 */
[----:B------:R-:W-:Y:S02]  /*30c0*/  FMNMX.FTZ R14, R92, R13, !PT ;  /* 0x0000000d5c0e7209 */ /* 0x000fe40007810000 */
[----:B------:R-:W-:Y:S02]  /*30d0*/  FSEL R49, R49, -INF , P2 ;  /* 0xff80000031317808 */ /* 0x000fe40001000000 */
[----:B------:R-:W-:-:S02]  /*30e0*/  ISETP.GT.AND P2, PT, R5, 0x89, PT ;  /* 0x000000890500780c */ /* 0x000fc40003f44270 */
[----:B------:R-:W-:Y:S02]  /*30f0*/  FSEL R67, R30, -INF , P1 ;  /* 0xff8000001e437808 */ /* 0x000fe40000800000 */
[----:B------:R-:W-:Y:S02]  /*3100*/  FMNMX.FTZ R0, R58, R7, !PT ;  /* 0x000000073a007209 */ /* 0x000fe40007810000 */
[----:B------:R-:W-:Y:S02]  /*3110*/  FMNMX.FTZ R13, R93, R14, !PT ;  /* 0x0000000e5d0d7209 */ /* 0x000fe40007810000 */
[----:B------:R-:W-:Y:S02]  /*3120*/  FSEL R45, R45, -INF , P3 ;  /* 0xff8000002d2d7808 */ /* 0x000fe40001800000 */
[----:B------:R-:W-:Y:S02]  /*3130*/  FSEL R70, R31, -INF , P2 ;  /* 0xff8000001f467808 */ /* 0x000fe40001000000 */
[----:B------:R-:W-:-:S02]  /*3140*/  FMNMX.FTZ R7, R67, R0, !PT ;  /* 0x0000000043077209 */ /* 0x000fc40007810000 */
[C---:B------:R-:W-:Y:S02]  /*3150*/  ISETP.GT.AND P3, PT, R5.reuse, 0x90, PT ;  /* 0x000000900500780c */ /* 0x040fe40003f64270 */
[----:B------:R-:W-:Y:S02]  /*3160*/  FMNMX.FTZ R14, R96, R13, !PT ;  /* 0x0000000d600e7209 */ /* 0x000fe40007810000 */
[----:B------:R-:W-:Y:S02]  /*3170*/  FSEL R44, R44, -INF , P4 ;  /* 0xff8000002c2c7808 */ /* 0x000fe40002000000 */
[----:B------:R-:W-:Y:S02]  /*3180*/  FSEL R71, R34, -INF , P3 ;  /* 0xff80000022477808 */ /* 0x000fe40001800000 */
[----:B------:R-:W-:Y:S02]  /*3190*/  FMNMX.FTZ R0, R70, R7, !PT ;  /* 0x0000000746007209 */ /* 0x000fe40007810000 */
[----:B------:R-:W-:-:S02]  /*31a0*/  ISETP.GT.AND P4, PT, R5, 0x91, PT ;  /* 0x000000910500780c */ /* 0x000fc40003f84270 */
[----:B------:R-:W-:Y:S02]  /*31b0*/  FMNMX.FTZ R15, R97, R14, !PT ;  /* 0x0000000e610f7209 */ /* 0x000fe40007810000 */
[----:B------:R-:W-:Y:S02]  /*31c0*/  FSEL R62, R35, -INF , P4 ;  /* 0xff800000233e7808 */ /* 0x000fe40002000000 */
[----:B------:R-:W-:Y:S02]  /*31d0*/  FMNMX.FTZ R7, R71, R0, !PT ;  /* 0x0000000047077209 */ /* 0x000fe40007810000 */
[----:B------:R-:W-:Y:S02]  /*31e0*/  ISETP.GT.AND P5, PT, R5, 0x98, PT ;  /* 0x000000980500780c */ /* 0x000fe40003fa4270 */
[----:B------:R-:W-:Y:S02]  /*31f0*/  FMNMX.FTZ R20, R100, R15, !PT ;  /* 0x0000000f64147209 */ /* 0x000fe40007810000 */
[----:B------:R-:W-:-:S02]  /*3200*/  FSEL R63, R38, -INF , P5 ;  /* 0xff800000263f7808 */ /* 0x000fc40002800000 */
[----:B------:R-:W-:Y:S02]  /*3210*/  FMNMX.FTZ R0, R62, R7, !PT ;  /* 0x000000073e007209 */ /* 0x000fe40007810000 */
[----:B------:R-:W-:Y:S02]  /*3220*/  ISETP.GT.AND P6, PT, R5, 0x99, PT ;  /* 0x000000990500780c */ /* 0x000fe40003fc4270 */
[----:B------:R-:W-:Y:S02]  /*3230*/  FMNMX.FTZ R15, R101, R20, !PT ;  /* 0x00000014650f7209 */ /* 0x000fe40007810000 */
[----:B------:R-:W-:Y:S02]  /*3240*/  FSEL R66, R39, -INF , P6 ;  /* 0xff80000027427808 */ /* 0x000fe40003000000 */
[----:B------:R-:W-:Y:S02]  /*3250*/  FMNMX.FTZ R7, R63, R0, !PT ;  /* 0x000000003f077209 */ /* 0x000fe40007810000 */
[----:B------:R-:W-:-:S02]  /*3260*/  FMNMX.FTZ R20, R72, R15, !PT ;  /* 0x0000000f48147209 */ /* 0x000fc40007810000 */
[----:B------:R-:W-:Y:S02]  /*3270*/  FMNMX.FTZ R7, R66, R7, !PT ;  /* 0x0000000742077209 */ /* 0x000fe40007810000 */
[----:B------:R-:W-:Y:S02]  /*3280*/  FMNMX.FTZ R21, R73, R20, !PT ;  /* 0x0000001449157209 */ /* 0x000fe40007810000 */
[----:B------:R-:W-:Y:S01]  /*3290*/  P2R R10, PR, RZ, 0x8 ;  /* 0x00000008ff0a7803 */ /* 0x000fe20000000000 */
[----:B------:R-:W1:Y:S01]  /*32a0*/  SHFL.BFLY PT, R0, R7, 0x2, 0x1f ;  /* 0x0c401f0007007f89 */ /* 0x000e6200000e0000 */
[----:B------:R-:W-:Y:S02]  /*32b0*/  FMNMX.FTZ R20, R76, R21, !PT ;  /* 0x000000154c147209 */ /* 0x000fe40007810000 */
[----:B------:R-:W-:Y:S02]  /*32c0*/  P2R R11, PR, RZ, 0x4 ;  /* 0x00000004ff0b7803 */ /* 0x000fe40000000000 */
[----:B------:R-:W-:-:S02]  /*32d0*/  FMNMX.FTZ R21, R77, R20, !PT ;  /* 0x000000144d157209 */ /* 0x000fc40007810000 */
[----:B------:R-:W-:Y:S02]  /*32e0*/  ISETP.GT.AND P2, PT, R5, 0x78, PT ;  /* 0x000000780500780c */ /* 0x000fe40003f44270 */
[----:B------:R-:W-:Y:S02]  /*32f0*/  FMNMX.FTZ R30, R80, R21, !PT ;  /* 0x00000015501e7209 */ /* 0x000fe40007810000 */
[----:B------:R-:W-:Y:S02]  /*3300*/  P2R R12, PR, RZ, 0x2 ;  /* 0x00000002ff0c7803 */ /* 0x000fe40000000000 */
[----:B------:R-:W-:Y:S02]  /*3310*/  FMNMX.FTZ R21, R81, R30, !PT ;  /* 0x0000001e51157209 */ /* 0x000fe40007810000 */
[----:B------:R-:W-:Y:S02]  /*3320*/  ISETP.GT.AND P1, PT, R5, 0x79, PT ;  /* 0x000000790500780c */ /* 0x000fe40003f24270 */
[----:B------:R-:W-:-:S02]  /*3330*/  FMNMX.FTZ R30, R84, R21, !PT ;  /* 0x00000015541e7209 */ /* 0x000fc40007810000 */
[----:B------:R-:W-:Y:S02]  /*3340*/  FSEL R52, R52, -INF , P2 ;  /* 0xff80000034347808 */ /* 0x000fe40001000000 */
[----:B------:R-:W-:Y:S02]  /*3350*/  FMNMX.FTZ R27, R85, R30, !PT ;  /* 0x0000001e551b7209 */ /* 0x000fe40007810000 */
[----:B------:R-:W-:Y:S02]  /*3360*/  FSEL R53, R53, -INF , P1 ;  /* 0xff80000035357808 */ /* 0x000fe40000800000 */
[----:B-1----:R-:W-:Y:S02]  /*3370*/  FMNMX.FTZ R6, R7, R0, !PT ;  /* 0x0000000007067209 */ /* 0x002fe40007810000 */
[----:B------:R-:W-:Y:S02]  /*3380*/  FMNMX.FTZ R30, R56, R27, !PT ;  /* 0x0000001b381e7209 */ /* 0x000fe40007810000 */
[----:B------:R-:W-:Y:S01]  /*3390*/  ISETP.NE.AND P1, PT, R12, RZ, PT ;  /* 0x000000ff0c00720c */ /* 0x000fe20003f25270 */
[----:B------:R-:W1:Y:S01]  /*33a0*/  SHFL.BFLY PT, R9, R6, 0x1, 0x1f ;  /* 0x0c201f0006097f89 */ /* 0x000e6200000e0000 */
[----:B------:R-:W-:-:S02]  /*33b0*/  FMNMX.FTZ R31, R57, R30, !PT ;  /* 0x0000001e391f7209 */ /* 0x000fc40007810000 */
[----:B------:R-:W-:Y:S02]  /*33c0*/  ISETP.NE.AND P2, PT, R11, RZ, PT ;  /* 0x000000ff0b00720c */ /* 0x000fe40003f45270 */
[----:B------:R-:W-:-:S04]  /*33d0*/  FMNMX.FTZ R30, R60, R31, !PT ;  /* 0x0000001f3c1e7209 */ /* 0x000fc80007810000 */
[----:B------:R-:W-:-:S04]  /*33e0*/  FMNMX.FTZ R31, R61, R30, !PT ;  /* 0x0000001e3d1f7209 */ /* 0x000fc80007810000 */
[----:B------:R-:W-:-:S04]  /*33f0*/  FMNMX.FTZ R38, R64, R31, !PT ;  /* 0x0000001f40267209 */ /* 0x000fc80007810000 */
[----:B------:R-:W-:-:S04]  /*3400*/  FMNMX.FTZ R31, R65, R38, !PT ;  /* 0x00000026411f7209 */ /* 0x000fc80007810000 */
[----:B------:R-:W-:Y:S02]  /*3410*/  FMNMX.FTZ R38, R68, R31, !PT ;  /* 0x0000001f44267209 */ /* 0x000fe40007810000 */
[----:B-1----:R-:W-:Y:S01]  /*3420*/  FMNMX.FTZ R0, R6, R9, !PT ;  /* 0x0000000906007209 */ /* 0x002fe20007810000 */
[----:B------:R-:W-:Y:S01]  /*3430*/  IMAD.U32 R9, RZ, RZ, UR40 ;  /* 0x00000028ff097e24 */ /* 0x000fe2000f8e00ff */
        /* <DEDUP_REMOVED lines=11> */
[----:B------:R-:W-:-:S01]  /*34f0*/  FFMA.FTZ R78, R78, UR40, -R112 ;  /* 0x000000284e4e7c23 */ /* 0x000fc20008010870 */
[----:B------:R1:W-:Y:S01]  /*3500*/  MUFU.EX2 R13, R74 ;  /* 0x0000004a000d7308 */ /* 0x0003e20000000800 */
[----:B------:R-:W-:-:S01]  /*3510*/  FFMA.FTZ R26, R79, UR40, -R112 ;  /* 0x000000284f1a7c23 */ /* 0x000fc20008010870 */
[----:B------:R-:W-:Y:S01]  /*3520*/  FSEL R79, R29, -INF , P2 ;  /* 0xff8000001d4f7808 */ /* 0x000fe20001000000 */
[----:B------:R-:W-:-:S01]  /*3530*/  FFMA.FTZ R20, R82, UR40, -R112 ;  /* 0x0000002852147c23 */ /* 0x000fc20008010870 */
[--C-:B------:R-:W-:Y:S01]  /*3540*/  FFMA.FTZ R83, R83, UR40, -R112.reuse ;  /* 0x0000002853537c23 */ /* 0x100fe20008010870 */
[----:B------:R-:W-:Y:S01]  /*3550*/  FSEL R82, R32, -INF , P3 ;  /* 0xff80000020527808 */ /* 0x000fe20001800000 */
[--C-:B------:R-:W-:Y:S01]  /*3560*/  FFMA.FTZ R86, R86, UR40, -R112.reuse ;  /* 0x0000002856567c23 */ /* 0x100fe20008010870 */
[----:B------:R-:W-:-:S01]  /*3570*/  FFMA.FTZ R32, R3, UR40, -R112 ;  /* 0x0000002803207c23 */ /* 0x000fc20008010870 */
[----:B------:R2:W-:Y:S01]  /*3580*/  MUFU.EX2 R15, R78 ;  /* 0x0000004e000f7308 */ /* 0x0005e20000000800 */
[----:B-1----:R-:W-:Y:S01]  /*3590*/  FMNMX.FTZ R74, R48, R39, !PT ;  /* 0x00000027304a7209 */ /* 0x002fe20007810000 */
[--C-:B------:R-:W-:Y:S01]  /*35a0*/  FFMA.FTZ R34, R87, UR40, -R112.reuse ;  /* 0x0000002857227c23 */ /* 0x100fe20008010870 */
[----:B------:R-:W-:Y:S01]  /*35b0*/  FSEL R87, R37, -INF , P6 ;  /* 0xff80000025577808 */ /* 0x000fe20003000000 */
[--C-:B------:R-:W-:Y:S01]  /*35c0*/  FFMA.FTZ R37, R50, UR40, -R112.reuse ;  /* 0x0000002832257c23 */ /* 0x100fe20008010870 */
[----:B------:R-:W-:Y:S01]  /*35d0*/  FMNMX.FTZ R39, R49, R74, !PT ;  /* 0x0000004a31277209 */ /* 0x000fe20007810000 */
[--C-:B------:R-:W-:Y:S01]  /*35e0*/  FFMA.FTZ R50, R55, UR40, -R112.reuse ;  /* 0x0000002837327c23 */ /* 0x100fe20008010870 */
[----:B------:R-:W-:-:S01]  /*35f0*/  FFMA.FTZ R55, R67, UR40, -R112 ;  /* 0x0000002843377c23 */ /* 0x000fc20008010870 */
[----:B------:R1:W-:Y:S01]  /*3600*/  MUFU.EX2 R21, R83 ;  /* 0x0000005300157308 */ /* 0x0003e20000000800 */
[----:B------:R-:W-:Y:S01]  /*3610*/  FMNMX.FTZ R74, R52, R39, !PT ;  /* 0x00000027344a7209 */ /* 0x000fe20007810000 */
[--C-:B------:R-:W-:Y:S01]  /*3620*/  FFMA.FTZ R5, R90, UR40, -R112.reuse ;  /* 0x000000285a057c23 */ /* 0x100fe20008010870 */
[----:B--2---:R-:W-:Y:S01]  /*3630*/  FSEL R78, R28, -INF , P1 ;  /* 0xff8000001c4e7808 */ /* 0x004fe20000800000 */
[--C-:B------:R-:W-:Y:S01]  /*3640*/  FFMA.FTZ R6, R91, UR40, -R112.reuse ;  /* 0x000000285b067c23 */ /* 0x100fe20008010870 */
[----:B------:R-:W-:Y:S01]  /*3650*/  FMNMX.FTZ R75, R53, R74, !PT ;  /* 0x0000004a354b7209 */ /* 0x000fe20007810000 */
[--C-:B------:R-:W-:Y:S01]  /*3660*/  FFMA.FTZ R7, R94, UR40, -R112.reuse ;  /* 0x000000285e077c23 */ /* 0x100fe20008010870 */
[----:B------:R-:W-:-:S01]  /*3670*/  FFMA.FTZ R8, R95, UR40, -R112 ;  /* 0x000000285f087c23 */ /* 0x000fc20008010870 */
[----:B------:R2:W-:Y:S01]  /*3680*/  MUFU.EX2 R27, R86 ;  /* 0x00000056001b7308 */ /* 0x0005e20000000800 */
[----:B------:R-:W-:Y:S01]  /*3690*/  FMNMX.FTZ R74, R24, R75, !PT ;  /* 0x0000004b184a7209 */ /* 0x000fe20007810000 */
[--C-:B------:R-:W-:Y:S01]  /*36a0*/  FFMA.FTZ R9, R98, UR40, -R112.reuse ;  /* 0x0000002862097c23 */ /* 0x100fe20008010870 */
[----:B-1----:R-:W-:Y:S01]  /*36b0*/  FSEL R83, R33, -INF , P4 ;  /* 0xff80000021537808 */ /* 0x002fe20002000000 */
[--C-:B------:R-:W-:Y:S01]  /*36c0*/  FFMA.FTZ R33, R43, UR40, -R112.reuse ;  /* 0x000000282b217c23 */ /* 0x100fe20008010870 */
[----:B------:R-:W-:Y:S01]  /*36d0*/  FMNMX.FTZ R75, R25, R74, !PT ;  /* 0x0000004a194b7209 */ /* 0x000fe20007810000 */
[--C-:B------:R-:W-:Y:S01]  /*36e0*/  FFMA.FTZ R43, R47, UR40, -R112.reuse ;  /* 0x000000282f2b7c23 */ /* 0x100fe20008010870 */
[----:B------:R-:W-:-:S01]  /*36f0*/  FFMA.FTZ R47, R54, UR40, -R112 ;  /* 0x00000028362f7c23 */ /* 0x000fc20008010870 */
[--C-:B------:R-:W-:Y:S01]  /*3700*/  FFMA.FTZ R54, R58, UR40, -R112.reuse ;  /* 0x000000283a367c23 */ /* 0x100fe20008010870 */
[----:B------:R-:W-:Y:S01]  /*3710*/  FMNMX.FTZ R74, R78, R75, !PT ;  /* 0x0000004b4e4a7209 */ /* 0x000fe20007810000 */
[--C-:B------:R-:W-:Y:S01]  /*3720*/  FFMA.FTZ R58, R70, UR40, -R112.reuse ;  /* 0x00000028463a7c23 */ /* 0x100fe20008010870 */
[----:B--2---:R-:W-:Y:S01]  /*3730*/  FSEL R86, R36, -INF , P5 ;  /* 0xff80000024567808 */ /* 0x004fe20002800000 */
[----:B------:R-:W-:Y:S01]  /*3740*/  IMAD.U32 R70, RZ, RZ, UR40 ;  /* 0x00000028ff467e24 */ /* 0x000fe2000f8e00ff */
[----:B------:R-:W-:Y:S01]  /*3750*/  FMNMX.FTZ R75, R79, R74, !PT ;  /* 0x0000004a4f4b7209 */ /* 0x000fe20007810000 */
[----:B------:R-:W-:Y:S01]  /*3760*/  MUFU.EX2 R5, R5 ;  /* 0x0000000500057308 */ /* 0x000fe20000000800 */
[----:B------:R-:W-:-:S01]  /*3770*/  FFMA.FTZ R10, R99, UR40, -R112 ;  /* 0x00000028630a7c23 */ /* 0x000fc20008010870 */
[--C-:B------:R-:W-:Y:S01]  /*3780*/  FFMA.FTZ R11, R102, UR40, -R112.reuse ;  /* 0x00000028660b7c23 */ /* 0x100fe20008010870 */
[----:B------:R-:W-:Y:S01]  /*3790*/  FMNMX.FTZ R74, R82, R75, !PT ;  /* 0x0000004b524a7209 */ /* 0x000fe20007810000 */
[--C-:B------:R-:W-:Y:S01]  /*37a0*/  FFMA.FTZ R12, R103, UR40, -R112.reuse ;  /* 0x00000028670c7c23 */ /* 0x100fe20008010870 */
[----:B------:R-:W-:-:S01]  /*37b0*/  FFMA.FTZ R30, R104, UR40, -R112 ;  /* 0x00000028681e7c23 */ /* 0x000fc20008010870 */
[--C-:B------:R-:W-:Y:S01]  /*37c0*/  FFMA.FTZ R105, R105, UR40, -R112.reuse ;  /* 0x0000002869697c23 */ /* 0x100fe20008010870 */
[----:B------:R-:W-:Y:S01]  /*37d0*/  FMNMX.FTZ R3, R83, R74, !PT ;  /* 0x0000004a53037209 */ /* 0x000fe20007810000 */
[----:B------:R-:W1:Y:S01]  /*37e0*/  MUFU.EX2 R6, R6 ;  /* 0x0000000600067308 */ /* 0x000e620000000800 */
        /* <DEDUP_REMOVED lines=8> */
[----:B------:R-:W-:Y:S01]  /*3870*/  MUFU.EX2 R7, R7 ;  /* 0x0000000700077308 */ /* 0x000fe20000000800 */
[----:B------:R-:W-:-:S01]  /*3880*/  FFMA.FTZ R46, R51, UR40, -R112 ;  /* 0x00000028332e7c23 */ /* 0x000fc20008010870 */
[--C-:B------:R-:W-:Y:S01]  /*3890*/  FFMA.FTZ R51, R59, UR40, -R112.reuse ;  /* 0x000000283b337c23 */ /* 0x100fe20008010870 */
[----:B------:R-:W2:Y:S01]  /*38a0*/  SHFL.BFLY PT, R74, R3, 0x2, 0x1f ;  /* 0x0c401f00034a7f89 */ /* 0x000ea200000e0000 */
[----:B------:R-:W-:-:S01]  /*38b0*/  FFMA.FTZ R59, R71, UR40, -R112 ;  /* 0x00000028473b7c23 */ /* 0x000fc20008010870 */
[--C-:B------:R-:W-:Y:S01]  /*38c0*/  FFMA.FTZ R29, R111, UR40, -R112.reuse ;  /* 0x000000286f1d7c23 */ /* 0x100fe20008010870 */
[----:B------:R-:W-:-:S01]  /*38d0*/  FFMA.FTZ R63, R63, UR40, -R112 ;  /* 0x000000283f3f7c23 */ /* 0x000fc20008010870 */
[--C-:B------:R-:W-:Y:S01]  /*38e0*/  FFMA.FTZ R66, R66, UR40, -R112.reuse ;  /* 0x0000002842427c23 */ /* 0x100fe20008010870 */
[----:B------:R-:W-:Y:S01]  /*38f0*/  MUFU.EX2 R8, R8 ;  /* 0x0000000800087308 */ /* 0x000fe20000000800 */
[----:B------:R-:W-:-:S07]  /*3900*/  FFMA.FTZ R62, R62, UR40, -R112 ;  /* 0x000000283e3e7c23 */ /* 0x000fce0008010870 */
[----:B------:R-:W-:Y:S08]  /*3910*/  MUFU.EX2 R9, R9 ;  /* 0x0000000900097308 */ /* 0x000ff00000000800 */
[----:B------:R-:W-:Y:S01]  /*3920*/  MUFU.EX2 R10, R10 ;  /* 0x0000000a000a7308 */ /* 0x000fe20000000800 */
[----:B--2---:R-:W-:-:S05]  /*3930*/  FMNMX.FTZ R74, R3, R74, !PT ;  /* 0x0000004a034a7209 */ /* 0x004fca0007810000 */
[----:B------:R-:W2:Y:S02]  /*3940*/  SHFL.BFLY PT, R3, R74, 0x1, 0x1f ;  /* 0x0c201f004a037f89 */ /* 0x000ea400000e0000 */
[----:B------:R-:W-:Y:S08]  /*3950*/  MUFU.EX2 R11, R11 ;  /* 0x0000000b000b7308 */ /* 0x000ff00000000800 */
[----:B------:R-:W-:Y:S08]  /*3960*/  MUFU.EX2 R12, R12 ;  /* 0x0000000c000c7308 */ /* 0x000ff00000000800 */
[----:B------:R-:W-:Y:S01]  /*3970*/  MUFU.EX2 R14, R14 ;  /* 0x0000000e000e7308 */ /* 0x000fe20000000800 */
[----:B--2---:R-:W-:-:S07]  /*3980*/  FMNMX.FTZ R3, R74, R3, !PT ;  /* 0x000000034a037209 */ /* 0x004fce0007810000 */
[----:B------:R-:W-:Y:S01]  /*3990*/  MUFU.EX2 R26, R26 ;  /* 0x0000001a001a7308 */ /* 0x000fe20000000800 */
[C---:B------:R-:W-:Y:S01]  /*39a0*/  FSETP.NEU.FTZ.AND P1, PT, R3.reuse, -INF , PT ;  /* 0xff8000000300780b */ /* 0x040fe20003f3d000 */
[----:B------:R-:W-:-:S06]  /*39b0*/  FFMA.FTZ R67, R3, R70, -8 ;  /* 0xc100000003437423 */ /* 0x000fcc0000010046 */
[----:B------:R-:W-:Y:S01]  /*39c0*/  MUFU.EX2 R20, R20 ;  /* 0x0000001400147308 */ /* 0x000fe20000000800 */
[----:B------:R-:W-:Y:S02]  /*39d0*/  FSEL R90, R67, RZ, P1 ;  /* 0x000000ff435a7208 */ /* 0x000fe40000800000 */
[----:B------:R-:W-:-:S03]  /*39e0*/  ISETP.NE.AND P1, PT, R2, RZ, PT ;  /* 0x000000ff0200720c */ /* 0x000fc60003f25270 */
[--C-:B------:R-:W-:Y:S01]  /*39f0*/  FFMA.FTZ R67, R88, UR40, -R90.reuse ;  /* 0x0000002858437c23 */ /* 0x100fe2000801085a */
[----:B------:R-:W-:-:S01]  /*3a00*/  FFMA.FTZ R70, R89, UR40, -R90 ;  /* 0x0000002859467c23 */ /* 0x000fc2000801085a */
[--C-:B------:R-:W-:Y:S01]  /*3a10*/  FFMA.FTZ R92, R92, UR40, -R90.reuse ;  /* 0x000000285c5c7c23 */ /* 0x100fe2000801085a */
[----:B------:R-:W-:-:S01]  /*3a20*/  FFMA.FTZ R93, R93, UR40, -R90 ;  /* 0x000000285d5d7c23 */ /* 0x000fc2000801085a */
[--C-:B------:R-:W-:Y:S01]  /*3a30*/  FFMA.FTZ R71, R96, UR40, -R90.reuse ;  /* 0x0000002860477c23 */ /* 0x100fe2000801085a */
[----:B------:R-:W-:-:S01]  /*3a40*/  FFMA.FTZ R74, R97, UR40, -R90 ;  /* 0x00000028614a7c23 */ /* 0x000fc2000801085a */
[----:B------:R-:W-:Y:S01]  /*3a50*/  MUFU.EX2 R67, R67 ;  /* 0x0000004300437308 */ /* 0x000fe20000000800 */
[----:B------:R-:W-:-:S01]  /*3a60*/  FFMA.FTZ R100, R100, UR40, -R90 ;  /* 0x0000002864647c23 */ /* 0x000fc2000801085a */
[--C-:B------:R-:W-:Y:S01]  /*3a70*/  FFMA.FTZ R75, R80, UR40, -R90.reuse ;  /* 0x00000028504b7c23 */ /* 0x100fe2000801085a */
[----:B------:R-:W-:-:S01]  /*3a80*/  FFMA.FTZ R61, R61, UR40, -R90 ;  /* 0x000000283d3d7c23 */ /* 0x000fc2000801085a */
[----:B-1----:R-:W-:Y:S01]  /*3a90*/  FADD.FTZ R80, R5, R6 ;  /* 0x0000000605507221 */ /* 0x002fe20000010000 */
[----:B------:R-:W-:-:S01]  /*3aa0*/  FFMA.FTZ R88, R76, UR40, -R90 ;  /* 0x000000284c587c23 */ /* 0x000fc2000801085a */
        /* <DEDUP_REMOVED lines=34> */
[----:B------:R-:W4:Y:S01]  /*3cd0*/  MUFU.EX2 R74, R74 ;  /* 0x0000004a004a7308 */ /* 0x000f220000000800 */
[----:B------:R-:W-:-:S07]  /*3ce0*/  FFMA.FTZ R87, R87, UR40, -R90 ;  /* 0x0000002857577c23 */ /* 0x000fce000801085a */
[----:B------:R5:W-:Y:S08]  /*3cf0*/  MUFU.EX2 R81, R61 ;  /* 0x0000003d00517308 */ /* 0x000bf00000000800 */
[----:B------:R-:W4:Y:S01]  /*3d00*/  MUFU.EX2 R100, R100 ;  /* 0x0000006400647308 */ /* 0x000f220000000800 */
[----:B-----5:R-:W-:-:S01]  /*3d10*/  FADD.FTZ R61, R7, R80 ;  /* 0x00000050073d7221 */ /* 0x020fc20000010000 */
[----:B--2---:R-:W-:Y:S01]  /*3d20*/  FADD.FTZ R80, R92, R89 ;  /* 0x000000595c507221 */ /* 0x004fe20000010000 */
[----:B---3--:R-:W-:-:S02]  /*3d30*/  F2FP.SATFINITE.E4M3.F32.PACK_AB_MERGE_C R92, R93, R92, RZ ;  /* 0x0000005c5d5c723e */ /* 0x008fc400048070ff */
[----:B------:R-:W-:Y:S01]  /*3d40*/  FADD.FTZ R94, R8, R61 ;  /* 0x0000003d085e7221 */ /* 0x000fe20000010000 */
[----:B------:R-:W-:-:S01]  /*3d50*/  FADD.FTZ R80, R93, R80 ;  /* 0x000000505d507221 */ /* 0x000fc20000010000 */
[----:B------:R-:W-:Y:S01]  /*3d60*/  @P1 VIADD R61, R4, 0x29840 ;  /* 0x00029840043d1836 */ /* 0x000fe20000000000 */
[----:B------:R-:W2:Y:S01]  /*3d70*/  MUFU.EX2 R101, R101 ;  /* 0x0000006500657308 */ /* 0x000ea20000000800 */
[----:B------:R-:W-:-:S01]  /*3d80*/  FADD.FTZ R91, R9, R94 ;  /* 0x0000005e095b7221 */ /* 0x000fc20000010000 */
[----:B-1----:R-:W-:Y:S01]  /*3d90*/  FADD.FTZ R89, R71, R80 ;  /* 0x0000005047597221 */ /* 0x002fe20000010000 */
[----:B------:R-:W-:Y:S02]  /*3da0*/  F2FP.SATFINITE.E4M3.F32.PACK_AB_MERGE_C R172, R70, R67, R92 ;  /* 0x0000004346ac723e */ /* 0x000fe4000480705c */
[----:B------:R-:W-:Y:S01]  /*3db0*/  @P1 PRMT R61, R18, 0x654, R61 ;  /* 0x00000654123d1816 */ /* 0x000fe2000000003d */
[----:B------:R-:W-:-:S01]  /*3dc0*/  FADD.FTZ R4, R10, R91 ;  /* 0x0000005b0a047221 */ /* 0x000fc20000010000 */
[----:B----4-:R-:W-:Y:S01]  /*3dd0*/  FADD.FTZ R89, R74, R89 ;  /* 0x000000594a597221 */ /* 0x010fe20000010000 */
[----:B------:R-:W1:Y:S01]  /*3de0*/  MUFU.EX2 R72, R72 ;  /* 0x0000004800487308 */ /* 0x000e620000000800 */
[----:B------:R3:W-:Y:S01]  /*3df0*/  @P1 SYNCS.ARRIVE.TRANS64.RED.A1T0 RZ, [R61+URZ], RZ ;  /* 0x000000ff3dff19a7 */ /* 0x0007e2000810043f */
[----:B------:R-:W-:-:S06]  /*3e00*/  PLOP3.LUT P1, PT, PT, PT, UP0, 0x80, 0x0 ;  /* 0x000000000000781c */ /* 0x000fcc0003f2f008 */
[----:B------:R-:W4:Y:S01]  /*3e10*/  MUFU.EX2 R73, R73 ;  /* 0x0000004900497308 */ /* 0x000f220000000800 */
[----:B---3--:R-:W-:-:S01]  /*3e20*/  FADD.FTZ R61, R11, R4 ;  /* 0x000000040b3d7221 */ /* 0x008fc20000010000 */
[----:B------:R-:W-:Y:S01]  /*3e30*/  FADD.FTZ R4, R100, R89 ;  /* 0x0000005964047221 */ /* 0x000fe20000010000 */
[C---:B--2---:R-:W-:Y:S02]  /*3e40*/  F2FP.SATFINITE.E4M3.F32.PACK_AB_MERGE_C R100, R101.reuse, R100, RZ ;  /* 0x000000646564723e */ /* 0x044fe400048070ff */
[----:B------:R-:W-:Y:S01]  /*3e50*/  FADD.FTZ R80, R12, R61 ;  /* 0x0000003d0c507221 */ /* 0x000fe20000010000 */
[----:B------:R-:W-:-:S01]  /*3e60*/  FADD.FTZ R61, R101, R4 ;  /* 0x00000004653d7221 */ /* 0x000fc20000010000 */
[----:B------:R-:W-:Y:S01]  /*3e70*/  F2FP.SATFINITE.E4M3.F32.PACK_AB_MERGE_C R12, R12, R11, RZ ;  /* 0x0000000b0c0c723e */ /* 0x000fe200048070ff */
[----:B------:R-:W2:Y:S01]  /*3e80*/  MUFU.EX2 R88, R88 ;  /* 0x0000005800587308 */ /* 0x000ea20000000800 */
[----:B------:R-:W-:-:S01]  /*3e90*/  FADD.FTZ R89, R13, R80 ;  /* 0x000000500d597221 */ /* 0x000fc20000010000 */
[----:B-1----:R-:W-:Y:S01]  /*3ea0*/  FADD.FTZ R4, R72, R61 ;  /* 0x0000003d48047221 */ /* 0x002fe20000010000 */
[----:B------:R-:W-:-:S02]  /*3eb0*/  F2FP.SATFINITE.E4M3.F32.PACK_AB_MERGE_C R174, R74, R71, R100 ;  /* 0x000000474aae723e */ /* 0x000fc40004807064 */
[----:B------:R-:W-:Y:S01]  /*3ec0*/  CS2R R70, SRZ ;  /* 0x0000000000467805 */ /* 0x000fe2000001ff00 */
[----:B------:R-:W-:-:S01]  /*3ed0*/  FADD.FTZ R80, R14, R89 ;  /* 0x000000590e507221 */ /* 0x000fc20000010000 */
[----:B------:R-:W-:Y:S01]  /*3ee0*/  F2FP.SATFINITE.E4M3.F32.PACK_AB_MERGE_C R175, R10, R9, R12 ;  /* 0x000000090aaf723e */ /* 0x000fe2000480700c */
[----:B------:R-:W1:Y:S01]  /*3ef0*/  MUFU.EX2 R77, R77 ;  /* 0x0000004d004d7308 */ /* 0x000e620000000800 */
[----:B----4-:R-:W-:-:S01]  /*3f00*/  FADD.FTZ R61, R73, R4 ;  /* 0x00000004493d7221 */ /* 0x010fc20000010000 */
[----:B------:R-:W-:Y:S01]  /*3f10*/  FADD.FTZ R89, R15, R80 ;  /* 0x000000500f597221 */ /* 0x000fe20000010000 */
[----:B------:R-:W-:-:S03]  /*3f20*/  F2FP.SATFINITE.E4M3.F32.PACK_AB_MERGE_C R15, R26, R15, RZ ;  /* 0x0000000f1a0f723e */ /* 0x000fc600048070ff */
[----:B------:R-:W-:Y:S01]  /*3f30*/  FADD.FTZ R89, R26, R89 ;  /* 0x000000591a597221 */ /* 0x000fe20000010000 */
[----:B------:R-:W-:Y:S01]  /*3f40*/  F2FP.SATFINITE.E4M3.F32.PACK_AB_MERGE_C R177, R14, R13, R15 ;  /* 0x0000000d0eb1723e */ /* 0x000fe2000480700f */
[----:B------:R-:W3:Y:S01]  /*3f50*/  MUFU.EX2 R75, R75 ;  /* 0x0000004b004b7308 */ /* 0x000ee20000000800 */
[----:B--2---:R-:W-:-:S01]  /*3f60*/  FADD.FTZ R4, R88, R61 ;  /* 0x0000003d58047221 */ /* 0x004fc20000010000 */
[----:B------:R-:W-:-:S04]  /*3f70*/  FADD.FTZ R80, R20, R89 ;  /* 0x0000005914507221 */ /* 0x000fc80000010000 */
[----:B------:R-:W-:Y:S02]  /*3f80*/  FADD.FTZ R80, R21, R80 ;  /* 0x0000005015507221 */ /* 0x000fe40000010000 */
[----:B------:R-:W2:Y:S01]  /*3f90*/  MUFU.EX2 R76, R76 ;  /* 0x0000004c004c7308 */ /* 0x000ea20000000800 */
[----:B-1----:R-:W-:-:S01]  /*3fa0*/  FADD.FTZ R4, R77, R4 ;  /* 0x000000044d047221 */ /* 0x002fc20000010000 */
[----:B------:R-:W-:Y:S01]  /*3fb0*/  FADD.FTZ R89, R27, R80 ;  /* 0x000000501b597221 */ /* 0x000fe20000010000 */
[----:B------:R-:W-:-:S04]  /*3fc0*/  F2FP.SATFINITE.E4M3.F32.PACK_AB_MERGE_C R77, R77, R88, RZ ;  /* 0x000000584d4d723e */ /* 0x000fc800048070ff */
[----:B------:R-:W-:Y:S01]  /*3fd0*/  F2FP.SATFINITE.E4M3.F32.PACK_AB_MERGE_C R176, R73, R72, R77 ;  /* 0x0000004849b0723e */ /* 0x000fe2000480704d */
[----:B------:R-:W1:Y:S01]  /*3fe0*/  MUFU.EX2 R84, R84 ;  /* 0x0000005400547308 */ /* 0x000e620000000800 */
[----:B---3--:R-:W-:-:S01]  /*3ff0*/  FADD.FTZ R61, R75, R4 ;  /* 0x000000044b3d7221 */ /* 0x008fc20000010000 */
[----:B------:R-:W-:-:S06]  /*4000*/  CS2R R72, SRZ ;  /* 0x0000000000487805 */ /* 0x000fcc000001ff00 */
[----:B------:R-:W3:Y:S01]  /*4010*/  MUFU.EX2 R34, R34 ;  /* 0x0000002200227308 */ /* 0x000ee20000000800 */
[----:B--2---:R-:W-:-:S07]  /*4020*/  FADD.FTZ R61, R76, R61 ;  /* 0x0000003d4c3d7221 */ /* 0x004fce0000010000 */
[----:B------:R-:W2:Y:S01]  /*4030*/  MUFU.EX2 R85, R85 ;  /* 0x0000005500557308 */ /* 0x000ea20000000800 */
[----:B-1----:R-:W-:-:S01]  /*4040*/  FADD.FTZ R4, R84, R61 ;  /* 0x0000003d54047221 */ /* 0x002fc20000010000 */
[----:B------:R-:W-:-:S04]  /*4050*/  F2FP.SATFINITE.E4M3.F32.PACK_AB_MERGE_C R61, R8, R7, RZ ;  /* 0x00000007083d723e */ /* 0x000fc800048070ff */
[----:B------:R-:W-:Y:S02]  /*4060*/  F2FP.SATFINITE.E4M3.F32.PACK_AB_MERGE_C R173, R6, R5, R61 ;  /* 0x0000000506ad723e */ /* 0x000fe4000480703d */
[----:B------:R-:W1:Y:S01]  /*4070*/  MUFU.EX2 R30, R30 ;  /* 0x0000001e001e7308 */ /* 0x000e620000000800 */
[----:B---3--:R-:W-:-:S01]  /*4080*/  FADD.FTZ R89, R34, R89 ;  /* 0x0000005922597221 */ /* 0x008fc20000010000 */
[----:B------:R-:W-:-:S04]  /*4090*/  F2FP.SATFINITE.E4M3.F32.PACK_AB_MERGE_C R27, R34, R27, RZ ;  /* 0x0000001b221b723e */ /* 0x000fc800048070ff */
[----:B------:R-:W-:Y:S02]  /*40a0*/  F2FP.SATFINITE.E4M3.F32.PACK_AB_MERGE_C R179, R21, R20, R27 ;  /* 0x0000001415b3723e */ /* 0x000fe4000480701b */
[----:B------:R-:W-:Y:S01]  /*40b0*/  CS2R R26, SRZ ;  /* 0x00000000001a7805 */ /* 0x000fe2000001ff00 */
[----:B------:R-:W3:Y:S01]  /*40c0*/  MUFU.EX2 R56, R56 ;  /* 0x0000003800387308 */ /* 0x000ee20000000800 */
[----:B--2---:R-:W-:-:S01]  /*40d0*/  FADD.FTZ R7, R85, R4 ;  /* 0x0000000455077221 */ /* 0x004fc20000010000 */
[----:B------:R-:W-:-:S04]  /*40e0*/  F2FP.SATFINITE.E4M3.F32.PACK_AB_MERGE_C R84, R85, R84, RZ ;  /* 0x000000545554723e */ /* 0x000fc800048070ff */
[----:B------:R-:W-:Y:S02]  /*40f0*/  F2FP.SATFINITE.E4M3.F32.PACK_AB_MERGE_C R178, R76, R75, R84 ;  /* 0x0000004b4cb2723e */ /* 0x000fe40004807054 */
[----:B------:R-:W-:Y:S01]  /*4100*/  CS2R R84, SRZ ;  /* 0x0000000000547805 */ /* 0x000fe2000001ff00 */
[----:B------:R-:W2:Y:S01]  /*4110*/  MUFU.EX2 R31, R105 ;  /* 0x00000069001f7308 */ /* 0x000ea20000000800 */
[----:B-1----:R-:W-:-:S01]  /*4120*/  FADD.FTZ R8, R30, R89 ;  /* 0x000000591e087221 */ /* 0x002fc20000010000 */
[----:B------:R-:W-:Y:S02]  /*4130*/  CS2R R76, SRZ ;  /* 0x00000000004c7805 */ /* 0x000fe4000001ff00 */
[----:B------:R-:W-:-:S04]  /*4140*/  CS2R R74, SRZ ;  /* 0x00000000004a7805 */ /* 0x000fc8000001ff00 */
        /* <DEDUP_REMOVED lines=9> */
[----:B--2---:R-:W-:-:S01]  /*41e0*/  FADD.FTZ R4, R60, R7 ;  /* 0x000000073c047221 */ /* 0x004fc20000010000 */
[----:B------:R-:W-:-:S03]  /*41f0*/  F2FP.SATFINITE.E4M3.F32.PACK_AB_MERGE_C R60, R81, R60, RZ ;  /* 0x0000003c513c723e */ /* 0x000fc600048070ff */
[----:B------:R-:W-:Y:S01]  /*4200*/  FADD.FTZ R7, R81, R4 ;  /* 0x0000000451077221 */ /* 0x000fe20000010000 */
[----:B------:R-:W-:Y:S02]  /*4210*/  F2FP.SATFINITE.E4M3.F32.PACK_AB_MERGE_C R180, R57, R56, R60 ;  /* 0x0000003839b4723e */ /* 0x000fe4000480703c */
[----:B------:R-:W-:Y:S01]  /*4220*/  CS2R R80, SRZ ;  /* 0x0000000000507805 */ /* 0x000fe2000001ff00 */
[----:B------:R-:W2:Y:S01]  /*4230*/  MUFU.EX2 R64, R64 ;  /* 0x0000004000407308 */ /* 0x000ea20000000800 */
[----:B-1----:R-:W-:-:S01]  /*4240*/  FADD.FTZ R11, R42, R11 ;  /* 0x0000000b2a0b7221 */ /* 0x002fc20000010000 */
[----:B------:R-:W-:Y:S02]  /*4250*/  F2FP.SATFINITE.E4M3.F32.PACK_AB_MERGE_C R35, R42, R35, RZ ;  /* 0x000000232a23723e */ /* 0x000fe400048070ff */
[----:B------:R-:W-:Y:S02]  /*4260*/  CS2R R60, SRZ ;  /* 0x00000000003c7805 */ /* 0x000fe4000001ff00 */
[----:B------:R-:W-:-:S02]  /*4270*/  CS2R R56, SRZ ;  /* 0x0000000000387805 */ /* 0x000fc4000001ff00 */
[----:B------:R-:W-:Y:S02]  /*4280*/  F2FP.SATFINITE.E4M3.F32.PACK_AB_MERGE_C R181, R31, R30, R35 ;  /* 0x0000001e1fb5723e */ /* 0x000fe40004807023 */
[----:B------:R-:W-:Y:S01]  /*4290*/  CS2R R34, SRZ ;  /* 0x0000000000227805 */ /* 0x000fe2000001ff00 */
[----:B------:R-:W1:Y:S01]  /*42a0*/  MUFU.EX2 R39, R109 ;  /* 0x0000006d00277308 */ /* 0x000e620000000800 */
[----:B---3--:R-:W-:-:S01]  /*42b0*/  FADD.FTZ R8, R38, R11 ;  /* 0x0000000b26087221 */ /* 0x008fc20000010000 */
[----:B------:R-:W-:-:S06]  /*42c0*/  CS2R R30, SRZ ;  /* 0x00000000001e7805 */ /* 0x000fcc000001ff00 */
        /* <DEDUP_REMOVED lines=11> */
[C---:B---3--:R-:W-:Y:S01]  /*4380*/  F2FP.SATFINITE.E4M3.F32.PACK_AB_MERGE_C R28, R29.reuse, R28, RZ ;  /* 0x0000001c1d1c723e */ /* 0x048fe200048070ff */
[----:B------:R-:W-:-:S03]  /*4390*/  FADD.FTZ R29, R29, R8 ;  /* 0x000000081d1d7221 */ /* 0x000fc60000010000 */
[----:B------:R-:W-:Y:S02]  /*43a0*/  F2FP.SATFINITE.E4M3.F32.PACK_AB_MERGE_C R183, R39, R38, R28 ;  /* 0x0000002627b7723e */ /* 0x000fe4000480701c */
[----:B------:R-:W-:Y:S01]  /*43b0*/  CS2R R38, SRZ ;  /* 0x0000000000267805 */ /* 0x000fe2000001ff00 */
[----:B------:R-:W3:Y:S01]  /*43c0*/  MUFU.EX2 R40, R40 ;  /* 0x0000002800287308 */ /* 0x000ee20000000800 */
[C---:B--2---:R-:W-:Y:S01]  /*43d0*/  F2FP.SATFINITE.E4M3.F32.PACK_AB_MERGE_C R68, R69.reuse, R68, RZ ;  /* 0x000000444544723e */ /* 0x044fe200048070ff */
[----:B------:R-:W-:-:S03]  /*43e0*/  FADD.FTZ R69, R69, R4 ;  /* 0x0000000445457221 */ /* 0x000fc60000010000 */
[----:B------:R-:W-:Y:S02]  /*43f0*/  F2FP.SATFINITE.E4M3.F32.PACK_AB_MERGE_C R182, R65, R64, R68 ;  /* 0x0000004041b6723e */ /* 0x000fe40004807044 */
[----:B------:R-:W-:Y:S01]  /*4400*/  CS2R R64, SRZ ;  /* 0x0000000000407805 */ /* 0x000fe2000001ff00 */
[----:B------:R-:W2:Y:S01]  /*4410*/  MUFU.EX2 R33, R33 ;  /* 0x0000002100217308 */ /* 0x000ea20000000800 */
[----:B-1----:R-:W-:-:S01]  /*4420*/  FADD.FTZ R6, R32, R29 ;  /* 0x0000001d20067221 */ /* 0x002fc20000010000 */
[----:B------:R-:W-:-:S06]  /*4430*/  CS2R R28, SRZ ;  /* 0x00000000001c7805 */ /* 0x000fcc000001ff00 */
        /* <DEDUP_REMOVED lines=13> */
[----:B------:R-:W-:Y:S02]  /*4510*/  F2FP.SATFINITE.E4M3.F32.PACK_AB_MERGE_C R36, R43, R36, RZ ;  /* 0x000000242b24723e */ /* 0x000fe400048070ff */
[----:B------:R-:W-:Y:S02]  /*4520*/  CS2R R42, SRZ ;  /* 0x00000000002a7805 */ /* 0x000fe4000001ff00 */
[----:B------:R-:W-:Y:S02]  /*4530*/  F2FP.SATFINITE.E4M3.F32.PACK_AB_MERGE_C R185, R33, R32, R36 ;  /* 0x0000002021b9723e */ /* 0x000fe40004807024 */
[----:B------:R-:W-:Y:S01]  /*4540*/  CS2R R32, SRZ ;  /* 0x0000000000207805 */ /* 0x000fe2000001ff00 */
[----:B------:R-:W1:Y:S01]  /*4550*/  MUFU.EX2 R48, R48 ;  /* 0x0000003000307308 */ /* 0x000e620000000800 */
[C---:B---3--:R-:W-:Y:S01]  /*4560*/  F2FP.SATFINITE.E4M3.F32.PACK_AB_MERGE_C R44, R45.reuse, R44, RZ ;  /* 0x0000002c2d2c723e */ /* 0x048fe200048070ff */
[----:B------:R-:W-:-:S03]  /*4570*/  FADD.FTZ R45, R45, R4 ;  /* 0x000000042d2d7221 */ /* 0x000fc60000010000 */
[----:B------:R-:W-:Y:S02]  /*4580*/  F2FP.SATFINITE.E4M3.F32.PACK_AB_MERGE_C R184, R41, R40, R44 ;  /* 0x0000002829b8723e */ /* 0x000fe4000480702c */
[----:B------:R-:W-:Y:S01]  /*4590*/  CS2R R40, SRZ ;  /* 0x0000000000287805 */ /* 0x000fe2000001ff00 */
[----:B------:R-:W3:Y:S01]  /*45a0*/  MUFU.EX2 R46, R46 ;  /* 0x0000002e002e7308 */ /* 0x000ee20000000800 */
[----:B--2---:R-:W-:-:S07]  /*45b0*/  FADD.FTZ R5, R37, R6 ;  /* 0x0000000625057221 */ /* 0x004fce0000010000 */
[----:B------:R-:W2:Y:S01]  /*45c0*/  MUFU.EX2 R49, R49 ;  /* 0x0000003100317308 */ /* 0x000ea20000000800 */
[----:B-1----:R-:W-:-:S01]  /*45d0*/  FADD.FTZ R4, R48, R45 ;  /* 0x0000002d30047221 */ /* 0x002fc20000010000 */
[----:B------:R-:W-:-:S06]  /*45e0*/  CS2R R44, SRZ ;  /* 0x00000000002c7805 */ /* 0x000fcc000001ff00 */
[----:B------:R-:W-:Y:S01]  /*45f0*/  MUFU.EX2 R47, R47 ;  /* 0x0000002f002f7308 */ /* 0x000fe20000000800 */
[----:B---3--:R-:W-:-:S07]  /*4600*/  FADD.FTZ R6, R46, R5 ;  /* 0x000000052e067221 */ /* 0x008fce0000010000 */
        /* <DEDUP_REMOVED lines=8> */
[----:B------:R-:W-:Y:S01]  /*4690*/  CS2R R46, SRZ ;  /* 0x00000000002e7805 */ /* 0x000fe2000001ff00 */
[----:B------:R-:W-:Y:S01]  /*46a0*/  MUFU.EX2 R55, R55 ;  /* 0x0000003700377308 */ /* 0x000fe20000000800 */
[----:B--2---:R-:W-:-:S01]  /*46b0*/  FADD.FTZ R4, R52, R5 ;  /* 0x0000000534047221 */ /* 0x004fc20000010000 */
[----:B------:R-:W-:-:S06]  /*46c0*/  CS2R R36, SRZ ;  /* 0x0000000000247805 */ /* 0x000fcc000001ff00 */
[----:B------:R-:W1:Y:S01]  /*46d0*/  MUFU.EX2 R58, R58 ;  /* 0x0000003a003a7308 */ /* 0x000e620000000800 */
[C---:B---3--:R-:W-:Y:S01]  /*46e0*/  F2FP.SATFINITE.E4M3.F32.PACK_AB_MERGE_C R52, R53.reuse, R52, RZ ;  /* 0x000000343534723e */ /* 0x048fe200048070ff */
[----:B------:R-:W-:-:S03]  /*46f0*/  FADD.FTZ R53, R53, R4 ;  /* 0x0000000435357221 */ /* 0x000fc60000010000 */
[----:B------:R-:W-:Y:S02]  /*4700*/  F2FP.SATFINITE.E4M3.F32.PACK_AB_MERGE_C R186, R49, R48, R52 ;  /* 0x0000003031ba723e */ /* 0x000fe40004807034 */
[----:B------:R-:W-:Y:S01]  /*4710*/  CS2R R48, SRZ ;  /* 0x0000000000307805 */ /* 0x000fe2000001ff00 */
[----:B------:R-:W2:Y:S08]  /*4720*/  MUFU.EX2 R51, R51 ;  /* 0x0000003300337308 */ /* 0x000eb00000000800 */
[----:B------:R-:W3:Y:S01]  /*4730*/  MUFU.EX2 R24, R24 ;  /* 0x0000001800187308 */ /* 0x000ee20000000800 */
[----:B-1----:R-:W-:-:S07]  /*4740*/  F2FP.SATFINITE.E4M3.F32.PACK_AB_MERGE_C R6, R58, R55, RZ ;  /* 0x000000373a06723e */ /* 0x002fce00048070ff */
[----:B------:R-:W1:Y:S01]  /*4750*/  MUFU.EX2 R54, R54 ;  /* 0x0000003600367308 */ /* 0x000e620000000800 */
[----:B--2---:R-:W-:-:S07]  /*4760*/  FADD.FTZ R5, R51, R50 ;  /* 0x0000003233057221 */ /* 0x004fce0000010000 */
[----:B------:R-:W2:Y:S01]  /*4770*/  MUFU.EX2 R25, R25 ;  /* 0x0000001900197308 */ /* 0x000ea20000000800 */
[----:B---3--:R-:W-:-:S01]  /*4780*/  FADD.FTZ R4, R24, R53 ;  /* 0x0000003518047221 */ /* 0x008fc20000010000 */
[----:B------:R-:W-:-:S06]  /*4790*/  CS2R R52, SRZ ;  /* 0x0000000000347805 */ /* 0x000fcc000001ff00 */
[----:B------:R-:W3:Y:S01]  /*47a0*/  MUFU.EX2 R78, R78 ;  /* 0x0000004e004e7308 */ /* 0x000ee20000000800 */
[C---:B-1----:R-:W-:Y:S01]  /*47b0*/  F2FP.SATFINITE.E4M3.F32.PACK_AB_MERGE_C R189, R54.reuse, R51, R6 ;  /* 0x0000003336bd723e */ /* 0x042fe20004807006 */
[----:B------:R-:W-:Y:S01]  /*47c0*/  FADD.FTZ R54, R54, R5 ;  /* 0x0000000536367221 */ /* 0x000fe20000010000 */
[----:B------:R-:W-:-:S03]  /*47d0*/  CS2R R50, SRZ ;  /* 0x0000000000327805 */ /* 0x000fc6000001ff00 */
[----:B------:R-:W-:Y:S02]  /*47e0*/  FADD.FTZ R55, R55, R54 ;  /* 0x0000003637377221 */ /* 0x000fe40000010000 */
[----:B------:R-:W1:Y:S01]  /*47f0*/  MUFU.EX2 R79, R79 ;  /* 0x0000004f004f7308 */ /* 0x000e620000000800 */
[----:B--2---:R-:W-:-:S01]  /*4800*/  FADD.FTZ R5, R25, R4 ;  /* 0x0000000419057221 */ /* 0x004fc20000010000 */
[----:B------:R-:W-:Y:S01]  /*4810*/  FADD.FTZ R58, R58, R55 ;  /* 0x000000373a3a7221 */ /* 0x000fe20000010000 */
[----:B------:R-:W-:-:S05]  /*4820*/  CS2R R54, SRZ ;  /* 0x0000000000367805 */ /* 0x000fca000001ff00 */
[----:B------:R-:W-:Y:S01]  /*4830*/  MUFU.EX2 R63, R63 ;  /* 0x0000003f003f7308 */ /* 0x000fe20000000800 */
[----:B---3--:R-:W-:-:S07]  /*4840*/  FADD.FTZ R4, R78, R5 ;  /* 0x000000054e047221 */ /* 0x008fce0000010000 */
[----:B------:R-:W2:Y:S01]  /*4850*/  MUFU.EX2 R66, R66 ;  /* 0x0000004200427308 */ /* 0x000ea20000000800 */
[C---:B-1----:R-:W-:Y:S01]  /*4860*/  F2FP.SATFINITE.E4M3.F32.PACK_AB_MERGE_C R78, R79.reuse, R78, RZ ;  /* 0x0000004e4f4e723e */ /* 0x042fe200048070ff */
[----:B------:R-:W-:-:S03]  /*4870*/  FADD.FTZ R79, R79, R4 ;  /* 0x000000044f4f7221 */ /* 0x000fc60000010000 */
[----:B------:R-:W-:Y:S02]  /*4880*/  F2FP.SATFINITE.E4M3.F32.PACK_AB_MERGE_C R188, R25, R24, R78 ;  /* 0x0000001819bc723e */ /* 0x000fe4000480704e */
[----:B------:R-:W-:Y:S01]  /*4890*/  CS2R R24, SRZ ;  /* 0x0000000000187805 */ /* 0x000fe2000001ff00 */
[----:B------:R-:W1:Y:S08]  /*48a0*/  MUFU.EX2 R59, R59 ;  /* 0x0000003b003b7308 */ /* 0x000e700000000800 */
[----:B------:R-:W3:Y:S01]  /*48b0*/  MUFU.EX2 R82, R82 ;  /* 0x0000005200527308 */ /* 0x000ee20000000800 */
[----:B--2---:R-:W-:-:S07]  /*48c0*/  F2FP.SATFINITE.E4M3.F32.PACK_AB_MERGE_C R6, R66, R63, RZ ;  /* 0x0000003f4206723e */ /* 0x004fce00048070ff */
[----:B------:R-:W2:Y:S01]  /*48d0*/  MUFU.EX2 R62, R62 ;  /* 0x0000003e003e7308 */ /* 0x000ea20000000800 */
[----:B-1----:R-:W-:-:S07]  /*48e0*/  FADD.FTZ R5, R59, R58 ;  /* 0x0000003a3b057221 */ /* 0x002fce0000010000 */
[----:B------:R-:W1:Y:S01]  /*48f0*/  MUFU.EX2 R83, R83 ;  /* 0x0000005300537308 */ /* 0x000e620000000800 */
[----:B---3--:R-:W-:-:S01]  /*4900*/  FADD.FTZ R4, R82, R79 ;  /* 0x0000004f52047221 */ /* 0x008fc20000010000 */
[----:B------:R-:W-:-:S06]  /*4910*/  CS2R R78, SRZ ;  /* 0x00000000004e7805 */ /* 0x000fcc000001ff00 */
[----:B------:R-:W3:Y:S01]  /*4920*/  MUFU.EX2 R86, R86 ;  /* 0x0000005600567308 */ /* 0x000ee20000000800 */
[C---:B--2---:R-:W-:Y:S01]  /*4930*/  F2FP.SATFINITE.E4M3.F32.PACK_AB_MERGE_C R191, R62.reuse, R59, R6 ;  /* 0x0000003b3ebf723e */ /* 0x044fe20004807006 */
[----:B------:R-:W-:Y:S01]  /*4940*/  FADD.FTZ R62, R62, R5 ;  /* 0x000000053e3e7221 */ /* 0x000fe20000010000 */
[----:B------:R-:W-:-:S03]  /*4950*/  CS2R R58, SRZ ;  /* 0x00000000003a7805 */ /* 0x000fc6000001ff00 */
[----:B------:R-:W-:Y:S02]  /*4960*/  FADD.FTZ R63, R63, R62 ;  /* 0x0000003e3f3f7221 */ /* 0x000fe40000010000 */
[----:B------:R-:W2:Y:S01]  /*4970*/  MUFU.EX2 R87, R87 ;  /* 0x0000005700577308 */ /* 0x000ea20000000800 */
[----:B-1----:R-:W-:-:S04]  /*4980*/  FADD.FTZ R5, R83, R4 ;  /* 0x0000000453057221 */ /* 0x002fc80000010000 */
[----:B---3--:R-:W-:Y:S01]  /*4990*/  FADD.FTZ R4, R86, R5 ;  /* 0x0000000556047221 */ /* 0x008fe20000010000 */
[----:B------:R-:W-:-:S01]  /*49a0*/  FADD.FTZ R5, R66, R63 ;  /* 0x0000003f42057221 */ /* 0x000fc20000010000 */
[----:B------:R-:W-:Y:S02]  /*49b0*/  CS2R R66, SRZ ;  /* 0x0000000000427805 */ /* 0x000fe4000001ff00 */
[----:B------:R-:W-:Y:S02]  /*49c0*/  CS2R R62, SRZ ;  /* 0x00000000003e7805 */ /* 0x000fe4000001ff00 */
[C---:B--2---:R-:W-:Y:S01]  /*49d0*/  F2FP.SATFINITE.E4M3.F32.PACK_AB_MERGE_C R6, R87.reuse, R86, RZ ;  /* 0x000000565706723e */ /* 0x044fe200048070ff */
[----:B------:R-:W-:-:S01]  /*49e0*/  FADD.FTZ R4, R87, R4 ;  /* 0x0000000457047221 */ /* 0x000fc20000010000 */
[----:B------:R-:W-:Y:S02]  /*49f0*/  CS2R R86, SRZ ;  /* 0x0000000000567805 */ /* 0x000fe4000001ff00 */
[----:B------:R-:W-:-:S02]  /*4a00*/  F2FP.SATFINITE.E4M3.F32.PACK_AB_MERGE_C R190, R83, R82, R6 ;  /* 0x0000005253be723e */ /* 0x000fc40004807006 */
[----:B------:R-:W-:Y:S01]  /*4a10*/  CS2R R82, SRZ ;  /* 0x0000000000527805 */ /* 0x000fe2000001ff00 */
[----:B------:R-:W-:Y:S06]  /*4a20*/  @!P1 BRA `(.L_x_133) ;  /* 0x0000002c003c9947 */ /* 0x000fec0003800000 */
[----:B------:R-:W-:Y:S01]  /*4a30*/  IMAD.MOV.U32 R7, RZ, RZ, R0 ;  /* 0x000000ffff077224 */ /* 0x000fe200078e0000 */
[----:B------:R-:W-:Y:S01]  /*4a40*/  UIADD3 UR53, UR53, -0x2, URZ ;  /* 0xfffffffe35357890 */ /* 0x000fe2000fffe03f */
[----:B------:R-:W-:Y:S01]  /*4a50*/  IMAD.MOV.U32 R6, RZ, RZ, R3 ;  /* 0x000000ffff067224 */ /* 0x000fe200078e0003 */
[----:B------:R-:W-:Y:S01]  /*4a60*/  UMOV UR57, UR36 ;  /* 0x0000002400397c82 */ /* 0x000fe20008000000 */
[----:B------:R-:W-:Y:S01]  /*4a70*/  IMAD.MOV.U32 R87, RZ, RZ, RZ ;  /* 0x000000ffff577224 */ /* 0x000fe200078e00ff */
[----:B------:R-:W-:-:S08]  /*4a80*/  UMOV UR56, UR52 ;  /* 0x0000003400387c82 */ /* 0x000fd00008000000 */
.L_x_144:
[----:B------:R-:W-:Y:S01]  /*4a90*/  ISETP.NE.AND P2, PT, RZ, UR41, PT ;  /* 0x00000029ff007c0c */ /* 0x000fe2000bf45270 */
[----:B------:R-:W-:-:S04]  /*4aa0*/  UISETP.NE.AND UP0, UPT, UR56, 0x1, UPT ;  /* 0x000000013800788c */ /* 0x000fc8000bf05270 */
[----:B------:R-:W-:-:S04]  /*4ab0*/  USEL UR36, URZ, 0x1, UP0 ;  /* 0x000000013f247887 */ /* 0x000fc80008000000 */
[----:B------:R-:W-:-:S04]  /*4ac0*/  ULOP3.LUT UR36, UR57, UR36, URZ, 0x3c, !UPT ;  /* 0x0000002439247292 */ /* 0x000fc8000f8e3c3f */
[----:B------:R-:W-:Y:S08]  /*4ad0*/  @P2 BRA `(.L_x_134) ;  /* 0x0000000000382947 */ /* 0x000ff00003800000 */
[----:B------:R-:W-:Y:S05]  /*4ae0*/  @!P0 BRA `(.L_x_135) ;  /* 0x0000000000048947 */ /* 0x000fea0003800000 */
[----:B------:R-:W-:Y:S01]  /*4af0*/  BPT.TRAP 0x1 ;  /* 0x000000040000795c */ /* 0x000fe20000300000 */
.L_x_135:
        /* <DEDUP_REMOVED lines=9> */
.L_x_136:
[----:B--2---:R-:W-:Y:S05]  /*4b90*/  @P1 BRA `(.L_x_134) ;  /* 0x0000000000081947 */ /* 0x004fea0003800000 */
[----:B------:R-:W2:Y:S02]  /*4ba0*/  SYNCS.PHASECHK.TRANS64.TRYWAIT P1, [UR6+0x29830], R0 ;  /* 0x02983000ff0075a7 */ /* 0x000ea40008020146 */
[----:B--2---:R-:W-:Y:S05]  /*4bb0*/  @!P1 BRA `(.L_x_137) ;  /* 0x0000007800cc9947 */ /* 0x004fea0003800000 */
.L_x_134:
        /* <DEDUP_REMOVED lines=189> */
.L_x_139:
[----:B------:R-:W-:Y:S01]  /*5790*/  ULEA UR6, UR56, UR38, 0x3 ;  /* 0x0000002638067291 */ /* 0x000fe2000f8e183f */
[----:B------:R-:W-:-:S05]  /*57a0*/  IMAD.U32 R0, RZ, RZ, UR57 ;  /* 0x00000039ff007e24 */ /* 0x000fca000f8e00ff */
[----:B------:R-:W-:-:S04]  /*57b0*/  SHF.L.U32 R0, R0, 0x1f, RZ ;  /* 0x0000001f00007819 */ /* 0x000fc800000006ff */
[----:B------:R1:W2:Y:S01]  /*57c0*/  SYNCS.PHASECHK.TRANS64.TRYWAIT P1, [UR6+0x29850], R0 ;  /* 0x02985000ff0075a7 */ /* 0x0002a20008020146 */
[----:B------:R-:W-:Y:S05]  /*57d0*/  @!P0 BRA `(.L_x_140) ;  /* 0x0000000000048947 */ /* 0x000fea0003800000 */
[----:B------:R-:W-:Y:S01]  /*57e0*/  BPT.TRAP 0x1 ;  /* 0x000000040000795c */ /* 0x000fe20000300000 */
.L_x_140:
[----:B--2---:R-:W-:Y:S05]  /*57f0*/  @P1 BRA `(.L_x_138) ;  /* 0x0000000000081947 */ /* 0x004fea0003800000 */
[----:B------:R-:W2:Y:S02]  /*5800*/  SYNCS.PHASECHK.TRANS64.TRYWAIT P1, [UR6+0x29850], R0 ;  /* 0x02985000ff0075a7 */ /* 0x000ea40008020146 */
[----:B--2---:R-:W-:Y:S05]  /*5810*/  @!P1 BRA `(.L_x_141) ;  /* 0x0000006c00cc9947 */ /* 0x004fea0003800000 */
.L_x_138:
[----:B------:R-:W-:Y:S01]  /*5820*/  UIADD3 UR6, UR38, 0x400, URZ ;  /* 0x0000040026067890 */ /* 0x000fe2000fffe03f */
[----:B------:R-:W-:Y:S01]  /*5830*/  WARPGROUP.ARRIVE ;  /* 0x00000000000079c5 */ /* 0x000fe20000000000 */
[----:B------:R-:W-:Y:S01]  /*5840*/  UMOV UR7, 0xc0000010 ;  /* 0xc000001000077882 */ /* 0x000fe20000000000 */
[----:B-12---:R-:W-:Y:S01]  /*5850*/  IADD3 R0, -R22, 0xb, RZ ;  /* 0x0000000b16007810 */ /* 0x006fe20007ffe1ff */
[----:B------:R-:W-:-:S04]  /*5860*/  USHF.R.U32.HI UR6, URZ, 0x4, UR6 ;  /* 0x000000043f067899 */ /* 0x000fc80008011606 */
[----:B------:R-:W-:-:S04]  /*5870*/  ULOP3.LUT UR6, UR6, 0x3fff, URZ, 0xc0, !UPT ;  /* 0x00003fff06067892 */ /* 0x000fc8000f8ec03f */
[----:B------:R-:W-:-:S04]  /*5880*/  ULOP3.LUT UR6, UR6, 0x10000, URZ, 0xfc, !UPT ;  /* 0x0001000006067892 */ /* 0x000fc8000f8efc3f */
[----:B------:R-:W-:-:S07]  /*5890*/  UIMAD UR10, UR56, 0x500, UR6 ;  /* 0x00000500380a78a4 */ /* 0x000fce000f8e0206 */
[----:B------:R-:W-:Y:S02]  /*58a0*/  UMOV UR6, UR10 ;  /* 0x0000000a00067c82 */ /* 0x000fe40008000000 */
[----:B------:R-:W-:Y:S01]  /*58b0*/  QGMMA.64x128x32.F32.E4M3.E4M3 R24, R172, gdesc[UR4], R24, gsb0 ;  /* 0x01e00004ac187df3 */ /* 0x000fe20008000818 */
[----:B------:R-:W-:Y:S01]  /*58c0*/  UIADD3 UR6, UR10, 0x100, URZ ;  /* 0x000001000a067890 */ /* 0x000fe2000fffe03f */
[----:B------:R-:W-:Y:S01]  /*58d0*/  UMOV UR7, 0xc0000010 ;  /* 0xc000001000077882 */ /* 0x000fe20000000000 */
[----:B------:R-:W-:Y:S02]  /*58e0*/  WARPGROUP.DEPBAR.LE gsb0, 0x0 ;  /* 0x00008000000079c5 */ /* 0x000fe40000010000 */
[----:B------:R-:W-:-:S07]  /*58f0*/  WARPGROUP.ARRIVE ;  /* 0x00000000000079c5 */ /* 0x000fce0000000000 */
        /* <DEDUP_REMOVED lines=15> */
[----:B------:R-:W-:Y:S03]  /*59f0*/  QGMMA.64x128x32.F32.E4M3.E4M3 R24, R188, gdesc[UR4], R24, gsb0 ;  /* 0x01e00004bc187df3 */ /* 0x000fe60008000818 */
[----:B------:R-:W-:Y:S02]  /*5a00*/  WARPGROUP.DEPBAR.LE gsb0, 0x0 ;  /* 0x00008000000079c5 */ /* 0x000fe40000010000 */
[----:B------:R1:W-:Y:S06]  /*5a10*/  BAR.ARV R0, 0x100 ;  /* 0x000400000000751d */ /* 0x0003ec0000002000 */
[----:B------:R-:W-:Y:S05]  /*5a20*/  @!P0 BRA `(.L_x_142) ;  /* 0x0000000000048947 */ /* 0x000fea0003800000 */
[----:B------:R-:W-:Y:S01]  /*5a30*/  BPT.TRAP 0x1 ;  /* 0x000000040000795c */ /* 0x000fe20000300000 */
.L_x_142:
[----:B-1----:R-:W-:Y:S01]  /*5a40*/  FMNMX.FTZ R0, R152, R6, !PT ;  /* 0x0000000698007209 */ /* 0x002fe20007810000 */
[----:B------:R-:W-:Y:S01]  /*5a50*/  IMAD.U32 R14, RZ, RZ, UR40 ;  /* 0x00000028ff0e7e24 */ /* 0x000fe2000f8e00ff */
        /* <DEDUP_REMOVED lines=79> */
[----:B------:R-:W-:Y:S01]  /*5f50*/  ISETP.NE.AND P1, PT, R2, RZ, PT ;  /* 0x000000ff0200720c */ /* 0x000fe20003f25270 */
[----:B------:R-:W1:Y:S04]  /*5f60*/  SHFL.BFLY PT, R0, R9, 0x2, 0x1f ;  /* 0x0c401f0009007f89 */ /* 0x000e6800000e0000 */
[----:B------:R-:W2:Y:S01]  /*5f70*/  SHFL.BFLY PT, R3, R8, 0x2, 0x1f ;  /* 0x0c401f0008037f89 */ /* 0x000ea200000e0000 */
[----:B-1----:R-:W-:-:S02]  /*5f80*/  FMNMX.FTZ R10, R9, R0, !PT ;  /* 0x00000000090a7209 */ /* 0x002fc40007810000 */
[----:B--2---:R-:W-:-:S03]  /*5f90*/  FMNMX.FTZ R11, R8, R3, !PT ;  /* 0x00000003080b7209 */ /* 0x004fc60007810000 */
[----:B------:R-:W1:Y:S04]  /*5fa0*/  SHFL.BFLY PT, R3, R10, 0x1, 0x1f ;  /* 0x0c201f000a037f89 */ /* 0x000e6800000e0000 */
[----:B------:R-:W2:Y:S01]  /*5fb0*/  SHFL.BFLY PT, R0, R11, 0x1, 0x1f ;  /* 0x0c201f000b007f89 */ /* 0x000ea200000e0000 */
[----:B-1----:R-:W-:Y:S02]  /*5fc0*/  FMNMX.FTZ R3, R10, R3, !PT ;  /* 0x000000030a037209 */ /* 0x002fe40007810000 */
[----:B--2---:R-:W-:-:S03]  /*5fd0*/  FMNMX.FTZ R0, R11, R0, !PT ;  /* 0x000000000b007209 */ /* 0x004fc60007810000 */
[C---:B------:R-:W-:Y:S01]  /*5fe0*/  FFMA.FTZ R171, R3.reuse, R14, -8 ;  /* 0xc100000003ab7423 */ /* 0x040fe2000001000e */
[----:B------:R-:W-:-:S03]  /*5ff0*/  FADD.FTZ R6, -R3, R6 ;  /* 0x0000000603067221 */ /* 0x000fc60000010100 */
[--C-:B------:R-:W-:Y:S01]  /*6000*/  FFMA.FTZ R9, R153, UR40, -R171.reuse ;  /* 0x0000002899097c23 */ /* 0x100fe200080108ab */
[----:B------:R-:W-:-:S01]  /*6010*/  FFMA.FTZ R21, R137, UR40, -R171 ;  /* 0x0000002889157c23 */ /* 0x000fc200080108ab */
[--C-:B------:R-:W-:Y:S01]  /*6020*/  FFMA.FTZ R137, R141, UR40, -R171.reuse ;  /* 0x000000288d897c23 */ /* 0x100fe200080108ab */
[----:B------:R-:W-:Y:S02]  /*6030*/  IMAD.U32 R153, RZ, RZ, UR40 ;  /* 0x00000028ff997e24 */ /* 0x000fe4000f8e00ff */
[--C-:B------:R-:W-:Y:S01]  /*6040*/  FFMA.FTZ R141, R145, UR40, -R171.reuse ;  /* 0x00000028918d7c23 */ /* 0x100fe200080108ab */
[----:B------:R-:W-:-:S01]  /*6050*/  FFMA.FTZ R145, R149, UR40, -R171 ;  /* 0x0000002895917c23 */ /* 0x000fc200080108ab */
[----:B------:R-:W-:Y:S01]  /*6060*/  FMUL.FTZ R12, R6, UR40 ;  /* 0x00000028060c7c20 */ /* 0x000fe20008410000 */
[----:B------:R-:W-:-:S01]  /*6070*/  FFMA.FTZ R149, R101, UR40, -R171 ;  /* 0x0000002865957c23 */ /* 0x000fc200080108ab */
[C---:B------:R-:W-:Y:S01]  /*6080*/  FADD.FTZ R6, -R0.reuse, R7 ;  /* 0x0000000700067221 */ /* 0x040fe20000010100 */
[----:B------:R-:W-:-:S01]  /*6090*/  FFMA.FTZ R101, R0, R153, -8 ;  /* 0xc100000000657423 */ /* 0x000fc20000010099 */
[--C-:B------:R-:W-:Y:S01]  /*60a0*/  FFMA.FTZ R8, R152, UR40, -R171.reuse ;  /* 0x0000002898087c23 */ /* 0x100fe200080108ab */
[----:B------:R-:W-:-:S01]  /*60b0*/  FFMA.FTZ R20, R136, UR40, -R171 ;  /* 0x0000002888147c23 */ /* 0x000fc200080108ab */
[----:B------:R-:W-:Y:S01]  /*60c0*/  FMUL.FTZ R6, R6, UR40 ;  /* 0x0000002806067c20 */ /* 0x000fe20008410000 */
[----:B------:R-:W-:-:S01]  /*60d0*/  FFMA.FTZ R153, R154, UR40, -R101 ;  /* 0x000000289a997c23 */ /* 0x000fc20008010865 */
[--C-:B------:R-:W-:Y:S01]  /*60e0*/  FFMA.FTZ R136, R140, UR40, -R171.reuse ;  /* 0x000000288c887c23 */ /* 0x100fe200080108ab */
[----:B------:R-:W-:-:S01]  /*60f0*/  FFMA.FTZ R140, R144, UR40, -R171 ;  /* 0x00000028908c7c23 */ /* 0x000fc200080108ab */
[----:B------:R-:W-:Y:S01]  /*6100*/  FFMA.FTZ R144, R148, UR40, -R171 ;  /* 0x0000002894907c23 */ /* 0x000fe200080108ab */
[----:B------:R-:W-:-:S01]  /*6110*/  FFMA.FTZ R148, R155, UR40, -R101 ;  /* 0x000000289b947c23 */ /* 0x000fc20008010865 */
[----:B------:R1:W-:Y:S01]  /*6120*/  MUFU.EX2 R7, R12 ;  /* 0x0000000c00077308 */ /* 0x0003e20000000800 */
[----:B------:R-:W-:-:S01]  /*6130*/  FFMA.FTZ R10, R156, UR40, -R171 ;  /* 0x000000289c0a7c23 */ /* 0x000fc200080108ab */
[----:B------:R-:W-:Y:S01]  /*6140*/  FFMA.FTZ R152, R158, UR40, -R101 ;  /* 0x000000289e987c23 */ /* 0x000fe20008010865 */
[----:B------:R-:W-:-:S01]  /*6150*/  FFMA.FTZ R11, R157, UR40, -R171 ;  /* 0x000000289d0b7c23 */ /* 0x000fc200080108ab */
[--C-:B------:R-:W-:Y:S01]  /*6160*/  FFMA.FTZ R155, R159, UR40, -R101.reuse ;  /* 0x000000289f9b7c23 */ /* 0x100fe20008010865 */
[----:B------:R-:W-:-:S01]  /*6170*/  FFMA.FTZ R154, R162, UR40, -R101 ;  /* 0x00000028a29a7c23 */ /* 0x000fc20008010865 */
[----:B------:R-:W-:Y:S01]  /*6180*/  FFMA.FTZ R13, R161, UR40, -R171 ;  /* 0x00000028a10d7c23 */ /* 0x000fe200080108ab */
[----:B------:R-:W-:-:S01]  /*6190*/  FFMA.FTZ R157, R163, UR40, -R101 ;  /* 0x00000028a39d7c23 */ /* 0x000fc20008010865 */
[----:B------:R-:W-:Y:S01]  /*61a0*/  MUFU.EX2 R6, R6 ;  /* 0x0000000600067308 */ /* 0x000fe20000000800 */
[----:B-1----:R-:W-:-:S01]  /*61b0*/  FFMA.FTZ R12, R160, UR40, -R171 ;  /* 0x00000028a00c7c23 */ /* 0x002fc200080108ab */
[----:B------:R-:W-:Y:S01]  /*61c0*/  FFMA.FTZ R14, R164, UR40, -R171 ;  /* 0x00000028a40e7c23 */ /* 0x000fe200080108ab */
[----:B------:R-:W-:-:S01]  /*61d0*/  FFMA.FTZ R156, R166, UR40, -R101 ;  /* 0x00000028a69c7c23 */ /* 0x000fc20008010865 */
[----:B------:R-:W-:Y:S01]  /*61e0*/  FFMA.FTZ R15, R165, UR40, -R171 ;  /* 0x00000028a50f7c23 */ /* 0x000fe200080108ab */
        /* <DEDUP_REMOVED lines=9> */
[----:B------:R-:W-:Y:S01]  /*6280*/  FFMA.FTZ R151, R151, UR40, -R101 ;  /* 0x0000002897977c23 */ /* 0x000fe20008010865 */
[----:B------:R-:W-:-:S01]  /*6290*/  FFMA.FTZ R120, R120, UR40, -R171 ;  /* 0x0000002878787c23 */ /* 0x000fc200080108ab */
[----:B------:R-:W2:Y:S01]  /*62a0*/  MUFU.EX2 R153, R153 ;  /* 0x0000009900997308 */ /* 0x000ea20000000800 */
        /* <DEDUP_REMOVED lines=8> */
[----:B-1----:R-:W-:-:S01]  /*6330*/  FFMA.FTZ R4, R7, R4, R8 ;  /* 0x0000000407047223 */ /* 0x002fc20000010008 */
[----:B------:R-:W-:Y:S01]  /*6340*/  FFMA.FTZ R128, R128, UR40, -R171 ;  /* 0x0000002880807c23 */ /* 0x000fe200080108ab */
[----:B------:R-:W-:-:S01]  /*6350*/  FFMA.FTZ R130, R130, UR40, -R101 ;  /* 0x0000002882827c23 */ /* 0x000fc20008010865 */
[----:B------:R-:W-:Y:S01]  /*6360*/  FFMA.FTZ R129, R129, UR40, -R171 ;  /* 0x0000002881817c23 */ /* 0x000fe200080108ab */
[----:B------:R-:W-:-:S01]  /*6370*/  FFMA.FTZ R131, R131, UR40, -R101 ;  /* 0x0000002883837c23 */ /* 0x000fc20008010865 */
[----:B------:R-:W-:Y:S01]  /*6380*/  FFMA.FTZ R132, R132, UR40, -R171 ;  /* 0x0000002884847c23 */ /* 0x000fe200080108ab */
[----:B------:R-:W-:-:S01]  /*6390*/  FFMA.FTZ R134, R134, UR40, -R101 ;  /* 0x0000002886867c23 */ /* 0x000fc20008010865 */
[----:B------:R-:W1:Y:S01]  /*63a0*/  MUFU.EX2 R148, R148 ;  /* 0x0000009400947308 */ /* 0x000e620000000800 */
[----:B--2---:R-:W-:-:S01]  /*63b0*/  FFMA.FTZ R5, R6, R5, R153 ;  /* 0x0000000506057223 */ /* 0x004fc20000010099 */
[----:B------:R-:W-:Y:S01]  /*63c0*/  FFMA.FTZ R133, R133, UR40, -R171 ;  /* 0x0000002885857c23 */ /* 0x000fe200080108ab */
[----:B------:R-:W-:-:S01]  /*63d0*/  FFMA.FTZ R135, R135, UR40, -R101 ;  /* 0x0000002887877c23 */ /* 0x000fc20008010865 */
[----:B------:R-:W-:Y:S01]  /*63e0*/  FFMA.FTZ R104, R104, UR40, -R171 ;  /* 0x0000002868687c23 */ /* 0x000fe200080108ab */
        /* <DEDUP_REMOVED lines=39> */
[----:B------:R-:W-:-:S04]  /*6660*/  FFMA.FTZ R101, R103, UR40, -R101 ;  /* 0x0000002867657c23 */ /* 0x000fc80008010865 */
        /* <DEDUP_REMOVED lines=96> */
[----:B------:R-:W-:Y:S01]  /*6c70*/  MUFU.EX2 R114, R114 ;  /* 0x0000007200727308 */ /* 0x000fe20000000800 */
[----:B--2---:R-:W-:-:S01]  /*6c80*/  FADD.FTZ R161, R111, R158 ;  /* 0x0000009e6fa17221 */ /* 0x004fc20000010000 */
[----:B------:R-:W-:-:S05]  /*6c90*/  IMAD.U32 R158, RZ, RZ, UR52 ;  /* 0x00000034ff9e7e24 */ /* 0x000fca000f8e00ff */
[----:B------:R-:W-:Y:S01]  /*6ca0*/  @P1 LEA R158, R158, UR38, 0x3 ;  /* 0x000000269e9e1c11 */ /* 0x000fe2000f8e18ff */
[----:B------:R-:W1:Y:S01]  /*6cb0*/  MUFU.EX2 R113, R113 ;  /* 0x0000007100717308 */ /* 0x000e620000000800 */
[----:B---3--:R-:W-:-:S07]  /*6cc0*/  FADD.FTZ R4, R112, R5 ;  /* 0x0000000570047221 */ /* 0x008fce0000010000 */
[----:B------:R-:W-:Y:S08]  /*6cd0*/  MUFU.EX2 R115, R115 ;  /* 0x0000007300737308 */ /* 0x000ff00000000800 */
[----:B------:R-:W2:Y:S01]  /*6ce0*/  MUFU.EX2 R116, R116 ;  /* 0x0000007400747308 */ /* 0x000ea20000000800 */
[----:B-1----:R-:W-:-:S07]  /*6cf0*/  FADD.FTZ R5, R113, R4 ;  /* 0x0000000471057221 */ /* 0x002fce0000010000 */
[----:B------:R-:W-:Y:S08]  /*6d00*/  MUFU.EX2 R118, R118 ;  /* 0x0000007600767308 */ /* 0x000ff00000000800 */
[----:B------:R-:W1:Y:S01]  /*6d10*/  MUFU.EX2 R117, R117 ;  /* 0x0000007500757308 */ /* 0x000e620000000800 */
[----:B--2---:R-:W-:-:S07]  /*6d20*/  FADD.FTZ R4, R116, R5 ;  /* 0x0000000574047221 */ /* 0x004fce0000010000 */
[----:B------:R-:W-:Y:S08]  /*6d30*/  MUFU.EX2 R119, R119 ;  /* 0x0000007700777308 */ /* 0x000ff00000000800 */
[----:B------:R-:W2:Y:S01]  /*6d40*/  MUFU.EX2 R88, R88 ;  /* 0x0000005800587308 */ /* 0x000ea20000000800 */
[----:B-1----:R-:W-:-:S07]  /*6d50*/  FADD.FTZ R5, R117, R4 ;  /* 0x0000000475057221 */ /* 0x002fce0000010000 */
[----:B------:R-:W1:Y:S08]  /*6d60*/  MUFU.EX2 R90, R90 ;  /* 0x0000005a005a7308 */ /* 0x000e700000000800 */
[----:B------:R3:W-:Y:S01]  /*6d70*/  MUFU.EX2 R163, R94 ;  /* 0x0000005e00a37308 */ /* 0x0007e20000000800 */
[----:B--2---:R-:W-:-:S01]  /*6d80*/  FADD.FTZ R4, R88, R5 ;  /* 0x0000000558047221 */ /* 0x004fc20000010000 */
[----:B------:R-:W-:-:S05]  /*6d90*/  @P1 VIADD R5, R158, 0x29840 ;  /* 0x000298409e051836 */ /* 0x000fca0000000000 */
[----:B------:R-:W-:Y:S01]  /*6da0*/  @P1 PRMT R5, R18, 0x654, R5 ;  /* 0x0000065412051816 */ /* 0x000fe20000000005 */
[----:B------:R-:W2:Y:S01]  /*6db0*/  MUFU.EX2 R89, R89 ;  /* 0x0000005900597308 */ /* 0x000ea20000000800 */
[----:B---3--:R-:W-:-:S02]  /*6dc0*/  FADD.FTZ R94, R114, R161 ;  /* 0x000000a1725e7221 */ /* 0x008fc40000010000 */
[----:B------:R3:W-:Y:S02]  /*6dd0*/  @P1 SYNCS.ARRIVE.TRANS64.RED.A1T0 RZ, [R5+URZ], RZ ;  /* 0x000000ff05ff19a7 */ /* 0x0007e4000810043f */
[----:B------:R-:W-:-:S03]  /*6de0*/  FADD.FTZ R161, R115, R94 ;  /* 0x0000005e73a17221 */ /* 0x000fc60000010000 */
[----:B------:R-:W4:Y:S01]  /*6df0*/  MUFU.EX2 R91, R91 ;  /* 0x0000005b005b7308 */ /* 0x000f220000000800 */
[----:B------:R-:W-:-:S07]  /*6e00*/  FADD.FTZ R94, R118, R161 ;  /* 0x000000a1765e7221 */ /* 0x000fce0000010000 */
[----:B------:R-:W5:Y:S08]  /*6e10*/  MUFU.EX2 R92, R92 ;  /* 0x0000005c005c7308 */ /* 0x000f700000000800 */
[----:B------:R-:W3:Y:S08]  /*6e20*/  MUFU.EX2 R93, R93 ;  /* 0x0000005d005d7308 */ /* 0x000ef00000000800 */
[----:B------:R1:W3:Y:S08]  /*6e30*/  MUFU.EX2 R160, R95 ;  /* 0x0000005f00a07308 */ /* 0x0002f00000000800 */
[----:B------:R-:W3:Y:S01]  /*6e40*/  MUFU.EX2 R96, R96 ;  /* 0x0000006000607308 */ /* 0x000ee20000000800 */
[----:B-1----:R-:W-:-:S04]  /*6e50*/  FADD.FTZ R95, R119, R94 ;  /* 0x0000005e775f7221 */ /* 0x002fc80000010000 */
[----:B------:R-:W-:Y:S01]  /*6e60*/  FADD.FTZ R94, R90, R95 ;  /* 0x0000005f5a5e7221 */ /* 0x000fe20000010000 */
[----:B--2---:R-:W-:-:S02]  /*6e70*/  FADD.FTZ R95, R89, R4 ;  /* 0x00000004595f7221 */ /* 0x004fc40000010000 */
[----:B------:R-:W1:Y:S01]  /*6e80*/  MUFU.EX2 R98, R98 ;  /* 0x0000006200627308 */ /* 0x000e620000000800 */
[----:B----4-:R-:W-:-:S01]  /*6e90*/  FADD.FTZ R94, R91, R94 ;  /* 0x0000005e5b5e7221 */ /* 0x010fc20000010000 */
[----:B-----5:R-:W-:-:S03]  /*6ea0*/  FADD.FTZ R4, R92, R95 ;  /* 0x0000005f5c047221 */ /* 0x020fc60000010000 */
[----:B------:R-:W-:Y:S01]  /*6eb0*/  FADD.FTZ R94, R163, R94 ;  /* 0x0000005ea35e7221 */ /* 0x000fe20000010000 */
[----:B---3--:R-:W-:-:S02]  /*6ec0*/  FADD.FTZ R5, R93, R4 ;  /* 0x000000045d057221 */ /* 0x008fc40000010000 */
[----:B------:R-:W2:Y:S01]  /*6ed0*/  MUFU.EX2 R97, R97 ;  /* 0x0000006100617308 */ /* 0x000ea20000000800 */
[----:B------:R-:W-:-:S01]  /*6ee0*/  FADD.FTZ R94, R160, R94 ;  /* 0x0000005ea05e7221 */ /* 0x000fc20000010000 */
[----:B------:R-:W-:-:S06]  /*6ef0*/  FADD.FTZ R4, R96, R5 ;  /* 0x0000000560047221 */ /* 0x000fcc0000010000 */
        /* <DEDUP_REMOVED lines=9> */
[----:B--2---:R-:W-:-:S01]  /*6f90*/  FADD.FTZ R94, R161, R94 ;  /* 0x0000005ea15e7221 */ /* 0x004fc20000010000 */
[----:B---3--:R-:W-:-:S03]  /*6fa0*/  FADD.FTZ R4, R149, R4 ;  /* 0x0000000495047221 */ /* 0x008fc60000010000 */
[----:B-1----:R-:W-:Y:S01]  /*6fb0*/  FADD.FTZ R5, R101, R94 ;  /* 0x0000005e65057221 */ /* 0x002fe20000010000 */
[----:B------:R-:W-:Y:S06]  /*6fc0*/  @!P0 BRA `(.L_x_143) ;  /* 0x0000000000048947 */ /* 0x000fec0003800000 */
[----:B------:R-:W-:Y:S01]  /*6fd0*/  BPT.TRAP 0x1 ;  /* 0x000000040000795c */ /* 0x000fe20000300000 */
.L_x_143:
        /* <DEDUP_REMOVED lines=116> */
.L_x_133:
[----:B------:R-:W-:Y:S06]  /*7720*/  BAR.ARV 0x8, 0x120 ;  /* 0x0204800000007b1d */ /* 0x000fec0000002000 */
[----:B------:R-:W-:Y:S05]  /*7730*/  @!P0 BRA `(.L_x_145) ;  /* 0x0000000000048947 */ /* 0x000fea0003800000 */
[----:B------:R-:W-:Y:S01]  /*7740*/  BPT.TRAP 0x1 ;  /* 0x000000040000795c */ /* 0x000fe20000300000 */
.L_x_145:
[----:B------:R-:W-:Y:S01]  /*7750*/  ULEA UR8, UR52, UR38, 0x3 ;  /* 0x0000002634087291 */ /* 0x000fe2000f8e183f */
[----:B------:R-:W-:-:S05]  /*7760*/  IMAD.U32 R6, RZ, RZ, UR36 ;  /* 0x00000024ff067e24 */ /* 0x000fca000f8e00ff */
[----:B------:R-:W-:-:S04]  /*7770*/  SHF.L.U32 R6, R6, 0x1f, RZ ;  /* 0x0000001f06067819 */ /* 0x000fc800000006ff */
[----:B------:R1:W2:Y:S01]  /*7780*/  SYNCS.PHASECHK.TRANS64.TRYWAIT P1, [UR8+0x29850], R6 ;  /* 0x02985006ff0075a7 */ /* 0x0002a20008020148 */
[----:B------:R-:W-:Y:S05]  /*7790*/  @!P0 BRA `(.L_x_146) ;  /* 0x0000000000048947 */ /* 0x000fea0003800000 */
[----:B------:R-:W-:Y:S01]  /*77a0*/  BPT.TRAP 0x1 ;  /* 0x000000040000795c */ /* 0x000fe20000300000 */
.L_x_146:
[----:B--2---:R-:W-:Y:S05]  /*77b0*/  @P1 BRA `(.L_x_147) ;  /* 0x0000000000081947 */ /* 0x004fea0003800000 */
[----:B------:R-:W2:Y:S02]  /*77c0*/  SYNCS.PHASECHK.TRANS64.TRYWAIT P1, [UR8+0x29850], R6 ;  /* 0x02985006ff0075a7 */ /* 0x000ea40008020148 */
[----:B--2---:R-:W-:Y:S05]  /*77d0*/  @!P1 BRA `(.L_x_148) ;  /* 0x0000004c00f49947 */ /* 0x004fea0003800000 */
.L_x_147:
        /* <DEDUP_REMOVED lines=86> */
.L_x_149:
[----:B------:R-:W1:Y:S01]  /*7d40*/  S2R R89, SR_TID.X ;  /* 0x0000000000597919 */ /* 0x000e620000002100 */
[----:B------:R-:W-:Y:S01]  /*7d50*/  ULDC.64 UR4, c[0x4][0x40] ;  /* 0x0100100000047ab9 */ /* 0x000fe20000000a00 */
        /* <DEDUP_REMOVED lines=29> */
[----:B------:R-:W-:Y:S01]  /*7f30*/  FMUL.FTZ R39, R39, R88 ;  /* 0x0000005827277220 */ /* 0x000fe20000410000 */
[----:B-1----:R-:W-:-:S02]  /*7f40*/  IMAD.SHL.U32 R0, R89, 0x4, RZ ;  /* 0x0000000459007824 */ /* 0x002fc400078e00ff */
[-C--:B------:R-:W-:Y:S01]  /*7f50*/  FMUL.FTZ R30, R30, R88.reuse ;  /* 0x000000581e1e7220 */ /* 0x080fe20000410000 */
[-C--:B------:R-:W-:Y:S01]  /*7f60*/  FMUL.FTZ R31, R31, R88.reuse ;  /* 0x000000581f1f7220 */ /* 0x080fe20000410000 */
[-C--:B------:R-:W-:Y:S01]  /*7f70*/  FMUL.FTZ R46, R46, R88.reuse ;  /* 0x000000582e2e7220 */ /* 0x080fe20000410000 */
[----:B------:R-:W-:Y:S01]  /*7f80*/  FMUL.FTZ R15, R42, R88 ;  /* 0x000000582a0f7220 */ /* 0x000fe20000410000 */
[----:B------:R-:W-:Y:S01]  /*7f90*/  LOP3.LUT R0, R0, 0xc, RZ, 0xc0, !PT ;  /* 0x0000000c00007812 */ /* 0x000fe200078ec0ff */
[----:B------:R-:W-:Y:S01]  /*7fa0*/  UIADD3 UR42, -UR45, URZ, URZ ;  /* 0x0000003f2d2a7290 */ /* 0x000fe2000fffe13f */
[----:B------:R-:W-:Y:S02]  /*7fb0*/  ULDC.64 UR6, c[0x0][0xb70] ;  /* 0x0002dc0000067ab9 */ /* 0x000fe40000000a00 */
[----:B------:R-:W-:-:S05]  /*7fc0*/  IADD3 R6, P0, R0, UR4, RZ ;  /* 0x0000000400067c10 */ /* 0x000fca000ff1e0ff */
[----:B------:R-:W-:Y:S02]  /*7fd0*/  IMAD.X R7, RZ, RZ, UR5, P0 ;  /* 0x00000005ff077e24 */ /* 0x000fe400080e06ff */
[-C--:B------:R-:W-:Y:S01]  /*7fe0*/  FMUL.FTZ R33, R56, R12.reuse ;  /* 0x0000000c38217220 */ /* 0x080fe20000410000 */
[----:B------:R-:W-:Y:S01]  /*7ff0*/  FMUL.FTZ R32, R57, R12 ;  /* 0x0000000c39207220 */ /* 0x000fe20000410000 */
[----:B------:R-:W-:Y:S01]  /*8000*/  F2FP.BF16.F32.PACK_AB R3, R28, R3 ;  /* 0x000000031c03723e */ /* 0x000fe200000010ff */
[----:B------:R-:W-:Y:S01]  /*8010*/  FMUL.FTZ R25, R50, R88 ;  /* 0x0000005832197220 */ /* 0x000fe20000410000 */
[----:B------:R1:W2:Y:S01]  /*8020*/  LDG.E.CONSTANT R0, desc[UR50][R6.64] ;  /* 0x0000003206007981 */ /* 0x0002a2000c1e9900 */
[-C--:B------:R-:W-:Y:S01]  /*8030*/  FMUL.FTZ R57, R80, R12.reuse ;  /* 0x0000000c50397220 */ /* 0x080fe20000410000 */
[-C--:B------:R-:W-:Y:S01]  /*8040*/  FMUL.FTZ R56, R81, R12.reuse ;  /* 0x0000000c51387220 */ /* 0x080fe20000410000 */
[----:B------:R-:W-:Y:S01]  /*8050*/  LOP3.LUT P0, R28, R89, 0x3, RZ, 0xc0, !PT ;  /* 0x00000003591c7812 */ /* 0x000fe2000780c0ff */
[-C--:B------:R-:W-:Y:S01]  /*8060*/  FMUL.FTZ R24, R49, R12.reuse ;  /* 0x0000000c31187220 */ /* 0x080fe20000410000 */
[----:B------:R-:W-:Y:S01]  /*8070*/  F2FP.BF16.F32.PACK_AB R25, R54, R25 ;  /* 0x000000193619723e */ /* 0x000fe200000010ff */
[-C--:B------:R-:W-:Y:S01]  /*8080*/  FMUL.FTZ R41, R64, R12.reuse ;  /* 0x0000000c40297220 */ /* 0x080fe20000410000 */
[----:B------:R-:W-:Y:S01]  /*8090*/  F2FP.BF16.F32.PACK_AB R57, R84, R57 ;  /* 0x000000395439723e */ /* 0x000fe200000010ff */
[----:B------:R-:W-:Y:S01]  /*80a0*/  FMUL.FTZ R40, R65, R12 ;  /* 0x0000000c41287220 */ /* 0x000fe20000410000 */
[----:B------:R-:W-:Y:S01]  /*80b0*/  ISETP.EQ.OR P0, PT, R28, 0x3, !P0 ;  /* 0x000000031c00780c */ /* 0x000fe20004702670 */
[-C--:B-1----:R-:W-:Y:S01]  /*80c0*/  FMUL.FTZ R7, R26, R88.reuse ;  /* 0x000000581a077220 */ /* 0x082fe20000410000 */
[----:B------:R-:W-:Y:S01]  /*80d0*/  FMUL.FTZ R26, R51, R88 ;  /* 0x00000058331a7220 */ /* 0x000fe20000410000 */
[----:B------:R-:W-:Y:S01]  /*80e0*/  F2FP.BF16.F32.PACK_AB R56, R85, R56 ;  /* 0x000000385538723e */ /* 0x000fe200000010ff */
[-C--:B------:R-:W-:Y:S01]  /*80f0*/  FMUL.FTZ R49, R72, R12.reuse ;  /* 0x0000000c48317220 */ /* 0x080fe20000410000 */
[----:B------:R-:W-:Y:S01]  /*8100*/  FMUL.FTZ R48, R73, R12 ;  /* 0x0000000c49307220 */ /* 0x000fe20000410000 */
[----:B------:R-:W-:Y:S01]  /*8110*/  F2FP.BF16.F32.PACK_AB R20, R47, R20 ;  /* 0x000000142f14723e */ /* 0x000fe200000010ff */
[----:B------:R-:W-:Y:S01]  /*8120*/  FMUL.FTZ R12, R35, R88 ;  /* 0x00000058230c7220 */ /* 0x000fe20000410000 */
[----:B------:R-:W-:Y:S01]  /*8130*/  F2FP.BF16.F32.PACK_AB R26, R55, R26 ;  /* 0x0000001a371a723e */ /* 0x000fe200000010ff */
[----:B------:R-:W-:Y:S01]  /*8140*/  FMUL.FTZ R6, R27, R88 ;  /* 0x000000581b067220 */ /* 0x000fe20000410000 */
[----:B------:R-:W-:Y:S01]  /*8150*/  SEL R47, R57, R56, P0 ;  /* 0x00000038392f7207 */ /* 0x000fe20000000000 */
[----:B------:R-:W-:Y:S01]  /*8160*/  USHF.R.S32.HI UR4, URZ, 0x1f, UR43 ;  /* 0x0000001f3f047899 */ /* 0x000fe2000801142b */
[----:B------:R-:W-:Y:S01]  /*8170*/  SEL R56, R56, R57, P0 ;  /* 0x0000003938387207 */ /* 0x000fe20000000000 */
[----:B------:R-:W-:Y:S01]  /*8180*/  ULDC UR5, c[0x0][0xda8] ;  /* 0x00036a0000057ab9 */ /* 0x000fe20000000800 */
[----:B------:R-:W-:Y:S01]  /*8190*/  F2FP.BF16.F32.PACK_AB R21, R52, R21 ;  /* 0x000000153415723e */ /* 0x000fe200000010ff */
[----:B------:R-:W-:Y:S01]  /*81a0*/  UIMAD UR42, UR5, UR42, UR48 ;  /* 0x0000002a052a72a4 */ /* 0x000fe2000f8e0230 */
[----:B------:R-:W-:Y:S01]  /*81b0*/  F2FP.BF16.F32.PACK_AB R24, R53, R24 ;  /* 0x000000183518723e */ /* 0x000fe200000010ff */
[----:B------:R-:W-:Y:S01]  /*81c0*/  UIMAD UR4, UR4, UR6, URZ ;  /* 0x00000006040472a4 */ /* 0x000fe2000f8e023f */
[----:B------:R-:W-:Y:S01]  /*81d0*/  SEL R57, R25, R26, P0 ;  /* 0x0000001a19397207 */ /* 0x000fe20000000000 */
[----:B------:R-:W-:Y:S01]  /*81e0*/  USHF.L.U32 UR42, UR42, 0x7, URZ ;  /* 0x000000072a2a7899 */ /* 0x000fe2000800063f */
[----:B------:R-:W-:Y:S01]  /*81f0*/  SEL R54, R26, R25, P0 ;  /* 0x000000191a367207 */ /* 0x000fe20000000000 */
[----:B------:R-:W-:Y:S01]  /*8200*/  UIMAD.WIDE.U32 UR10, UR43, UR6, URZ ;  /* 0x000000062b0a72a5 */ /* 0x000fe2000f8e003f */
[----:B------:R-:W-:Y:S01]  /*8210*/  F2FP.BF16.F32.PACK_AB R9, R36, R9 ;  /* 0x000000092409723e */ /* 0x000fe200000010ff */
[----:B------:R-:W-:Y:S01]  /*8220*/  UIMAD UR4, UR43, UR7, UR4 ;  /* 0x000000072b0472a4 */ /* 0x000fe2000f8e0204 */
[----:B------:R-:W-:Y:S01]  /*8230*/  F2FP.BF16.F32.PACK_AB R10, R37, R10 ;  /* 0x0000000a250a723e */ /* 0x000fe200000010ff */
[-C--:B------:R-:W-:Y:S01]  /*8240*/  FMUL.FTZ R63, R63, R88.reuse ;  /* 0x000000583f3f7220 */ /* 0x080fe20000410000 */
[----:B------:R-:W-:Y:S01]  /*8250*/  IADD3 R25, P6, R16, 0x20, RZ ;  /* 0x0000002010197810 */ /* 0x000fe20007fde0ff */
[----:B------:R-:W-:Y:S01]  /*8260*/  FMUL.FTZ R34, R59, R88 ;  /* 0x000000583b227220 */ /* 0x000fe20000410000 */
[----:B------:R-:W-:Y:S01]  /*8270*/  F2FP.BF16.F32.PACK_AB R11, R38, R11 ;  /* 0x0000000b260b723e */ /* 0x000fe200000010ff */
[----:B------:R-:W-:Y:S01]  /*8280*/  UIADD3 UR4, UR11, UR4, URZ ;  /* 0x000000040b047290 */ /* 0x000fe2000fffe03f */
[----:B------:R-:W-:Y:S01]  /*8290*/  F2FP.BF16.F32.PACK_AB R12, R39, R12 ;  /* 0x0000000c270c723e */ /* 0x000fe200000010ff */
[----:B------:R-:W-:Y:S01]  /*82a0*/  VIADD R65, R169, UR42 ;  /* 0x0000002aa9417c36 */ /* 0x000fe20008000000 */
[----:B------:R-:W-:Y:S01]  /*82b0*/  F2FP.BF16.F32.PACK_AB R7, R30, R7 ;  /* 0x000000071e07723e */ /* 0x000fe200000010ff */
[----:B------:R-:W-:Y:S01]  /*82c0*/  FMUL.FTZ R70, R70, R88 ;  /* 0x0000005846467220 */ /* 0x000fe20000410000 */
[----:B------:R-:W-:Y:S01]  /*82d0*/  F2FP.BF16.F32.PACK_AB R6, R31, R6 ;  /* 0x000000061f06723e */ /* 0x000fe200000010ff */
[-C--:B------:R-:W-:Y:S01]  /*82e0*/  FMUL.FTZ R35, R66, R88.reuse ;  /* 0x0000005842237220 */ /* 0x080fe20000410000 */
[----:B------:R-:W-:Y:S01]  /*82f0*/  F2FP.BF16.F32.PACK_AB R15, R46, R15 ;  /* 0x0000000f2e0f723e */ /* 0x000fe200000010ff */
[-C--:B------:R-:W-:Y:S01]  /*8300*/  FMUL.FTZ R71, R71, R88.reuse ;  /* 0x0000005847477220 */ /* 0x080fe20000410000 */
[----:B------:R-:W-:Y:S01]  /*8310*/  F2FP.BF16.F32.PACK_AB R33, R60, R33 ;  /* 0x000000213c21723e */ /* 0x000fe200000010ff */
[----:B------:R-:W-:Y:S01]  /*8320*/  FMUL.FTZ R42, R67, R88 ;  /* 0x00000058432a7220 */ /* 0x000fe20000410000 */
[----:B------:R-:W-:Y:S01]  /*8330*/  F2FP.BF16.F32.PACK_AB R32, R61, R32 ;  /* 0x000000203d20723e */ /* 0x000fe200000010ff */
[----:B------:R-:W-:Y:S01]  /*8340*/  FMUL.FTZ R62, R62, R88 ;  /* 0x000000583e3e7220 */ /* 0x000fe20000410000 */
[----:B------:R-:W-:Y:S01]  /*8350*/  SEL R39, R21, R24, P0 ;  /* 0x0000001815277207 */ /* 0x000fe20000000000 */
[----:B------:R-:W-:Y:S01]  /*8360*/  FMUL.FTZ R27, R58, R88 ;  /* 0x000000583a1b7220 */ /* 0x000fe20000410000 */
[----:B------:R-:W-:Y:S01]  /*8370*/  SEL R38, R24, R21, P0 ;  /* 0x0000001518267207 */ /* 0x000fe20000000000 */
[----:B------:R-:W-:Y:S01]  /*8380*/  UIADD3 UR8, UR8, 0x29860, URZ ;  /* 0x0002986008087890 */ /* 0x000fe2000fffe03f */
[----:B------:R-:W-:Y:S01]  /*8390*/  F2FP.BF16.F32.PACK_AB R8, R29, R8 ;  /* 0x000000081d08723e */ /* 0x000fe200000010ff */
[----:B------:R-:W-:Y:S01]  /*83a0*/  FMUL.FTZ R78, R78, R88 ;  /* 0x000000584e4e7220 */ /* 0x000fe20000410000 */
[----:B------:R-:W-:Y:S01]  /*83b0*/  SEL R31, R9, R10, P0 ;  /* 0x0000000a091f7207 */ /* 0x000fe20000000000 */
[-C--:B------:R-:W-:Y:S01]  /*83c0*/  FMUL.FTZ R43, R74, R88.reuse ;  /* 0x000000584a2b7220 */ /* 0x080fe20000410000 */
[----:B------:R-:W-:Y:S01]  /*83d0*/  SEL R30, R10, R9, P0 ;  /* 0x000000090a1e7207 */ /* 0x000fe20000000000 */
[-C--:B------:R-:W-:Y:S01]  /*83e0*/  FMUL.FTZ R79, R79, R88.reuse ;  /* 0x000000584f4f7220 */ /* 0x080fe20000410000 */
[----:B------:R-:W-:Y:S01]  /*83f0*/  IADD3 R21, P1, R16, 0x40, RZ ;  /* 0x0000004010157810 */ /* 0x000fe20007f3e0ff */
[-C--:B------:R-:W-:Y:S01]  /*8400*/  FMUL.FTZ R50, R75, R88.reuse ;  /* 0x000000584b327220 */ /* 0x080fe20000410000 */
[----:B------:R-:W-:Y:S01]  /*8410*/  LOP3.LUT R24, R25, 0x380, RZ, 0xc0, !PT ;  /* 0x0000038019187812 */ /* 0x000fe200078ec0ff */
[-C--:B------:R-:W-:Y:S01]  /*8420*/  FMUL.FTZ R86, R86, R88.reuse ;  /* 0x0000005856567220 */ /* 0x080fe20000410000 */
[----:B------:R-:W-:Y:S01]  /*8430*/  F2FP.BF16.F32.PACK_AB R41, R68, R41 ;  /* 0x000000294429723e */ /* 0x000fe200000010ff */
[----:B------:R-:W-:Y:S01]  /*8440*/  FMUL.FTZ R51, R82, R88 ;  /* 0x0000005852337220 */ /* 0x000fe20000410000 */
[----:B------:R-:W-:Y:S01]  /*8450*/  F2FP.BF16.F32.PACK_AB R40, R69, R40 ;  /* 0x000000284528723e */ /* 0x000fe200000010ff */
[-C--:B------:R-:W-:Y:S01]  /*8460*/  FMUL.FTZ R87, R87, R88.reuse ;  /* 0x0000005857577220 */ /* 0x080fe20000410000 */
[----:B------:R-:W-:Y:S01]  /*8470*/  IADD3 R9, P5, R16, 0x4040, RZ ;  /* 0x0000404010097810 */ /* 0x000fe20007fbe0ff */
[----:B------:R-:W-:Y:S01]  /*8480*/  FMUL.FTZ R58, R83, R88 ;  /* 0x00000058533a7220 */ /* 0x000fe20000410000 */
[----:B------:R-:W-:Y:S01]  /*8490*/  F2FP.BF16.F32.PACK_AB R14, R45, R14 ;  /* 0x0000000e2d0e723e */ /* 0x000fe200000010ff */
[----:B------:R-:W-:Y:S01]  /*84a0*/  UPRMT UR8, UR37, 0x654, UR8 ;  /* 0x0000065425087896 */ /* 0x000fe20008000008 */
[----:B------:R-:W-:Y:S01]  /*84b0*/  F2FP.BF16.F32.PACK_AB R49, R76, R49 ;  /* 0x000000314c31723e */ /* 0x000fe200000010ff */
[----:B------:R-:W-:Y:S01]  /*84c0*/  USHF.R.S32.HI UR5, URZ, 0x1f, UR44 ;  /* 0x0000001f3f057899 */ /* 0x000fe2000801142c */
[----:B------:R-:W-:-:S02]  /*84d0*/  F2FP.BF16.F32.PACK_AB R48, R77, R48 ;  /* 0x000000304d30723e */ /* 0x000fc400000010ff */
[----:B------:R-:W-:Y:S02]  /*84e0*/  SEL R45, R33, R32, P0 ;  /* 0x00000020212d7207 */ /* 0x000fe40000000000 */
[----:B------:R-:W-:Y:S02]  /*84f0*/  SEL R55, R15, R20, P0 ;  /* 0x000000140f377207 */ /* 0x000fe40000000000 */
[----:B------:R-:W-:Y:S01]  /*8500*/  SEL R52, R20, R15, P0 ;  /* 0x0000000f14347207 */ /* 0x000fe20000000000 */
[----:B------:R-:W-:Y:S01]  /*8510*/  SYNCS.ARRIVE.TRANS64.RED.A1T0 RZ, [UR8], RZ ;  /* 0x000000ffffff79a7 */ /* 0x000fe20008100408 */
[----:B------:R-:W-:Y:S02]  /*8520*/  SEL R29, R3, R8, P0 ;  /* 0x00000008031d7207 */ /* 0x000fe40000000000 */
[----:B------:R-:W-:Y:S01]  /*8530*/  SEL R28, R8, R3, P0 ;  /* 0x00000003081c7207 */ /* 0x000fe20000000000 */
[----:B------:R-:W-:Y:S01]  /*8540*/  VIADD R3, R65, 0x8 ;  /* 0x0000000841037836 */ /* 0x000fe20000000000 */
[----:B------:R-:W-:-:S02]  /*8550*/  SEL R32, R32, R33, P0 ;  /* 0x0000002120207207 */ /* 0x000fc40000000000 */
[----:B------:R-:W-:Y:S02]  /*8560*/  LOP3.LUT R20, R21, 0x380, RZ, 0xc0, !PT ;  /* 0x0000038015147812 */ /* 0x000fe400078ec0ff */
[----:B------:R-:W-:Y:S02]  /*8570*/  SHF.R.U64 R24, R24, 0x3, RZ ;  /* 0x0000000318187819 */ /* 0x000fe400000012ff */
[----:B------:R-:W-:Y:S02]  /*8580*/  SEL R33, R41, R40, P0 ;  /* 0x0000002829217207 */ /* 0x000fe40000000000 */
[----:B------:R-:W-:Y:S02]  /*8590*/  LOP3.LUT R8, R9, 0x380, RZ, 0xc0, !PT ;  /* 0x0000038009087812 */ /* 0x000fe400078ec0ff */
[----:B------:R-:W-:Y:S02]  /*85a0*/  SEL R40, R40, R41, P0 ;  /* 0x0000002928287207 */ /* 0x000fe40000000000 */
[----:B------:R-:W-:-:S02]  /*85b0*/  SEL R41, R49, R48, P0 ;  /* 0x0000003031297207 */ /* 0x000fc40000000000 */
[----:B------:R-:W-:Y:S02]  /*85c0*/  F2FP.BF16.F32.PACK_AB R13, R44, R13 ;  /* 0x0000000d2c0d723e */ /* 0x000fe400000010ff */
[----:B------:R-:W-:Y:S02]  /*85d0*/  SEL R48, R48, R49, P0 ;  /* 0x0000003130307207 */ /* 0x000fe40000000000 */
[----:B------:R-:W-:Y:S02]  /*85e0*/  SHF.R.U64 R20, R20, 0x3, RZ ;  /* 0x0000000314147819 */ /* 0x000fe400000012ff */
[----:B------:R-:W-:Y:S01]  /*85f0*/  LOP3.LUT R24, R24, R25, RZ, 0x3c, !PT ;  /* 0x0000001918187212 */ /* 0x000fe200078e3cff */
[----:B------:R-:W-:Y:S01]  /*8600*/  IMAD.X R25, RZ, RZ, R17, P6 ;  /* 0x000000ffff197224 */ /* 0x000fe200030e0611 */
[----:B------:R-:W-:Y:S02]  /*8610*/  SEL R49, R7, R6, P0 ;  /* 0x0000000607317207 */ /* 0x000fe40000000000 */
[----:B------:R-:W-:-:S02]  /*8620*/  SEL R44, R6, R7, P0 ;  /* 0x00000007062c7207 */ /* 0x000fc40000000000 */
[----:B------:R-:W-:Y:S02]  /*8630*/  SHF.R.U64 R8, R8, 0x3, RZ ;  /* 0x0000000308087819 */ /* 0x000fe400000012ff */
[C---:B------:R-:W-:Y:S02]  /*8640*/  IADD3 R15, P2, R16.reuse, 0x60, RZ ;  /* 0x00000060100f7810 */ /* 0x040fe40007f5e0ff */
[----:B------:R-:W-:Y:S02]  /*8650*/  IADD3 R7, P6, R16, 0x4060, RZ ;  /* 0x0000406010077810 */ /* 0x000fe40007fde0ff */
[----:B------:R-:W-:Y:S01]  /*8660*/  LOP3.LUT R20, R20, R21, RZ, 0x3c, !PT ;  /* 0x0000001514147212 */ /* 0x000fe200078e3cff */
[----:B------:R-:W-:Y:S01]  /*8670*/  IMAD.X R21, RZ, RZ, R17, P1 ;  /* 0x000000ffff157224 */ /* 0x000fe200008e0611 */
[----:B------:R-:W-:Y:S02]  /*8680*/  SEL R37, R13, R14, P0 ;  /* 0x0000000e0d257207 */ /* 0x000fe40000000000 */
[----:B------:R-:W-:-:S02]  /*8690*/  SEL R36, R14, R13, P0 ;  /* 0x0000000d0e247207 */ /* 0x000fc40000000000 */
[----:B------:R-:W-:Y:S01]  /*86a0*/  LOP3.LUT R8, R8, R9, RZ, 0x3c, !PT ;  /* 0x0000000908087212 */ /* 0x000fe200078e3cff */
[----:B------:R-:W-:Y:S01]  /*86b0*/  IMAD.X R9, RZ, RZ, R17, P5 ;  /* 0x000000ffff097224 */ /* 0x000fe200028e0611 */
[----:B------:R-:W-:Y:S02]  /*86c0*/  LOP3.LUT R14, R15, 0x380, RZ, 0xc0, !PT ;  /* 0x000003800f0e7812 */ /* 0x000fe400078ec0ff */
[----:B------:R-:W-:Y:S02]  /*86d0*/  LOP3.LUT R6, R7, 0x380, RZ, 0xc0, !PT ;  /* 0x0000038007067812 */ /* 0x000fe400078ec0ff */
[----:B------:R-:W-:Y:S02]  /*86e0*/  F2FP.BF16.F32.PACK_AB R34, R63, R34 ;  /* 0x000000223f22723e */ /* 0x000fe400000010ff */
[----:B------:R-:W-:Y:S02]  /*86f0*/  SHF.R.U64 R14, R14, 0x3, RZ ;  /* 0x000000030e0e7819 */ /* 0x000fe400000012ff */
[----:B------:R-:W-:-:S02]  /*8700*/  SHF.R.U64 R6, R6, 0x3, RZ ;  /* 0x0000000306067819 */ /* 0x000fc400000012ff */
[----:B------:R-:W-:Y:S02]  /*8710*/  MOV R63, R20 ;  /* 0x00000014003f7202 */ /* 0x000fe40000000f00 */
[----:B------:R-:W-:Y:S01]  /*8720*/  MOV R21, R8 ;  /* 0x0000000800157202 */ /* 0x000fe20000000f00 */
[----:B------:R-:W-:Y:S01]  /*8730*/  IMAD.U32 R9, RZ, RZ, UR11 ;  /* 0x0000000bff097e24 */ /* 0x000fe2000f8e00ff */
[----:B------:R-:W-:Y:S01]  /*8740*/  LOP3.LUT P1, RZ, R19, 0x3, RZ, 0xc0, !PT ;  /* 0x0000000313ff7812 */ /* 0x000fe2000782c0ff */
[----:B------:R-:W-:Y:S01]  /*8750*/  IMAD.U32 R9, RZ, RZ, UR4 ;  /* 0x00000004ff097e24 */ /* 0x000fe2000f8e00ff */
[----:B------:R-:W-:Y:S01]  /*8760*/  LOP3.LUT R14, R14, R15, RZ, 0x3c, !PT ;  /* 0x0000000f0e0e7212 */ /* 0x000fe200078e3cff */
[----:B------:R-:W-:Y:S01]  /*8770*/  ULDC UR4, c[0x0][0xa88] ;  /* 0x0002a20000047ab9 */ /* 0x000fe20000000800 */
[----:B------:R-:W-:Y:S01]  /*8780*/  LOP3.LUT R6, R6, R7, RZ, 0x3c, !PT ;  /* 0x0000000706067212 */ /* 0x000fe200078e3cff */
[--C-:B------:R-:W-:Y:S01]  /*8790*/  IMAD.X R15, RZ, RZ, R17.reuse, P2 ;  /* 0x000000ffff0f7224 */ /* 0x100fe200010e0611 */
[----:B------:R-:W-:Y:S01]  /*87a0*/  ISETP.GE.OR P2, PT, R3, UR4, P1 ;  /* 0x0000000403007c0c */ /* 0x000fe20008f46670 */
[----:B------:R-:W-:Y:S01]  /*87b0*/  IMAD.X R7, RZ, RZ, R17, P6 ;  /* 0x000000ffff077224 */ /* 0x000fe200030e0611 */
[----:B------:R-:W-:Y:S01]  /*87c0*/  F2FP.BF16.F32.PACK_AB R35, R70, R35 ;  /* 0x000000234623723e */ /* 0x000fe200000010ff */
[----:B------:R-:W-:Y:S01]  /*87d0*/  IMAD.U32 R8, RZ, RZ, UR10 ;  /* 0x0000000aff087e24 */ /* 0x000fe2000f8e00ff */
[----:B------:R-:W-:-:S02]  /*87e0*/  F2FP.BF16.F32.PACK_AB R42, R71, R42 ;  /* 0x0000002a472a723e */ /* 0x000fc400000010ff */
[----:B------:R-:W-:Y:S02]  /*87f0*/  SEL R53, R11, R12, P0 ;  /* 0x0000000c0b357207 */ /* 0x000fe40000000000 */
[----:B------:R-:W-:Y:S02]  /*8800*/  SEL R46, R12, R11, P0 ;  /* 0x0000000b0c2e7207 */ /* 0x000fe40000000000 */
[----:B------:R-:W-:Y:S02]  /*8810*/  F2FP.BF16.F32.PACK_AB R27, R62, R27 ;  /* 0x0000001b3e1b723e */ /* 0x000fe400000010ff */
[----:B------:R-:W-:Y:S02]  /*8820*/  MOV R20, R6 ;  /* 0x0000000600147202 */ /* 0x000fe40000000f00 */
[----:B------:R-:W-:Y:S01]  /*8830*/  F2FP.BF16.F32.PACK_AB R43, R78, R43 ;  /* 0x0000002b4e2b723e */ /* 0x000fe200000010ff */
[----:B------:R-:W1:Y:S01]  /*8840*/  LDC.64 R6, c[0x0][0xb78] ;  /* 0x0002de00ff067b82 */ /* 0x000e620000000a00 */
[----:B------:R-:W-:-:S02]  /*8850*/  F2FP.BF16.F32.PACK_AB R50, R79, R50 ;  /* 0x000000324f32723e */ /* 0x000fc400000010ff */
[----:B------:R-:W-:Y:S02]  /*8860*/  F2FP.BF16.F32.PACK_AB R51, R86, R51 ;  /* 0x000000335633723e */ /* 0x000fe400000010ff */
[----:B------:R-:W-:Y:S02]  /*8870*/  F2FP.BF16.F32.PACK_AB R58, R87, R58 ;  /* 0x0000003a573a723e */ /* 0x000fe400000010ff */
[----:B------:R-:W-:Y:S02]  /*8880*/  SEL R61, R35, R42, P0 ;  /* 0x0000002a233d7207 */ /* 0x000fe40000000000 */
[----:B------:R-:W-:Y:S02]  /*8890*/  SEL R59, R27, R34, P0 ;  /* 0x000000221b3b7207 */ /* 0x000fe40000000000 */
[----:B------:R-:W-:Y:S02]  /*88a0*/  SEL R42, R42, R35, P0 ;  /* 0x000000232a2a7207 */ /* 0x000fe40000000000 */
[----:B------:R-:W-:-:S02]  /*88b0*/  SEL R34, R34, R27, P0 ;  /* 0x0000001b22227207 */ /* 0x000fc40000000000 */
[----:B------:R-:W-:Y:S02]  /*88c0*/  SEL R35, R43, R50, P0 ;  /* 0x000000322b237207 */ /* 0x000fe40000000000 */
[----:B------:R-:W-:Y:S02]  /*88d0*/  SEL R50, R50, R43, P0 ;  /* 0x0000002b32327207 */ /* 0x000fe40000000000 */
[----:B------:R-:W-:Y:S02]  /*88e0*/  SEL R43, R51, R58, P0 ;  /* 0x0000003a332b7207 */ /* 0x000fe40000000000 */
[----:B------:R-:W-:Y:S02]  /*88f0*/  IADD3 R13, P3, R16, 0x4000, RZ ;  /* 0x00004000100d7810 */ /* 0x000fe40007f7e0ff */
[----:B------:R-:W-:Y:S02]  /*8900*/  SEL R58, R58, R51, P0 ;  /* 0x000000333a3a7207 */ /* 0x000fe40000000000 */
[----:B------:R-:W-:-:S02]  /*8910*/  LOP3.LUT R12, R13, 0x380, RZ, 0xc0, !PT ;  /* 0x000003800d0c7812 */ /* 0x000fc400078ec0ff */
[C---:B------:R-:W-:Y:S02]  /*8920*/  IADD3 R11, P4, R16.reuse, 0x4020, RZ ;  /* 0x00004020100b7810 */ /* 0x040fe40007f9e0ff */
[----:B------:R-:W-:Y:S02]  /*8930*/  LOP3.LUT R27, R16, 0x380, RZ, 0xc0, !PT ;  /* 0x00000380101b7812 */ /* 0x000fe400078ec0ff */
[----:B------:R-:W-:Y:S02]  /*8940*/  SHF.R.U64 R12, R12, 0x3, RZ ;  /* 0x000000030c0c7819 */ /* 0x000fe400000012ff */
[----:B------:R-:W-:Y:S02]  /*8950*/  LOP3.LUT R10, R11, 0x380, RZ, 0xc0, !PT ;  /* 0x000003800b0a7812 */ /* 0x000fe400078ec0ff */
[----:B------:R-:W-:Y:S02]  /*8960*/  SHF.R.U64 R27, R27, 0x3, RZ ;  /* 0x000000031b1b7819 */ /* 0x000fe400000012ff */
[----:B------:R-:W-:Y:S01]  /*8970*/  LOP3.LUT R12, R12, R13, RZ, 0x3c, !PT ;  /* 0x0000000d0c0c7212 */ /* 0x000fe200078e3cff */
[----:B------:R-:W-:Y:S01]  /*8980*/  IMAD.X R13, RZ, RZ, R17, P3 ;  /* 0x000000ffff0d7224 */ /* 0x000fe200018e0611 */
[----:B------:R-:W-:-:S02]  /*8990*/  SHF.R.U64 R10, R10, 0x3, RZ ;  /* 0x000000030a0a7819 */ /* 0x000fc400000012ff */
[----:B------:R-:W-:Y:S01]  /*89a0*/  LOP3.LUT R26, R27, R16, RZ, 0x3c, !PT ;  /* 0x000000101b1a7212 */ /* 0x000fe200078e3cff */
[--C-:B------:R-:W-:Y:S01]  /*89b0*/  IMAD.MOV.U32 R27, RZ, RZ, R17.reuse ;  /* 0x000000ffff1b7224 */ /* 0x100fe200078e0011 */
[----:B------:R-:W-:Y:S01]  /*89c0*/  LOP3.LUT R10, R10, R11, RZ, 0x3c, !PT ;  /* 0x0000000b0a0a7212 */ /* 0x000fe200078e3cff */
[----:B------:R-:W-:Y:S01]  /*89d0*/  IMAD.X R11, RZ, RZ, R17, P4 ;  /* 0x000000ffff0b7224 */ /* 0x000fe200020e0611 */
[----:B------:R-:W-:Y:S02]  /*89e0*/  MOV R62, R14 ;  /* 0x0000000e003e7202 */ /* 0x000fe40000000f00 */
[----:B------:R-:W-:Y:S02]  /*89f0*/  MOV R60, R12 ;  /* 0x0000000c003c7202 */ /* 0x000fe40000000f00 */
[----:B------:R-:W-:Y:S02]  /*8a00*/  MOV R27, R26 ;  /* 0x0000001a001b7202 */ /* 0x000fe40000000f00 */
[----:B------:R-:W-:-:S02]  /*8a10*/  MOV R25, R24 ;  /* 0x0000001800197202 */ /* 0x000fc40000000f00 */
[----:B------:R-:W-:Y:S02]  /*8a20*/  MOV R51, R10 ;  /* 0x0000000a00337202 */ /* 0x000fe40000000f00 */
[----:B------:R-:W-:Y:S02]  /*8a30*/  ISETP.GE.OR P1, PT, R65, UR4, P1 ;  /* 0x0000000441007c0c */ /* 0x000fe40008f26670 */
[----:B--2---:R-:W-:Y:S01]  /*8a40*/  LOP3.LUT R3, R0, 0x2, RZ, 0x3c, !PT ;  /* 0x0000000200037812 */ /* 0x004fe200078e3cff */
[----:B------:R-:W-:Y:S04]  /*8a50*/  SHFL.IDX PT, R29, R29, R0, 0x1c1f ;  /* 0x001c1f001d1d7589 */ /* 0x000fe800000e0000 */
[----:B------:R-:W2:Y:S04]  /*8a60*/  SHFL.IDX PT, R28, R28, R3, 0x1c1f ;  /* 0x001c1f031c1c7589 */ /* 0x000ea800000e0000 */
[----:B------:R-:W-:Y:S04]  /*8a70*/  SHFL.IDX PT, R31, R31, R0, 0x1c1f ;  /* 0x001c1f001f1f7589 */ /* 0x000fe800000e0000 */
[----:B------:R-:W3:Y:S04]  /*8a80*/  SHFL.IDX PT, R30, R30, R3, 0x1c1f ;  /* 0x001c1f031e1e7589 */ /* 0x000ee800000e0000 */
[----:B------:R-:W-:Y:S04]  /*8a90*/  SHFL.IDX PT, R49, R49, R0, 0x1c1f ;  /* 0x001c1f0031317589 */ /* 0x000fe800000e0000 */
[----:B------:R-:W4:Y:S04]  /*8aa0*/  SHFL.IDX PT, R44, R44, R3, 0x1c1f ;  /* 0x001c1f032c2c7589 */ /* 0x000f2800000e0000 */
[----:B------:R-:W-:Y:S04]  /*8ab0*/  SHFL.IDX PT, R53, R53, R0, 0x1c1f ;  /* 0x001c1f0035357589 */ /* 0x000fe800000e0000 */
[----:B------:R-:W5:Y:S01]  /*8ac0*/  SHFL.IDX PT, R46, R46, R3, 0x1c1f ;  /* 0x001c1f032e2e7589 */ /* 0x000f6200000e0000 */
[----:B--2---:R-:W-:-:S02]  /*8ad0*/  SEL R12, R29, R28, P0 ;  /* 0x0000001c1d0c7207 */ /* 0x004fc40000000000 */
[----:B------:R-:W-:Y:S01]  /*8ae0*/  SEL R14, R28, R29, P0 ;  /* 0x0000001d1c0e7207 */ /* 0x000fe20000000000 */
[----:B------:R-:W-:Y:S04]  /*8af0*/  SHFL.IDX PT, R37, R37, R0, 0x1c1f ;  /* 0x001c1f0025257589 */ /* 0x000fe800000e0000 */
[----:B------:R-:W2:Y:S01]  /*8b00*/  SHFL.IDX PT, R36, R36, R3, 0x1c1f ;  /* 0x001c1f0324247589 */ /* 0x000ea200000e0000 */
[----:B---3--:R-:W-:Y:S02]  /*8b10*/  SEL R28, R31, R30, P0 ;  /* 0x0000001e1f1c7207 */ /* 0x008fe40000000000 */
[----:B------:R-:W-:Y:S01]  /*8b20*/  SEL R30, R30, R31, P0 ;  /* 0x0000001f1e1e7207 */ /* 0x000fe20000000000 */
[----:B------:R-:W-:Y:S04]  /*8b30*/  SHFL.IDX PT, R39, R39, R0, 0x1c1f ;  /* 0x001c1f0027277589 */ /* 0x000fe800000e0000 */
[----:B------:R-:W-:Y:S01]  /*8b40*/  SHFL.IDX PT, R38, R38, R3, 0x1c1f ;  /* 0x001c1f0326267589 */ /* 0x000fe200000e0000 */
[----:B----4-:R-:W-:-:S02]  /*8b50*/  SEL R13, R49, R44, P0 ;  /* 0x0000002c310d7207 */ /* 0x010fc40000000000 */
[----:B------:R-:W-:Y:S01]  /*8b60*/  SEL R15, R44, R49, P0 ;  /* 0x000000312c0f7207 */ /* 0x000fe20000000000 */
[----:B------:R-:W-:Y:S04]  /*8b70*/  SHFL.IDX PT, R55, R55, R0, 0x1c1f ;  /* 0x001c1f0037377589 */ /* 0x000fe800000e0000 */
[----:B------:R-:W3:Y:S01]  /*8b80*/  SHFL.IDX PT, R52, R52, R3, 0x1c1f ;  /* 0x001c1f0334347589 */ /* 0x000ee200000e0000 */
[----:B-----5:R-:W-:Y:S02]  /*8b90*/  SEL R29, R53, R46, P0 ;  /* 0x0000002e351d7207 */ /* 0x020fe40000000000 */
[----:B------:R-:W-:Y:S01]  /*8ba0*/  SEL R31, R46, R53, P0 ;  /* 0x000000352e1f7207 */ /* 0x000fe20000000000 */
[----:B------:R-:W-:Y:S01]  /*8bb0*/  BAR.SYNC.DEFER_BLOCKING 0x1, 0x100 ;  /* 0x0044000000007b1d */ /* 0x000fe20000010000 */
[----:B--2---:R-:W-:-:S05]  /*8bc0*/  SEL R10, R36, R37, P0 ;  /* 0x00000025240a7207 */ /* 0x004fca0000000000 */
[----:B------:R-:W-:Y:S04]  /*8bd0*/  SHFL.IDX PT, R57, R57, R0, 0x1c1f ;  /* 0x001c1f0039397589 */ /* 0x000fe800000e0000 */
[----:B------:R-:W-:Y:S04]  /*8be0*/  SHFL.IDX PT, R54, R54, R3, 0x1c1f ;  /* 0x001c1f0336367589 */ /* 0x000fe800000e0000 */
[----:B------:R-:W-:Y:S04]  /*8bf0*/  SHFL.IDX PT, R45, R45, R0, 0x1c1f ;  /* 0x001c1f002d2d7589 */ /* 0x000fe800000e0000 */
[----:B------:R-:W-:Y:S01]  /*8c00*/  SHFL.IDX PT, R59, R59, R0, 0x1c1f ;  /* 0x001c1f003b3b7589 */ /* 0x000fe200000e0000 */
[----:B---3--:R-:W-:-:S03]  /*8c10*/  SEL R11, R52, R55, P0 ;  /* 0x00000037340b7207 */ /* 0x008fc60000000000 */
[----:B------:R-:W2:Y:S04]  /*8c20*/  SHFL.IDX PT, R32, R32, R3, 0x1c1f ;  /* 0x001c1f0320207589 */ /* 0x000ea800000e0000 */
[----:B------:R-:W3:Y:S04]  /*8c30*/  SHFL.IDX PT, R34, R34, R3, 0x1c1f ;  /* 0x001c1f0322227589 */ /* 0x000ee800000e0000 */
[----:B------:R-:W-:Y:S04]  /*8c40*/  SHFL.IDX PT, R33, R33, R0, 0x1c1f ;  /* 0x001c1f0021217589 */ /* 0x000fe800000e0000 */
[----:B------:R-:W-:Y:S04]  /*8c50*/  SHFL.IDX PT, R61, R61, R0, 0x1c1f ;  /* 0x001c1f003d3d7589 */ /* 0x000fe800000e0000 */
[----:B------:R-:W4:Y:S04]  /*8c60*/  SHFL.IDX PT, R40, R40, R3, 0x1c1f ;  /* 0x001c1f0328287589 */ /* 0x000f2800000e0000 */
[----:B------:R-:W5:Y:S04]  /*8c70*/  SHFL.IDX PT, R42, R42, R3, 0x1c1f ;  /* 0x001c1f032a2a7589 */ /* 0x000f6800000e0000 */
[----:B------:R-:W-:Y:S01]  /*8c80*/  SHFL.IDX PT, R41, R41, R0, 0x1c1f ;  /* 0x001c1f0029297589 */ /* 0x000fe200000e0000 */
[----:B--2---:R-:W-:-:S02]  /*8c90*/  SEL R24, R45, R32, P0 ;  /* 0x000000202d187207 */ /* 0x004fc40000000000 */
[----:B------:R-:W-:Y:S01]  /*8ca0*/  SEL R26, R32, R45, P0 ;  /* 0x0000002d201a7207 */ /* 0x000fe20000000000 */
[----:B------:R-:W-:Y:S04]  /*8cb0*/  SHFL.IDX PT, R35, R35, R0, 0x1c1f ;  /* 0x001c1f0023237589 */ /* 0x000fe800000e0000 */
[----:B------:R-:W2:Y:S04]  /*8cc0*/  SHFL.IDX PT, R48, R48, R3, 0x1c1f ;  /* 0x001c1f0330307589 */ /* 0x000ea800000e0000 */
[----:B------:R-:W2:Y:S04]  /*8cd0*/  SHFL.IDX PT, R50, R50, R3, 0x1c1f ;  /* 0x001c1f0332327589 */ /* 0x000ea800000e0000 */
[----:B------:R-:W-:Y:S04]  /*8ce0*/  SHFL.IDX PT, R47, R47, R0, 0x1c1f ;  /* 0x001c1f002f2f7589 */ /* 0x000fe800000e0000 */
[----:B------:R1:W-:Y:S04]  /*8cf0*/  SHFL.IDX PT, R43, R43, R0, 0x1c1f ;  /* 0x001c1f002b2b7589 */ /* 0x0003e800000e0000 */
[----:B------:R-:W2:Y:S04]  /*8d00*/  SHFL.IDX PT, R56, R56, R3, 0x1c1f ;  /* 0x001c1f0338387589 */ /* 0x000ea800000e0000 */
[----:B------:R-:W2:Y:S01]  /*8d10*/  SHFL.IDX PT, R58, R58, R3, 0x1c1f ;  /* 0x001c1f033a3a7589 */ /* 0x000ea200000e0000 */
        /* <DEDUP_REMOVED lines=9> */
[----:B------:R-:W-:-:S02]  /*8db0*/  SEL R9, R55, R52, P0 ;  /* 0x0000003437097207 */ /* 0x000fc40000000000 */
[----:B------:R-:W-:Y:S02]  /*8dc0*/  SEL R37, R57, R54, P0 ;  /* 0x0000003639257207 */ /* 0x000fe40000000000 */
[----:B------:R-:W-:Y:S01]  /*8dd0*/  SEL R39, R54, R57, P0 ;  /* 0x0000003936277207 */ /* 0x000fe20000000000 */
[----:B------:R-:W-:Y:S01]  /*8de0*/  STSM.16.M88.4 [R63], R8 ;  /* 0x000000083f007844 */ /* 0x000fe20000000200 */
[----:B---3--:R-:W-:Y:S02]  /*8df0*/  SEL R27, R34, R59, P0 ;  /* 0x0000003b221b7207 */ /* 0x008fe40000000000 */
[----:B----4-:R-:W-:Y:S01]  /*8e00*/  SEL R12, R33, R40, P0 ;  /* 0x00000028210c7207 */ /* 0x010fe20000000000 */
[----:B------:R-:W-:Y:S01]  /*8e10*/  STSM.16.M88.4 [R62], R36 ;  /* 0x000000243e007844 */ /* 0x000fe20000000200 */
[----:B------:R-:W-:Y:S02]  /*8e20*/  SEL R14, R40, R33, P0 ;  /* 0x00000021280e7207 */ /* 0x000fe40000000000 */
[----:B-1----:R-:W-:-:S02]  /*8e30*/  SEL R25, R59, R34, P0 ;  /* 0x000000223b197207 */ /* 0x002fc40000000000 */
[----:B-----5:R-:W-:Y:S02]  /*8e40*/  SEL R13, R61, R42, P0 ;  /* 0x0000002a3d0d7207 */ /* 0x020fe40000000000 */
[----:B------:R-:W-:Y:S01]  /*8e50*/  SEL R15, R42, R61, P0 ;  /* 0x0000003d2a0f7207 */ /* 0x000fe20000000000 */
[----:B------:R-:W-:Y:S01]  /*8e60*/  STSM.16.M88.4 [R60], R24 ;  /* 0x000000183c007844 */ /* 0x000fe20000000200 */
[----:B--2---:R-:W-:Y:S02]  /*8e70*/  SEL R28, R41, R48, P0 ;  /* 0x00000030291c7207 */ /* 0x004fe40000000000 */
[----:B------:R-:W-:Y:S01]  /*8e80*/  SEL R30, R48, R41, P0 ;  /* 0x00000029301e7207 */ /* 0x000fe20000000000 */
[----:B------:R-:W-:Y:S01]  /*8e90*/  STSM.16.M88.4 [R51], R12 ;  /* 0x0000000c33007844 */ /* 0x000fe20000000200 */
[----:B------:R-:W-:Y:S02]  /*8ea0*/  SEL R29, R35, R50, P0 ;  /* 0x00000032231d7207 */ /* 0x000fe40000000000 */
[----:B------:R-:W-:-:S02]  /*8eb0*/  SEL R31, R50, R35, P0 ;  /* 0x00000023321f7207 */ /* 0x000fc40000000000 */
[----:B------:R-:W-:Y:S02]  /*8ec0*/  SEL R32, R47, R56, P0 ;  /* 0x000000382f207207 */ /* 0x000fe40000000000 */
[----:B------:R-:W-:Y:S01]  /*8ed0*/  SEL R34, R56, R47, P0 ;  /* 0x0000002f38227207 */ /* 0x000fe20000000000 */
[----:B------:R-:W-:Y:S01]  /*8ee0*/  STSM.16.M88.4 [R21], R28 ;  /* 0x0000001c15007844 */ /* 0x000fe20000000200 */
[----:B------:R-:W-:Y:S02]  /*8ef0*/  SEL R33, R43, R58, P0 ;  /* 0x0000003a2b217207 */ /* 0x000fe40000000000 */
[----:B------:R-:W-:Y:S02]  /*8f00*/  SEL R35, R58, R43, P0 ;  /* 0x0000002b3a237207 */ /* 0x000fe40000000000 */
[----:B------:R-:W-:Y:S02]  /*8f10*/  SHF.R.S32.HI R3, RZ, 0x1f, R65 ;  /* 0x0000001fff037819 */ /* 0x000fe40000011441 */
[----:B------:R-:W-:Y:S01]  /*8f20*/  IADD3 R0, P3, R65, R6, RZ ;  /* 0x0000000641007210 */ /* 0x000fe20007f7e0ff */
[----:B------:R-:W-:Y:S03]  /*8f30*/  STSM.16.M88.4 [R20], R32 ;  /* 0x0000002014007844 */ /* 0x000fe60000000200 */
[----:B------:R-:W-:Y:S01]  /*8f40*/  IADD3.X R3, R3, R7, R44, P3, !PT ;  /* 0x0000000703037210 */ /* 0x000fe20001ffe42c */
[----:B------:R1:W-:Y:S06]  /*8f50*/  MEMBAR.ALL.CTA ;  /* 0x0000000000007992 */ /* 0x0003ec0000008000 */
[----:B-1----:R-:W1:Y:S02]  /*8f60*/  FENCE.VIEW.ASYNC.S ;  /* 0x00000000000073c6 */ /* 0x002e640000000000 */
[----:B-1----:R-:W-:Y:S06]  /*8f70*/  BAR.ARV 0x1, 0x120 ;  /* 0x0044800000007b1d */ /* 0x002fec0000002000 */
[----:B------:R-:W-:Y:S01]  /*8f80*/  LEA R6, P3, R0, UR4, 0x2 ;  /* 0x0000000400067c11 */ /* 0x000fe2000f8610ff */
[----:B------:R-:W-:-:S02]  /*8f90*/  ULDC UR4, c[0x0][0xc] ;  /* 0x0000030000047ab9 */ /* 0x000fc40000000800 */
[----:B------:R-:W-:Y:S01]  /*8fa0*/  UIADD3 UR48, UR4, UR48, URZ ;  /* 0x0000003004307290 */ /* 0x000fe2000fffe03f */
[----:B------:R-:W-:Y:S02]  /*8fb0*/  LEA.HI.X R7, R0, UR5, R3, 0x2, P3 ;  /* 0x0000000500077c11 */ /* 0x000fe400098f1403 */
[----:B------:R-:W1:Y:S04]  /*8fc0*/  SHFL.IDX PT, R0, R168, RZ, 0x1f ;  /* 0x00001fffa8007589 */ /* 0x000e6800000e0000 */
[----:B------:R2:W-:Y:S04]  /*8fd0*/  @!P1 STG.E desc[UR50][R6.64], R5 ;  /* 0x0000000506009986 */ /* 0x0005e8000c101932 */
[----:B------:R2:W-:Y:S01]  /*8fe0*/  @!P2 STG.E desc[UR50][R6.64+0x20], R4 ;  /* 0x000020040600a986 */ /* 0x0005e2000c101932 */
[----:B-1----:R-:W-:-:S13]  /*8ff0*/  ISETP.NE.AND P0, PT, R0, 0x7, PT ;  /* 0x000000070000780c */ /* 0x002fda0003f05270 */
[----:B--2---:R-:W-:Y:S05]  /*9000*/  @P0 BRA `(.L_x_150) ;  /* 0x0000000000600947 */ /* 0x004fea0003800000 */
        /* <DEDUP_REMOVED lines=10> */
[----:B------:R-:W-:Y:S01]  /*90b0*/  UMOV UR7, 0x40 ;  /* 0x0000004000077882 */ /* 0x000fe20000000000 */
[----:B------:R-:W-:-:S04]  /*90c0*/  UMOV UR8, 0x1 ;  /* 0x0000000100087882 */ /* 0x000fc80000000000 */
[----:B------:R1:W-:Y:S02]  /*90d0*/  UTMASTG.5D [UR40], [UR4] ;  /* 0x00000028040073b5 */ /* 0x0003e40008020000 */
[----:B-1----:R-:W-:Y:S01]  /*90e0*/  UMOV UR40, UR6 ;  /* 0x0000000600287c82 */ /* 0x002fe20008000000 */
[----:B------:R-:W-:Y:S01]  /*90f0*/  UMOV UR41, UR7 ;  /* 0x0000000700297c82 */ /* 0x000fe20008000000 */
[----:B------:R-:W-:Y:S01]  /*9100*/  UIADD3 UR6, UR38, 0x29820, URZ ;  /* 0x0002982026067890 */ /* 0x000fe2000fffe03f */
[----:B------:R1:W-:Y:S03]  /*9110*/  UTMASTG.5D [UR40], [UR4] ;  /* 0x00000028040073b5 */ /* 0x0003e60008020000 */
[----:B------:R-:W-:Y:S02]  /*9120*/  UPRMT UR7, URZ, 0x654, UR6 ;  /* 0x000006543f077896 */ /* 0x000fe40008000006 */
[----:B------:R-:W-:Y:S01]  /*9130*/  UPRMT UR6, UR8, 0x654, UR6 ;  /* 0x0000065408067896 */ /* 0x000fe20008000006 */
[----:B------:R0:W-:Y:S01]  /*9140*/  UTMACMDFLUSH ;  /* 0x00000000000079b7 */ /* 0x0001e20000000000 */
[----:B------:R-:W-:-:S05]  /*9150*/  DEPBAR.LE SB0, 0x0 ;  /* 0x000080000000791a */ /* 0x000fca0000000000 */
[----:B------:R-:W-:Y:S02]  /*9160*/  SYNCS.ARRIVE.TRANS64.RED.A1T0 RZ, [UR7], RZ ;  /* 0x000000ffffff79a7 */ /* 0x000fe40008100407 */
[----:B-1----:R-:W-:Y:S03]  /*9170*/  SYNCS.ARRIVE.TRANS64.RED.A1T0 RZ, [UR6], RZ ;  /* 0x000000ffffff79a7 */ /* 0x002fe60008100406 */
.L_x_151:
[----:B------:R-:W-:Y:S05]  /*9180*/  BSYNC B0 ;  /* 0x0000000000007941 */ /* 0x000fea0003800000 */
.L_x_150:
[----:B------:R-:W1:Y:S01]  /*9190*/  LDC R0, c[0x0][0xda4] ;  /* 0x00036900ff007b82 */ /* 0x000e620000000800 */
[----:B------:R-:W-:Y:S02]  /*91a0*/  UIADD3 UR52, UR52, 0x1, URZ ;  /* 0x0000000134347890 */ /* 0x000fe4000fffe03f */
[----:B------:R-:W-:Y:S02]  /*91b0*/  UIADD3 UR39, UR39, 0x1, URZ ;  /* 0x0000000127277890 */ /* 0x000fe4000fffe03f */
[----:B------:R-:W-:-:S04]  /*91c0*/  UISETP.NE.AND UP0, UPT, UR52, 0x2, UPT ;  /* 0x000000023400788c */ /* 0x000fc8000bf05270 */
[----:B------:R-:W-:Y:S02]  /*91d0*/  USEL UR4, URZ, 0x1, UP0 ;  /* 0x000000013f047887 */ /* 0x000fe40008000000 */
[----:B------:R-:W-:Y:S02]  /*91e0*/  USEL UR52, UR52, URZ, UP0 ;  /* 0x0000003f34347287 */ /* 0x000fe40008000000 */
[----:B------:R-:W-:Y:S01]  /*91f0*/  ULOP3.LUT UR36, UR36, UR4, URZ, 0x3c, !UPT ;  /* 0x0000000424247292 */ /* 0x000fe2000f8e3c3f */
[----:B-1----:R-:W-:-:S13]  /*9200*/  ISETP.LE.AND P0, PT, R0, UR48, PT ;  /* 0x0000003000007c0c */ /* 0x002fda000bf03270 */
[----:B------:R-:W-:Y:S05]  /*9210*/  @!P0 BRA `(.L_x_152) ;  /* 0xffffff8000308947 */ /* 0x000fea000383ffff */
[----:B------:R-:W-:Y:S05]  /*9220*/  EXIT ;  /* 0x000000000000794d */ /* 0x000fea0003800000 */
.L_x_124:
[----:B------:R-:W-:-:S08]  /*9230*/  NOP ;  /* 0x0000000000007918 */ /* 0x000fd00000000000 */
[----:B--2---:R-:W1:-:S00]  /*9240*/  USETMAXREG.DEALLOC.CTAPOOL 0x18 ;  /* 0x00000018000079c8 */ /* 0x004e4000080e0500 */
[----:B-1----:R-:W1:Y:S01]  /*9250*/  LDC R2, c[0x0][0xda4] ;  /* 0x00036900ff027b82 */ /* 0x002e620000000800 */
[----:B------:R-:W-:Y:S01]  /*9260*/  IMAD.MOV.U32 R0, RZ, RZ, 0x1 ;  /* 0x00000001ff007424 */ /* 0x000fe200078e00ff */
[----:B------:R2:W-:Y:S01]  /*9270*/  STL [R1], RZ ;  /* 0x000000ff01007387 */ /* 0x0005e20000100800 */
[----:B------:R-:W-:-:S03]  /*9280*/  UMOV UR47, 0x1 ;  /* 0x00000001002f7882 */ /* 0x000fc60000000000 */
[----:B------:R2:W-:Y:S01]  /*9290*/  STL [R1+0xc], R0 ;  /* 0x00000c0001007387 */ /* 0x0005e20000100800 */
[----:B-1----:R-:W-:-:S13]  /*92a0*/  ISETP.LE.AND P0, PT, R2, UR49, PT ;  /* 0x0000003102007c0c */ /* 0x002fda000bf03270 */
[----:B--2---:R-:W-:Y:S05]  /*92b0*/  @P0 BRA `(.L_x_153) ;  /* 0x0000002c00f80947 */ /* 0x004fea0003800000 */
[----:B------:R-:W2:Y:S01]  /*92c0*/  LDL.LU R4, [R1+0x14] ;  /* 0x0000140001047983 */ /* 0x000ea20000300800 */
[----:B------:R-:W1:Y:S02]  /*92d0*/  S2R R7, SR_TID.X ;  /* 0x0000000000077919 */ /* 0x000e640000002100 */
[C---:B-1----:R-:W-:Y:S02]  /*92e0*/  IMAD.SHL.U32 R0, R7.reuse, 0x20, RZ ;  /* 0x0000002007007824 */ /* 0x042fe400078e00ff */
[----:B------:R-:W-:-:S03]  /*92f0*/  IMAD.SHL.U32 R5, R7, 0x4, RZ ;  /* 0x0000000407057824 */ /* 0x000fc600078e00ff */
[----:B------:R-:W-:Y:S02]  /*9300*/  LOP3.LUT R2, R0, 0x80, RZ, 0xc0, !PT ;  /* 0x0000008000027812 */ /* 0x000fe400078ec0ff */
[----:B------:R-:W-:Y:S02]  /*9310*/  LOP3.LUT R6, R7, 0x7f, RZ, 0xc0, !PT ;  /* 0x0000007f07067812 */ /* 0x000fe400078ec0ff */
[----:B------:R-:W-:Y:S02]  /*9320*/  LOP3.LUT R2, R2, 0x10, R7, 0xf8, !PT ;  /* 0x0000001002027812 */ /* 0x000fe400078ef807 */
[----:B------:R-:W-:Y:S02]  /*9330*/  SHF.R.U32.HI R3, RZ, 0x5, R6 ;  /* 0x00000005ff037819 */ /* 0x000fe40000011606 */
[----:B------:R-:W-:Y:S02]  /*9340*/  LOP3.LUT R5, R2, 0x10, R5, 0x78, !PT ;  /* 0x0000001002057812 */ /* 0x000fe400078e7805 */
[----:B------:R-:W-:-:S02]  /*9350*/  LOP3.LUT R2, R0, 0x60, RZ, 0xc0, !PT ;  /* 0x0000006000027812 */ /* 0x000fc400078ec0ff */
[----:B------:R-:W-:-:S03]  /*9360*/  LOP3.LUT R0, R0, 0x100, RZ, 0xc0, !PT ;  /* 0x0000010000007812 */ /* 0x000fc600078ec0ff */
[----:B------:R-:W-:-:S05]  /*9370*/  IMAD R2, R3, 0x200, R2 ;  /* 0x0000020003027824 */ /* 0x000fca00078e0202 */
[----:B------:R-:W-:Y:S01]  /*9380*/  IADD3 R5, R5, R2, R0 ;  /* 0x0000000205057210 */ /* 0x000fe20007ffe000 */
[----:B------:R-:W-:Y:S01]  /*9390*/  IMAD.SHL.U32 R0, R7, 0x80, RZ ;  /* 0x0000008007007824 */ /* 0x000fe200078e00ff */
[----:B------:R-:W-:-:S04]  /*93a0*/  ISETP.NE.AND P2, PT, R6, RZ, PT ;  /* 0x000000ff0600720c */ /* 0x000fc80003f45270 */
[----:B------:R-:W-:Y:S02]  /*93b0*/  LOP3.LUT R2, R0, 0x380, RZ, 0xc0, !PT ;  /* 0x0000038000027812 */ /* 0x000fe400078ec0ff */
[----:B------:R-:W-:-:S03]  /*93c0*/  LOP3.LUT P0, RZ, R7, 0x1f, RZ, 0xc0, !PT ;  /* 0x0000001f07ff7812 */ /* 0x000fc6000780c0ff */
[----:B------:R-:W-:Y:S02]  /*93d0*/  IMAD R2, R3, 0x10, R2 ;  /* 0x0000001003027824 */ /* 0x000fe400078e0202 */
[----:B------:R-:W-:Y:S01]  /*93e0*/  IMAD.SHL.U32 R3, R7, 0x10, RZ ;  /* 0x0000001007037824 */ /* 0x000fe200078e00ff */
[----:B------:R-:W-:-:S04]  /*93f0*/  ISETP.NE.OR P0, PT, R6, RZ, !P0 ;  /* 0x000000ff0600720c */ /* 0x000fc80004705670 */
[----:B------:R-:W-:-:S04]  /*9400*/  LOP3.LUT R3, R2, 0x70, R3, 0x78, !PT ;  /* 0x0000007002037812 */ /* 0x000fc800078e7803 */
[----:B------:R-:W-:Y:S01]  /*9410*/  LOP3.LUT R0, R3, 0xc00, R0, 0xf8, !PT ;  /* 0x00000c0003007812 */ /* 0x000fe200078ef800 */
[----:B------:R-:W-:Y:S01]  /*9420*/  STL [R1+0x24], R5 ;  /* 0x0000240501007387 */ /* 0x000fe20000100800 */
[----:B------:R-:W-:-:S03]  /*9430*/  LOP3.LUT P1, RZ, R7, 0x4, RZ, 0xc0, !PT ;  /* 0x0000000407ff7812 */ /* 0x000fc6000782c0ff */
[----:B------:R1:W-:Y:S02]  /*9440*/  STL [R1+0x28], R0 ;  /* 0x0000280001007387 */ /* 0x0003e40000100800 */
[----:B-1----:R-:W-:-:S05]  /*9450*/  IMAD.MOV.U32 R0, RZ, RZ, 0x40 ;  /* 0x00000040ff007424 */ /* 0x002fca00078e00ff */
[----:B------:R-:W-:Y:S01]  /*9460*/  SEL R0, R0, 0xffffffc0, !P1 ;  /* 0xffffffc000007807 */ /* 0x000fe20004800000 */
[----:B------:R-:W-:Y:S02]  /*9470*/  ULOP3.LUT UR43, UR46, 0x1, URZ, 0xfc, !UPT ;  /* 0x000000012e2b7892 */ /* 0x000fe4000f8efc3f */
[----:B------:R-:W-:Y:S01]  /*9480*/  ULOP3.LUT UR48, UR46, 0x2, URZ, 0xfc, !UPT ;  /* 0x000000022e307892 */ /* 0x000fe2000f8efc3f */
[----:B------:R-:W-:Y:S01]  /*9490*/  ULDC.64 UR52, c[0x0][0x198] ;  /* 0x0000660000347ab9 */ /* 0x000fe20000000a00 */
[----:B------:R-:W-:Y:S01]  /*94a0*/  ULDC UR44, c[0x0][0xc] ;  /* 0x00000300002c7ab9 */ /* 0x000fe20000000800 */
[----:B------:R-:W-:Y:S01]  /*94b0*/  UMOV UR47, URZ ;  /* 0x0000003f002f7c82 */ /* 0x000fe20008000000 */
[----:B--2---:R-:W-:-:S04]  /*94c0*/  LOP3.LUT R4, R4, 0xfffffffe, RZ, 0xc0, !PT ;  /* 0xfffffffe04047812 */ /* 0x004fc800078ec0ff */
[----:B------:R-:W-:-:S04]  /*94d0*/  @P2 LOP3.LUT R4, R4, 0x1, RZ, 0xfc, !PT ;  /* 0x0000000104042812 */ /* 0x000fc800078efcff */
[----:B------:R-:W-:-:S04]  /*94e0*/  LOP3.LUT R4, R4, 0xfffffffd, RZ, 0xc0, !PT ;  /* 0xfffffffd04047812 */ /* 0x000fc800078ec0ff */
[----:B------:R-:W-:-:S05]  /*94f0*/  @P0 LOP3.LUT R4, R4, 0x2, RZ, 0xfc, !PT ;  /* 0x0000000204040812 */ /* 0x000fca00078efcff */
[----:B------:R-:W-:Y:S04]  /*9500*/  STL [R1+0x14], R4 ;  /* 0x0000140401007387 */ /* 0x000fe80000100800 */
[----:B------:R-:W-:Y:S04]  /*9510*/  STL [R1], RZ ;  /* 0x000000ff01007387 */ /* 0x000fe80000100800 */
[----:B------:R1:W-:Y:S02]  /*9520*/  STL [R1+0x2c], R0 ;  /* 0x00002c0001007387 */ /* 0x0003e40000100800 */
[----:B-1----:R-:W-:-:S05]  /*9530*/  IMAD.MOV.U32 R0, RZ, RZ, 0x1 ;  /* 0x00000001ff007424 */ /* 0x002fca00078e00ff */
[----:B------:R1:W-:Y:S02]  /*9540*/  STL [R1+0xc], R0 ;  /* 0x00000c0001007387 */ /* 0x0003e40000100800 */
.L_x_203:
        /* <DEDUP_REMOVED lines=32> */
[----:B-1----:R-:W-:Y:S10]  /*9750*/  @!P0 BRA `(.L_x_154) ;  /* 0x0000000000408947 */ /* 0x002ff40003800000 */
        /* <DEDUP_REMOVED lines=16> */
.L_x_154:
[----:B------:R-:W2:Y:S01]  /*9860*/  LDL.LU R2, [R1+0x14] ;  /* 0x0000140001027983 */ /* 0x000ea20000300800 */
[----:B------:R-:W-:-:S06]  /*9870*/  UIADD3 UR4, UR40, 0xa400, URZ ;  /* 0x0000a40028047890 */ /* 0x000fcc000fffe03f */
[----:B------:R-:W-:-:S05]  /*9880*/  IMAD.U32 R16, RZ, RZ, UR4 ;  /* 0x00000004ff107e24 */ /* 0x000fca000f8e00ff */
[----:B------:R-:W-:Y:S02]  /*9890*/  LOP3.LUT P0, RZ, R16, 0x3ff, RZ, 0xc0, !PT ;  /* 0x000003ff10ff7812 */ /* 0x000fe4000780c0ff */
[----:B--2---:R-:W-:-:S11]  /*98a0*/  LOP3.LUT R2, R2, 0xfffffffb, RZ, 0xc0, !PT ;  /* 0xfffffffb02027812 */ /* 0x004fd600078ec0ff */
[----:B------:R-:W-:-:S05]  /*98b0*/  @P0 LOP3.LUT R2, R2, 0x4, RZ, 0xfc, !PT ;  /* 0x0000000402020812 */ /* 0x000fca00078efcff */
[----:B------:R2:W-:Y:S01]  /*98c0*/  STL [R1+0x14], R2 ;  /* 0x0000140201007387 */ /* 0x0005e20000100800 */
[----:B------:R-:W-:Y:S05]  /*98d0*/  @!P0 BRA `(.L_x_155) ;  /* 0x0000000000408947 */ /* 0x000fea0003800000 */
[----:B--2---:R-:W-:Y:S01]  /*98e0*/  MOV R2, 0x0 ;  /* 0x0000000000027802 */ /* 0x004fe20000000f00 */
        /* <DEDUP_REMOVED lines=15> */
.L_x_155:
[----:B------:R-:W-:-:S04]  /*99e0*/  UIADD3 UR4, UR40, 0x400, URZ ;  /* 0x0000040028047890 */ /* 0x000fc8000fffe03f */
[----:B------:R-:W-:-:S06]  /*99f0*/  ULOP3.LUT UP0, URZ, UR4, 0x9f, URZ, 0xc0, !UPT ;  /* 0x0000009f043f7892 */ /* 0x000fcc000f80c03f */
[----:B------:R-:W-:-:S13]  /*9a00*/  PLOP3.LUT P0, PT, PT, PT, UP0, 0x80, 0x0 ;  /* 0x000000000000781c */ /* 0x000fda0003f0f008 */
        /* <DEDUP_REMOVED lines=17> */
.L_x_156:
[----:B------:R-:W-:-:S13]  /*9b20*/  LOP3.LUT P6, RZ, R16, 0x3ff, RZ, 0xc0, !PT ;  /* 0x000003ff10ff7812 */ /* 0x000fda00078cc0ff */
        /* <DEDUP_REMOVED lines=17> */
.L_x_157:
[----:B------:R-:W-:Y:S01]  /*9c40*/  ULDC.64 UR4, c[0x0][0x9f8] ;  /* 0x00027e0000047ab9 */ /* 0x000fe20000000a00 */
[----:B------:R-:W-:Y:S01]  /*9c50*/  IMAD.U32 R5, RZ, RZ, UR39 ;  /* 0x00000027ff057e24 */ /* 0x000fe2000f8e00ff */
[----:B------:R-:W-:Y:S01]  /*9c60*/  ISETP.NE.U32.AND P0, PT, RZ, UR4, PT ;  /* 0x00000004ff007c0c */ /* 0x000fe2000bf05070 */
[----:B------:R-:W-:Y:S01]  /*9c70*/  IMAD.U32 R4, RZ, RZ, UR39 ;  /* 0x00000027ff047e24 */ /* 0x000fe2000f8e00ff */
[----:B-1----:R-:W1:Y:S01]  /*9c80*/  LDC R0, c[0x0][0x428] ;  /* 0x00010a00ff007b82 */ /* 0x002e620000000800 */
[----:B------:R-:W3:Y:S01]  /*9c90*/  S2R R16, SR_TID.X ;  /* 0x0000000000107919 */ /* 0x000ee20000002100 */
[----:B------:R-:W-:-:S06]  /*9ca0*/  ISETP.NE.AND.EX P0, PT, RZ, UR5, PT, P0 ;  /* 0x00000005ff007c0c */ /* 0x000fcc000bf05300 */
[----:B------:R-:W4:Y:S08]  /*9cb0*/  LDC R6, c[0x0][0xda8] ;  /* 0x00036a00ff067b82 */ /* 0x000f300000000800 */
[----:B--2---:R-:W2:Y:S01]  /*9cc0*/  @P0 LDC.64 R2, c[0x0][0x9f8] ;  /* 0x00027e00ff020b82 */ /* 0x004ea20000000a00 */
[----:B------:R-:W-:Y:S01]  /*9cd0*/  IMAD.U32 R8, RZ, RZ, UR38 ;  /* 0x00000026ff087e24 */ /* 0x000fe2000f8e00ff */
[----:B---3--:R-:W-:Y:S01]  /*9ce0*/  LOP3.LUT R16, R16, 0x7f, RZ, 0xc0, !PT ;  /* 0x0000007f10107812 */ /* 0x008fe200078ec0ff */
[----:B--2---:R-:W-:-:S05]  /*9cf0*/  @P0 IMAD.WIDE R2, R5, 0x4, R2 ;  /* 0x0000000405020825 */ /* 0x004fca00078e0202 */
[----:B------:R2:W3:Y:S01]  /*9d00*/  @P0 LDG.E R4, desc[UR50][R2.64] ;  /* 0x0000003202040981 */ /* 0x0004e2000c1e1900 */
[----:B-1----:R-:W-:Y:S01]  /*9d10*/  ISETP.NE.AND P0, PT, R0, 0x1, PT ;  /* 0x000000010000780c */ /* 0x002fe20003f05270 */
[----:B------:R-:W-:Y:S01]  /*9d20*/  IMAD R5, RZ, RZ, -UR45 ;  /* 0x8000002dff057e24 */ /* 0x000fe2000f8e02ff */
[----:B------:R-:W-:Y:S01]  /*9d30*/  ISETP.NE.AND P6, PT, R16, RZ, PT ;  /* 0x000000ff1000720c */ /* 0x000fe20003fc5270 */
[----:B------:R-:W-:Y:S01]  /*9d40*/  UMOV UR36, URZ ;  /* 0x0000003f00247c82 */ /* 0x000fe20008000000 */
[----:B------:R-:W1:Y:S01]  /*9d50*/  S2R R16, SR_TID.X ;  /* 0x0000000000107919 */ /* 0x000e620000002100 */
[----:B----4-:R-:W-:Y:S01]  /*9d60*/  IMAD R5, R6, R5, UR49 ;  /* 0x0000003106057e24 */ /* 0x010fe2000f8e0205 */
[----:B------:R-:W-:Y:S01]  /*9d70*/  UMOV UR4, 0x40 ;  /* 0x0000004000047882 */ /* 0x000fe20000000000 */
[----:B------:R-:W-:Y:S01]  /*9d80*/  UMOV UR6, UR38 ;  /* 0x0000002600067c82 */ /* 0x000fe20008000000 */
[----:B------:R-:W-:Y:S01]  /*9d90*/  UMOV UR7, UR39 ;  /* 0x0000002700077c82 */ /* 0x000fe20008000000 */
[----:B--2---:R-:W2:Y:S01]  /*9da0*/  LDC.64 R2, c[0x0][0x3f8] ;  /* 0x0000fe00ff027b82 */ /* 0x004ea20000000a00 */
[----:B------:R-:W-:Y:S01]  /*9db0*/  IMAD.SHL.U32 R5, R5, 0x80, RZ ;  /* 0x0000008005057824 */ /* 0x000fe200078e00ff */
[----:B------:R-:W-:Y:S01]  /*9dc0*/  UMOV UR8, 0x80 ;  /* 0x0000008000087882 */ /* 0x000fe20000000000 */
[----:B------:R-:W-:Y:S01]  /*9dd0*/  UMOV UR10, UR38 ;  /* 0x00000026000a7c82 */ /* 0x000fe20008000000 */
[----:B------:R-:W-:-:S02]  /*9de0*/  UMOV UR11, UR39 ;  /* 0x00000027000b7c82 */ /* 0x000fc40008000000 */
[----:B------:R-:W-:Y:S01]  /*9df0*/  VOTEU.ALL UP1, P6 ;  /* 0x00000000003f7886 */ /* 0x000fe20003020000 */
[----:B------:R-:W-:Y:S01]  /*9e00*/  R2UR UR37, R5 ;  /* 0x00000000052572ca */ /* 0x000fe200000e0000 */
[----:B------:R-:W4:Y:S03]  /*9e10*/  @P0 LDC R0, c[0x0][0x42c] ;  /* 0x00010b00ff000b82 */ /* 0x000f260000000800 */
[----:B------:R-:W-:-:S04]  /*9e20*/  @!UP1 UIADD3 UR12, UP0, UR52, 0x270, URZ ;  /* 0x00000270340c9890 */ /* 0x000fc8000ff1e03f */
[----:B------:R-:W-:Y:S01]  /*9e30*/  @!UP1 UIADD3.X UR13, URZ, UR53, URZ, UP0, !UPT ;  /* 0x000000353f0d9290 */ /* 0x000fe200087fe43f */
[----:B------:R-:W5:Y:S04]  /*9e40*/  @P0 LDC R7, c[0x0][0x430] ;  /* 0x00010c00ff070b82 */ /* 0x000f680000000800 */
[----:B------:R-:W-:Y:S01]  /*9e50*/  UMOV UR5, UR37 ;  /* 0x0000002500057c82 */ /* 0x000fe20008000000 */
[----:B------:R-:W-:Y:S01]  /*9e60*/  UMOV UR9, UR37 ;  /* 0x0000002500097c82 */ /* 0x000fe20008000000 */
[----:B--2---:R-:W-:Y:S02]  /*9e70*/  ISETP.NE.U32.AND P1, PT, R2, RZ, PT ;  /* 0x000000ff0200720c */ /* 0x004fe40003f25070 */
[----:B------:R-:W-:Y:S02]  /*9e80*/  @!UP1 UTMAPF.L2.4D [UR36], [UR12] ;  /* 0x000000240c0095b8 */ /* 0x000fe40008018000 */
[----:B------:R-:W-:Y:S01]  /*9e90*/  ISETP.NE.AND.EX P1, PT, R3, RZ, PT, P1 ;  /* 0x000000ff0300720c */ /* 0x000fe20003f25310 */
[----:B----4-:R-:W-:Y:S01]  /*9ea0*/  @P0 IMAD.HI.U32 R0, R0, UR38, RZ ;  /* 0x0000002600000c27 */ /* 0x010fe2000f8e00ff */
[----:B------:R2:W-:Y:S04]  /*9eb0*/  @!UP1 UTMAPF.L2.4D [UR4], [UR12] ;  /* 0x000000040c0095b8 */ /* 0x0005e80008018000 */
[----:B-----5:R-:W-:Y:S01]  /*9ec0*/  @P0 SHF.R.U32.HI R8, RZ, R7, R0 ;  /* 0x00000007ff080219 */ /* 0x020fe20000011600 */
[----:B------:R4:W-:Y:S04]  /*9ed0*/  @!UP1 UTMAPF.L2.4D [UR8], [UR12] ;  /* 0x000000080c0095b8 */ /* 0x0009e80008018000 */
[----:B------:R1:W-:Y:S01]  /*9ee0*/  STL [R1+0x8], R8 ;  /* 0x0000080801007387 */ /* 0x0003e20000100800 */
[----:B--2---:R-:W-:Y:S01]  /*9ef0*/  UMOV UR4, 0xffffffff ;  /* 0xffffffff00047882 */ /* 0x004fe20000000000 */
[----:B-1----:R-:W-:-:S04]  /*9f00*/  SHF.R.U32.HI R8, RZ, 0x5, R16 ;  /* 0x00000005ff087819 */ /* 0x002fc80000011610 */
[----:B------:R-:W-:Y:S02]  /*9f10*/  LOP3.LUT R8, R8, 0x3, RZ, 0xc0, !PT ;  /* 0x0000000308087812 */ /* 0x000fe400078ec0ff */
[----:B---3--:R-:W-:Y:S01]  /*9f20*/  SHF.R.S32.HI R10, RZ, 0x1f, R4 ;  /* 0x0000001fff0a7819 */ /* 0x008fe20000011404 */
[----:B------:R4:W-:Y:S01]  /*9f30*/  STL [R1+0x10], R4 ;  /* 0x0000100401007387 */ /* 0x0009e20000100800 */
[----:B------:R-:W-:-:S03]  /*9f40*/  SEL R0, R4, RZ, !P1 ;  /* 0x000000ff04007207 */ /* 0x000fc60004800000 */
[----:B------:R4:W-:Y:S01]  /*9f50*/  STL [R1+0x18], R10 ;  /* 0x0000180a01007387 */ /* 0x0009e20000100800 */
[----:B------:R-:W-:Y:S05]  /*9f60*/  BRA.DIV UR4, `(.L_x_158) ;  /* 0x0000002a04287947 */ /* 0x000fea000b800000 */
[----:B------:R1:W2:Y:S02]  /*9f70*/  SHFL.IDX PT, R14, R8, RZ, 0x1f ;  /* 0x00001fff080e7589 */ /* 0x0002a400000e0000 */
.L_x_219:
[----:B--2---:R-:W-:Y:S02]  /*9f80*/  ISETP.NE.AND P0, PT, R14, RZ, PT ;  /* 0x000000ff0e00720c */ /* 0x004fe40003f05270 */
[----:B------:R-:W-:-:S11]  /*9f90*/  PLOP3.LUT P6, PT, PT, PT, PT, 0x8, 0x0 ;  /* 0x000000000000781c */ /* 0x000fd60003fce170 */
[----:B------:R-:W-:Y:S05]  /*9fa0*/  @P0 BRA `(.L_x_159) ;  /* 0x0000000800480947 */ /* 0x000fea0003800000 */
[----:B------:R-:W-:-:S06]  /*9fb0*/  UIADD3 UR4, UR41, -0x1, URZ ;  /* 0xffffffff29047890 */ /* 0x000fcc000fffe03f */
[----:B-1----:R-:W-:Y:S01]  /*9fc0*/  IMAD.U32 R8, RZ, RZ, UR4 ;  /* 0x00000004ff087e24 */ /* 0x002fe2000f8e00ff */
[----:B------:R-:W-:-:S03]  /*9fd0*/  UMOV UR4, 0xffffffff ;  /* 0xffffffff00047882 */ /* 0x000fc60000000000 */
[----:B------:R-:W-:Y:S05]  /*9fe0*/  BRA.DIV UR4, `(.L_x_160) ;  /* 0x0000002a04287947 */ /* 0x000fea000b800000 */
[----:B------:R-:W-:-:S13]  /*9ff0*/  ELECT P6, URZ, PT ;  /* 0x00000000003f782f */ /* 0x000fda00038c0000 */
.L_x_222:
[----:B------:R-:W-:Y:S05]  /*a000*/  @!P6 BRA `(.L_x_161) ;  /* 0x0000000400b4e947 */ /* 0x000fea0003800000 */
[----:B------:R-:W-:Y:S05]  /*a010*/  @!P1 BRA `(.L_x_162) ;  /* 0x0000000000449947 */ /* 0x000fea0003800000 */
[----:B------:R-:W1:Y:S01]  /*a020*/  LDC R9, c[0x0][0x41c] ;  /* 0x00010700ff097b82 */ /* 0x000e620000000800 */
[----:B------:R-:W-:Y:S01]  /*a030*/  ULDC.64 UR4, c[0x0][0x408] ;  /* 0x0001020000047ab9 */ /* 0x000fe20000000a00 */
[----:B-1----:R-:W-:-:S13]  /*a040*/  ISETP.NE.AND P0, PT, R9, 0x1, PT ;  /* 0x000000010900780c */ /* 0x002fda0003f05270 */
[----:B------:R-:W1:Y:S02]  /*a050*/  @P0 LDC.64 R6, c[0x0][0x420] ;  /* 0x00010800ff060b82 */ /* 0x000e640000000a00 */
        /* <DEDUP_REMOVED lines=12> */
[----:B----4-:R1:W5:Y:S02]  /*a120*/  LDG.E R4, desc[UR50][R2.64] ;  /* 0x0000003202047981 */ /* 0x010364000c1e1900 */
.L_x_162:
[----:B-1----:R-:W2:Y:S04]  /*a130*/  LDL R2, [R1] ;  /* 0x0000000001027983 */ /* 0x002ea80000100800 */
[----:B------:R-:W3:Y:S01]  /*a140*/  LDL R0, [R1+0xc] ;  /* 0x00000c0001007983 */ /* 0x000ee20000100800 */
[----:B--2---:R-:W-:Y:S02]  /*a150*/  LEA R2, R2, UR40, 0x3 ;  /* 0x0000002802027c11 */ /* 0x004fe4000f8e18ff */
[----:B---3--:R-:W-:-:S04]  /*a160*/  SHF.L.U32 R3, R0, 0x1f, RZ ;  /* 0x0000001f00037819 */ /* 0x008fc800000006ff */
[----:B------:R-:W1:Y:S02]  /*a170*/  SYNCS.PHASECHK.TRANS64.TRYWAIT P0, [R2+URZ+0x29880], R3 ;  /* 0x02988003020075a7 */ /* 0x000e64000800017f */
[----:B-1----:R-:W-:Y:S05]  /*a180*/  @!P0 BRA `(.L_x_163) ;  /* 0x0000002400e08947 */ /* 0x002fea0003800000 */
.L_x_223:
[----:B------:R-:W2:Y:S01]  /*a190*/  S2R R0, SR_TID.X ;  /* 0x0000000000007919 */ /* 0x000ea20000002100 */
[----:B------:R-:W-:Y:S01]  /*a1a0*/  UPRMT UR4, UR48, 0x9910, URZ ;  /* 0x0000991030047896 */ /* 0x000fe2000800003f */
[----:B--2---:R-:W-:-:S04]  /*a1b0*/  LOP3.LUT R0, R0, 0x7f, RZ, 0xc0, !PT ;  /* 0x0000007f00007812 */ /* 0x004fc800078ec0ff */
[----:B------:R-:W-:-:S13]  /*a1c0*/  ISETP.NE.AND P0, PT, R0, RZ, PT ;  /* 0x000000ff0000720c */ /* 0x000fda0003f05270 */
[----:B------:R-:W-:-:S04]  /*a1d0*/  @!P0 IMAD.MOV.U32 R0, RZ, RZ, 0x5000 ;  /* 0x00005000ff008424 */ /* 0x000fc800078e00ff */
[----:B------:R2:W-:Y:S02]  /*a1e0*/  @!P0 SYNCS.ARRIVE.TRANS64 RZ, [R2+URZ+0x29870], R0 ;  /* 0x0298700002ff89a7 */ /* 0x0005e4000800003f */
[----:B--2---:R-:W-:-:S05]  /*a1f0*/  IMAD.U32 R0, RZ, RZ, UR4 ;  /* 0x00000004ff007e24 */ /* 0x004fca000f8e00ff */
[----:B------:R-:W-:-:S13]  /*a200*/  ISETP.NE.AND P2, PT, R0, 0x2, PT ;  /* 0x000000020000780c */ /* 0x000fda0003f45270 */
[----:B------:R-:W-:Y:S05]  /*a210*/  @P2 BRA `(.L_x_164) ;  /* 0x0000000000042947 */ /* 0x000fea0003800000 */
[----:B----4-:R-:W-:Y:S01]  /*a220*/  BPT.TRAP 0x1 ;  /* 0x000000040000795c */ /* 0x010fe20000300000 */
.L_x_164:
[----:B------:R-:W2:Y:S02]  /*a230*/  LDL R0, [R1+0x14] ;  /* 0x0000140001007983 */ /* 0x000ea40000100800 */
[----:B--2---:R-:W-:-:S13]  /*a240*/  LOP3.LUT P0, RZ, R0, 0x2, RZ, 0xc0, !PT ;  /* 0x0000000200ff7812 */ /* 0x004fda000780c0ff */
[----:B------:R-:W-:Y:S05]  /*a250*/  @P0 BRA `(.L_x_165) ;  /* 0x0000000000040947 */ /* 0x000fea0003800000 */
[----:B----4-:R-:W-:Y:S01]  /*a260*/  BPT.TRAP 0x1 ;  /* 0x000000040000795c */ /* 0x010fe20000300000 */
.L_x_165:
[----:B------:R-:W2:Y:S04]  /*a270*/  LDL R0, [R1] ;  /* 0x0000000001007983 */ /* 0x000ea80000100800 */
[----:B------:R-:W3:Y:S01]  /*a280*/  LDL R6, [R1+0x8] ;  /* 0x0000080001067983 */ /* 0x000ee20000100800 */
[----:B----4-:R-:W-:Y:S01]  /*a290*/  R2UR UR9, R2 ;  /* 0x00000000020972ca */ /* 0x010fe200000e0000 */
[----:B------:R-:W-:Y:S01]  /*a2a0*/  UIADD3 UR4, UP0, UR52, 0x470, URZ ;  /* 0x0000047034047890 */ /* 0x000fe2000ff1e03f */
[----:B-----5:R-:W-:Y:S01]  /*a2b0*/  R2UR UR13, R4 ;  /* 0x00000000040d72ca */ /* 0x020fe200000e0000 */
[----:B------:R-:W4:Y:S01]  /*a2c0*/  S2R R9, SR_CgaCtaId ;  /* 0x0000000000097919 */ /* 0x000f220000008800 */
[----:B------:R-:W-:Y:S01]  /*a2d0*/  UMOV UR6, 0x30000 ;  /* 0x0003000000067882 */ /* 0x000fe20000000000 */
[----:B------:R-:W-:Y:S01]  /*a2e0*/  UIADD3.X UR5, URZ, UR53, URZ, UP0, !UPT ;  /* 0x000000353f057290 */ /* 0x000fe200087fe43f */
[----:B------:R-:W1:Y:S01]  /*a2f0*/  S2R R7, SR_CgaCtaId ;  /* 0x0000000000077919 */ /* 0x000e620000008800 */
[----:B------:R-:W-:Y:S01]  /*a300*/  UMOV UR14, 0x0 ;  /* 0x00000000000e7882 */ /* 0x000fe20000000000 */
[----:B------:R-:W-:Y:S01]  /*a310*/  UMOV UR15, 0x14f00000 ;  /* 0x14f00000000f7882 */ /* 0x000fe20000000000 */
[----:B------:R-:W-:-:S04]  /*a320*/  UMOV UR10, URZ ;  /* 0x0000003f000a7c82 */ /* 0x000fc80008000000 */
[----:B------:R-:W-:Y:S01]  /*a330*/  UIADD3 UR9, UR9, 0x29870, URZ ;  /* 0x0002987009097890 */ /* 0x000fe2000fffe03f */
[----:B----4-:R-:W-:Y:S02]  /*a340*/  LOP3.LUT R9, R9, 0x1, RZ, 0xc0, !PT ;  /* 0x0000000109097812 */ /* 0x010fe400078ec0ff */
[----:B-1----:R-:W-:-:S03]  /*a350*/  LOP3.LUT R7, R7, 0x1, RZ, 0xc0, !PT ;  /* 0x0000000107077812 */ /* 0x002fc600078ec0ff */
[----:B------:R-:W-:Y:S02]  /*a360*/  IMAD R9, R9, 0x2800, RZ ;  /* 0x0000280009097824 */ /* 0x000fe400078e02ff */
[----:B------:R-:W-:-:S04]  /*a370*/  IMAD R7, R7, 0x50, RZ ;  /* 0x0000005007077824 */ /* 0x000fc800078e02ff */
[----:B------:R-:W-:-:S05]  /*a380*/  IMAD R8, R8, 0xa0, R7 ;  /* 0x000000a008087824 */ /* 0x000fca00078e0207 */
[----:B------:R-:W-:Y:S01]  /*a390*/  R2UR UR11, R8 ;  /* 0x00000000080b72ca */ /* 0x000fe200000e0000 */
[----:B--2---:R-:W-:Y:S01]  /*a3a0*/  IMAD R0, R0, 0x5000, R9 ;  /* 0x0000500000007824 */ /* 0x004fe200078e0209 */
[----:B---3--:R-:W-:-:S04]  /*a3b0*/  R2UR UR12, R6 ;  /* 0x00000000060c72ca */ /* 0x008fc800000e0000 */
[----:B------:R-:W-:-:S13]  /*a3c0*/  R2UR UR8, R0 ;  /* 0x00000000000872ca */ /* 0x000fda00000e0000 */
[----:B------:R-:W-:-:S09]  /*a3d0*/  UIADD3 UR8, UR40, 0xa400, UR8 ;  /* 0x0000a40028087890 */ /* 0x000fd2000fffe008 */
[----:B------:R1:W-:Y:S01]  /*a3e0*/  UTMALDG.4D.MULTICAST [UR8], [UR4], UR6, desc[UR14] ;  /* 0x00000e08040073b4 */ /* 0x0003e20008019806 */
[----:B------:R-:W2:Y:S02]  /*a3f0*/  SYNCS.PHASECHK.TRANS64.TRYWAIT P0, [R2+URZ+0x29840], R3 ;  /* 0x02984003020075a7 */ /* 0x000ea4000800017f */
[----:B-12---:R-:W-:Y:S05]  /*a400*/  @!P0 BRA `(.L_x_166) ;  /* 0x0000002400548947 */ /* 0x006fea0003800000 */
.L_x_224:
[----:B------:R-:W2:Y:S02]  /*a410*/  S2R R0, SR_TID.X ;  /* 0x0000000000007919 */ /* 0x000ea40000002100 */
[----:B--2---:R-:W-:-:S04]  /*a420*/  LOP3.LUT R0, R0, 0x7f, RZ, 0xc0, !PT ;  /* 0x0000007f00007812 */ /* 0x004fc800078ec0ff */
[----:B------:R-:W-:-:S13]  /*a430*/  ISETP.NE.AND P0, PT, R0, RZ, PT ;  /* 0x000000ff0000720c */ /* 0x000fda0003f05270 */
[----:B-1----:R-:W-:-:S04]  /*a440*/  @!P0 IMAD.MOV.U32 R3, RZ, RZ, 0x7800 ;  /* 0x00007800ff038424 */ /* 0x002fc800078e00ff */
[----:B------:R1:W-:Y:S01]  /*a450*/  @!P0 SYNCS.ARRIVE.TRANS64 RZ, [R2+URZ+0x29830], R3 ;  /* 0x0298300302ff89a7 */ /* 0x0003e2000800003f */
[----:B------:R-:W-:Y:S05]  /*a460*/  @P2 BRA `(.L_x_167) ;  /* 0x0000000000042947 */ /* 0x000fea0003800000 */
[----:B------:R-:W-:Y:S01]  /*a470*/  BPT.TRAP 0x1 ;  /* 0x000000040000795c */ /* 0x000fe20000300000 */
.L_x_167:
[----:B------:R-:W2:Y:S02]  /*a480*/  LDL R0, [R1+0x14] ;  /* 0x0000140001007983 */ /* 0x000ea40000100800 */
[----:B--2---:R-:W-:-:S13]  /*a490*/  LOP3.LUT P0, RZ, R0, 0x2, RZ, 0xc0, !PT ;  /* 0x0000000200ff7812 */ /* 0x004fda000780c0ff */
[----:B------:R-:W-:Y:S05]  /*a4a0*/  @P0 BRA `(.L_x_168) ;  /* 0x0000000000040947 */ /* 0x000fea0003800000 */
[----:B------:R-:W-:Y:S01]  /*a4b0*/  BPT.TRAP 0x1 ;  /* 0x000000040000795c */ /* 0x000fe20000300000 */
.L_x_168:
[----:B------:R-:W2:Y:S04]  /*a4c0*/  LDL R0, [R1] ;  /* 0x0000000001007983 */ /* 0x000ea80000100800 */
[----:B-1----:R-:W3:Y:S01]  /*a4d0*/  LDL R3, [R1+0x8] ;  /* 0x0000080001037983 */ /* 0x002ee20000100800 */
[----:B------:R-:W1:Y:S01]  /*a4e0*/  S2R R6, SR_CgaCtaId ;  /* 0x0000000000067919 */ /* 0x000e620000008800 */
[----:B------:R-:W-:Y:S01]  /*a4f0*/  R2UR UR9, R2 ;  /* 0x00000000020972ca */ /* 0x000fe200000e0000 */
[----:B------:R-:W-:Y:S01]  /*a500*/  UIADD3 UR4, UP0, UR52, 0x370, URZ ;  /* 0x0000037034047890 */ /* 0x000fe2000ff1e03f */
[----:B------:R-:W-:Y:S02]  /*a510*/  R2UR UR11, R8 ;  /* 0x00000000080b72ca */ /* 0x000fe400000e0000 */
[----:B------:R-:W-:-:S02]  /*a520*/  R2UR UR13, R4 ;  /* 0x00000000040d72ca */ /* 0x000fc400000e0000 */
[----:B-1----:R-:W-:-:S05]  /*a530*/  LOP3.LUT R6, R6, 0x1, RZ, 0xc0, !PT ;  /* 0x0000000106067812 */ /* 0x002fca00078ec0ff */
[----:B------:R-:W-:Y:S02]  /*a540*/  IMAD R6, R6, 0x1400, RZ ;  /* 0x0000140006067824 */ /* 0x000fe400078e02ff */
[----:B------:R-:W-:Y:S01]  /*a550*/  UIADD3 UR9, UR9, 0x29830, URZ ;  /* 0x0002983009097890 */ /* 0x000fe2000fffe03f */
[----:B------:R-:W-:Y:S01]  /*a560*/  UMOV UR10, URZ ;  /* 0x0000003f000a7c82 */ /* 0x000fe20008000000 */
[----:B------:R-:W-:Y:S01]  /*a570*/  UMOV UR18, 0x30000 ;  /* 0x0003000000127882 */ /* 0x000fe20000000000 */
[----:B------:R-:W-:Y:S01]  /*a580*/  UMOV UR6, 0x0 ;  /* 0x0000000000067882 */ /* 0x000fe20000000000 */
[----:B------:R-:W-:Y:S01]  /*a590*/  UMOV UR7, 0x14f00000 ;  /* 0x14f0000000077882 */ /* 0x000fe20000000000 */
[----:B------:R-:W-:Y:S01]  /*a5a0*/  UMOV UR16, 0x40 ;  /* 0x0000004000107882 */ /* 0x000fe20000000000 */
[----:B--2---:R-:W-:-:S05]  /*a5b0*/  IMAD R0, R0, 0x7800, R6 ;  /* 0x0000780000007824 */ /* 0x004fca00078e0206 */
[----:B------:R-:W-:Y:S02]  /*a5c0*/  R2UR UR5, R0 ;  /* 0x00000000000572ca */ /* 0x000fe400000e0000 */
[----:B---3--:R-:W-:-:S11]  /*a5d0*/  R2UR UR12, R3 ;  /* 0x00000000030c72ca */ /* 0x008fd600000e0000 */
[----:B------:R-:W-:Y:S02]  /*a5e0*/  UIADD3 UR8, UR40, UR5, URZ ;  /* 0x0000000528087290 */ /* 0x000fe4000fffe03f */
[----:B------:R-:W-:Y:S02]  /*a5f0*/  UIADD3.X UR5, URZ, UR53, URZ, UP0, !UPT ;  /* 0x000000353f057290 */ /* 0x000fe400087fe43f */
[----:B------:R-:W-:Y:S02]  /*a600*/  UIADD3 UR14, UR8, 0x1a400, URZ ;  /* 0x0001a400080e7890 */ /* 0x000fe4000fffe03f */
[----:B------:R-:W-:Y:S02]  /*a610*/  UIADD3 UR15, UR8, 0x1cc00, URZ ;  /* 0x0001cc00080f7890 */ /* 0x000fe4000fffe03f */
[----:B------:R-:W-:-:S03]  /*a620*/  UIADD3 UR17, UR8, 0x1f400, URZ ;  /* 0x0001f40008117890 */ /* 0x000fc6000fffe03f */
[----:B------:R-:W-:Y:S02]  /*a630*/  UMOV UR8, UR14 ;  /* 0x0000000e00087c82 */ /* 0x000fe40008000000 */
[----:B------:R1:W-:Y:S01]  /*a640*/  UTMALDG.4D.MULTICAST [UR8], [UR4], UR18, desc[UR6] ;  /* 0x00000608040073b4 */ /* 0x0003e20008019812 */
[----:B------:R-:W-:Y:S01]  /*a650*/  UMOV UR14, 0x80 ;  /* 0x00000080000e7882 */ /* 0x000fe20000000000 */
[----:B------:R-:W-:Y:S01]  /*a660*/  IMAD.MOV.U32 R0, RZ, RZ, R4 ;  /* 0x000000ffff007224 */ /* 0x000fe200078e0004 */
[----:B-1----:R-:W-:Y:S01]  /*a670*/  UMOV UR8, UR15 ;  /* 0x0000000f00087c82 */ /* 0x002fe20008000000 */
[----:B------:R-:W-:Y:S02]  /*a680*/  UMOV UR10, UR16 ;  /* 0x00000010000a7c82 */ /* 0x000fe40008000000 */
[----:B------:R1:W-:Y:S02]  /*a690*/  UTMALDG.4D.MULTICAST [UR8], [UR4], UR18, desc[UR6] ;  /* 0x00000608040073b4 */ /* 0x0003e40008019812 */
[----:B-1----:R-:W-:Y:S01]  /*a6a0*/  UMOV UR8, UR17 ;  /* 0x0000001100087c82 */ /* 0x002fe20008000000 */
[----:B------:R-:W-:-:S02]  /*a6b0*/  UMOV UR10, UR14 ;  /* 0x0000000e000a7c82 */ /* 0x000fc40008000000 */
[----:B------:R1:W-:Y:S02]  /*a6c0*/  UTMALDG.4D.MULTICAST [UR8], [UR4], UR18, desc[UR6] ;  /* 0x00000608040073b4 */ /* 0x0003e40008019812 */
[----:B-1----:R-:W-:Y:S01]  /*a6d0*/  NOP ;  /* 0x0000000000007918 */ /* 0x002fe20000000000 */
.L_x_161:
[----:B------:R-:W-:Y:S05]  /*a6e0*/  WARPSYNC.ALL ;  /* 0x0000000000007948 */ /* 0x000fea0003800000 */
[----:B------:R-:W-:Y:S01]  /*a6f0*/  ELECT P0, URZ, PT ;  /* 0x00000000003f782f */ /* 0x000fe20003800000 */
[----:B------:R-:W-:Y:S01]  /*a700*/  BAR.SYNC.DEFER_BLOCKING 0x8, 0x120 ;  /* 0x0204800000007b1d */ /* 0x000fe20000010000 */
[----:B------:R-:W-:Y:S02]  /*a710*/  UIADD3 UR4, UP0, UR52, 0x270, URZ ;  /* 0x0000027034047890 */ /* 0x000fe4000ff1e03f */
[----:B----4-:R-:W-:Y:S02]  /*a720*/  UIADD3 UR8, UR40, 0x14400, URZ ;  /* 0x0001440028087890 */ /* 0x010fe4000fffe03f */
        /* <DEDUP_REMOVED lines=26> */
.L_x_159:
[----:B------:R-:W-:-:S06]  /*a8d0*/  ULOP3.LUT UR4, UR47, 0x1, URZ, 0xc, !UPT ;  /* 0x000000012f047892 */ /* 0x000fcc000f8e0c3f */
[----:B------:R-:W-:-:S05]  /*a8e0*/  IMAD.U32 R2, RZ, RZ, UR4 ;  /* 0x00000004ff027e24 */ /* 0x000fca000f8e00ff */
[----:B------:R-:W-:-:S04]  /*a8f0*/  SHF.L.U32 R2, R2, 0x1f, RZ ;  /* 0x0000001f02027819 */ /* 0x000fc800000006ff */
[----:B------:R-:W2:Y:S02]  /*a900*/  SYNCS.PHASECHK.TRANS64.TRYWAIT P0, [UR40+0x29820], R2 ;  /* 0x02982002ff0075a7 */ /* 0x000ea40008000168 */
[----:B--2---:R-:W-:Y:S05]  /*a910*/  @!P0 BRA `(.L_x_169) ;  /* 0x0000002000248947 */ /* 0x004fea0003800000 */
.L_x_225:
[----:B------:R-:W-:-:S06]  /*a920*/  UISETP.GE.AND UP0, UPT, UR42, 0xa1, UPT ;  /* 0x000000a12a00788c */ /* 0x000fcc000bf06270 */
[----:B------:R-:W-:-:S13]  /*a930*/  PLOP3.LUT P0, PT, PT, PT, UP0, 0x80, 0x0 ;  /* 0x000000000000781c */ /* 0x000fda0003f0f008 */
[----:B------:R-:W-:Y:S05]  /*a940*/  @!P0 BRA `(.L_x_170) ;  /* 0x0000001000608947 */ /* 0x000fea0003800000 */
[----:B------:R3:W5:Y:S01]  /*a950*/  LDL.LU R6, [R1+0xc] ;  /* 0x00000c0001067983 */ /* 0x0007620000300800 */
[----:B------:R-:W-:-:S03]  /*a960*/  UIADD3 UR4, UR41, -0x2, URZ ;  /* 0xfffffffe29047890 */ /* 0x000fc6000fffe03f */
[----:B------:R3:W5:Y:S03]  /*a970*/  LDL.LU R7, [R1] ;  /* 0x0000000001077983 */ /* 0x0007660000300800 */
[----:B------:R-:W-:-:S07]  /*a980*/  IMAD.U32 R20, RZ, RZ, UR4 ;  /* 0x00000004ff147e24 */ /* 0x000fce000f8e00ff */
.L_x_195:
[----:B-12--5:R-:W-:Y:S01]  /*a990*/  VIADD R2, R7, 0x1 ;  /* 0x0000000107027836 */ /* 0x026fe20000000000 */
[----:B------:R-:W-:Y:S04]  /*a9a0*/  BSSY B0, `(.L_x_171) ;  /* 0x00000a0000007945 */ /* 0x000fe80003800000 */
[----:B------:R-:W-:-:S04]  /*a9b0*/  ISETP.NE.AND P0, PT, R2, 0x2, PT ;  /* 0x000000020200780c */ /* 0x000fc80003f05270 */
[----:B------:R-:W-:Y:S02]  /*a9c0*/  SEL R3, RZ, 0x1, P0 ;  /* 0x00000001ff037807 */ /* 0x000fe40000000000 */
[----:B----4-:R-:W-:Y:S02]  /*a9d0*/  SEL R10, R2, RZ, P0 ;  /* 0x000000ff020a7207 */ /* 0x010fe40000000000 */
[----:B------:R-:W-:-:S05]  /*a9e0*/  LOP3.LUT R9, R6, R3, RZ, 0x3c, !PT ;  /* 0x0000000306097212 */ /* 0x000fca00078e3cff */
[----:B------:R2:W-:Y:S04]  /*a9f0*/  STL [R1+0xc], R9 ;  /* 0x00000c0901007387 */ /* 0x0005e80000100800 */
[----:B------:R2:W-:Y:S01]  /*aa00*/  STL [R1], R10 ;  /* 0x0000000a01007387 */ /* 0x0005e20000100800 */
[----:B------:R-:W-:Y:S05]  /*aa10*/  @!P6 BRA `(.L_x_172) ;  /* 0x000000080060e947 */ /* 0x000fea0003800000 */
[----:B-1----:R-:W-:Y:S01]  /*aa20*/  IMAD.MOV.U32 R8, RZ, RZ, R20 ;  /* 0x000000ffff087224 */ /* 0x002fe200078e0014 */
[----:B------:R-:W-:Y:S06]  /*aa30*/  @!P1 BRA `(.L_x_173) ;  /* 0x0000000000509947 */ /* 0x000fec0003800000 */
[----:B------:R-:W4:Y:S01]  /*aa40*/  LDL R5, [R1+0x18] ;  /* 0x0000180001057983 */ /* 0x000f220000100800 */
[----:B------:R-:W1:Y:S01]  /*aa50*/  LDC R8, c[0x0][0x41c] ;  /* 0x00010700ff087b82 */ /* 0x000e620000000800 */
[----:B------:R-:W-:Y:S02]  /*aa60*/  ULDC.64 UR4, c[0x0][0x408] ;  /* 0x0001020000047ab9 */ /* 0x000fe40000000a00 */
[----:B------:R-:W2:Y:S01]  /*aa70*/  LDL R4, [R1+0x10] ;  /* 0x0000100001047983 */ /* 0x000ea20000100800 */
        /* <DEDUP_REMOVED lines=8> */
[----:B----4-:R-:W-:-:S04]  /*ab00*/  IMAD R0, R5, UR4, RZ ;  /* 0x0000000405007c24 */ /* 0x010fc8000f8e02ff */
[C---:B--2---:R-:W-:Y:S02]  /*ab10*/  IMAD R0, R4.reuse, UR5, R0 ;  /* 0x0000000504007c24 */ /* 0x044fe4000f8e0200 */
[----:B------:R-:W-:Y:S01]  /*ab20*/  IMAD.WIDE.U32 R2, R4, UR4, R2 ;  /* 0x0000000404027c25 */ /* 0x000fe2000f8e0002 */
[----:B------:R-:W-:-:S03]  /*ab30*/  ULDC.64 UR4, c[0x0][0x3f8] ;  /* 0x0000fe0000047ab9 */ /* 0x000fc60000000a00 */
[----:B------:R-:W-:Y:S01]  /*ab40*/  IMAD.IADD R0, R0, 0x1, R3 ;  /* 0x0000000100007824 */ /* 0x000fe200078e0203 */
[----:B------:R-:W-:-:S04]  /*ab50*/  LEA R4, P0, R2, UR4, 0x2 ;  /* 0x0000000402047c11 */ /* 0x000fc8000f8010ff */
[----:B------:R-:W-:-:S05]  /*ab60*/  LEA.HI.X R5, R2, UR5, R0, 0x2, P0 ;  /* 0x0000000502057c11 */ /* 0x000fca00080f1400 */
[----:B------:R1:W5:Y:S04]  /*ab70*/  LDG.E R0, desc[UR50][R4.64] ;  /* 0x0000003204007981 */ /* 0x000368000c1e1900 */
.L_x_173:
[----:B-1----:R-:W-:Y:S01]  /*ab80*/  LEA R4, R10, UR40, 0x3 ;  /* 0x000000280a047c11 */ /* 0x002fe2000f8e18ff */
[----:B------:R-:W-:Y:S01]  /*ab90*/  BSSY B1, `(.L_x_174) ;  /* 0x0000004000017945 */ /* 0x000fe20003800000 */
[----:B------:R-:W-:-:S04]  /*aba0*/  SHF.L.U32 R3, R9, 0x1f, RZ ;  /* 0x0000001f09037819 */ /* 0x000fc800000006ff */
[----:B------:R-:W1:Y:S02]  /*abb0*/  SYNCS.PHASECHK.TRANS64.TRYWAIT P0, [R4+URZ+0x29880], R3 ;  /* 0x02988003040075a7 */ /* 0x000e64000800017f */
[----:B-1----:R-:W-:Y:S05]  /*abc0*/  @!P0 BRA `(.L_x_175) ;  /* 0x0000001c00908947 */ /* 0x002fea0003800000 */
.L_x_226:
[----:B------:R-:W-:Y:S05]  /*abd0*/  BSYNC B1 ;  /* 0x0000000000017941 */ /* 0x000fea0003800000 */
.L_x_174:
[----:B------:R-:W4:Y:S01]  /*abe0*/  S2R R2, SR_TID.X ;  /* 0x0000000000027919 */ /* 0x000f220000002100 */
[----:B------:R-:W-:Y:S01]  /*abf0*/  UPRMT UR4, UR48, 0x9910, URZ ;  /* 0x0000991030047896 */ /* 0x000fe2000800003f */
[----:B----4-:R-:W-:-:S04]  /*ac00*/  LOP3.LUT R2, R2, 0x7f, RZ, 0xc0, !PT ;  /* 0x0000007f02027812 */ /* 0x010fc800078ec0ff */
[----:B------:R-:W-:-:S13]  /*ac10*/  ISETP.NE.AND P0, PT, R2, RZ, PT ;  /* 0x000000ff0200720c */ /* 0x000fda0003f05270 */
[----:B------:R-:W-:-:S04]  /*ac20*/  @!P0 IMAD.MOV.U32 R2, RZ, RZ, 0x5000 ;  /* 0x00005000ff028424 */ /* 0x000fc800078e00ff */
[----:B------:R4:W-:Y:S02]  /*ac30*/  @!P0 SYNCS.ARRIVE.TRANS64 RZ, [R4+URZ+0x29870], R2 ;  /* 0x0298700204ff89a7 */ /* 0x0009e4000800003f */
[----:B----4-:R-:W-:-:S05]  /*ac40*/  IMAD.U32 R2, RZ, RZ, UR4 ;  /* 0x00000004ff027e24 */ /* 0x010fca000f8e00ff */
[----:B------:R-:W-:-:S13]  /*ac50*/  ISETP.NE.AND P2, PT, R2, 0x2, PT ;  /* 0x000000020200780c */ /* 0x000fda0003f45270 */
[----:B------:R-:W-:Y:S05]  /*ac60*/  @P2 BRA `(.L_x_176) ;  /* 0x0000000000042947 */ /* 0x000fea0003800000 */
[----:B------:R-:W-:Y:S01]  /*ac70*/  BPT.TRAP 0x1 ;  /* 0x000000040000795c */ /* 0x000fe20000300000 */
.L_x_176:
[----:B------:R-:W4:Y:S01]  /*ac80*/  LDL R2, [R1+0x14] ;  /* 0x0000140001027983 */ /* 0x000f220000100800 */
[----:B------:R-:W-:Y:S01]  /*ac90*/  BSSY B1, `(.L_x_177) ;  /* 0x0000004000017945 */ /* 0x000fe20003800000 */
[----:B----4-:R-:W-:-:S13]  /*aca0*/  LOP3.LUT P0, RZ, R2, 0x2, RZ, 0xc0, !PT ;  /* 0x0000000202ff7812 */ /* 0x010fda000780c0ff */
[----:B------:R-:W-:Y:S05]  /*acb0*/  @P0 BRA `(.L_x_178) ;  /* 0x0000000000040947 */ /* 0x000fea0003800000 */
[----:B------:R-:W-:Y:S01]  /*acc0*/  BPT.TRAP 0x1 ;  /* 0x000000040000795c */ /* 0x000fe20000300000 */
.L_x_178:
[----:B------:R-:W-:Y:S05]  /*acd0*/  BSYNC B1 ;  /* 0x0000000000017941 */ /* 0x000fea0003800000 */
.L_x_177:
[----:B--2---:R-:W2:Y:S04]  /*ace0*/  LDL R10, [R1+0x8] ;  /* 0x00000800010a7983 */ /* 0x004ea80000100800 */
[----:B------:R-:W4:Y:S01]  /*acf0*/  LDL R2, [R1] ;  /* 0x0000000001027983 */ /* 0x000f220000100800 */
[----:B------:R-:W1:Y:S01]  /*ad00*/  S2R R5, SR_CgaCtaId ;  /* 0x0000000000057919 */ /* 0x000e620000008800 */
[----:B------:R-:W-:-:S05]  /*ad10*/  IMAD.MOV.U32 R9, RZ, RZ, RZ ;  /* 0x000000ffff097224 */ /* 0x000fca00078e00ff */
[----:B------:R-:W-:Y:S01]  /*ad20*/  R2UR UR10, R9 ;  /* 0x00000000090a72ca */ /* 0x000fe200000e0000 */
[----:B------:R-:W-:Y:S01]  /*ad30*/  UIADD3 UR4, UP0, UR52, 0x470, URZ ;  /* 0x0000047034047890 */ /* 0x000fe2000ff1e03f */
[----:B------:R-:W-:Y:S01]  /*ad40*/  PLOP3.LUT P0, PT, PT, PT, PT, 0x80, 0x0 ;  /* 0x000000000000781c */ /* 0x000fe20003f0f070 */
[----:B------:R-:W-:Y:S01]  /*ad50*/  UMOV UR6, 0x30000 ;  /* 0x0003000000067882 */ /* 0x000fe20000000000 */
[----:B------:R-:W-:Y:S01]  /*ad60*/  UMOV UR14, 0x0 ;  /* 0x00000000000e7882 */ /* 0x000fe20000000000 */
[----:B------:R-:W-:Y:S01]  /*ad70*/  UIADD3.X UR5, URZ, UR53, URZ, UP0, !UPT ;  /* 0x000000353f057290 */ /* 0x000fe200087fe43f */
[----:B-1----:R-:W-:-:S05]  /*ad80*/  LOP3.LUT R5, R5, 0x1, RZ, 0xc0, !PT ;  /* 0x0000000105057812 */ /* 0x002fca00078ec0ff */
[----:B------:R-:W-:Y:S01]  /*ad90*/  IMAD R5, R5, 0x2800, RZ ;  /* 0x0000280005057824 */ /* 0x000fe200078e02ff */
[----:B------:R-:W-:Y:S01]  /*ada0*/  UMOV UR15, 0x14f00000 ;  /* 0x14f00000000f7882 */ /* 0x000fe20000000000 */
[----:B--2---:R-:W-:Y:S02]  /*adb0*/  R2UR UR12, R10 ;  /* 0x000000000a0c72ca */ /* 0x004fe400000e0000 */
[----:B------:R-:W1:Y:S01]  /*adc0*/  S2R R10, SR_CgaCtaId ;  /* 0x00000000000a7919 */ /* 0x000e620000008800 */
[----:B----4-:R-:W-:Y:S02]  /*add0*/  IMAD R2, R2, 0x5000, R5 ;  /* 0x0000500002027824 */ /* 0x010fe400078e0205 */
[----:B------:R-:W-:-:S05]  /*ade0*/  IMAD.U32 R5, RZ, RZ, UR40 ;  /* 0x00000028ff057e24 */ /* 0x000fca000f8e00ff */
[----:B------:R-:W-:Y:S02]  /*adf0*/  IADD3 R2, R5, 0xa400, R2 ;  /* 0x0000a40005027810 */ /* 0x000fe40007ffe002 */
[----:B-1----:R-:W-:-:S05]  /*ae00*/  LOP3.LUT R10, R10, 0x1, RZ, 0xc0, !PT ;  /* 0x000000010a0a7812 */ /* 0x002fca00078ec0ff */
[----:B------:R-:W-:-:S04]  /*ae10*/  IMAD R10, R10, 0x50, RZ ;  /* 0x000000500a0a7824 */ /* 0x000fc800078e02ff */
[----:B------:R-:W-:Y:S02]  /*ae20*/  IMAD R5, R8, 0xa0, R10 ;  /* 0x000000a008057824 */ /* 0x000fe400078e020a */
[----:B------:R-:W-:-:S07]  /*ae30*/  VIADD R8, R4, 0x29870 ;  /* 0x0002987004087836 */ /* 0x000fce0000000000 */
.L_x_179:
[----:B------:R-:W-:-:S13]  /*ae40*/  @P0 ELECT P3, URZ, PT ;  /* 0x00000000003f082f */ /* 0x000fda0003860000 */
[----:B-----5:R-:W-:Y:S02]  /*ae50*/  @P3 R2UR UR13, R0 ;  /* 0x00000000000d32ca */ /* 0x020fe400000e0000 */
[----:B------:R-:W-:Y:S02]  /*ae60*/  @P3 R2UR UR11, R5 ;  /* 0x00000000050b32ca */ /* 0x000fe400000e0000 */
[----:B------:R-:W-:Y:S02]  /*ae70*/  @P3 R2UR UR9, R8 ;  /* 0x00000000080932ca */ /* 0x000fe400000e0000 */
[----:B------:R-:W-:Y:S02]  /*ae80*/  @P3 R2UR UR8, R2 ;  /* 0x00000000020832ca */ /* 0x000fe400000e0000 */
[----:B------:R-:W-:Y:S02]  /*ae90*/  @P3 PLOP3.LUT P0, PT, P3, PT, PT, 0x8, 0x0 ;  /* 0x000000000000381c */ /* 0x000fe40001f0e170 */
[----:B------:R-:W-:-:S09]  /*aea0*/  PLOP3.LUT P3, PT, PT, PT, PT, 0x8, 0x0 ;  /* 0x000000000000781c */ /* 0x000fd20003f6e170 */
[----:B------:R1:W-:Y:S02]  /*aeb0*/  UTMALDG.4D.MULTICAST [UR8], [UR4], UR6, desc[UR14] ;  /* 0x00000e08040073b4 */ /* 0x0003e40008019806 */
[----:B-1----:R-:W-:Y:S05]  /*aec0*/  @P0 BRA.U.ANY `(.L_x_179) ;  /* 0xfffffffd00dc0947 */ /* 0x002fea000393ffff */
[----:B------:R-:W1:Y:S01]  /*aed0*/  SYNCS.PHASECHK.TRANS64.TRYWAIT P0, [R4+URZ+0x29840], R3 ;  /* 0x02984003040075a7 */ /* 0x000e62000800017f */
[----:B------:R-:W-:Y:S04]  /*aee0*/  BSSY B1, `(.L_x_180) ;  /* 0x0000002000017945 */ /* 0x000fe80003800000 */
[----:B-1----:R-:W-:Y:S05]  /*aef0*/  @!P0 BRA `(.L_x_181) ;  /* 0x0000001800d88947 */ /* 0x002fea0003800000 */
.L_x_227:
[----:B------:R-:W-:Y:S05]  /*af00*/  BSYNC B1 ;  /* 0x0000000000017941 */ /* 0x000fea0003800000 */
.L_x_180:
[----:B------:R-:W2:Y:S02]  /*af10*/  S2R R2, SR_TID.X ;  /* 0x0000000000027919 */ /* 0x000ea40000002100 */
[----:B--2---:R-:W-:-:S04]  /*af20*/  LOP3.LUT R2, R2, 0x7f, RZ, 0xc0, !PT ;  /* 0x0000007f02027812 */ /* 0x004fc800078ec0ff */
[----:B------:R-:W-:-:S13]  /*af30*/  ISETP.NE.AND P0, PT, R2, RZ, PT ;  /* 0x000000ff0200720c */ /* 0x000fda0003f05270 */
[----:B------:R-:W-:-:S04]  /*af40*/  @!P0 IMAD.MOV.U32 R2, RZ, RZ, 0x7800 ;  /* 0x00007800ff028424 */ /* 0x000fc800078e00ff */
[----:B------:R2:W-:Y:S01]  /*af50*/  @!P0 SYNCS.ARRIVE.TRANS64 RZ, [R4+URZ+0x29830], R2 ;  /* 0x0298300204ff89a7 */ /* 0x0005e2000800003f */
[----:B------:R-:W-:Y:S05]  /*af60*/  @P2 BRA `(.L_x_182) ;  /* 0x0000000000042947 */ /* 0x000fea0003800000 */
[----:B------:R-:W-:Y:S01]  /*af70*/  BPT.TRAP 0x1 ;  /* 0x000000040000795c */ /* 0x000fe20000300000 */
.L_x_182:
[----:B--2---:R-:W2:Y:S01]  /*af80*/  LDL R2, [R1+0x14] ;  /* 0x0000140001027983 */ /* 0x004ea20000100800 */
[----:B------:R-:W-:Y:S01]  /*af90*/  BSSY B1, `(.L_x_183) ;  /* 0x0000004000017945 */ /* 0x000fe20003800000 */
[----:B--2---:R-:W-:-:S13]  /*afa0*/  LOP3.LUT P0, RZ, R2, 0x2, RZ, 0xc0, !PT ;  /* 0x0000000202ff7812 */ /* 0x004fda000780c0ff */
[----:B------:R-:W-:Y:S05]  /*afb0*/  @P0 BRA `(.L_x_184) ;  /* 0x0000000000040947 */ /* 0x000fea0003800000 */
[----:B------:R-:W-:Y:S01]  /*afc0*/  BPT.TRAP 0x1 ;  /* 0x000000040000795c */ /* 0x000fe20000300000 */
.L_x_184:
[----:B------:R-:W-:Y:S05]  /*afd0*/  BSYNC B1 ;  /* 0x0000000000017941 */ /* 0x000fea0003800000 */
.L_x_183:
[----:B------:R-:W2:Y:S04]  /*afe0*/  LDL R8, [R1+0x8] ;  /* 0x0000080001087983 */ /* 0x000ea80000100800 */
[----:B------:R-:W4:Y:S01]  /*aff0*/  LDL R2, [R1] ;  /* 0x0000000001027983 */ /* 0x000f220000100800 */
[----:B------:R-:W-:Y:S01]  /*b000*/  R2UR UR10, R9 ;  /* 0x00000000090a72ca */ /* 0x000fe200000e0000 */
[----:B------:R-:W-:Y:S01]  /*b010*/  UIADD3 UR4, UP0, UR52, 0x370, URZ ;  /* 0x0000037034047890 */ /* 0x000fe2000ff1e03f */
[----:B------:R-:W-:Y:S01]  /*b020*/  PLOP3.LUT P0, PT, PT, PT, PT, 0x80, 0x0 ;  /* 0x000000000000781c */ /* 0x000fe20003f0f070 */
[----:B-1----:R-:W1:Y:S01]  /*b030*/  S2R R3, SR_CgaCtaId ;  /* 0x0000000000037919 */ /* 0x002e620000008800 */
[----:B------:R-:W-:Y:S01]  /*b040*/  VIADD R4, R4, 0x29830 ;  /* 0x0002983004047836 */ /* 0x000fe20000000000 */
[----:B------:R-:W-:Y:S01]  /*b050*/  UIADD3.X UR5, URZ, UR53, URZ, UP0, !UPT ;  /* 0x000000353f057290 */ /* 0x000fe200087fe43f */
[----:B------:R-:W-:Y:S01]  /*b060*/  UMOV UR6, 0x30000 ;  /* 0x0003000000067882 */ /* 0x000fe20000000000 */
[----:B------:R-:W-:Y:S01]  /*b070*/  UMOV UR14, 0x0 ;  /* 0x00000000000e7882 */ /* 0x000fe20000000000 */
[----:B------:R-:W-:Y:S01]  /*b080*/  UMOV UR15, 0x14f00000 ;  /* 0x14f00000000f7882 */ /* 0x000fe20000000000 */
[----:B-1----:R-:W-:-:S05]  /*b090*/  LOP3.LUT R3, R3, 0x1, RZ, 0xc0, !PT ;  /* 0x0000000103037812 */ /* 0x002fca00078ec0ff */
[----:B------:R-:W-:Y:S01]  /*b0a0*/  IMAD R3, R3, 0x1400, RZ ;  /* 0x0000140003037824 */ /* 0x000fe200078e02ff */
[----:B--2---:R-:W-:-:S03]  /*b0b0*/  R2UR UR12, R8 ;  /* 0x00000000080c72ca */ /* 0x004fc600000e0000 */
[----:B----4-:R-:W-:-:S04]  /*b0c0*/  IMAD R2, R2, 0x7800, R3 ;  /* 0x0000780002027824 */ /* 0x010fc800078e0203 */
[----:B------:R-:W-:-:S04]  /*b0d0*/  VIADD R2, R2, UR40 ;  /* 0x0000002802027c36 */ /* 0x000fc80008000000 */
[----:B------:R-:W-:-:S07]  /*b0e0*/  VIADD R3, R2, 0x1a400 ;  /* 0x0001a40002037836 */ /* 0x000fce0000000000 */
.L_x_185:
[----:B------:R-:W-:-:S13]  /*b0f0*/  @P0 ELECT P2, URZ, PT ;  /* 0x00000000003f082f */ /* 0x000fda0003840000 */
[----:B------:R-:W-:Y:S02]  /*b100*/  @P2 R2UR UR13, R0 ;  /* 0x00000000000d22ca */ /* 0x000fe400000e0000 */
[----:B------:R-:W-:Y:S02]  /*b110*/  @P2 R2UR UR11, R5 ;  /* 0x00000000050b22ca */ /* 0x000fe400000e0000 */
[----:B------:R-:W-:Y:S02]  /*b120*/  @P2 R2UR UR9, R4 ;  /* 0x00000000040922ca */ /* 0x000fe400000e0000 */
[----:B------:R-:W-:Y:S02]  /*b130*/  @P2 R2UR UR8, R3 ;  /* 0x00000000030822ca */ /* 0x000fe400000e0000 */
[----:B------:R-:W-:Y:S02]  /*b140*/  @P2 PLOP3.LUT P0, PT, P2, PT, PT, 0x8, 0x0 ;  /* 0x000000000000281c */ /* 0x000fe4000170e170 */
[----:B------:R-:W-:-:S09]  /*b150*/  PLOP3.LUT P2, PT, PT, PT, PT, 0x8, 0x0 ;  /* 0x000000000000781c */ /* 0x000fd20003f4e170 */
[----:B------:R1:W-:Y:S02]  /*b160*/  UTMALDG.4D.MULTICAST [UR8], [UR4], UR6, desc[UR14] ;  /* 0x00000e08040073b4 */ /* 0x0003e40008019806 */
[----:B-1----:R-:W-:Y:S05]  /*b170*/  @P0 BRA.U.ANY `(.L_x_185) ;  /* 0xfffffffd00dc0947 */ /* 0x002fea000393ffff */
[----:B------:R-:W2:Y:S01]  /*b180*/  LDL R8, [R1+0x8] ;  /* 0x0000080001087983 */ /* 0x000ea20000100800 */
[----:B------:R-:W-:Y:S01]  /*b190*/  PLOP3.LUT P0, PT, PT, PT, PT, 0x80, 0x0 ;  /* 0x000000000000781c */ /* 0x000fe20003f0f070 */
[----:B------:R-:W-:Y:S01]  /*b1a0*/  VIADD R3, R2, 0x1cc00 ;  /* 0x0001cc0002037836 */ /* 0x000fe20000000000 */
[----:B------:R-:W-:Y:S01]  /*b1b0*/  UMOV UR6, 0x30000 ;  /* 0x0003000000067882 */ /* 0x000fe20000000000 */
[----:B------:R-:W-:Y:S01]  /*b1c0*/  UMOV UR14, 0x0 ;  /* 0x00000000000e7882 */ /* 0x000fe20000000000 */
[----:B------:R-:W-:Y:S01]  /*b1d0*/  UMOV UR15, 0x14f00000 ;  /* 0x14f00000000f7882 */ /* 0x000fe20000000000 */
[----:B------:R-:W-:Y:S01]  /*b1e0*/  UMOV UR10, 0x40 ;  /* 0x00000040000a7882 */ /* 0x000fe20000000000 */
[----:B--2---:R-:W-:-:S15]  /*b1f0*/  R2UR UR12, R8 ;  /* 0x00000000080c72ca */ /* 0x004fde00000e0000 */
.L_x_186:
        /* <DEDUP_REMOVED lines=17> */
.L_x_187:
        /* <DEDUP_REMOVED lines=8> */
[----:B----4-:R-:W-:Y:S05]  /*b390*/  @P0 BRA.U.ANY `(.L_x_187) ;  /* 0xfffffffd00dc0947 */ /* 0x010fea000393ffff */
.L_x_172:
[----:B------:R-:W-:Y:S05]  /*b3a0*/  BSYNC B0 ;  /* 0x0000000000007941 */ /* 0x000fea0003800000 */
.L_x_171:
[----:B------:R-:W-:-:S05]  /*b3b0*/  IMAD.U32 R2, RZ, RZ, UR43 ;  /* 0x0000002bff027e24 */ /* 0x000fca000f8e00ff */
[----:B------:R-:W-:-:S13]  /*b3c0*/  ISETP.NE.AND P0, PT, R2, 0x3, PT ;  /* 0x000000030200780c */ /* 0x000fda0003f05270 */
[----:B------:R-:W-:Y:S05]  /*b3d0*/  @!P0 BRA `(.L_x_188) ;  /* 0x0000000000048947 */ /* 0x000fea0003800000 */
[----:B------:R-:W-:Y:S01]  /*b3e0*/  BPT.TRAP 0x1 ;  /* 0x000000040000795c */ /* 0x000fe20000300000 */
.L_x_188:
[----:B------:R-:W-:Y:S01]  /*b3f0*/  IMAD.U32 R2, RZ, RZ, UR48 ;  /* 0x00000030ff027e24 */ /* 0x000fe2000f8e00ff */
[----:B------:R-:W-:Y:S01]  /*b400*/  LEA R3, R7, UR40, 0x3 ;  /* 0x0000002807037c11 */ /* 0x000fe2000f8e18ff */
[----:B------:R-:W-:Y:S03]  /*b410*/  BSSY B0, `(.L_x_189) ;  /* 0x0000007000007945 */ /* 0x000fe60003800000 */
[----:B------:R-:W-:Y:S01]  /*b420*/  ISETP.NE.AND P2, PT, R2, 0x3, PT ;  /* 0x000000030200780c */ /* 0x000fe20003f45270 */
[----:B------:R4:W-:Y:S01]  /*b430*/  STL [R1+0x4], R3 ;  /* 0x0000040301007387 */ /* 0x0009e20000100800 */
[----:B------:R-:W-:-:S04]  /*b440*/  LOP3.LUT R2, R6, 0x1, RZ, 0x3c, !PT ;  /* 0x0000000106027812 */ /* 0x000fc800078e3cff */
[----:B------:R-:W-:-:S04]  /*b450*/  SHF.L.U32 R2, R2, 0x1f, RZ ;  /* 0x0000001f02027819 */ /* 0x000fc800000006ff */
[----:B------:R-:W5:Y:S02]  /*b460*/  SYNCS.PHASECHK.TRANS64.TRYWAIT P3, [R3+URZ+0x29870], R2 ;  /* 0x02987002030075a7 */ /* 0x000f64000806017f */
[----:B----45:R-:W-:Y:S05]  /*b470*/  @!P3 BRA `(.L_x_190) ;  /* 0x00000014008cb947 */ /* 0x030fea0003800000 */
.L_x_228:
[----:B------:R-:W-:Y:S05]  /*b480*/  BSYNC B0 ;  /* 0x0000000000007941 */ /* 0x000fea0003800000 */
.L_x_189:
[----:B------:R-:W-:Y:S05]  /*b490*/  @!P2 BRA `(.L_x_191) ;  /* 0x000000000004a947 */ /* 0x000fea0003800000 */
[----:B------:R-:W-:Y:S01]  /*b4a0*/  BPT.TRAP 0x1 ;  /* 0x000000040000795c */ /* 0x000fe20000300000 */
.L_x_191:
[----:B----4-:R-:W4:Y:S01]  /*b4b0*/  LDL R2, [R1+0x4] ;  /* 0x0000040001027983 */ /* 0x010f220000100800 */
[----:B------:R-:W-:-:S04]  /*b4c0*/  SHF.L.U32 R3, R6, 0x1f, RZ ;  /* 0x0000001f06037819 */ /* 0x000fc800000006ff */
[----:B----4-:R4:W5:Y:S02]  /*b4d0*/  SYNCS.PHASECHK.TRANS64.TRYWAIT P3, [R2+URZ+0x29860], R3 ;  /* 0x02986003020075a7 */ /* 0x010964000806017f */
[----:B----4-:R-:W-:Y:S01]  /*b4e0*/  IMAD R2, R7, 0x5000, RZ ;  /* 0x0000500007027824 */ /* 0x010fe200078e02ff */
[----:B-----5:R-:W-:Y:S06]  /*b4f0*/  @!P3 BRA `(.L_x_192) ;  /* 0x000000140084b947 */ /* 0x020fec0003800000 */
.L_x_229:
[----:B----4-:R-:W4:Y:S04]  /*b500*/  LDL R4, [R1+0x28] ;  /* 0x0000280001047983 */ /* 0x010f280000100800 */
[----:B--2---:R-:W2:Y:S04]  /*b510*/  LDL R10, [R1+0x2c] ;  /* 0x00002c00010a7983 */ /* 0x004ea80000100800 */
[----:B------:R-:W5:Y:S01]  /*b520*/  LDL R12, [R1+0x24] ;  /* 0x00002400010c7983 */ /* 0x000f620000100800 */
[----:B------:R-:W-:Y:S05]  /*b530*/  WARPSYNC.ALL ;  /* 0x0000000000007948 */ /* 0x000fea0003800000 */
[----:B----4-:R-:W-:-:S05]  /*b540*/  LOP3.LUT R3, R2, R4, RZ, 0xfc, !PT ;  /* 0x0000000402037212 */ /* 0x010fca00078efcff */
[----:B------:R-:W1:Y:S01]  /*b550*/  LDSM.16.MT88.4 R4, [R3+UR40+0xa400] ;  /* 0x00a400280304783b */ /* 0x000e620008004200 */
[----:B------:R-:W-:Y:S01]  /*b560*/  VIADD R21, R3, UR40 ;  /* 0x0000002803157c36 */ /* 0x000fe20008000000 */
[----:B-----5:R-:W-:-:S03]  /*b570*/  IADD3 R2, R2, UR40, R12 ;  /* 0x0000002802027c10 */ /* 0x020fc6000fffe00c */
[----:B--2---:R-:W-:Y:S01]  /*b580*/  IMAD.IADD R21, R10, 0x1, R21 ;  /* 0x000000010a157824 */ /* 0x004fe200078e0215 */
        /* <DEDUP_REMOVED lines=67> */
.L_x_193:
[----:B-1----:R-:W2:Y:S02]  /*b9c0*/  LDL R2, [R1+0x4] ;  /* 0x0000040001027983 */ /* 0x002ea40000100800 */
[----:B--2---:R1:W-:Y:S01]  /*b9d0*/  SYNCS.ARRIVE.TRANS64.A1T0 RZ, [R2+URZ+0x29850], RZ ;  /* 0x029850ff02ff79a7 */ /* 0x0043e2000810003f */
[----:B------:R-:W-:Y:S06]  /*b9e0*/  BAR.SYNC.DEFER_BLOCKING 0x2, 0x80 ;  /* 0x0082000000007b1d */ /* 0x000fec0000010000 */
[----:B------:R-:W-:Y:S05]  /*b9f0*/  @!P0 BRA `(.L_x_194) ;  /* 0x0000000000048947 */ /* 0x000fea0003800000 */
[----:B------:R-:W-:Y:S01]  /*ba00*/  BPT.TRAP 0x1 ;  /* 0x000000040000795c */ /* 0x000fe20000300000 */
.L_x_194:
[----:B------:R-:W2:Y:S04]  /*ba10*/  LDL R4, [R1+0x1c] ;  /* 0x00001c0001047983 */ /* 0x000ea80000100800 */
[----:B------:R-:W4:Y:S01]  /*ba20*/  LDL R3, [R1+0x20] ;  /* 0x0000200001037983 */ /* 0x000f220000100800 */
[----:B--2---:R-:W-:-:S13]  /*ba30*/  ISETP.NE.AND P0, PT, R4, RZ, PT ;  /* 0x000000ff0400720c */ /* 0x004fda0003f05270 */
[----:B-1----:R-:W-:-:S05]  /*ba40*/  @P0 VIADD R2, R2, 0x29880 ;  /* 0x0002988002020836 */ /* 0x002fca0000000000 */
[----:B----4-:R-:W-:-:S04]  /*ba50*/  @P0 PRMT R2, R3, 0x654, R2 ;  /* 0x0000065403020816 */ /* 0x010fc80000000002 */
[----:B------:R1:W-:Y:S01]  /*ba60*/  @P0 SYNCS.ARRIVE.TRANS64.RED.A1T0 RZ, [R2+URZ], RZ ;  /* 0x000000ff02ff09a7 */ /* 0x0003e2000810043f */
[----:B------:R-:W-:Y:S02]  /*ba70*/  BPT.TRAP 0x1 ;  /* 0x000000040000795c */ /* 0x000fe40000300000 */
[----:B------:R2:W5:Y:S01]  /*ba80*/  LDL R6, [R1+0xc] ;  /* 0x00000c0001067983 */ /* 0x0005620000100800 */
[C---:B------:R-:W-:Y:S01]  /*ba90*/  ISETP.GT.AND P0, PT, R20.reuse, RZ, PT ;  /* 0x000000ff1400720c */ /* 0x040fe20003f04270 */
[----:B------:R-:W-:Y:S02]  /*baa0*/  VIADD R20, R20, 0xffffffff ;  /* 0xffffffff14147836 */ /* 0x000fe40000000000 */
[----:B------:R2:W5:Y:S10]  /*bab0*/  LDL R7, [R1] ;  /* 0x0000000001077983 */ /* 0x0005740000100800 */
[----:B--2---:R-:W-:Y:S05]  /*bac0*/  @P0 BRA `(.L_x_195) ;  /* 0xffffffec00b00947 */ /* 0x004fea000383ffff */
.L_x_170:
[----:B------:R-:W-:-:S05]  /*bad0*/  IMAD.U32 R0, RZ, RZ, UR43 ;  /* 0x0000002bff007e24 */ /* 0x000fca000f8e00ff */
[----:B------:R-:W-:-:S13]  /*bae0*/  ISETP.NE.AND P0, PT, R0, 0x3, PT ;  /* 0x000000030000780c */ /* 0x000fda0003f05270 */
[----:B------:R-:W-:Y:S05]  /*baf0*/  @!P0 BRA `(.L_x_196) ;  /* 0x0000000000048947 */ /* 0x000fea0003800000 */
[----:B----4-:R-:W-:Y:S01]  /*bb00*/  BPT.TRAP 0x1 ;  /* 0x000000040000795c */ /* 0x010fe20000300000 */
.L_x_196:
[----:B-12---:R-:W2:Y:S04]  /*bb10*/  LDL R2, [R1+0xc] ;  /* 0x00000c0001027983 */ /* 0x006ea80000100800 */
[----:B------:R-:W3:Y:S01]  /*bb20*/  LDL R0, [R1] ;  /* 0x0000000001007983 */ /* 0x000ee20000100800 */
[----:B------:R-:W-:Y:S01]  /*bb30*/  BSSY B0, `(.L_x_197) ;  /* 0x0000008000007945 */ /* 0x000fe20003800000 */
[----:B--2---:R-:W-:-:S04]  /*bb40*/  LOP3.LUT R3, R2, 0x1, RZ, 0x3c, !PT ;  /* 0x0000000102037812 */ /* 0x004fc800078e3cff */
[----:B------:R-:W-:Y:S02]  /*bb50*/  SHF.L.U32 R3, R3, 0x1f, RZ ;  /* 0x0000001f03037819 */ /* 0x000fe400000006ff */
[----:B---3--:R-:W-:-:S04]  /*bb60*/  LEA R20, R0, UR40, 0x3 ;  /* 0x0000002800147c11 */ /* 0x008fc8000f8e18ff */
[----:B------:R-:W1:Y:S01]  /*bb70*/  SYNCS.PHASECHK.TRANS64.TRYWAIT P2, [R20+URZ+0x29870], R3 ;  /* 0x02987003140075a7 */ /* 0x000e62000804017f */
[----:B------:R-:W-:-:S05]  /*bb80*/  IMAD.U32 R0, RZ, RZ, UR48 ;  /* 0x00000030ff007e24 */ /* 0x000fca000f8e00ff */
[----:B------:R-:W-:Y:S01]  /*bb90*/  ISETP.NE.AND P1, PT, R0, 0x3, PT ;  /* 0x000000030000780c */ /* 0x000fe20003f25270 */
[----:B-1----:R-:W-:-:S12]  /*bba0*/  @!P2 BRA `(.L_x_198) ;  /* 0x0000000c00f0a947 */ /* 0x002fd80003800000 */
.L_x_230:
[----:B----4-:R-:W-:Y:S05]  /*bbb0*/  BSYNC B0 ;  /* 0x0000000000007941 */ /* 0x010fea0003800000 */
.L_x_197:
[----:B------:R-:W-:Y:S05]  /*bbc0*/  @!P1 BRA `(.L_x_199) ;  /* 0x0000000000049947 */ /* 0x000fea0003800000 */
[----:B------:R-:W-:Y:S01]  /*bbd0*/  BPT.TRAP 0x1 ;  /* 0x000000040000795c */ /* 0x000fe20000300000 */
.L_x_199:
[----:B------:R-:W1:Y:S02]  /*bbe0*/  LDL R0, [R1+0xc] ;  /* 0x00000c0001007983 */ /* 0x000e640000100800 */
[----:B-1----:R-:W-:-:S04]  /*bbf0*/  SHF.L.U32 R3, R0, 0x1f, RZ ;  /* 0x0000001f00037819 */ /* 0x002fc800000006ff */
[----:B------:R-:W1:Y:S02]  /*bc00*/  SYNCS.PHASECHK.TRANS64.TRYWAIT P2, [R20+URZ+0x29860], R3 ;  /* 0x02986003140075a7 */ /* 0x000e64000804017f */
[----:B-1----:R-:W-:Y:S05]  /*bc10*/  @!P2 BRA `(.L_x_200) ;  /* 0x0000000c00e8a947 */ /* 0x002fea0003800000 */
.L_x_231:
[----:B------:R-:W2:Y:S04]  /*bc20*/  LDL R0, [R1] ;  /* 0x0000000001007983 */ /* 0x000ea80000100800 */
[----:B------:R-:W3:Y:S04]  /*bc30*/  LDL R2, [R1+0x28] ;  /* 0x0000280001027983 */ /* 0x000ee80000100800 */
[----:B------:R-:W4:Y:S04]  /*bc40*/  LDL R10, [R1+0x2c] ;  /* 0x00002c00010a7983 */ /* 0x000f280000100800 */
[----:B------:R-:W4:Y:S01]  /*bc50*/  LDL R12, [R1+0x24] ;  /* 0x00002400010c7983 */ /* 0x000f220000100800 */
[----:B------:R-:W-:Y:S05]  /*bc60*/  WARPSYNC.ALL ;  /* 0x0000000000007948 */ /* 0x000fea0003800000 */
[----:B--2---:R-:W-:-:S05]  /*bc70*/  IMAD R0, R0, 0x5000, RZ ;  /* 0x0000500000007824 */ /* 0x004fca00078e02ff */
[----:B---3--:R-:W-:-:S05]  /*bc80*/  LOP3.LUT R2, R0, R2, RZ, 0xfc, !PT ;  /* 0x0000000200027212 */ /* 0x008fca00078efcff */
[----:B-----5:R-:W2:Y:S01]  /*bc90*/  LDSM.16.MT88.4 R4, [R2+UR40+0xa400] ;  /* 0x00a400280204783b */ /* 0x020ea20008004200 */
[----:B-1----:R-:W-:Y:S01]  /*bca0*/  VIADD R3, R2, UR40 ;  /* 0x0000002802037c36 */ /* 0x002fe20008000000 */
[----:B----4-:R-:W-:-:S03]  /*bcb0*/  IADD3 R0, R0, UR40, R12 ;  /* 0x0000002800007c10 */ /* 0x010fc6000fffe00c */
[----:B------:R-:W-:Y:S01]  /*bcc0*/  IMAD.IADD R3, R10, 0x1, R3 ;  /* 0x000000010a037824 */ /* 0x000fe200078e0203 */
[C-C-:B--2---:R-:W-:Y:S02]  /*bcd0*/  PRMT R8, R4.reuse, 0x6420, R5.reuse ;  /* 0x0000642004087816 */ /* 0x144fe40000000005 */
        /* <DEDUP_REMOVED lines=66> */
.L_x_201:
[----:B-1----:R1:W-:Y:S01]  /*c100*/  SYNCS.ARRIVE.TRANS64.A1T0 RZ, [R20+URZ+0x29850], RZ ;  /* 0x029850ff14ff79a7 */ /* 0x0023e2000810003f */
[----:B------:R-:W-:Y:S06]  /*c110*/  BAR.SYNC.DEFER_BLOCKING 0x2, 0x80 ;  /* 0x0082000000007b1d */ /* 0x000fec0000010000 */
[----:B------:R-:W-:Y:S05]  /*c120*/  @!P0 BRA `(.L_x_202) ;  /* 0x0000000000048947 */ /* 0x000fea0003800000 */
[----:B------:R-:W-:Y:S01]  /*c130*/  BPT.TRAP 0x1 ;  /* 0x000000040000795c */ /* 0x000fe20000300000 */
.L_x_202:
[----:B------:R-:W3:Y:S04]  /*c140*/  LDL R2, [R1+0x1c] ;  /* 0x00001c0001027983 */ /* 0x000ee80000100800 */
[----:B--2---:R-:W2:Y:S01]  /*c150*/  LDL R0, [R1+0x20] ;  /* 0x0000200001007983 */ /* 0x004ea20000100800 */
[----:B---3--:R-:W-:-:S13]  /*c160*/  ISETP.NE.AND P0, PT, R2, RZ, PT ;  /* 0x000000ff0200720c */ /* 0x008fda0003f05270 */
[----:B-1----:R-:W-:-:S05]  /*c170*/  @P0 VIADD R20, R20, 0x29880 ;  /* 0x0002988014140836 */ /* 0x002fca0000000000 */
[----:B--2---:R-:W-:-:S04]  /*c180*/  @P0 PRMT R20, R0, 0x654, R20 ;  /* 0x0000065400140816 */ /* 0x004fc80000000014 */
[----:B------:R1:W-:Y:S01]  /*c190*/  @P0 SYNCS.ARRIVE.TRANS64.RED.A1T0 RZ, [R20+URZ], RZ ;  /* 0x000000ff14ff09a7 */ /* 0x0003e2000810043f */
[----:B------:R-:W-:Y:S02]  /*c1a0*/  BPT.TRAP 0x1 ;  /* 0x000000040000795c */ /* 0x000fe40000300000 */
[----:B------:R-:W2:Y:S01]  /*c1b0*/  LDL.LU R0, [R1] ;  /* 0x0000000001007983 */ /* 0x000ea20000300800 */
[----:B------:R-:W3:Y:S03]  /*c1c0*/  LDC R2, c[0x0][0xda4] ;  /* 0x00036900ff027b82 */ /* 0x000ee60000000800 */
[----:B------:R-:W4:Y:S01]  /*c1d0*/  LDL.LU R3, [R1+0xc] ;  /* 0x00000c0001037983 */ /* 0x000f220000300800 */
[----:B------:R-:W-:Y:S02]  /*c1e0*/  UIADD3 UR49, UR44, UR49, URZ ;  /* 0x000000312c317290 */ /* 0x000fe4000fffe03f */
[----:B------:R-:W-:-:S04]  /*c1f0*/  UIADD3 UR47, UR47, 0x1, URZ ;  /* 0x000000012f2f7890 */ /* 0x000fc8000fffe03f */
[----:B---3--:R-:W-:Y:S01]  /*c200*/  ISETP.LE.AND P1, PT, R2, UR49, PT ;  /* 0x0000003102007c0c */ /* 0x008fe2000bf23270 */
[----:B--2---:R-:W-:-:S05]  /*c210*/  VIADD R0, R0, 0x1 ;  /* 0x0000000100007836 */ /* 0x004fca0000000000 */
        /* <DEDUP_REMOVED lines=8> */
.L_x_153:
[----:B--2---:R-:W2:Y:S01]  /*c2a0*/  S2R R3, SR_CgaCtaId ;  /* 0x0000000000037919 */ /* 0x004ea20000008800 */
[----:B------:R-:W-:-:S04]  /*c2b0*/  MOV R0, 0x400 ;  /* 0x0000040000007802 */ /* 0x000fc80000000f00 */
[----:B--2---:R-:W-:Y:S01]  /*c2c0*/  LEA R9, R3, R0, 0x18 ;  /* 0x0000000003097211 */ /* 0x004fe200078ec0ff */
[----:B------:R-:W-:-:S05]  /*c2d0*/  IMAD.U32 R0, RZ, RZ, UR47 ;  /* 0x0000002fff007e24 */ /* 0x000fca000f8e00ff */
[----:B------:R-:W-:-:S04]  /*c2e0*/  SHF.L.U32 R0, R0, 0x1f, RZ ;  /* 0x0000001f00007819 */ /* 0x000fc800000006ff */
[----:B------:R-:W2:Y:S02]  /*c2f0*/  SYNCS.PHASECHK.TRANS64.TRYWAIT P0, [R9+URZ+0x29820], R0 ;  /* 0x02982000090075a7 */ /* 0x000ea4000800017f */
[----:B--2---:R-:W-:Y:S05]  /*c300*/  @!P0 BRA `(.L_x_204) ;  /* 0x0000000800408947 */ /* 0x004fea0003800000 */
.L_x_232:
[----:B------:R-:W3:Y:S02]  /*c310*/  S2R R2, SR_TID.X ;  /* 0x0000000000027919 */ /* 0x000ee40000002100 */
[----:B---3--:R-:W-:-:S04]  /*c320*/  SHF.R.U32.HI R2, RZ, 0x5, R2 ;  /* 0x00000005ff027819 */ /* 0x008fc80000011602 */
[----:B------:R-:W-:-:S05]  /*c330*/  LOP3.LUT R2, R2, 0x3, RZ, 0xc0, !PT ;  /* 0x0000000302027812 */ /* 0x000fca00078ec0ff */
[----:B--2---:R-:W2:Y:S02]  /*c340*/  SHFL.IDX PT, R0, R2, RZ, 0x1f ;  /* 0x00001fff02007589 */ /* 0x004ea400000e0000 */
[----:B--2---:R-:W-:-:S13]  /*c350*/  ISETP.NE.AND P0, PT, R0, RZ, PT ;  /* 0x000000ff0000720c */ /* 0x004fda0003f05270 */
        /* <DEDUP_REMOVED lines=9> */
.L_x_207:
[----:B------:R-:W2:Y:S04]  /*c3f0*/  LDL R2, [R1] ;  /* 0x0000000001027983 */ /* 0x000ea80000100800 */
[----:B------:R-:W3:Y:S01]  /*c400*/  LDL.LU R6, [R1+0xc] ;  /* 0x00000c0001067983 */ /* 0x000ee20000300800 */
[----:B------:R-:W-:-:S04]  /*c410*/  VIADD R0, R9, 0x29840 ;  /* 0x0002984009007836 */ /* 0x000fc80000000000 */
[C---:B--2---:R-:W-:Y:S02]  /*c420*/  IMAD R5, R2.reuse, 0x8, R0 ;  /* 0x0000000802057824 */ /* 0x044fe400078e0200 */
[----:B------:R-:W-:Y:S01]  /*c430*/  VIADD R2, R2, 0x1 ;  /* 0x0000000102027836 */ /* 0x000fe20000000000 */
[----:B---3--:R-:W-:-:S04]  /*c440*/  SHF.L.U32 R4, R6, 0x1f, RZ ;  /* 0x0000001f06047819 */ /* 0x008fc800000006ff */
[----:B------:R-:W-:Y:S01]  /*c450*/  ISETP.NE.AND P2, PT, R2, 0x2, PT ;  /* 0x000000020200780c */ /* 0x000fe20003f45270 */
[----:B------:R-:W2:Y:S03]  /*c460*/  SYNCS.PHASECHK.TRANS64.TRYWAIT P1, [R5+URZ], R4 ;  /* 0x00000004050075a7 */ /* 0x000ea6000802017f */
[----:B------:R-:W-:-:S04]  /*c470*/  SEL R3, RZ, 0x1, P2 ;  /* 0x00000001ff037807 */ /* 0x000fc80001000000 */
[----:B------:R-:W-:Y:S02]  /*c480*/  LOP3.LUT R6, R6, R3, RZ, 0x3c, !PT ;  /* 0x0000000306067212 */ /* 0x000fe400078e3cff */
[----:B------:R-:W-:-:S05]  /*c490*/  SEL R3, R2, RZ, P2 ;  /* 0x000000ff02037207 */ /* 0x000fca0001000000 */
[----:B------:R-:W-:Y:S01]  /*c4a0*/  IMAD R7, R3, 0x8, R0 ;  /* 0x0000000803077824 */ /* 0x000fe200078e0200 */
[----:B------:R-:W-:Y:S01]  /*c4b0*/  SHF.L.U32 R0, R6, 0x1f, RZ ;  /* 0x0000001f06007819 */ /* 0x000fe200000006ff */
[----:B--2---:R-:W-:Y:S06]  /*c4c0*/  @!P1 BRA `(.L_x_208) ;  /* 0x0000000400e49947 */ /* 0x004fec0003800000 */
.L_x_233:
[----:B------:R-:W3:Y:S02]  /*c4d0*/  SYNCS.PHASECHK.TRANS64.TRYWAIT P1, [R7+URZ], R0 ;  /* 0x00000000070075a7 */ /* 0x000ee4000802017f */
[----:B---3--:R-:W-:Y:S05]  /*c4e0*/  @!P1 BRA `(.L_x_209) ;  /* 0x0000000400f09947 */ /* 0x008fea0003800000 */
.L_x_234:
[----:B------:R-:W-:Y:S05]  /*c4f0*/  @!P0 BRA `(.L_x_210) ;  /* 0x0000000000048947 */ /* 0x000fea0003800000 */
[----:B------:R-:W-:Y:S01]  /*c500*/  BPT.TRAP 0x1 ;  /* 0x000000040000795c */ /* 0x000fe20000300000 */
.L_x_210:
[----:B------:R-:W2:Y:S02]  /*c510*/  LDL.LU R2, [R1] ;  /* 0x0000000001027983 */ /* 0x000ea40000300800 */
[----:B--2---:R-:W-:-:S04]  /*c520*/  IMAD R5, R2, 0x8, R9 ;  /* 0x0000000802057824 */ /* 0x004fc800078e0209 */
[----:B------:R-:W2:Y:S02]  /*c530*/  SYNCS.PHASECHK.TRANS64.TRYWAIT P1, [R5+URZ+0x29860], R4 ;  /* 0x02986004050075a7 */ /* 0x000ea4000802017f */
[----:B--2---:R-:W-:Y:S05]  /*c540*/  @!P1 BRA `(.L_x_211) ;  /* 0x0000000400ec9947 */ /* 0x004fea0003800000 */
.L_x_235:
[----:B------:R-:W-:Y:S05]  /*c550*/  @!P0 BRA `(.L_x_212) ;  /* 0x0000000000048947 */ /* 0x000fea0003800000 */
[----:B------:R-:W-:Y:S01]  /*c560*/  BPT.TRAP 0x1 ;  /* 0x000000040000795c */ /* 0x000fe20000300000 */
.L_x_212:
[----:B------:R-:W-:-:S04]  /*c570*/  IMAD R3, R3, 0x8, R9 ;  /* 0x0000000803037824 */ /* 0x000fc800078e0209 */
[----:B------:R-:W4:Y:S02]  /*c580*/  SYNCS.PHASECHK.TRANS64.TRYWAIT P1, [R3+URZ+0x29860], R0 ;  /* 0x02986000030075a7 */ /* 0x000f24000802017f */
[----:B----4-:R-:W-:Y:S05]  /*c590*/  @!P1 BRA `(.L_x_213) ;  /* 0x0000000400ec9947 */ /* 0x010fea0003800000 */
.L_x_236:
[----:B------:R-:W-:Y:S05]  /*c5a0*/  @!P0 BRA `(.L_x_214) ;  /* 0x0000000000048947 */ /* 0x000fea0003800000 */
[----:B------:R-:W-:Y:S01]  /*c5b0*/  BPT.TRAP 0x1 ;  /* 0x000000040000795c */ /* 0x000fe20000300000 */
.L_x_214:
[----:B------:R-:W5:Y:S02]  /*c5c0*/  SYNCS.PHASECHK.TRANS64.TRYWAIT P0, [R5+URZ+0x29880], R4 ;  /* 0x02988004050075a7 */ /* 0x000f64000800017f */
[----:B-----5:R-:W-:Y:S05]  /*c5d0*/  @!P0 BRA `(.L_x_215) ;  /* 0x0000000400f08947 */ /* 0x020fea0003800000 */
.L_x_216:
[----:B------:R1:W1:Y:S02]  /*c5e0*/  SYNCS.PHASECHK.TRANS64.TRYWAIT P0, [R3+URZ+0x29880], R0 ;  /* 0x02988000030075a7 */ /* 0x000264000800017f */
[----:B-1----:R-:W-:Y:S05]  /*c5f0*/  @!P0 NANOSLEEP.SYNCS 0x989680 ;  /* 0x009896800000895d */ /* 0x002fea0003900000 */
[----:B------:R-:W1:Y:S02]  /*c600*/  @!P0 SYNCS.PHASECHK.TRANS64 P0, [R3+URZ+0x29880], R0 ;  /* 0x02988000030085a7 */ /* 0x000e64000800007f */
[----:B-1----:R-:W-:Y:S05]  /*c610*/  @!P0 BRA `(.L_x_216) ;  /* 0xfffffffc00f08947 */ /* 0x002fea000383ffff */
.L_x_206:
[----:B------:R-:W-:Y:S05]  /*c620*/  BSYNC B0 ;  /* 0x0000000000007941 */ /* 0x000fea0003800000 */
.L_x_205:
[----:B------:R-:W-:Y:S05]  /*c630*/  EXIT ;  /* 0x000000000000794d */ /* 0x000fea0003800000 */
.L_x_127:
[----:B-1----:R-:W-:-:S04]  /*c640*/  IMAD.U32 R3, RZ, RZ, UR38 ;  /* 0x00000026ff037e24 */ /* 0x002fc8000f8e00ff */
[----:B------:R1:W2:Y:S03]  /*c650*/  SYNCS.PHASECHK.TRANS64.TRYWAIT P1, [R3+URZ+0x29800], R0 ;  /* 0x02980000030075a7 */ /* 0x0002a6000802017f */
[----:B--2---:R-:W-:Y:S05]  /*c660*/  @!P1 NANOSLEEP.SYNCS 0x989680 ;  /* 0x009896800000995d */ /* 0x004fea0003900000 */
[----:B------:R-:W2:Y:S02]  /*c670*/  @!P1 SYNCS.PHASECHK.TRANS64 P1, [R3+URZ+0x29800], R0 ;  /* 0x02980000030095a7 */ /* 0x000ea4000802007f */
[----:B--2---:R-:W-:Y:S05]  /*c680*/  @!P1 BRA `(.L_x_127) ;  /* 0xfffffffc00ec9947 */ /* 0x004fea000383ffff */
[----:B------:R-:W-:Y:S05]  /*c690*/  BRA `(.L_x_217) ;  /* 0xffffff5000f87947 */ /* 0x000fea000383ffff */
.L_x_131:
[----:B--2---:R2:W3:Y:S02]  /*c6a0*/  SYNCS.PHASECHK.TRANS64.TRYWAIT P1, [R4+URZ+0x29830], R3 ;  /* 0x02983003040075a7 */ /* 0x0044e4000802017f */
[----:B---3--:R-:W-:Y:S05]  /*c6b0*/  @!P1 NANOSLEEP.SYNCS 0x989680 ;  /* 0x009896800000995d */ /* 0x008fea0003900000 */
[----:B------:R-:W3:Y:S02]  /*c6c0*/  @!P1 SYNCS.PHASECHK.TRANS64 P1, [R4+URZ+0x29830], R3 ;  /* 0x02983003040095a7 */ /* 0x000ee4000802007f */
[----:B---3--:R-:W-:Y:S05]  /*c6d0*/  @!P1 BRA `(.L_x_131) ;  /* 0xfffffffc00f09947 */ /* 0x008fea000383ffff */
[----:B------:R-:W-:Y:S05]  /*c6e0*/  BRA `(.L_x_130) ;  /* 0xffffff5400147947 */ /* 0x000fea000383ffff */
.L_x_137:
[----:B--2---:R-:W-:-:S04]  /*c6f0*/  IMAD.U32 R3, RZ, RZ, UR6 ;  /* 0x00000006ff037e24 */ /* 0x004fc8000f8e00ff */
[----:B------:R2:W3:Y:S03]  /*c700*/  SYNCS.PHASECHK.TRANS64.TRYWAIT P1, [R3+URZ+0x29830], R0 ;  /* 0x02983000030075a7 */ /* 0x0004e6000802017f */
[----:B---3--:R-:W-:Y:S05]  /*c710*/  @!P1 NANOSLEEP.SYNCS 0x989680 ;  /* 0x009896800000995d */ /* 0x008fea0003900000 */
[----:B------:R-:W3:Y:S02]  /*c720*/  @!P1 SYNCS.PHASECHK.TRANS64 P1, [R3+URZ+0x29830], R0 ;  /* 0x02983000030095a7 */ /* 0x000ee4000802007f */
[----:B---3--:R-:W-:Y:S05]  /*c730*/  @!P1 BRA `(.L_x_137) ;  /* 0xfffffffc00ec9947 */ /* 0x008fea000383ffff */
[----:B------:R-:W-:Y:S05]  /*c740*/  BRA `(.L_x_134) ;  /* 0xffffff84001c7947 */ /* 0x000fea000383ffff */
.L_x_141:
[----:B--2---:R-:W-:-:S04]  /*c750*/  IMAD.U32 R3, RZ, RZ, UR6 ;  /* 0x00000006ff037e24 */ /* 0x004fc8000f8e00ff */
[----:B------:R2:W3:Y:S03]  /*c760*/  SYNCS.PHASECHK.TRANS64.TRYWAIT P1, [R3+URZ+0x29850], R0 ;  /* 0x02985000030075a7 */ /* 0x0004e6000802017f */
[----:B---3--:R-:W-:Y:S05]  /*c770*/  @!P1 NANOSLEEP.SYNCS 0x989680 ;  /* 0x009896800000995d */ /* 0x008fea0003900000 */
[----:B------:R-:W3:Y:S02]  /*c780*/  @!P1 SYNCS.PHASECHK.TRANS64 P1, [R3+URZ+0x29850], R0 ;  /* 0x02985000030095a7 */ /* 0x000ee4000802007f */
[----:B---3--:R-:W-:Y:S05]  /*c790*/  @!P1 BRA `(.L_x_141) ;  /* 0xfffffffc00ec9947 */ /* 0x008fea000383ffff */
[----:B------:R-:W-:Y:S05]  /*c7a0*/  BRA `(.L_x_138) ;  /* 0xffffff90001c7947 */ /* 0x000fea000383ffff */
.L_x_148:
[----:B--2---:R-:W-:-:S04]  /*c7b0*/  IMAD.U32 R7, RZ, RZ, UR8 ;  /* 0x00000008ff077e24 */ /* 0x004fc8000f8e00ff */
[----:B------:R2:W3:Y:S03]  /*c7c0*/  SYNCS.PHASECHK.TRANS64.TRYWAIT P1, [R7+URZ+0x29850], R6 ;  /* 0x02985006070075a7 */ /* 0x0004e6000802017f */
[----:B---3--:R-:W-:Y:S05]  /*c7d0*/  @!P1 NANOSLEEP.SYNCS 0x989680 ;  /* 0x009896800000995d */ /* 0x008fea0003900000 */
[----:B------:R-:W3:Y:S02]  /*c7e0*/  @!P1 SYNCS.PHASECHK.TRANS64 P1, [R7+URZ+0x29850], R6 ;  /* 0x02985006070095a7 */ /* 0x000ee4000802007f */
[----:B---3--:R-:W-:Y:S05]  /*c7f0*/  @!P1 BRA `(.L_x_148) ;  /* 0xfffffffc00ec9947 */ /* 0x008fea000383ffff */
[----:B------:R-:W-:Y:S05]  /*c800*/  BRA `(.L_x_147) ;  /* 0xffffffac00f47947 */ /* 0x000fea000383ffff */
.L_x_158:
[----:B------:R-:W-:Y:S02]  /*c810*/  IMAD.MOV.U32 R13, RZ, RZ, R8 ;  /* 0x000000ffff0d7224 */ /* 0x000fe400078e0008 */
[----:B------:R-:W-:Y:S02]  /*c820*/  IMAD.MOV.U32 R12, RZ, RZ, RZ ;  /* 0x000000ffff0c7224 */ /* 0x000fe400078e00ff */
[----:B------:R-:W-:Y:S02]  /*c830*/  IMAD.MOV.U32 R11, RZ, RZ, 0x1f ;  /* 0x0000001fff0b7424 */ /* 0x000fe400078e00ff */
[----:B------:R-:W-:-:S07]  /*c840*/  IMAD.MOV.U32 R15, RZ, RZ, -0x1 ;  /* 0xffffffffff0f7424 */ /* 0x000fce00078e00ff */
[----:B----4-:R-:W-:Y:S05]  /*c850*/  WARPSYNC.COLLECTIVE R15, `(.L_x_218) ;  /* 0x000000000f087348 */ /* 0x010fea0003c00000 */
[----:B------:R1:W2:Y:S02]  /*c860*/  SHFL.IDX P6, R14, R13, R12, R11 ;  /* 0x0000000c0d0e7389 */ /* 0x0002a400000c000b */
[----:B-12-4-:R-:W-:Y:S01]  /*c870*/  ENDCOLLECTIVE ;  /* 0x000000000000791b */ /* 0x016fe20003800000 */
.L_x_218:
[----:B------:R-:W-:Y:S05]  /*c880*/  BRA `(.L_x_219) ;  /* 0xffffffd400bc7947 */ /* 0x000fea000383ffff */
.L_x_160:
[----:B------:R-:W-:Y:S01]  /*c890*/  BSSY B0, `(.L_x_220) ;  /* 0x0000006000007945 */ /* 0x000fe20003800000 */
[----:B------:R-:W-:-:S07]  /*c8a0*/  IMAD.MOV.U32 R15, RZ, RZ, -0x1 ;  /* 0xffffffffff0f7424 */ /* 0x000fce00078e00ff */
[----:B----4-:R-:W-:Y:S05]  /*c8b0*/  WARPSYNC.COLLECTIVE R15, `(.L_x_221) ;  /* 0x000000000f0c7348 */ /* 0x010fea0003c00000 */
[----:B------:R-:W-:Y:S02]  /*c8c0*/  ELECT P6, UR62, PT ;  /* 0x00000000003e782f */ /* 0x000fe400038c0000 */
[----:B------:R-:W-:Y:S01]  /*c8d0*/  MOV R14, UR62 ;  /* 0x0000003e000e7c02 */ /* 0x000fe20008000f00 */
[----:B----4-:R-:W-:Y:S10]  /*c8e0*/  ENDCOLLECTIVE ;  /* 0x000000000000791b */ /* 0x010ff40003800000 */
.L_x_221:
[----:B------:R-:W-:Y:S05]  /*c8f0*/  BSYNC B0 ;  /* 0x0000000000007941 */ /* 0x000fea0003800000 */
.L_x_220:
[----:B------:R-:W-:Y:S05]  /*c900*/  BRA `(.L_x_222) ;  /* 0xffffffd400bc7947 */ /* 0x000fea000383ffff */
.L_x_163:
[----:B-1----:R1:W2:Y:S02]  /*c910*/  SYNCS.PHASECHK.TRANS64.TRYWAIT P0, [R2+URZ+0x29880], R3 ;  /* 0x02988003020075a7 */ /* 0x0022a4000800017f */
[----:B--2---:R-:W-:Y:S05]  /*c920*/  @!P0 NANOSLEEP.SYNCS 0x989680 ;  /* 0x009896800000895d */ /* 0x004fea0003900000 */
[----:B------:R-:W2:Y:S02]  /*c930*/  @!P0 SYNCS.PHASECHK.TRANS64 P0, [R2+URZ+0x29880], R3 ;  /* 0x02988003020085a7 */ /* 0x000ea4000800007f */
[----:B--2---:R-:W-:Y:S05]  /*c940*/  @!P0 BRA `(.L_x_163) ;  /* 0xfffffffc00f08947 */ /* 0x004fea000383ffff */
[----:B------:R-:W-:Y:S05]  /*c950*/  BRA `(.L_x_223) ;  /* 0xffffffd8000c7947 */ /* 0x000fea000383ffff */
.L_x_166:
[----:B-1----:R1:W2:Y:S02]  /*c960*/  SYNCS.PHASECHK.TRANS64.TRYWAIT P0, [R2+URZ+0x29840], R3 ;  /* 0x02984003020075a7 */ /* 0x0022a4000800017f */
[----:B--2---:R-:W-:Y:S05]  /*c970*/  @!P0 NANOSLEEP.SYNCS 0x989680 ;  /* 0x009896800000895d */ /* 0x004fea0003900000 */
[----:B------:R-:W2:Y:S02]  /*c980*/  @!P0 SYNCS.PHASECHK.TRANS64 P0, [R2+URZ+0x29840], R3 ;  /* 0x02984003020085a7 */ /* 0x000ea4000800007f */
[----:B--2---:R-:W-:Y:S05]  /*c990*/  @!P0 BRA `(.L_x_166) ;  /* 0xfffffffc00f08947 */ /* 0x004fea000383ffff */
[----:B------:R-:W-:Y:S05]  /*c9a0*/  BRA `(.L_x_224) ;  /* 0xffffffd800987947 */ /* 0x000fea000383ffff */
.L_x_169:
[----:B--2---:R-:W-:-:S04]  /*c9b0*/  IMAD.U32 R3, RZ, RZ, UR40 ;  /* 0x00000028ff037e24 */ /* 0x004fc8000f8e00ff */
[----:B------:R2:W3:Y:S03]  /*c9c0*/  SYNCS.PHASECHK.TRANS64.TRYWAIT P0, [R3+URZ+0x29820], R2 ;  /* 0x02982002030075a7 */ /* 0x0004e6000800017f */
[----:B---3--:R-:W-:Y:S05]  /*c9d0*/  @!P0 NANOSLEEP.SYNCS 0x989680 ;  /* 0x009896800000895d */ /* 0x008fea0003900000 */
[----:B------:R-:W3:Y:S02]  /*c9e0*/  @!P0 SYNCS.PHASECHK.TRANS64 P0, [R3+URZ+0x29820], R2 ;  /* 0x02982002030085a7 */ /* 0x000ee4000800007f */
[----:B---3--:R-:W-:Y:S05]  /*c9f0*/  @!P0 BRA `(.L_x_169) ;  /* 0xfffffffc00ec8947 */ /* 0x008fea000383ffff */
[----:B------:R-:W-:Y:S05]  /*ca00*/  BRA `(.L_x_225) ;  /* 0xffffffdc00c47947 */ /* 0x000fea000383ffff */
.L_x_175:
[----:B-1----:R1:W4:Y:S02]  /*ca10*/  SYNCS.PHASECHK.TRANS64.TRYWAIT P0, [R4+URZ+0x29880], R3 ;  /* 0x02988003040075a7 */ /* 0x002324000800017f */
[----:B----4-:R-:W-:Y:S05]  /*ca20*/  @!P0 NANOSLEEP.SYNCS 0x989680 ;  /* 0x009896800000895d */ /* 0x010fea0003900000 */
[----:B------:R-:W4:Y:S02]  /*ca30*/  @!P0 SYNCS.PHASECHK.TRANS64 P0, [R4+URZ+0x29880], R3 ;  /* 0x02988003040085a7 */ /* 0x000f24000800007f */
[----:B----4-:R-:W-:Y:S05]  /*ca40*/  @!P0 BRA `(.L_x_175) ;  /* 0xfffffffc00f08947 */ /* 0x010fea000383ffff */
[----:B------:R-:W-:Y:S05]  /*ca50*/  BRA `(.L_x_226) ;  /* 0xffffffe0005c7947 */ /* 0x000fea000383ffff */
.L_x_181:
[----:B-1----:R1:W2:Y:S02]  /*ca60*/  SYNCS.PHASECHK.TRANS64.TRYWAIT P0, [R4+URZ+0x29840], R3 ;  /* 0x02984003040075a7 */ /* 0x0022a4000800017f */
[----:B--2---:R-:W-:Y:S05]  /*ca70*/  @!P0 NANOSLEEP.SYNCS 0x989680 ;  /* 0x009896800000895d */ /* 0x004fea0003900000 */
[----:B------:R-:W2:Y:S02]  /*ca80*/  @!P0 SYNCS.PHASECHK.TRANS64 P0, [R4+URZ+0x29840], R3 ;  /* 0x02984003040085a7 */ /* 0x000ea4000800007f */
[----:B--2---:R-:W-:Y:S05]  /*ca90*/  @!P0 BRA `(.L_x_181) ;  /* 0xfffffffc00f08947 */ /* 0x004fea000383ffff */
[----:B------:R-:W-:Y:S05]  /*caa0*/  BRA `(.L_x_227) ;  /* 0xffffffe400147947 */ /* 0x000fea000383ffff */
.L_x_190:
[----:B----4-:R-:W4:Y:S02]  /*cab0*/  LDL R3, [R1+0x4] ;  /* 0x0000040001037983 */ /* 0x010f240000100800 */
[----:B----4-:R4:W1:Y:S02]  /*cac0*/  SYNCS.PHASECHK.TRANS64.TRYWAIT P3, [R3+URZ+0x29870], R2 ;  /* 0x02987002030075a7 */ /* 0x010864000806017f */
[----:B-1----:R-:W-:Y:S05]  /*cad0*/  @!P3 NANOSLEEP.SYNCS 0x989680 ;  /* 0x009896800000b95d */ /* 0x002fea0003900000 */
[----:B------:R-:W1:Y:S02]  /*cae0*/  @!P3 SYNCS.PHASECHK.TRANS64 P3, [R3+URZ+0x29870], R2 ;  /* 0x029870020300b5a7 */ /* 0x000e64000806007f */
[----:B-1----:R-:W-:Y:S05]  /*caf0*/  @!P3 BRA `(.L_x_190) ;  /* 0xfffffffc00ecb947 */ /* 0x002fea000383ffff */
[----:B------:R-:W-:Y:S05]  /*cb00*/  BRA `(.L_x_228) ;  /* 0xffffffe8005c7947 */ /* 0x000fea000383ffff */
.L_x_192:
[----:B----4-:R-:W4:Y:S02]  /*cb10*/  LDL R4, [R1+0x4] ;  /* 0x0000040001047983 */ /* 0x010f240000100800 */
[----:B----4-:R4:W1:Y:S02]  /*cb20*/  SYNCS.PHASECHK.TRANS64.TRYWAIT P3, [R4+URZ+0x29860], R3 ;  /* 0x02986003040075a7 */ /* 0x010864000806017f */
[----:B-1----:R-:W-:Y:S05]  /*cb30*/  @!P3 NANOSLEEP.SYNCS 0x989680 ;  /* 0x009896800000b95d */ /* 0x002fea0003900000 */
[----:B------:R-:W1:Y:S02]  /*cb40*/  @!P3 SYNCS.PHASECHK.TRANS64 P3, [R4+URZ+0x29860], R3 ;  /* 0x029860030400b5a7 */ /* 0x000e64000806007f */
[----:B-1----:R-:W-:Y:S05]  /*cb50*/  @!P3 BRA `(.L_x_192) ;  /* 0xfffffffc00ecb947 */ /* 0x002fea000383ffff */
[----:B------:R-:W-:Y:S05]  /*cb60*/  BRA `(.L_x_229) ;  /* 0xffffffe800647947 */ /* 0x000fea000383ffff */
.L_x_198:
[----:B-1----:R1:W2:Y:S02]  /*cb70*/  SYNCS.PHASECHK.TRANS64.TRYWAIT P2, [R20+URZ+0x29870], R3 ;  /* 0x02987003140075a7 */ /* 0x0022a4000804017f */
[----:B--2---:R-:W-:Y:S05]  /*cb80*/  @!P2 NANOSLEEP.SYNCS 0x989680 ;  /* 0x009896800000a95d */ /* 0x004fea0003900000 */
[----:B------:R-:W2:Y:S02]  /*cb90*/  @!P2 SYNCS.PHASECHK.TRANS64 P2, [R20+URZ+0x29870], R3 ;  /* 0x029870031400a5a7 */ /* 0x000ea4000804007f */
[----:B--2---:R-:W-:Y:S05]  /*cba0*/  @!P2 BRA `(.L_x_198) ;  /* 0xfffffffc00f0a947 */ /* 0x004fea000383ffff */
[----:B------:R-:W-:Y:S05]  /*cbb0*/  BRA `(.L_x_230) ;  /* 0xffffffec00fc7947 */ /* 0x000fea000383ffff */
.L_x_200:
[----:B-1----:R1:W2:Y:S02]  /*cbc0*/  SYNCS.PHASECHK.TRANS64.TRYWAIT P2, [R20+URZ+0x29860], R3 ;  /* 0x02986003140075a7 */ /* 0x0022a4000804017f */
[----:B--2---:R-:W-:Y:S05]  /*cbd0*/  @!P2 NANOSLEEP.SYNCS 0x989680 ;  /* 0x009896800000a95d */ /* 0x004fea0003900000 */
[----:B------:R-:W2:Y:S02]  /*cbe0*/  @!P2 SYNCS.PHASECHK.TRANS64 P2, [R20+URZ+0x29860], R3 ;  /* 0x029860031400a5a7 */ /* 0x000ea4000804007f */
[----:B--2---:R-:W-:Y:S05]  /*cbf0*/  @!P2 BRA `(.L_x_200) ;  /* 0xfffffffc00f0a947 */ /* 0x004fea000383ffff */
[----:B------:R-:W-:Y:S05]  /*cc00*/  BRA `(.L_x_231) ;  /* 0xfffffff000047947 */ /* 0x000fea000383ffff */
.L_x_204:
[----:B--2---:R2:W3:Y:S02]  /*cc10*/  SYNCS.PHASECHK.TRANS64.TRYWAIT P0, [R9+URZ+0x29820], R0 ;  /* 0x02982000090075a7 */ /* 0x0044e4000800017f */
[----:B---3--:R-:W-:Y:S05]  /*cc20*/  @!P0 NANOSLEEP.SYNCS 0x989680 ;  /* 0x009896800000895d */ /* 0x008fea0003900000 */
[----:B------:R-:W3:Y:S02]  /*cc30*/  @!P0 SYNCS.PHASECHK.TRANS64 P0, [R9+URZ+0x29820], R0 ;  /* 0x02982000090085a7 */ /* 0x000ee4000800007f */
[----:B---3--:R-:W-:Y:S05]  /*cc40*/  @!P0 BRA `(.L_x_204) ;  /* 0xfffffffc00f08947 */ /* 0x008fea000383ffff */
[----:B------:R-:W-:Y:S05]  /*cc50*/  BRA `(.L_x_232) ;  /* 0xfffffff400ac7947 */ /* 0x000fea000383ffff */
.L_x_208:
[----:B--2---:R2:W3:Y:S02]  /*cc60*/  SYNCS.PHASECHK.TRANS64.TRYWAIT P1, [R5+URZ], R4 ;  /* 0x00000004050075a7 */ /* 0x0044e4000802017f */
[----:B---3--:R-:W-:Y:S05]  /*cc70*/  @!P1 NANOSLEEP.SYNCS 0x989680 ;  /* 0x009896800000995d */ /* 0x008fea0003900000 */
[----:B------:R-:W3:Y:S02]  /*cc80*/  @!P1 SYNCS.PHASECHK.TRANS64 P1, [R5+URZ], R4 ;  /* 0x00000004050095a7 */ /* 0x000ee4000802007f */
[----:B---3--:R-:W-:Y:S05]  /*cc90*/  @!P1 BRA `(.L_x_208) ;  /* 0xfffffffc00f09947 */ /* 0x008fea000383ffff */
[----:B------:R-:W-:Y:S05]  /*cca0*/  BRA `(.L_x_233) ;  /* 0xfffffff800087947 */ /* 0x000fea000383ffff */
.L_x_209:
[----:B---3--:R3:W4:Y:S02]  /*ccb0*/  SYNCS.PHASECHK.TRANS64.TRYWAIT P1, [R7+URZ], R0 ;  /* 0x00000000070075a7 */ /* 0x008724000802017f */
[----:B----4-:R-:W-:Y:S05]  /*ccc0*/  @!P1 NANOSLEEP.SYNCS 0x989680 ;  /* 0x009896800000995d */ /* 0x010fea0003900000 */
[----:B------:R-:W4:Y:S02]  /*ccd0*/  @!P1 SYNCS.PHASECHK.TRANS64 P1, [R7+URZ], R0 ;  /* 0x00000000070095a7 */ /* 0x000f24000802007f */
[----:B----4-:R-:W-:Y:S05]  /*cce0*/  @!P1 BRA `(.L_x_209) ;  /* 0xfffffffc00f09947 */ /* 0x010fea000383ffff */
[----:B------:R-:W-:Y:S05]  /*ccf0*/  BRA `(.L_x_234) ;  /* 0xfffffff400fc7947 */ /* 0x000fea000383ffff */
.L_x_211:
[----:B--2---:R2:W4:Y:S02]  /*cd00*/  SYNCS.PHASECHK.TRANS64.TRYWAIT P1, [R5+URZ+0x29860], R4 ;  /* 0x02986004050075a7 */ /* 0x004524000802017f */
[----:B----4-:R-:W-:Y:S05]  /*cd10*/  @!P1 NANOSLEEP.SYNCS 0x989680 ;  /* 0x009896800000995d */ /* 0x010fea0003900000 */
[----:B------:R-:W4:Y:S02]  /*cd20*/  @!P1 SYNCS.PHASECHK.TRANS64 P1, [R5+URZ+0x29860], R4 ;  /* 0x02986004050095a7 */ /* 0x000f24000802007f */
[----:B----4-:R-:W-:Y:S05]  /*cd30*/  @!P1 BRA `(.L_x_211) ;  /* 0xfffffffc00f09947 */ /* 0x010fea000383ffff */
[----:B------:R-:W-:Y:S05]  /*cd40*/  BRA `(.L_x_235) ;  /* 0xfffffff800007947 */ /* 0x000fea000383ffff */
.L_x_213:
[----:B----4-:R4:W1:Y:S02]  /*cd50*/  SYNCS.PHASECHK.TRANS64.TRYWAIT P1, [R3+URZ+0x29860], R0 ;  /* 0x02986000030075a7 */ /* 0x010864000802017f */
[----:B-1----:R-:W-:Y:S05]  /*cd60*/  @!P1 NANOSLEEP.SYNCS 0x989680 ;  /* 0x009896800000995d */ /* 0x002fea0003900000 */
[----:B------:R-:W1:Y:S02]  /*cd70*/  @!P1 SYNCS.PHASECHK.TRANS64 P1, [R3+URZ+0x29860], R0 ;  /* 0x02986000030095a7 */ /* 0x000e64000802007f */
[----:B-1----:R-:W-:Y:S05]  /*cd80*/  @!P1 BRA `(.L_x_213) ;  /* 0xfffffffc00f09947 */ /* 0x002fea000383ffff */
[----:B------:R-:W-:Y:S05]  /*cd90*/  BRA `(.L_x_236) ;  /* 0xfffffff800007947 */ /* 0x000fea000383ffff */
.L_x_215:
[----:B------:R1:W1:Y:S02]  /*cda0*/  SYNCS.PHASECHK.TRANS64.TRYWAIT P0, [R5+URZ+0x29880], R4 ;  /* 0x02988004050075a7 */ /* 0x000264000800017f */
[----:B-1----:R-:W-:Y:S05]  /*cdb0*/  @!P0 NANOSLEEP.SYNCS 0x989680 ;  /* 0x009896800000895d */ /* 0x002fea0003900000 */
[----:B------:R-:W1:Y:S02]  /*cdc0*/  @!P0 SYNCS.PHASECHK.TRANS64 P0, [R5+URZ+0x29880], R4 ;  /* 0x02988004050085a7 */ /* 0x000e64000800007f */
[----:B-1----:R-:W-:Y:S05]  /*cdd0*/  @!P0 BRA `(.L_x_215) ;  /* 0xfffffffc00f08947 */ /* 0x002fea000383ffff */
[----:B------:R-:W-:Y:S05]  /*cde0*/  BRA `(.L_x_216) ;  /* 0xfffffff400fc7947 */ /* 0x000fea000383ffff */
.L_x_237:
        /* <DEDUP_REMOVED lines=9> */
.L_x_2668:


//--------------------- .text._ZN7cutlass13device_kernelIN5flash11enable_sm90INS1_16FlashAttnFwdSm90INS1_25CollectiveMainloopFwdSm90ILi2EN4cute5tupleIJNS5_1CILi1EEES8_S8_EEENS6_IJNS7_ILi128EEENS7_ILi160EEENS7_ILi192EEEEEELi128ENS_12float_e4m3_tEfNS_4arch4Sm90ELb0ELb0ELb0ELb1ELb0ELb0ELb0ELb1ELb1ELb0ELb0ELb0EEENS1_21CollectiveEpilogueFwdINS6_IJSA_SA_SB_EEES9_NS_10bfloat16_tESG_Li256ELb1ELb0ELb0ELb1EEENS1_36VarlenDynamicPersistentTileSchedulerILi128ELi160ELi256ELi128ELb0ELb0ELb1ELb0ELb1ELb1EEEEEEEEEvNT_6ParamsE --------------------------
	.section	.text._ZN7cutlass13device_kernelIN5flash11enable_sm90INS1_16FlashAttnFwdSm90INS1_25CollectiveMainloopFwdSm90ILi2EN4cute5tupleIJNS5_1CILi1EEES8_S8_EEENS6_IJNS7_ILi128EEENS7_ILi160EEENS7_ILi192EEEEEELi128ENS_12float_e4m3_tEfNS_4arch4Sm90ELb0ELb0ELb0ELb1ELb0ELb0ELb0ELb1ELb1ELb0ELb0ELb0EEENS1_21CollectiveEpilogueFwdINS6_IJSA_SA_SB_EEES9_NS_10bfloat16_tESG_Li256ELb1ELb0ELb0ELb1EEENS1_36VarlenDynamicPersistentTileSchedulerILi128ELi160ELi256ELi128ELb0ELb0ELb1ELb0ELb1ELb1EEEEEEEEEvNT_6ParamsE,"ax",@progbits
	.align	128
.text._ZN7cutlass13device_kernelIN5flash11enable_sm90INS1_16FlashAttnFwdSm90INS1_25CollectiveMainloopFwdSm90ILi2EN4cute5tupleIJNS5_1CILi1EEES8_S8_EEENS6_IJNS7_ILi128EEENS7_ILi160EEENS7_ILi192EEEEEELi128ENS_12float_e4m3_tEfNS_4arch4Sm90ELb0ELb0ELb0ELb1ELb0ELb0ELb0ELb1ELb1ELb0ELb0ELb0EEENS1_21CollectiveEpilogueFwdINS6_IJSA_SA_SB_EEES9_NS_10bfloat16_tESG_Li256ELb1ELb0ELb0ELb1EEENS1_36VarlenDynamicPersistentTileSchedulerILi128ELi160ELi256ELi128ELb0ELb0ELb1ELb0ELb1ELb1EEEEEEEEEvNT_6ParamsE:
        .type           _ZN7cutlass13device_kernelIN5flash11enable_sm90INS1_16FlashAttnFwdSm90INS1_25CollectiveMainloopFwdSm90ILi2EN4cute5tupleIJNS5_1CILi1EEES8_S8_EEENS6_IJNS7_ILi128EEENS7_ILi160EEENS7_ILi192EEEEEELi128ENS_12float_e4m3_tEfNS_4arch4Sm90ELb0ELb0ELb0ELb1ELb0ELb0ELb0ELb1ELb1ELb0ELb0ELb0EEENS1_21CollectiveEpilogueFwdINS6_IJSA_SA_SB_EEES9_NS_10bfloat16_tESG_Li256ELb1ELb0ELb0ELb1EEENS1_36VarlenDynamicPersistentTileSchedulerILi128ELi160ELi256ELi128ELb0ELb0ELb1ELb0ELb1ELb1EEEEEEEEEvNT_6ParamsE,@function
        .size           _ZN7cutlass13device_kernelIN5flash11enable_sm90INS1_16FlashAttnFwdSm90INS1_25CollectiveMainloopFwdSm90ILi2EN4cute5tupleIJNS5_1CILi1EEES8_S8_EEENS6_IJNS7_ILi128EEENS7_ILi160EEENS7_ILi192EEEEEELi128ENS_12float_e4m3_tEfNS_4arch4Sm90ELb0ELb0ELb0ELb1ELb0ELb0ELb0ELb1ELb1ELb0ELb0ELb0EEENS1_21CollectiveEpilogueFwdINS6_IJSA_SA_SB_EEES9_NS_10bfloat16_tESG_Li256ELb1ELb0ELb0ELb1EEENS1_36VarlenDynamicPersistentTileSchedulerILi128ELi160ELi256ELi128ELb0ELb0ELb1ELb0ELb1ELb1EEEEEEEEEvNT_6ParamsE,(.L_x_2669 - _ZN7cutlass13device_kernelIN5flash11enable_sm90INS1_16FlashAttnFwdSm90INS1_25CollectiveMainloopFwdSm90ILi2EN4cute5tupleIJNS5_1CILi1EEES8_S8_EEENS6_IJNS7_ILi128EEENS7_ILi160EEENS7_ILi192EEEEEELi128ENS_12float_e4m3_tEfNS_4arch4Sm90ELb0ELb0ELb0ELb1ELb0ELb0ELb0ELb1ELb1ELb0ELb0ELb0EEENS1_21CollectiveEpilogueFwdINS6_IJSA_SA_SB_EEES9_NS_10bfloat16_tESG_Li256ELb1ELb0ELb0ELb1EEENS1_36VarlenDynamicPersistentTileSchedulerILi128ELi160ELi256ELi128ELb0ELb0ELb1ELb0ELb1ELb1EEEEEEEEEvNT_6ParamsE)
        .other          _ZN7cutlass13device_kernelIN5flash11enable_sm90INS1_16FlashAttnFwdSm90INS1_25CollectiveMainloopFwdSm90ILi2EN4cute5tupleIJNS5_1CILi1EEES8_S8_EEENS6_IJNS7_ILi128EEENS7_ILi160EEENS7_ILi192EEEEEELi128ENS_12float_e4m3_tEfNS_4arch4Sm90ELb0ELb0ELb0ELb1ELb0ELb0ELb0ELb1ELb1ELb0ELb0ELb0EEENS1_21CollectiveEpilogueFwdINS6_IJSA_SA_SB_EEES9_NS_10bfloat16_tESG_Li256ELb1ELb0ELb0ELb1EEENS1_36VarlenDynamicPersistentTileSchedulerILi128ELi160ELi256ELi128ELb0ELb0ELb1ELb0ELb1ELb1EEEEEEEEEvNT_6ParamsE,@"STO_CUDA_ENTRY STV_DEFAULT"
_ZN7cutlass13device_kernelIN5flash11enable_sm90INS1_16FlashAttnFwdSm90INS1_25CollectiveMainloopFwdSm90ILi2EN4cute5tupleIJNS5_1CILi1EEES8_S8_EEENS6_IJNS7_ILi128EEENS7_ILi160EEENS7_ILi192EEEEEELi128ENS_12float_e4m3_tEfNS_4arch4Sm90ELb0ELb0ELb0ELb1ELb0ELb0ELb0ELb1ELb1ELb0ELb0ELb0EEENS1_21CollectiveEpilogueFwdINS6_IJSA_SA_SB_EEES9_NS_10bfloat16_tESG_Li256ELb1ELb0ELb0ELb1EEENS1_36VarlenDynamicPersistentTileSchedulerILi128ELi160ELi256ELi128ELb0ELb0ELb1ELb0ELb1ELb1EEEEEEEEEvNT_6ParamsE:
[----:B------:R-:W0:Y:S02]  /*0000*/  LDC R1, c[0x0][0x28] ;  /* 0x00000a00ff017b82 */ /* 0x000e240000000800 */
[----:B0-----:R-:W-:Y:S01]  /*0010*/  VIADD R1, R1, 0xffffffc8 ;  /* 0xffffffc801017836 */ /* 0x001fe20000000000 */
[----:B------:R-:W0:Y:S01]  /*0020*/  S2R R3, SR_TID.X ;  /* 0x0000000000037919 */ /* 0x000e220000002100 */
[----:B------:R-:W-:Y:S01]  /*0030*/  ELECT P0, URZ, PT ;  /* 0x00000000003f782f */ /* 0x000fe20003800000 */
[----:B------:R-:W-:Y:S01]  /*0040*/  BSSY B0, `(.L_x_238) ;  /* 0x0000011000007945 */ /* 0x000fe20003800000 */
[--C-:B0-----:R-:W-:Y:S02]  /*0050*/  SHF.R.U32.HI R0, RZ, 0x5, R3.reuse ;  /* 0x00000005ff007819 */ /* 0x101fe40000011603 */
[----:B------:R-:W-:-:S03]  /*0060*/  SHF.R.U32.HI R22, RZ, 0x7, R3 ;  /* 0x00000007ff167819 */ /* 0x000fc60000011603 */
[----:B------:R-:W0:Y:S02]  /*0070*/  SHFL.IDX PT, R2, R0, RZ, 0x1f ;  /* 0x00001fff00027589 */ /* 0x000e2400000e0000 */
[----:B0-----:R-:W-:-:S13]  /*0080*/  ISETP.EQ.AND P0, PT, R2, RZ, P0 ;  /* 0x000000ff0200720c */ /* 0x001fda0000702270 */
[----:B------:R-:W-:Y:S05]  /*0090*/  @!P0 BRA `(.L_x_239) ;  /* 0x00000000002c8947 */ /* 0x000fea0003800000 */
[----:B------:R-:W-:Y:S02]  /*00a0*/  ULDC.64 UR4, c[0x0][0x198] ;  /* 0x0000660000047ab9 */ /* 0x000fe40000000a00 */
[----:B------:R-:W-:Y:S02]  /*00b0*/  UIADD3 UR6, UP0, UR4, 0x270, URZ ;  /* 0x0000027004067890 */ /* 0x000fe4000ff1e03f */
[----:B------:R-:W-:Y:S02]  /*00c0*/  UIADD3 UR8, UP1, UR4, 0x370, URZ ;  /* 0x0000037004087890 */ /* 0x000fe4000ff3e03f */
[----:B------:R-:W-:Y:S02]  /*00d0*/  UIADD3 UR4, UP2, UR4, 0x470, URZ ;  /* 0x0000047004047890 */ /* 0x000fe4000ff5e03f */
[----:B------:R-:W-:Y:S02]  /*00e0*/  UIADD3.X UR7, URZ, UR5, URZ, UP0, !UPT ;  /* 0x000000053f077290 */ /* 0x000fe400087fe43f */
[----:B------:R-:W-:-:S02]  /*00f0*/  UIADD3.X UR9, URZ, UR5, URZ, UP1, !UPT ;  /* 0x000000053f097290 */ /* 0x000fc40008ffe43f */
[----:B------:R-:W-:-:S05]  /*0100*/  UIADD3.X UR5, URZ, UR5, URZ, UP2, !UPT ;  /* 0x000000053f057290 */ /* 0x000fca00097fe43f */
[----:B------:R0:W-:Y:S02]  /*0110*/  UTMACCTL.PF [UR6] ;  /* 0x00000000060079b9 */ /* 0x0001e40008040000 */
[----:B------:R0:W-:Y:S02]  /*0120*/  UTMACCTL.PF [UR8] ;  /* 0x00000000080079b9 */ /* 0x0001e40008040000 */
[----:B------:R0:W-:Y:S02]  /*0130*/  UTMACCTL.PF [UR4] ;  /* 0x00000000040079b9 */ /* 0x0001e40008040000 */
[----:B0-----:R-:W-:Y:S01]  /*0140*/  NOP ;  /* 0x0000000000007918 */ /* 0x001fe20000000000 */
.L_x_239:
[----:B------:R-:W-:Y:S05]  /*0150*/  BSYNC B0 ;  /* 0x0000000000007941 */ /* 0x000fea0003800000 */
.L_x_238:
[----:B------:R-:W-:Y:S01]  /*0160*/  VOTEU.ANY UP0, P0 ;  /* 0x00000000003f7886 */ /* 0x000fe20000000100 */
[----:B------:R-:W0:Y:S01]  /*0170*/  SHFL.IDX PT, R3, R22, RZ, 0x1f ;  /* 0x00001fff16037589 */ /* 0x000e2200000e0000 */
[----:B------:R-:W-:Y:S01]  /*0180*/  UMOV UR4, 0x1 ;  /* 0x0000000100047882 */ /* 0x000fe20000000000 */
[----:B------:R-:W-:Y:S01]  /*0190*/  UMOV UR7, 0x100 ;  /* 0x0000010000077882 */ /* 0x000fe20000000000 */
[----:B------:R-:W-:Y:S01]  /*01a0*/  VOTEU.ANY UP1, P0 ;  /* 0x00000000003f7886 */ /* 0x000fe20000020100 */
[----:B------:R-:W1:Y:S01]  /*01b0*/  @UP0 S2UR UR8, SR_CgaCtaId ;  /* 0x00000000000809c3 */ /* 0x000e620000008800 */
[----:B------:R-:W2:Y:S01]  /*01c0*/  SHFL.IDX PT, R2, R0, RZ, 0x1f ;  /* 0x00001fff00027589 */ /* 0x000ea200000e0000 */
[----:B------:R-:W-:Y:S01]  /*01d0*/  @UP0 UMOV UR6, 0x400 ;  /* 0x0000040000060882 */ /* 0x000fe20000000000 */
[----:B------:R-:W-:-:S04]  /*01e0*/  @UP0 UIADD3 UR4, -UR4, 0x100000, URZ ;  /* 0x0010000004040890 */ /* 0x000fc8000fffe13f */
[----:B------:R-:W-:Y:S02]  /*01f0*/  @UP0 USHF.L.U32 UR5, UR4, 0xb, URZ ;  /* 0x0000000b04050899 */ /* 0x000fe4000800063f */
[----:B------:R-:W-:Y:S01]  /*0200*/  @UP0 USHF.L.U32 UR4, UR4, 0x1, URZ ;  /* 0x0000000104040899 */ /* 0x000fe2000800063f */
[----:B------:R-:W-:Y:S01]  /*0210*/  VOTEU.ANY UP2, P0 ;  /* 0x00000000003f7886 */ /* 0x000fe20000040100 */
[----:B0-----:R-:W-:Y:S01]  /*0220*/  R2UR UR9, R3 ;  /* 0x00000000030972ca */ /* 0x001fe200000e0000 */
[----:B-1----:R-:W-:Y:S01]  /*0230*/  @UP0 ULEA UR8, UR8, UR6, 0x18 ;  /* 0x0000000608080291 */ /* 0x002fe2000f8ec03f */
[----:B--2---:R-:W-:Y:S01]  /*0240*/  ISETP.NE.AND P1, PT, R2, RZ, PT ;  /* 0x000000ff0200720c */ /* 0x004fe20003f25270 */
[----:B------:R-:W-:-:S04]  /*0250*/  @UP0 UIADD3 UR6, -UR7, 0x100000, URZ ;  /* 0x0010000007060890 */ /* 0x000fc8000fffe13f */
[----:B------:R-:W-:Y:S02]  /*0260*/  @UP0 USHF.L.U32 UR7, UR6, 0xb, URZ ;  /* 0x0000000b06070899 */ /* 0x000fe4000800063f */
[----:B------:R-:W-:-:S04]  /*0270*/  @UP0 USHF.L.U32 UR6, UR6, 0x1, URZ ;  /* 0x0000000106060899 */ /* 0x000fc8000800063f */
[----:B------:R-:W-:Y:S01]  /*0280*/  UISETP.NE.AND UP0, UPT, UR9, URZ, UPT ;  /* 0x0000003f0900728c */ /* 0x000fe2000bf05270 */
[----:B------:R-:W0:Y:S02]  /*0290*/  FENCE.VIEW.ASYNC.S ;  /* 0x00000000000073c6 */ /* 0x000e240000000000 */
[----:B0-----:R0:W1:Y:S05]  /*02a0*/  @UP1 SYNCS.EXCH.64 URZ, [UR8+0x29800], UR4 ;  /* 0x02980004083f15b2 */ /* 0x00106a0008000100 */
[----:B------:R0:W2:Y:S01]  /*02b0*/  @UP2 SYNCS.EXCH.64 URZ, [UR8+0x29820], UR6 ;  /* 0x02982006083f25b2 */ /* 0x0000a20008000100 */
[----:B------:R-:W-:Y:S05]  /*02c0*/  @P1 BRA `(.L_x_240) ;  /* 0x0000000000481947 */ /* 0x000fea0003800000 */
[----:B0-----:R-:W0:Y:S01]  /*02d0*/  S2UR UR5, SR_CgaCtaId ;  /* 0x00000000000579c3 */ /* 0x001e220000008800 */
[----:B------:R-:W-:Y:S01]  /*02e0*/  UMOV UR4, 0x400 ;  /* 0x0000040000047882 */ /* 0x000fe20000000000 */
[----:B------:R-:W-:Y:S01]  /*02f0*/  UMOV UR6, 0x1 ;  /* 0x0000000100067882 */ /* 0x000fe20000000000 */
[----:B------:R-:W-:Y:S01]  /*0300*/  UMOV UR9, 0x2 ;  /* 0x0000000200097882 */ /* 0x000fe20000000000 */
[----:B------:R-:W-:-:S04]  /*0310*/  UIADD3 UR6, -UR6, 0x100000, URZ ;  /* 0x0010000006067890 */ /* 0x000fc8000fffe13f */
[----:B------:R-:W-:Y:S02]  /*0320*/  USHF.L.U32 UR7, UR6, 0xb, URZ ;  /* 0x0000000b06077899 */ /* 0x000fe4000800063f */
[----:B------:R-:W-:Y:S01]  /*0330*/  USHF.L.U32 UR6, UR6, 0x1, URZ ;  /* 0x0000000106067899 */ /* 0x000fe2000800063f */
[----:B------:R-:W-:Y:S01]  /*0340*/  ELECT P0, URZ, PT ;  /* 0x00000000003f782f */ /* 0x000fe20003800000 */
[----:B0-----:R-:W-:Y:S02]  /*0350*/  ULEA UR8, UR5, UR4, 0x18 ;  /* 0x0000000405087291 */ /* 0x001fe4000f8ec03f */
[----:B------:R-:W-:-:S04]  /*0360*/  UIADD3 UR4, -UR9, 0x100000, URZ ;  /* 0x0010000009047890 */ /* 0x000fc8000fffe13f */
[----:B------:R-:W-:Y:S02]  /*0370*/  USHF.L.U32 UR5, UR4, 0xb, URZ ;  /* 0x0000000b04057899 */ /* 0x000fe4000800063f */
[----:B------:R-:W-:Y:S01]  /*0380*/  USHF.L.U32 UR4, UR4, 0x1, URZ ;  /* 0x0000000104047899 */ /* 0x000fe2000800063f */
[----:B------:R-:W0:Y:S03]  /*0390*/  FENCE.VIEW.ASYNC.S ;  /* 0x00000000000073c6 */ /* 0x000e260000000000 */
[----:B0-----:R3:W4:Y:S08]  /*03a0*/  SYNCS.EXCH.64 URZ, [UR8+0x29830], UR6 ;  /* 0x02983006083f75b2 */ /* 0x0017300008000100 */
[----:B------:R3:W0:Y:S01]  /*03b0*/  SYNCS.EXCH.64 URZ, [UR8+0x29840], UR4 ;  /* 0x02984004083f75b2 */ /* 0x0006220008000100 */
[----:B------:R3:W0:Y:S01]  /*03c0*/  SYNCS.EXCH.64 URZ, [UR8+0x29838], UR6 ;  /* 0x02983806083f75b2 */ /* 0x0006220008000100 */
[----:B------:R3:W0:Y:S02]  /*03d0*/  SYNCS.EXCH.64 URZ, [UR8+0x29848], UR4 ;  /* 0x02984804083f75b2 */ /* 0x0006240008000100 */
[----:B---3--:R-:W-:Y:S01]  /*03e0*/  NOP ;  /* 0x0000000000007918 */ /* 0x008fe20000000000 */
.L_x_240:
[----:B------:R-:W3:Y:S01]  /*03f0*/  SHFL.IDX PT, R2, R0, RZ, 0x1f ;  /* 0x00001fff00027589 */ /* 0x000ee200000e0000 */
[----:B------:R-:W-:Y:S01]  /*0400*/  NOP ;  /* 0x0000000000007918 */ /* 0x000fe20000000000 */
[----:B---3--:R-:W-:-:S13]  /*0410*/  ISETP.NE.AND P0, PT, R2, RZ, PT ;  /* 0x000000ff0200720c */ /* 0x008fda0003f05270 */
[----:B------:R-:W-:Y:S05]  /*0420*/  @P0 BRA `(.L_x_241) ;  /* 0x0000000000480947 */ /* 0x000fea0003800000 */
[----:B0-----:R-:W0:Y:S01]  /*0430*/  S2UR UR5, SR_CgaCtaId ;  /* 0x00000000000579c3 */ /* 0x001e220000008800 */
[----:B------:R-:W-:Y:S01]  /*0440*/  UMOV UR4, 0x400 ;  /* 0x0000040000047882 */ /* 0x000fe20000000000 */
[----:B------:R-:W-:Y:S01]  /*0450*/  UMOV UR6, 0x80 ;  /* 0x0000008000067882 */ /* 0x000fe20000000000 */
[----:B------:R-:W-:Y:S01]  /*0460*/  UMOV UR7, 0x100 ;  /* 0x0000010000077882 */ /* 0x000fe20000000000 */
[----:B------:R-:W-:Y:S01]  /*0470*/  ELECT P0, URZ, PT ;  /* 0x00000000003f782f */ /* 0x000fe20003800000 */
[----:B0-----:R-:W-:Y:S02]  /*0480*/  ULEA UR8, UR5, UR4, 0x18 ;  /* 0x0000000405087291 */ /* 0x001fe4000f8ec03f */
[----:B------:R-:W-:-:S04]  /*0490*/  UIADD3 UR4, -UR6, 0x100000, URZ ;  /* 0x0010000006047890 */ /* 0x000fc8000fffe13f */
[----:B------:R-:W-:Y:S02]  /*04a0*/  USHF.L.U32 UR5, UR4, 0xb, URZ ;  /* 0x0000000b04057899 */ /* 0x000fe4000800063f */
[----:B------:R-:W-:Y:S02]  /*04b0*/  USHF.L.U32 UR4, UR4, 0x1, URZ ;  /* 0x0000000104047899 */ /* 0x000fe4000800063f */
[----:B------:R-:W-:-:S04]  /*04c0*/  UIADD3 UR6, -UR7, 0x100000, URZ ;  /* 0x0010000007067890 */ /* 0x000fc8000fffe13f */
[----:B------:R-:W-:Y:S02]  /*04d0*/  USHF.L.U32 UR7, UR6, 0xb, URZ ;  /* 0x0000000b06077899 */ /* 0x000fe4000800063f */
[----:B------:R-:W-:Y:S01]  /*04e0*/  USHF.L.U32 UR6, UR6, 0x1, URZ ;  /* 0x0000000106067899 */ /* 0x000fe2000800063f */
[----:B------:R-:W0:Y:S03]  /*04f0*/  FENCE.VIEW.ASYNC.S ;  /* 0x00000000000073c6 */ /* 0x000e260000000000 */
[----:B0-----:R3:W0:Y:S08]  /*0500*/  SYNCS.EXCH.64 URZ, [UR8+0x29850], UR4 ;  /* 0x02985004083f75b2 */ /* 0x0016300008000100 */
[----:B------:R3:W0:Y:S01]  /*0510*/  SYNCS.EXCH.64 URZ, [UR8+0x29860], UR6 ;  /* 0x02986006083f75b2 */ /* 0x0006220008000100 */
[----:B------:R3:W0:Y:S01]  /*0520*/  SYNCS.EXCH.64 URZ, [UR8+0x29858], UR4 ;  /* 0x02985804083f75b2 */ /* 0x0006220008000100 */
[----:B------:R3:W0:Y:S02]  /*0530*/  SYNCS.EXCH.64 URZ, [UR8+0x29868], UR6 ;  /* 0x02986806083f75b2 */ /* 0x0006240008000100 */
[----:B---3--:R-:W-:Y:S01]  /*0540*/  NOP ;  /* 0x0000000000007918 */ /* 0x008fe20000000000 */
.L_x_241:
[----:B------:R-:W3:Y:S01]  /*0550*/  SHFL.IDX PT, R2, R0, RZ, 0x1f ;  /* 0x00001fff00027589 */ /* 0x000ee200000e0000 */
[----:B------:R-:W-:Y:S01]  /*0560*/  NOP ;  /* 0x0000000000007918 */ /* 0x000fe20000000000 */
[----:B---3--:R-:W-:-:S13]  /*0570*/  ISETP.NE.AND P0, PT, R2, RZ, PT ;  /* 0x000000ff0200720c */ /* 0x008fda0003f05270 */
[----:B------:R-:W-:Y:S05]  /*0580*/  @P0 BRA `(.L_x_242) ;  /* 0x0000000000380947 */ /* 0x000fea0003800000 */
[----:B0-----:R-:W0:Y:S01]  /*0590*/  S2UR UR5, SR_CgaCtaId ;  /* 0x00000000000579c3 */ /* 0x001e220000008800 */
[----:B------:R-:W-:Y:S01]  /*05a0*/  UMOV UR4, 0x400 ;  /* 0x0000040000047882 */ /* 0x000fe20000000000 */
[----:B------:R-:W-:Y:S01]  /*05b0*/  UMOV UR7, 0x1 ;  /* 0x0000000100077882 */ /* 0x000fe20000000000 */
[----:B------:R-:W-:Y:S01]  /*05c0*/  ELECT P0, URZ, PT ;  /* 0x00000000003f782f */ /* 0x000fe20003800000 */
[----:B0-----:R-:W-:Y:S02]  /*05d0*/  ULEA UR6, UR5, UR4, 0x18 ;  /* 0x0000000405067291 */ /* 0x001fe4000f8ec03f */
[----:B------:R-:W-:-:S04]  /*05e0*/  UIADD3 UR4, -UR7, 0x100000, URZ ;  /* 0x0010000007047890 */ /* 0x000fc8000fffe13f */
[----:B------:R-:W-:Y:S02]  /*05f0*/  USHF.L.U32 UR5, UR4, 0xb, URZ ;  /* 0x0000000b04057899 */ /* 0x000fe4000800063f */
[----:B------:R-:W-:Y:S01]  /*0600*/  USHF.L.U32 UR4, UR4, 0x1, URZ ;  /* 0x0000000104047899 */ /* 0x000fe2000800063f */
[----:B------:R-:W0:Y:S11]  /*0610*/  FENCE.VIEW.ASYNC.S ;  /* 0x00000000000073c6 */ /* 0x000e360000000000 */
[----:B0-----:R3:W0:Y:S01]  /*0620*/  SYNCS.EXCH.64 URZ, [UR6+0x29870], UR4 ;  /* 0x02987004063f75b2 */ /* 0x0016220008000100 */
[----:B------:R3:W0:Y:S01]  /*0630*/  SYNCS.EXCH.64 URZ, [UR6+0x29880], UR4 ;  /* 0x02988004063f75b2 */ /* 0x0006220008000100 */
[----:B------:R3:W0:Y:S01]  /*0640*/  SYNCS.EXCH.64 URZ, [UR6+0x29878], UR4 ;  /* 0x02987804063f75b2 */ /* 0x0006220008000100 */
[----:B------:R3:W0:Y:S02]  /*0650*/  SYNCS.EXCH.64 URZ, [UR6+0x29888], UR4 ;  /* 0x02988804063f75b2 */ /* 0x0006240008000100 */
[----:B---3--:R-:W-:Y:S01]  /*0660*/  NOP ;  /* 0x0000000000007918 */ /* 0x008fe20000000000 */
.L_x_242:
        /* <DEDUP_REMOVED lines=22> */
.L_x_243:
        /* <DEDUP_REMOVED lines=22> */
.L_x_244:
[----:B------:R-:W-:Y:S01]  /*0930*/  PLOP3.LUT P0, PT, PT, PT, UP0, 0x80, 0x0 ;  /* 0x000000000000781c */ /* 0x000fe20003f0f008 */
[----:B------:R-:W-:Y:S01]  /*0940*/  UMOV UR40, 0x1 ;  /* 0x0000000100287882 */ /* 0x000fe20000000000 */
[----:B------:R-:W-:Y:S01]  /*0950*/  NOP ;  /* 0x0000000000007918 */ /* 0x000fe20000000000 */
[----:B------:R-:W-:Y:S01]  /*0960*/  USEL UR40, UR40, 0x2, !UP0 ;  /* 0x0000000228287887 */ /* 0x000fe2000c000000 */
[----:B------:R-:W-:Y:S01]  /*0970*/  ULDC.64 UR48, c[0x0][0x208] ;  /* 0x0000820000307ab9 */ /* 0x000fe20000000a00 */
[----:B012-4-:R-:W-:Y:S08]  /*0980*/  BAR.SYNC.DEFER_BLOCKING 0x0 ;  /* 0x0000000000007b1d */ /* 0x017ff00000010000 */
[----:B------:R-:W-:Y:S05]  /*0990*/  @!P0 BRA `(.L_x_245) ;  /* 0x000000a000908947 */ /* 0x000fea0003800000 */
.L_x_246:
[----:B------:R-:W-:-:S08]  /*09a0*/  NOP ;  /* 0x0000000000007918 */ /* 0x000fd00000000000 */
[----:B------:R-:W0:Y:S02]  /*09b0*/  USETMAXREG.TRY_ALLOC.CTAPOOL UP0, 0xf0 ;  /* 0x000000f0000079c8 */ /* 0x000e240008000600 */
[----:B0-----:R-:W-:-:S13]  /*09c0*/  PLOP3.LUT P0, PT, PT, PT, UP0, 0x80, 0x0 ;  /* 0x000000000000781c */ /* 0x001fda0003f0f008 */
[----:B------:R-:W-:Y:S05]  /*09d0*/  @!P0 BRA `(.L_x_246) ;  /* 0xfffffffc00f08947 */ /* 0x000fea000383ffff */
[----:B------:R-:W0:Y:S01]  /*09e0*/  S2R R2, SR_TID.X ;  /* 0x0000000000027919 */ /* 0x000e220000002100 */
[----:B------:R-:W1:Y:S01]  /*09f0*/  S2UR UR5, SR_CgaCtaId ;  /* 0x00000000000579c3 */ /* 0x000e620000008800 */
[----:B------:R-:W-:-:S07]  /*0a00*/  UMOV UR4, 0x400 ;  /* 0x0000040000047882 */ /* 0x000fce0000000000 */
[----:B------:R-:W-:Y:S06]  /*0a10*/  BAR.ARV 0x8, 0x120 ;  /* 0x0204800000007b1d */ /* 0x000fec0000002000 */
[----:B-1----:R-:W-:Y:S01]  /*0a20*/  ULEA UR4, UR5, UR4, 0x18 ;  /* 0x0000000405047291 */ /* 0x002fe2000f8ec03f */
[----:B0-----:R-:W-:-:S04]  /*0a30*/  LOP3.LUT R0, R2, 0xffffff80, RZ, 0xc0, !PT ;  /* 0xffffff8002007812 */ /* 0x001fc800078ec0ff */
[----:B------:R-:W-:-:S13]  /*0a40*/  ISETP.NE.AND P0, PT, R0, 0x80, PT ;  /* 0x000000800000780c */ /* 0x000fda0003f05270 */
[----:B------:R-:W-:Y:S08]  /*0a50*/  @!P0 BAR.ARV 0x9, 0x100 ;  /* 0x0244000000008b1d */ /* 0x000ff00000002000 */
[----:B------:R-:W-:Y:S06]  /*0a60*/  BAR.SYNC.DEFER_BLOCKING 0x5, 0x180 ;  /* 0x0146000000007b1d */ /* 0x000fec0000010000 */
[----:B------:R-:W0:Y:S01]  /*0a70*/  LDS.128 R48, [UR4+0x298d0] ;  /* 0x0298d004ff307984 */ /* 0x000e220008000c00 */
[----:B------:R-:W-:Y:S01]  /*0a80*/  ULDC UR4, c[0x0][0xc14] ;  /* 0x0003050000047ab9 */ /* 0x000fe20000000800 */
[----:B------:R-:W-:Y:S06]  /*0a90*/  BAR.ARV 0x4, 0x180 ;  /* 0x0106000000007b1d */ /* 0x000fec0000002000 */
[----:B0-----:R-:W-:-:S13]  /*0aa0*/  ISETP.GE.AND P0, PT, R51, UR4, PT ;  /* 0x0000000433007c0c */ /* 0x001fda000bf06270 */
[----:B------:R-:W-:Y:S05]  /*0ab0*/  @P0 EXIT ;  /* 0x000000000000094d */ /* 0x000fea0003800000 */
[----:B------:R-:W-:Y:S01]  /*0ac0*/  VIADD R171, R2, 0xffffff80 ;  /* 0xffffff8002ab7836 */ /* 0x000fe20000000000 */
[----:B------:R-:W-:Y:S01]  /*0ad0*/  R2UR UR5, R50 ;  /* 0x00000000320572ca */ /* 0x000fe200000e0000 */
[----:B------:R-:W-:Y:S01]  /*0ae0*/  ULOP3.LUT UR45, UR40, 0x1, URZ, 0xfc, !UPT ;  /* 0x00000001282d7892 */ /* 0x000fe2000f8efc3f */
[----:B------:R-:W-:Y:S02]  /*0af0*/  UMOV UR44, URZ ;  /* 0x0000003f002c7c82 */ /* 0x000fe40008000000 */
[----:B------:R-:W-:Y:S01]  /*0b00*/  SHF.R.S32.HI R0, RZ, 0x1f, R171 ;  /* 0x0000001fff007819 */ /* 0x000fe200000114ab */
[----:B------:R-:W-:Y:S01]  /*0b10*/  UMOV UR43, URZ ;  /* 0x0000003f002b7c82 */ /* 0x000fe20008000000 */
[----:B------:R-:W-:Y:S02]  /*0b20*/  UMOV UR51, URZ ;  /* 0x0000003f00337c82 */ /* 0x000fe40008000000 */
[CC--:B------:R-:W-:Y:S02]  /*0b30*/  LEA.HI R2, R0.reuse, R171.reuse, RZ, 0x7 ;  /* 0x000000ab00027211 */ /* 0x0c0fe400078f38ff */
[----:B------:R-:W-:-:S02]  /*0b40*/  LEA.HI R3, R0, R171, RZ, 0x4 ;  /* 0x000000ab00037211 */ /* 0x000fc400078f20ff */
[----:B------:R-:W-:Y:S02]  /*0b50*/  LOP3.LUT R4, R2, 0xffffff80, RZ, 0xc0, !PT ;  /* 0xffffff8002047812 */ /* 0x000fe400078ec0ff */
[----:B------:R-:W-:Y:S02]  /*0b60*/  SHF.R.S32.HI R6, RZ, 0x4, R3 ;  /* 0x00000004ff067819 */ /* 0x000fe40000011403 */
[----:B------:R-:W-:Y:S01]  /*0b70*/  SHF.R.S32.HI R23, RZ, 0x7, R2 ;  /* 0x00000007ff177819 */ /* 0x000fe20000011402 */
[----:B------:R-:W-:Y:S01]  /*0b80*/  IMAD.IADD R19, R171, 0x1, -R4 ;  /* 0x00000001ab137824 */ /* 0x000fe200078e0a04 */
[----:B------:R-:W-:Y:S02]  /*0b90*/  LEA.HI R4, R0, R171, RZ, 0x5 ;  /* 0x000000ab00047211 */ /* 0x000fe400078f28ff */
[----:B------:R-:W-:Y:S02]  /*0ba0*/  LEA.HI R2, R2, R23, RZ, 0x1 ;  /* 0x0000001702027211 */ /* 0x000fe400078f08ff */
[----:B------:R-:W-:Y:S01]  /*0bb0*/  SHF.R.S32.HI R8, RZ, 0x1f, R19 ;  /* 0x0000001fff087819 */ /* 0x000fe20000011413 */
[----:B------:R-:W-:Y:S01]  /*0bc0*/  IMAD.SHL.U32 R5, R4, 0x20, RZ ;  /* 0x0000002004057824 */ /* 0x000fe200078e00ff */
[----:B------:R-:W-:-:S02]  /*0bd0*/  LOP3.LUT R4, R3, 0x3fffff0, RZ, 0xc0, !PT ;  /* 0x03fffff003047812 */ /* 0x000fc400078ec0ff */
[----:B------:R-:W-:Y:S02]  /*0be0*/  LEA.HI R7, R8, R19, RZ, 0x2 ;  /* 0x0000001308077211 */ /* 0x000fe400078f10ff */
[----:B------:R-:W-:Y:S01]  /*0bf0*/  LEA.HI R3, R3, R6, RZ, 0x1 ;  /* 0x0000000603037211 */ /* 0x000fe200078f08ff */
[----:B------:R-:W-:Y:S01]  /*0c00*/  IMAD.IADD R4, R171, 0x1, -R4 ;  /* 0x00000001ab047824 */ /* 0x000fe200078e0a04 */
[--C-:B------:R-:W-:Y:S02]  /*0c10*/  SHF.R.S32.HI R9, RZ, 0x2, R7.reuse ;  /* 0x00000002ff097819 */ /* 0x100fe40000011407 */
[----:B------:R-:W-:Y:S02]  /*0c20*/  SHF.R.S32.HI R10, RZ, 0x1f, R7 ;  /* 0x0000001fff0a7819 */ /* 0x000fe40000011407 */
[----:B------:R-:W-:Y:S02]  /*0c30*/  LOP3.LUT R3, R3, 0x1ffffffe, RZ, 0xc0, !PT ;  /* 0x1ffffffe03037812 */ /* 0x000fe400078ec0ff */
[----:B------:R-:W-:-:S02]  /*0c40*/  LEA.HI R10, R10, R9, RZ, 0x3 ;  /* 0x000000090a0a7211 */ /* 0x000fc400078f18ff */
[----:B------:R-:W-:Y:S01]  /*0c50*/  LOP3.LUT R2, R2, 0x3fffffe, RZ, 0xc0, !PT ;  /* 0x03fffffe02027812 */ /* 0x000fe200078ec0ff */
[----:B------:R-:W-:Y:S01]  /*0c60*/  IMAD.IADD R3, R6, 0x1, -R3 ;  /* 0x0000000106037824 */ /* 0x000fe200078e0a03 */
[----:B------:R-:W-:Y:S02]  /*0c70*/  LOP3.LUT R10, R10, 0xfffffff8, RZ, 0xc0, !PT ;  /* 0xfffffff80a0a7812 */ /* 0x000fe400078ec0ff */
[----:B------:R-:W-:Y:S01]  /*0c80*/  LEA.HI R8, R8, R19, RZ, 0x5 ;  /* 0x0000001308087211 */ /* 0x000fe200078f28ff */
[----:B------:R-:W-:Y:S01]  /*0c90*/  IMAD.IADD R169, R23, 0x1, -R2 ;  /* 0x0000000117a97824 */ /* 0x000fe200078e0a02 */
[----:B------:R-:W-:Y:S01]  /*0ca0*/  LEA.HI R0, R0, R171, RZ, 0x3 ;  /* 0x000000ab00007211 */ /* 0x000fe200078f18ff */
[----:B------:R-:W-:Y:S01]  /*0cb0*/  IMAD.IADD R9, R9, 0x1, -R10 ;  /* 0x0000000109097824 */ /* 0x000fe200078e0a0a */
[----:B------:R-:W-:Y:S02]  /*0cc0*/  LOP3.LUT R5, R5, 0xfffffc00, RZ, 0xc0, !PT ;  /* 0xfffffc0005057812 */ /* 0x000fe400078ec0ff */
[----:B------:R-:W-:-:S02]  /*0cd0*/  LOP3.LUT R6, R7, 0x7ffffffc, RZ, 0xc0, !PT ;  /* 0x7ffffffc07067812 */ /* 0x000fc400078ec0ff */
[----:B------:R-:W-:Y:S01]  /*0ce0*/  SHF.R.S32.HI R8, RZ, 0x5, R8 ;  /* 0x00000005ff087819 */ /* 0x000fe20000011408 */
[----:B------:R-:W-:Y:S01]  /*0cf0*/  IMAD R4, R4, 0x40, R5 ;  /* 0x0000004004047824 */ /* 0x000fe200078e0205 */
[----:B------:R-:W-:Y:S01]  /*0d00*/  LOP3.LUT R2, R0, 0x1ffffff8, RZ, 0xc0, !PT ;  /* 0x1ffffff800027812 */ /* 0x000fe200078ec0ff */
[----:B------:R-:W-:Y:S01]  /*0d10*/  IMAD.MOV.U32 R5, RZ, RZ, -0x2 ;  /* 0xfffffffeff057424 */ /* 0x000fe200078e00ff */
[----:B------:R-:W-:Y:S01]  /*0d20*/  SHF.R.S32.HI R16, RZ, 0x3, R0 ;  /* 0x00000003ff107819 */ /* 0x000fe20000011400 */
[----:B------:R-:W-:Y:S02]  /*0d30*/  IMAD.IADD R6, R19, 0x1, -R6 ;  /* 0x0000000113067824 */ /* 0x000fe400078e0a06 */
[----:B------:R-:W-:Y:S02]  /*0d40*/  IMAD R8, R8, 0x10, R9 ;  /* 0x0000001008087824 */ /* 0x000fe400078e0209 */
[----:B------:R-:W-:Y:S02]  /*0d50*/  IMAD.IADD R2, R171, 0x1, -R2 ;  /* 0x00000001ab027824 */ /* 0x000fe400078e0a02 */
[----:B------:R-:W-:-:S02]  /*0d60*/  IMAD R170, R3, 0x8, R4 ;  /* 0x0000000803aa7824 */ /* 0x000fc400078e0204 */
[----:B------:R-:W-:Y:S02]  /*0d70*/  IMAD R168, R6, R5, 0xa0 ;  /* 0x000000a006a87424 */ /* 0x000fe400078e0205 */
[----:B------:R-:W-:Y:S02]  /*0d80*/  IMAD R169, R169, 0x40, R8 ;  /* 0x00000040a9a97824 */ /* 0x000fe400078e0208 */
[----:B------:R-:W-:-:S07]  /*0d90*/  IMAD.SHL.U32 R2, R2, 0x8, RZ ;  /* 0x0000000802027824 */ /* 0x000fce00078e00ff */
.L_x_290:
[----:B0-----:R-:W0:Y:S01]  /*0da0*/  LDC.64 R4, c[0x0][0xc60] ;  /* 0x00031800ff047b82 */ /* 0x001e220000000a00 */
[----:B------:R-:W-:Y:S01]  /*0db0*/  ULDC.64 UR8, c[0x0][0x990] ;  /* 0x0002640000087ab9 */ /* 0x000fe20000000a00 */
[----:B------:R-:W-:Y:S01]  /*0dc0*/  ULDC UR4, c[0x0][0x428] ;  /* 0x00010a0000047ab9 */ /* 0x000fe20000000800 */
[----:B------:R-:W-:Y:S01]  /*0dd0*/  ULDC.64 UR6, c[0x0][0x998] ;  /* 0x0002660000067ab9 */ /* 0x000fe20000000a00 */
[----:B0-----:R-:W-:-:S06]  /*0de0*/  IMAD.WIDE R4, R51, 0x4, R4 ;  /* 0x0000000433047825 */ /* 0x001fcc00078e0204 */
[----:B--2---:R-:W2:Y:S01]  /*0df0*/  LDG.E R4, desc[UR48][R4.64] ;  /* 0x0000003004047981 */ /* 0x004ea2000c1e1900 */
[----:B------:R-:W-:Y:S01]  /*0e00*/  UISETP.NE.U32.AND UP2, UPT, UR8, URZ, UPT ;  /* 0x0000003f0800728c */ /* 0x000fe2000bf45070 */
[----:B------:R-:W-:Y:S01]  /*0e10*/  IMAD.MOV.U32 R3, RZ, RZ, 0x3f800000 ;  /* 0x3f800000ff037424 */ /* 0x000fe200078e00ff */
[----:B------:R-:W-:Y:S02]  /*0e20*/  UISETP.NE.AND UP3, UPT, UR4, 0x1, UPT ;  /* 0x000000010400788c */ /* 0x000fe4000bf65270 */
[----:B------:R-:W-:Y:S02]  /*0e30*/  UISETP.NE.AND.EX UP2, UPT, UR9, URZ, UPT, UP2 ;  /* 0x0000003f0900728c */ /* 0x000fe4000bf45320 */
[----:B------:R-:W-:-:S04]  /*0e40*/  UISETP.NE.U32.AND UP0, UPT, UR6, URZ, UPT ;  /* 0x0000003f0600728c */ /* 0x000fc8000bf05070 */
[----:B------:R-:W-:Y:S01]  /*0e50*/  UISETP.NE.AND.EX UP0, UPT, UR7, URZ, UPT, UP0 ;  /* 0x0000003f0700728c */ /* 0x000fe2000bf05300 */
[----:B------:R-:W-:Y:S02]  /*0e60*/  PLOP3.LUT P0, PT, PT, PT, UP2, 0x80, 0x0 ;  /* 0x000000000000781c */ /* 0x000fe40003f0f028 */
[----:B------:R-:W-:Y:S02]  /*0e70*/  @UP3 ULDC UR10, c[0x0][0x42c] ;  /* 0x00010b00000a3ab9 */ /* 0x000fe40000000800 */
[----:B------:R-:W-:Y:S01]  /*0e80*/  @UP2 ULDC.64 UR14, c[0x0][0x9a8] ;  /* 0x00026a00000e2ab9 */ /* 0x000fe20000000a00 */
[----:B------:R-:W-:Y:S01]  /*0e90*/  UIMAD.WIDE.U32 UR10, UR5, UR10, URZ ;  /* 0x0000000a050a72a5 */ /* 0x000fe2000f8e003f */
[----:B------:R-:W-:Y:S01]  /*0ea0*/  PLOP3.LUT P2, PT, PT, PT, UP0, 0x80, 0x0 ;  /* 0x000000000000781c */ /* 0x000fe20003f4f008 */
[----:B------:R-:W-:-:S03]  /*0eb0*/  @UP2 ULDC.64 UR18, c[0x0][0x9b0] ;  /* 0x00026c0000122ab9 */ /* 0x000fc60000000a00 */
[----:B------:R-:W-:Y:S01]  /*0ec0*/  @UP0 ULDC.64 UR16, c[0x0][0x9b8] ;  /* 0x00026e0000100ab9 */ /* 0x000fe20000000a00 */
[----:B------:R-:W-:Y:S01]  /*0ed0*/  IMAD.MOV.U32 R0, RZ, RZ, 0x3f800000 ;  /* 0x3f800000ff007424 */ /* 0x000fe200078e00ff */
[----:B--2---:R-:W-:-:S13]  /*0ee0*/  R2UR UR36, R4 ;  /* 0x00000000042472ca */ /* 0x004fda00000e0000 */
[----:B------:R-:W-:Y:S02]  /*0ef0*/  USHF.R.S32.HI UR37, URZ, 0x1f, UR36 ;  /* 0x0000001f3f257899 */ /* 0x000fe40008011424 */
[----:B------:R-:W-:Y:S02]  /*0f00*/  @UP2 UIMAD.WIDE.U32 UR12, UR36, UR14, URZ ;  /* 0x0000000e240c22a5 */ /* 0x000fe4000f8e003f */
[----:B------:R-:W-:-:S03]  /*0f10*/  @UP2 UIMAD UR4, UR37, UR14, URZ ;  /* 0x0000000e250422a4 */ /* 0x000fc6000f8e023f */
[----:B------:R-:W-:Y:S01]  /*0f20*/  @UP3 ULDC UR14, c[0x0][0x430] ;  /* 0x00010c00000e3ab9 */ /* 0x000fe20000000800 */
[----:B------:R-:W-:-:S03]  /*0f30*/  @UP2 UIMAD UR15, UR36, UR15, UR4 ;  /* 0x0000000f240f22a4 */ /* 0x000fc6000f8e0204 */
[----:B------:R-:W-:Y:S01]  /*0f40*/  UMOV UR4, UR5 ;  /* 0x0000000500047c82 */ /* 0x000fe20008000000 */
[----:B------:R-:W-:Y:S02]  /*0f50*/  @UP3 USHF.R.U32.HI UR4, URZ, UR14, UR11 ;  /* 0x0000000e3f043299 */ /* 0x000fe4000801160b */
[----:B------:R-:W-:Y:S02]  /*0f60*/  @UP0 UIMAD.WIDE.U32 UR10, UR36, UR16, URZ ;  /* 0x00000010240a02a5 */ /* 0x000fe4000f8e003f */
[----:B------:R-:W-:Y:S02]  /*0f70*/  @UP2 USHF.R.S32.HI UR14, URZ, 0x1f, UR4 ;  /* 0x0000001f3f0e2899 */ /* 0x000fe40008011404 */
[----:B------:R-:W-:Y:S02]  /*0f80*/  @UP0 UIMAD UR16, UR37, UR16, URZ ;  /* 0x00000010251002a4 */ /* 0x000fe4000f8e023f */
[----:B------:R-:W-:Y:S02]  /*0f90*/  @UP2 UIADD3 UR13, UR13, UR15, URZ ;  /* 0x0000000f0d0d2290 */ /* 0x000fe4000fffe03f */
[----:B------:R-:W-:-:S02]  /*0fa0*/  @UP2 UIMAD UR14, UR14, UR18, URZ ;  /* 0x000000120e0e22a4 */ /* 0x000fc4000f8e023f */
[----:B------:R-:W-:Y:S02]  /*0fb0*/  @UP0 UIMAD UR16, UR36, UR17, UR16 ;  /* 0x00000011241002a4 */ /* 0x000fe4000f8e0210 */
[----:B------:R-:W-:Y:S02]  /*0fc0*/  @UP0 USHF.R.S32.HI UR15, URZ, 0x1f, UR4 ;  /* 0x0000001f3f0f0899 */ /* 0x000fe40008011404 */
[----:B------:R-:W-:Y:S02]  /*0fd0*/  @UP2 UIMAD UR14, UR4, UR19, UR14 ;  /* 0x00000013040e22a4 */ /* 0x000fe4000f8e020e */
[----:B------:R-:W-:Y:S02]  /*0fe0*/  @UP2 UIMAD.WIDE.U32 UR12, UR4, UR18, UR12 ;  /* 0x00000012040c22a5 */ /* 0x000fe4000f8e000c */
[----:B------:R-:W-:Y:S01]  /*0ff0*/  @UP0 UIADD3 UR11, UR11, UR16, URZ ;  /* 0x000000100b0b0290 */ /* 0x000fe2000fffe03f */
[----:B------:R-:W-:Y:S01]  /*1000*/  @UP0 ULDC.64 UR18, c[0x0][0x9c0] ;  /* 0x0002700000120ab9 */ /* 0x000fe20000000a00 */
[----:B------:R-:W-:-:S02]  /*1010*/  @UP2 UIADD3 UR13, UR13, UR14, URZ ;  /* 0x0000000e0d0d2290 */ /* 0x000fc4000fffe03f */
[----:B------:R-:W-:Y:S02]  /*1020*/  @UP0 UIMAD UR15, UR15, UR18, URZ ;  /* 0x000000120f0f02a4 */ /* 0x000fe4000f8e023f */
[----:B------:R-:W-:Y:S02]  /*1030*/  @UP2 ULEA UR8, UP1, UR12, UR8, 0x2 ;  /* 0x000000080c082291 */ /* 0x000fe4000f82103f */
[----:B------:R-:W-:Y:S02]  /*1040*/  @UP0 UIMAD UR15, UR4, UR19, UR15 ;  /* 0x00000013040f02a4 */ /* 0x000fe4000f8e020f */
[----:B------:R-:W-:Y:S01]  /*1050*/  @UP0 UIMAD.WIDE.U32 UR10, UR4, UR18, UR10 ;  /* 0x00000012040a02a5 */ /* 0x000fe2000f8e000a */
[----:B------:R-:W-:Y:S02]  /*1060*/  ULDC.64 UR16, c[0x0][0xa28] ;  /* 0x00028a0000107ab9 */ /* 0x000fe40000000a00 */
[----:B------:R-:W-:Y:S01]  /*1070*/  ULDC.64 UR18, c[0x0][0xa20] ;  /* 0x0002880000127ab9 */ /* 0x000fe20000000a00 */
[----:B------:R-:W-:Y:S01]  /*1080*/  @UP2 ULEA.HI.X UR9, UR12, UR9, UR13, 0x2, UP1 ;  /* 0x000000090c092291 */ /* 0x000fe200088f140d */
[----:B---34-:R-:W-:Y:S01]  /*1090*/  IMAD.U32 R6, RZ, RZ, UR8 ;  /* 0x00000008ff067e24 */ /* 0x018fe2000f8e00ff */
[----:B------:R-:W-:-:S02]  /*10a0*/  UISETP.NE.U32.AND UP4, UPT, UR16, URZ, UPT ;  /* 0x0000003f1000728c */ /* 0x000fc4000bf85070 */
[----:B------:R-:W-:Y:S02]  /*10b0*/  UISETP.NE.U32.AND UP1, UPT, UR18, URZ, UPT ;  /* 0x0000003f1200728c */ /* 0x000fe4000bf25070 */
[----:B------:R-:W-:Y:S01]  /*10c0*/  UISETP.NE.AND.EX UP2, UPT, UR17, URZ, UPT, UP4 ;  /* 0x0000003f1100728c */ /* 0x000fe2000bf45340 */
[----:B------:R-:W-:Y:S01]  /*10d0*/  IMAD.U32 R7, RZ, RZ, UR9 ;  /* 0x00000009ff077e24 */ /* 0x000fe2000f8e00ff */
[----:B------:R-:W-:Y:S02]  /*10e0*/  UISETP.NE.AND.EX UP1, UPT, UR19, URZ, UPT, UP1 ;  /* 0x0000003f1300728c */ /* 0x000fe4000bf25310 */
[----:B------:R-:W-:Y:S02]  /*10f0*/  @UP0 UIADD3 UR4, UR11, UR15, URZ ;  /* 0x0000000f0b040290 */ /* 0x000fe4000fffe03f */
[----:B------:R-:W-:Y:S01]  /*1100*/  @UP0 ULEA UR12, UP4, UR10, UR6, 0x2 ;  /* 0x000000060a0c0291 */ /* 0x000fe2000f88103f */
[----:B------:R0:W2:Y:S03]  /*1110*/  @P0 LDG.E R3, desc[UR48][R6.64] ;  /* 0x0000003006030981 */ /* 0x0000a6000c1e1900 */
[----:B------:R-:W-:-:S02]  /*1120*/  @UP0 ULEA.HI.X UR13, UR10, UR7, UR4, 0x2, UP4 ;  /* 0x000000070a0d0291 */ /* 0x000fc4000a0f1404 */
[----:B------:R-:W-:Y:S01]  /*1130*/  @UP2 ULEA UR6, UP0, UR36, UR16, 0x2 ;  /* 0x0000001024062291 */ /* 0x000fe2000f80103f */
[----:B-----5:R-:W-:Y:S01]  /*1140*/  IMAD.U32 R8, RZ, RZ, UR12 ;  /* 0x0000000cff087e24 */ /* 0x020fe2000f8e00ff */
[----:B------:R-:W-:Y:S01]  /*1150*/  @UP1 ULEA UR8, UP4, UR36, UR18, 0x2 ;  /* 0x0000001224081291 */ /* 0x000fe2000f88103f */
[----:B------:R-:W-:Y:S01]  /*1160*/  PLOP3.LUT P0, PT, PT, PT, UP2, 0x80, 0x0 ;  /* 0x000000000000781c */ /* 0x000fe20003f0f028 */
[----:B------:R-:W-:Y:S01]  /*1170*/  IMAD.U32 R9, RZ, RZ, UR13 ;  /* 0x0000000dff097e24 */ /* 0x000fe2000f8e00ff */
[----:B------:R-:W-:Y:S01]  /*1180*/  PLOP3.LUT P1, PT, PT, PT, UP1, 0x80, 0x0 ;  /* 0x000000000000781c */ /* 0x000fe20003f2f018 */
[----:B------:R-:W-:Y:S02]  /*1190*/  @UP2 ULEA.HI.X UR7, UR36, UR17, UR37, 0x2, UP0 ;  /* 0x0000001124072291 */ /* 0x000fe400080f1425 */
[----:B------:R-:W-:Y:S01]  /*11a0*/  @UP1 ULEA.HI.X UR9, UR36, UR19, UR37, 0x2, UP4 ;  /* 0x0000001324091291 */ /* 0x000fe2000a0f1425 */
[----:B-1----:R1:W2:Y:S01]  /*11b0*/  @P2 LDG.E R0, desc[UR48][R8.64] ;  /* 0x0000003008002981 */ /* 0x0022a2000c1e1900 */
[----:B------:R-:W-:Y:S01]  /*11c0*/  IMAD.U32 R4, RZ, RZ, UR6 ;  /* 0x00000006ff047e24 */ /* 0x000fe2000f8e00ff */
[----:B------:R-:W-:Y:S01]  /*11d0*/  ULDC UR4, c[0x0][0x404] ;  /* 0x0001010000047ab9 */ /* 0x000fe20000000800 */
[----:B0-----:R-:W-:-:S02]  /*11e0*/  IMAD.U32 R6, RZ, RZ, UR8 ;  /* 0x00000008ff067e24 */ /* 0x001fc4000f8e00ff */
[----:B------:R-:W-:Y:S01]  /*11f0*/  IMAD.U32 R5, RZ, RZ, UR7 ;  /* 0x00000007ff057e24 */ /* 0x000fe2000f8e00ff */
[----:B------:R-:W-:Y:S01]  /*1200*/  ULDC.64 UR6, c[0x0][0x3f8] ;  /* 0x0000fe0000067ab9 */ /* 0x000fe20000000a00 */
[----:B------:R-:W-:-:S03]  /*1210*/  IMAD.U32 R7, RZ, RZ, UR9 ;  /* 0x00000009ff077e24 */ /* 0x000fc6000f8e00ff */
[----:B------:R-:W3:Y:S04]  /*1220*/  @P0 LDG.E R4, desc[UR48][R4.64] ;  /* 0x0000003004040981 */ /* 0x000ee8000c1e1900 */
[----:B------:R-:W4:Y:S01]  /*1230*/  @P1 LDG.E R6, desc[UR48][R6.64] ;  /* 0x0000003006061981 */ /* 0x000f22000c1e1900 */
[----:B------:R-:W-:-:S03]  /*1240*/  UISETP.NE.U32.AND UP0, UPT, UR6, URZ, UPT ;  /* 0x0000003f0600728c */ /* 0x000fc6000bf05070 */
[----:B------:R-:W-:Y:S01]  /*1250*/  ULDC UR6, c[0x0][0x2e0] ;  /* 0x0000b80000067ab9 */ /* 0x000fe20000000800 */
[----:B------:R-:W-:-:S03]  /*1260*/  UISETP.NE.AND.EX UP0, UPT, UR7, URZ, UPT, UP0 ;  /* 0x0000003f0700728c */ /* 0x000fc6000bf05300 */
[----:B------:R-:W-:Y:S01]  /*1270*/  ULDC UR7, c[0x0][0x988] ;  /* 0x0002620000077ab9 */ /* 0x000fe20000000800 */
[----:B------:R-:W-:-:S04]  /*1280*/  USEL UR4, UR4, 0x1, UP0 ;  /* 0x0000000104047887 */ /* 0x000fc80008000000 */
[----:B------:R-:W-:Y:S01]  /*1290*/  UIMAD UR4, UR4, UR6, URZ ;  /* 0x00000006040472a4 */ /* 0x000fe2000f8e023f */
[----:B------:R-:W-:Y:S01]  /*12a0*/  UMOV UR50, URZ ;  /* 0x0000003f00327c82 */ /* 0x000fe20008000000 */
[----:B------:R-:W-:Y:S01]  /*12b0*/  UMOV UR42, UR5 ;  /* 0x00000005002a7c82 */ /* 0x000fe20008000000 */
[----:B------:R-:W-:Y:S01]  /*12c0*/  IMAD.MOV.U32 R18, RZ, RZ, R49 ;  /* 0x000000ffff127224 */ /* 0x000fe200078e0031 */
[----:B-1----:R-:W-:Y:S01]  /*12d0*/  CS2R R8, SRZ ;  /* 0x0000000000087805 */ /* 0x002fe2000001ff00 */
[----:B------:R-:W-:Y:S01]  /*12e0*/  IMAD.MOV.U32 R87, RZ, RZ, RZ ;  /* 0x000000ffff577224 */ /* 0x000fe200078e00ff */
        /* <DEDUP_REMOVED lines=23> */
[----:B------:R-:W-:Y:S02]  /*1460*/  IMAD.MOV.U32 R64, RZ, RZ, RZ ;  /* 0x000000ffff407224 */ /* 0x000fe400078e00ff */
[----:B------:R-:W-:Y:S02]  /*1470*/  IMAD.MOV.U32 R96, RZ, RZ, RZ ;  /* 0x000000ffff607224 */ /* 0x000fe400078e00ff */
[----:B--2---:R-:W-:-:S04]  /*1480*/  FMUL.FTZ R0, R3, R0 ;  /* 0x0000000003007220 */ /* 0x004fc80000410000 */
[----:B------:R-:W-:-:S05]  /*1490*/  FMUL.FTZ R0, R0, UR7 ;  /* 0x0000000700007c20 */ /* 0x000fca0008410000 */
[----:B------:R-:W-:Y:S02]  /*14a0*/  R2UR UR38, R0 ;  /* 0x00000000002672ca */ /* 0x000fe400000e0000 */
[----:B---3--:R-:W-:Y:S02]  /*14b0*/  @P0 R2UR UR50, R4 ;  /* 0x00000000043202ca */ /* 0x008fe400000e0000 */
[----:B----4-:R-:W-:Y:S01]  /*14c0*/  @P1 R2UR UR4, R6 ;  /* 0x00000000060412ca */ /* 0x010fe200000e0000 */
[----:B------:R-:W-:Y:S01]  /*14d0*/  IMAD.MOV.U32 R0, RZ, RZ, RZ ;  /* 0x000000ffff007224 */ /* 0x000fe200078e00ff */
[----:B------:R-:W-:Y:S02]  /*14e0*/  PLOP3.LUT P0, PT, PT, PT, PT, 0x80, 0x0 ;  /* 0x000000000000781c */ /* 0x000fe40003f0f070 */
[----:B------:R-:W-:Y:S01]  /*14f0*/  CS2R R6, SRZ ;  /* 0x0000000000067805 */ /* 0x000fe2000001ff00 */
[----:B------:R-:W-:Y:S10]  /*1500*/  @P1 BRA `(.L_x_247) ;  /* 0x0000000000341947 */ /* 0x000ff40003800000 */
[----:B------:R-:W-:Y:S02]  /*1510*/  ULDC.64 UR6, c[0x0][0xa08] ;  /* 0x0002820000067ab9 */ /* 0x000fe40000000a00 */
[----:B------:R-:W-:-:S04]  /*1520*/  ISETP.NE.U32.AND P1, PT, RZ, UR6, PT ;  /* 0x00000006ff007c0c */ /* 0x000fc8000bf25070 */
[----:B------:R-:W-:-:S13]  /*1530*/  ISETP.NE.AND.EX P1, PT, RZ, UR7, PT, P1 ;  /* 0x00000007ff007c0c */ /* 0x000fda000bf25310 */
[----:B------:R-:W-:Y:S05]  /*1540*/  @!P1 BRA `(.L_x_247) ;  /* 0x0000000000249947 */ /* 0x000fea0003800000 */
[----:B------:R-:W-:Y:S02]  /*1550*/  ULDC.64 UR6, c[0x0][0xa08] ;  /* 0x0002820000067ab9 */ /* 0x000fe40000000a00 */
[----:B------:R-:W-:-:S06]  /*1560*/  UIMAD.WIDE UR6, UR36, 0x4, UR6 ;  /* 0x00000004240678a5 */ /* 0x000fcc000f8e0206 */
[----:B------:R-:W-:Y:S02]  /*1570*/  IMAD.U32 R4, RZ, RZ, UR6 ;  /* 0x00000006ff047e24 */ /* 0x000fe4000f8e00ff */
[----:B------:R-:W-:-:S05]  /*1580*/  IMAD.U32 R5, RZ, RZ, UR7 ;  /* 0x00000007ff057e24 */ /* 0x000fca000f8e00ff */
[----:B------:R-:W2:Y:S04]  /*1590*/  LDG.E R48, desc[UR48][R4.64] ;  /* 0x0000003004307981 */ /* 0x000ea8000c1e1900 */
[----:B------:R-:W3:Y:S01]  /*15a0*/  LDG.E R3, desc[UR48][R4.64+0x4] ;  /* 0x0000043004037981 */ /* 0x000ee2000c1e1900 */
[----:B--2---:R-:W-:Y:S02]  /*15b0*/  R2UR UR4, R48 ;  /* 0x00000000300472ca */ /* 0x004fe400000e0000 */
[----:B---3--:R-:W-:-:S13]  /*15c0*/  R2UR UR6, R3 ;  /* 0x00000000030672ca */ /* 0x008fda00000e0000 */
[----:B------:R-:W-:-:S12]  /*15d0*/  UIADD3 UR4, -UR4, UR6, URZ ;  /* 0x0000000604047290 */ /* 0x000fd8000fffe13f */
.L_x_247:
[----:B------:R-:W-:Y:S01]  /*15e0*/  UIADD3 UR50, -UR50, UR4, URZ ;  /* 0x0000000432327290 */ /* 0x000fe2000fffe13f */
[----:B------:R-:W-:Y:S01]  /*15f0*/  IMAD.MOV.U32 R65, RZ, RZ, RZ ;  /* 0x000000ffff417224 */ /* 0x000fe200078e00ff */
[----:B------:R-:W-:Y:S01]  /*1600*/  @UP3 ULDC UR6, c[0x0][0x42c] ;  /* 0x00010b0000063ab9 */ /* 0x000fe20000000800 */
[----:B------:R-:W-:Y:S01]  /*1610*/  @UP3 ULDC UR4, c[0x0][0x430] ;  /* 0x00010c0000043ab9 */ /* 0x000fe20000000800 */
[----:B------:R-:W-:Y:S01]  /*1620*/  UISETP.GE.AND UP0, UPT, UR50, 0x1, UPT ;  /* 0x000000013200788c */ /* 0x000fe2000bf06270 */
[----:B------:R-:W-:Y:S01]  /*1630*/  CS2R R68, SRZ ;  /* 0x0000000000447805 */ /* 0x000fe2000001ff00 */
[----:B------:R-:W-:Y:S01]  /*1640*/  UIADD3 UR8, UR50, 0x9f, URZ ;  /* 0x0000009f32087890 */ /* 0x000fe2000fffe03f */
[----:B------:R-:W-:Y:S01]  /*1650*/  IMAD.MOV.U32 R97, RZ, RZ, RZ ;  /* 0x000000ffff617224 */ /* 0x000fe200078e00ff */
[----:B------:R-:W-:Y:S01]  /*1660*/  UIMAD.WIDE.U32 UR6, UR5, UR6, URZ ;  /* 0x00000006050672a5 */ /* 0x000fe2000f8e003f */
[----:B------:R-:W-:Y:S02]  /*1670*/  CS2R R98, SRZ ;  /* 0x0000000000627805 */ /* 0x000fe4000001ff00 */
[----:B------:R-:W-:Y:S01]  /*1680*/  PLOP3.LUT P1, PT, PT, PT, UP0, 0x80, 0x0 ;  /* 0x000000000000781c */ /* 0x000fe20003f2f008 */
[----:B------:R-:W-:Y:S01]  /*1690*/  UIMAD.WIDE UR8, UR8, 0x66666667, URZ ;  /* 0x66666667080878a5 */ /* 0x000fe2000f8e023f */
[----:B------:R-:W-:Y:S01]  /*16a0*/  CS2R R72, SRZ ;  /* 0x0000000000487805 */ /* 0x000fe2000001ff00 */
[----:B------:R-:W-:Y:S01]  /*16b0*/  @UP3 USHF.R.U32.HI UR42, URZ, UR4, UR7 ;  /* 0x000000043f2a3299 */ /* 0x000fe20008011607 */
[----:B------:R-:W-:Y:S01]  /*16c0*/  CS2R R100, SRZ ;  /* 0x0000000000647805 */ /* 0x000fe2000001ff00 */
[----:B------:R-:W-:Y:S01]  /*16d0*/  USHF.R.U32.HI UR47, URZ, 0x1f, UR9 ;  /* 0x0000001f3f2f7899 */ /* 0x000fe20008011609 */
[----:B------:R-:W-:Y:S01]  /*16e0*/  IMAD.MOV.U32 R76, RZ, RZ, RZ ;  /* 0x000000ffff4c7224 */ /* 0x000fe200078e00ff */
[----:B------:R-:W-:Y:S01]  /*16f0*/  UMOV UR39, UR5 ;  /* 0x0000000500277c82 */ /* 0x000fe20008000000 */
[----:B------:R-:W-:Y:S01]  /*1700*/  IMAD.MOV.U32 R102, RZ, RZ, RZ ;  /* 0x000000ffff667224 */ /* 0x000fe200078e00ff */
[----:B------:R-:W-:-:S04]  /*1710*/  ULEA.HI.SX32 UR47, UR9, UR47, 0x1a ;  /* 0x0000002f092f7291 */ /* 0x000fc8000f8fd23f */
[----:B------:R-:W-:Y:S08]  /*1720*/  @!P1 BRA `(.L_x_248) ;  /* 0x0000006c00bc9947 */ /* 0x000ff00003800000 */
[----:B------:R-:W0:Y:S01]  /*1730*/  SHFL.IDX PT, R0, R23, RZ, 0x1f ;  /* 0x00001fff17007589 */ /* 0x000e2200000e0000 */
[----:B------:R-:W1:Y:S01]  /*1740*/  S2UR UR6, SR_CgaCtaId ;  /* 0x00000000000679c3 */ /* 0x000e620000008800 */
[----:B------:R-:W-:Y:S01]  /*1750*/  UMOV UR5, 0x400 ;  /* 0x0000040000057882 */ /* 0x000fe20000000000 */
[----:B0-----:R-:W-:Y:S01]  /*1760*/  R2UR UR41, R0 ;  /* 0x00000000002972ca */ /* 0x001fe200000e0000 */
[----:B-1----:R-:W-:-:S04]  /*1770*/  ULEA UR5, UR6, UR5, 0x18 ;  /* 0x0000000506057291 */ /* 0x002fc8000f8ec03f */
[----:B------:R-:W-:-:S04]  /*1780*/  UIADD3 UR5, UR5, 0x14400, URZ ;  /* 0x0001440005057890 */ /* 0x000fc8000fffe03f */
[----:B------:R-:W-:-:S04]  /*1790*/  ULOP3.LUT UP0, URZ, UR5, 0x9f, URZ, 0xc0, !UPT ;  /* 0x0000009f053f7892 */ /* 0x000fc8000f80c03f */
[----:B------:R-:W-:Y:S02]  /*17a0*/  ULEA.HI UR4, UR41, UR41, URZ, 0x1 ;  /* 0x0000002929047291 */ /* 0x000fe4000f8f083f */
[----:B------:R-:W-:Y:S02]  /*17b0*/  PLOP3.LUT P0, PT, PT, PT, UP0, 0x80, 0x0 ;  /* 0x000000000000781c */ /* 0x000fe40003f0f008 */
[----:B------:R-:W-:-:S04]  /*17c0*/  ULOP3.LUT UR4, UR4, 0x3e, URZ, 0xc0, !UPT ;  /* 0x0000003e04047892 */ /* 0x000fc8000f8ec03f */
[----:B------:R-:W-:-:S04]  /*17d0*/  UIADD3 UR4, UR41, -UR4, URZ ;  /* 0x8000000429047290 */ /* 0x000fc8000fffe03f */
[----:B------:R-:W-:-:S04]  /*17e0*/  ULEA UR4, UR4, UR5, 0xc ;  /* 0x0000000504047291 */ /* 0x000fc8000f8e603f */
[----:B------:R-:W-:-:S04]  /*17f0*/  USHF.R.U32.HI UR4, URZ, 0x4, UR4 ;  /* 0x000000043f047899 */ /* 0x000fc80008011604 */
[----:B------:R-:W-:Y:S01]  /*1800*/  ULOP3.LUT UR52, UR4, 0x3fff, URZ, 0xc0, !UPT ;  /* 0x00003fff04347892 */ /* 0x000fe2000f8ec03f */
[----:B------:R-:W-:Y:S11]  /*1810*/  @!P0 BRA `(.L_x_249) ;  /* 0x0000000000408947 */ /* 0x000ff60003800000 */
[----:B------:R-:W-:Y:S01]  /*1820*/  MOV R0, 0x0 ;  /* 0x0000000000007802 */ /* 0x000fe20000000f00 */
[----:B------:R-:W-:Y:S01]  /*1830*/  ULDC.64 UR4, c[0x4][0xa0] ;  /* 0x0100280000047ab9 */ /* 0x000fe20000000a00 */
[----:B------:R-:W-:Y:S01]  /*1840*/  ULDC.64 UR6, c[0x4][0x30] ;  /* 0x01000c0000067ab9 */ /* 0x000fe20000000a00 */
[----:B------:R-:W-:Y:S01]  /*1850*/  IMAD.U32 R4, RZ, RZ, UR4 ;  /* 0x00000004ff047e24 */ /* 0x000fe2000f8e00ff */
[----:B------:R0:W1:Y:S01]  /*1860*/  LDC.64 R14, c[0x4][R0] ;  /* 0x01000000000e7b82 */ /* 0x0000620000000a00 */
        /* <DEDUP_REMOVED lines=8> */
[----:B0-----:R-:W-:-:S07]  /*18f0*/  IMAD.MOV.U32 R13, RZ, RZ, RZ ;  /* 0x000000ffff0d7224 */ /* 0x001fce00078e00ff */
[----:B------:R-:W-:-:S07]  /*1900*/  LEPC R20, `(.L_x_249) ;  /* 0x000000001014794e */ /* 0x000fce0000000000 */
[----:B-1----:R-:W-:Y:S05]  /*1910*/  CALL.ABS.NOINC R14 ;  /* 0x000000000e007343 */ /* 0x002fea0003c00000 */
.L_x_249:
[----:B------:R-:W0:Y:S01]  /*1920*/  S2UR UR5, SR_CgaCtaId ;  /* 0x00000000000579c3 */ /* 0x000e220000008800 */
[----:B------:R-:W-:Y:S01]  /*1930*/  ULEA.HI UR4, UR44, UR44, URZ, 0x1 ;  /* 0x0000002c2c047291 */ /* 0x000fe2000f8f083f */
[----:B------:R-:W-:Y:S01]  /*1940*/  MOV R0, 0x400 ;  /* 0x0000040000007802 */ /* 0x000fe20000000f00 */
[----:B------:R-:W-:Y:S02]  /*1950*/  IMAD.U32 R4, RZ, RZ, UR45 ;  /* 0x0000002dff047e24 */ /* 0x000fe4000f8e00ff */
[----:B------:R-:W-:-:S03]  /*1960*/  ULOP3.LUT UR4, UR4, 0xfffffffe, URZ, 0xc0, !UPT ;  /* 0xfffffffe04047892 */ /* 0x000fc6000f8ec03f */
[----:B------:R-:W-:Y:S01]  /*1970*/  ISETP.NE.AND P0, PT, R4, 0x3, PT ;  /* 0x000000030400780c */ /* 0x000fe20003f05270 */
[----:B------:R-:W-:-:S06]  /*1980*/  UIADD3 UR4, UR44, -UR4, URZ ;  /* 0x800000042c047290 */ /* 0x000fcc000fffe03f */
[----:B------:R-:W-:-:S05]  /*1990*/  IMAD.U32 R5, RZ, RZ, UR4 ;  /* 0x00000004ff057e24 */ /* 0x000fca000f8e00ff */
[----:B------:R-:W-:Y:S01]  /*19a0*/  SHF.L.U32 R5, R5, 0x1f, RZ ;  /* 0x0000001f05057819 */ /* 0x000fe200000006ff */
[----:B0-----:R-:W-:-:S05]  /*19b0*/  IMAD.U32 R3, RZ, RZ, UR5 ;  /* 0x00000005ff037e24 */ /* 0x001fca000f8e00ff */
[----:B------:R-:W-:-:S04]  /*19c0*/  LEA R0, R3, R0, 0x18 ;  /* 0x0000000003007211 */ /* 0x000fc800078ec0ff */
[----:B------:R-:W0:Y:S02]  /*19d0*/  SYNCS.PHASECHK.TRANS64.TRYWAIT P1, [R0+URZ+0x29800], R5 ;  /* 0x02980005000075a7 */ /* 0x000e24000802017f */
[----:B0-----:R-:W-:Y:S05]  /*19e0*/  @!P1 BRA `(.L_x_250) ;  /* 0x000000dc00389947 */ /* 0x001fea0003800000 */
.L_x_377:
[----:B------:R-:W-:Y:S05]  /*19f0*/  @!P0 BRA `(.L_x_251) ;  /* 0x0000000000048947 */ /* 0x000fea0003800000 */
[----:B------:R-:W-:Y:S01]  /*1a00*/  BPT.TRAP 0x1 ;  /* 0x000000040000795c */ /* 0x000fe20000300000 */
.L_x_251:
[----:B0-----:R-:W-:Y:S02]  /*1a10*/  IMAD.U32 R5, RZ, RZ, UR51 ;  /* 0x00000033ff057e24 */ /* 0x001fe4000f8e00ff */
[----:B------:R-:W-:Y:S02]  /*1a20*/  IMAD.U32 R4, RZ, RZ, UR43 ;  /* 0x0000002bff047e24 */ /* 0x000fe4000f8e00ff */
[----:B------:R-:W-:-:S03]  /*1a30*/  IMAD R6, R5, 0x8, R0 ;  /* 0x0000000805067824 */ /* 0x000fc600078e0200 */
[----:B------:R-:W-:-:S04]  /*1a40*/  SHF.L.U32 R5, R4, 0x1f, RZ ;  /* 0x0000001f04057819 */ /* 0x000fc800000006ff */
[----:B------:R0:W1:Y:S01]  /*1a50*/  SYNCS.PHASECHK.TRANS64.TRYWAIT P1, [R6+URZ+0x29830], R5 ;  /* 0x02983005060075a7 */ /* 0x000062000802017f */
[----:B------:R-:W-:Y:S05]  /*1a60*/  @!P0 BRA `(.L_x_252) ;  /* 0x0000000000048947 */ /* 0x000fea0003800000 */
[----:B------:R-:W-:Y:S01]  /*1a70*/  BPT.TRAP 0x1 ;  /* 0x000000040000795c */ /* 0x000fe20000300000 */
.L_x_252:
[----:B------:R-:W2:Y:S01]  /*1a80*/  S2R R4, SR_TID.X ;  /* 0x0000000000047919 */ /* 0x000ea20000002100 */
[----:B------:R-:W-:Y:S01]  /*1a90*/  IMAD.MOV.U32 R87, RZ, RZ, RZ ;  /* 0x000000ffff577224 */ /* 0x000fe200078e00ff */
[----:B--2---:R-:W-:Y:S01]  /*1aa0*/  LOP3.LUT P2, RZ, R4, 0x7f, RZ, 0xc0, !PT ;  /* 0x0000007f04ff7812 */ /* 0x004fe2000784c0ff */
[----:B-1----:R-:W-:-:S12]  /*1ab0*/  @P1 BRA `(.L_x_253) ;  /* 0x0000000000081947 */ /* 0x002fd80003800000 */
[----:B------:R-:W1:Y:S02]  /*1ac0*/  SYNCS.PHASECHK.TRANS64.TRYWAIT P1, [R6+URZ+0x29830], R5 ;  /* 0x02983005060075a7 */ /* 0x000e64000802017f */
[----:B-1----:R-:W-:Y:S05]  /*1ad0*/  @!P1 BRA `(.L_x_254) ;  /* 0x000000dc00109947 */ /* 0x002fea0003800000 */
.L_x_253:
[----:B------:R-:W-:Y:S05]  /*1ae0*/  WARPSYNC.ALL ;  /* 0x0000000000007948 */ /* 0x000fea0003800000 */
[----:B------:R-:W-:Y:S01]  /*1af0*/  R2UR UR4, R0 ;  /* 0x00000000000472ca */ /* 0x000fe200000e0000 */
[----:B------:R-:W-:Y:S01]  /*1b00*/  ULOP3.LUT UR20, UR52, 0x10000, URZ, 0xfc, !UPT ;  /* 0x0001000034147892 */ /* 0x000fe2000f8efc3f */
[----:B------:R-:W-:Y:S01]  /*1b10*/  WARPGROUP.ARRIVE ;  /* 0x00000000000079c5 */ /* 0x000fe20000000000 */
[----:B------:R-:W-:Y:S01]  /*1b20*/  UMOV UR25, 0x80000020 ;  /* 0x8000002000197882 */ /* 0x000fe20000000000 */
[----:B------:R-:W-:Y:S01]  /*1b30*/  UMOV UR27, 0x80000020 ;  /* 0x80000020001b7882 */ /* 0x000fe20000000000 */
[----:B------:R-:W-:Y:S01]  /*1b40*/  UMOV UR5, UR25 ;  /* 0x0000001900057c82 */ /* 0x000fe20008000000 */
[----:B------:R-:W-:Y:S01]  /*1b50*/  UMOV UR7, 0x80000020 ;  /* 0x8000002000077882 */ /* 0x000fe20000000000 */
[----:B------:R-:W-:Y:S01]  /*1b60*/  UIADD3 UR9, UR20, 0x2, URZ ;  /* 0x0000000214097890 */ /* 0x000fe2000fffe03f */
[----:B------:R-:W-:Y:S01]  /*1b70*/  VIADD R4, R168, UR50 ;  /* 0x00000032a8047c36 */ /* 0x000fe20008000000 */
[----:B------:R-:W-:Y:S01]  /*1b80*/  UMOV UR24, UR20 ;  /* 0x0000001400187c82 */ /* 0x000fe20008000000 */
[----:B------:R-:W-:Y:S01]  /*1b90*/  UMOV UR11, 0x80000020 ;  /* 0x80000020000b7882 */ /* 0x000fe20000000000 */
[----:B------:R-:W-:Y:S01]  /*1ba0*/  UIADD3 UR13, UR20, 0x200, URZ ;  /* 0x00000200140d7890 */ /* 0x000fe2000fffe03f */
[----:B------:R-:W-:Y:S01]  /*1bb0*/  IMAD.U32 R7, RZ, RZ, UR47 ;  /* 0x0000002fff077e24 */ /* 0x000fe2000f8e00ff */
[----:B------:R-:W-:Y:S01]  /*1bc0*/  UIADD3 UR4, UR4, 0x1a400, URZ ;  /* 0x0001a40004047890 */ /* 0x000fe2000fffe03f */
[----:B------:R-:W-:Y:S01]  /*1bd0*/  P2R R15, PR, RZ, 0x1 ;  /* 0x00000001ff0f7803 */ /* 0x000fe20000000000 */
[----:B------:R-:W-:Y:S01]  /*1be0*/  UMOV UR15, 0x80000020 ;  /* 0x80000020000f7882 */ /* 0x000fe20000000000 */
[----:B------:R-:W-:Y:S01]  /*1bf0*/  UMOV UR19, 0x80000020 ;  /* 0x8000002000137882 */ /* 0x000fe20000000000 */
[----:B------:R-:W-:Y:S01]  /*1c00*/  USHF.R.U32.HI UR4, URZ, 0x4, UR4 ;  /* 0x000000043f047899 */ /* 0x000fe20008011604 */
[----:B------:R-:W-:Y:S01]  /*1c10*/  IMAD R7, R7, -0xa0, R4 ;  /* 0xffffff6007077824 */ /* 0x000fe200078e0204 */
[----:B------:R-:W-:Y:S01]  /*1c20*/  UMOV UR23, 0x80000020 ;  /* 0x8000002000177882 */ /* 0x000fe20000000000 */
[----:B------:R-:W-:Y:S01]  /*1c30*/  IMAD.U32 R11, RZ, RZ, UR38 ;  /* 0x00000026ff0b7e24 */ /* 0x000fe2000f8e00ff */
[----:B------:R-:W-:Y:S01]  /*1c40*/  ULOP3.LUT UR4, UR4, 0x3fff, URZ, 0xc0, !UPT ;  /* 0x00003fff04047892 */ /* 0x000fe2000f8ec03f */
[----:B------:R-:W2:Y:S01]  /*1c50*/  S2R R84, SR_TID.X ;  /* 0x0000000000547919 */ /* 0x000ea20000002100 */
[C---:B------:R-:W-:Y:S01]  /*1c60*/  ISETP.GT.AND P2, PT, R7.reuse, RZ, PT ;  /* 0x000000ff0700720c */ /* 0x040fe20003f44270 */
[----:B------:R-:W-:Y:S01]  /*1c70*/  UISETP.GE.AND UP0, UPT, UR50, 0xa1, UPT ;  /* 0x000000a13200788c */ /* 0x000fe2000bf06270 */
[C---:B------:R-:W-:Y:S01]  /*1c80*/  ISETP.GT.AND P5, PT, R7.reuse, 0x1, PT ;  /* 0x000000010700780c */ /* 0x040fe20003fa4270 */
[----:B------:R-:W-:Y:S01]  /*1c90*/  ULOP3.LUT UR46, UR4, 0x10000, URZ, 0xfc, !UPT ;  /* 0x00010000042e7892 */ /* 0x000fe2000f8efc3f */
[C---:B------:R-:W-:Y:S01]  /*1ca0*/  ISETP.GT.AND P4, PT, R7.reuse, 0x8, PT ;  /* 0x000000080700780c */ /* 0x040fe20003f84270 */
[--C-:B------:R-:W-:Y:S01]  /*1cb0*/  IMAD.MOV.U32 R86, RZ, RZ, R87.reuse ;  /* 0x000000ffff567224 */ /* 0x100fe200078e0057 */
[----:B------:R-:W-:Y:S01]  /*1cc0*/  UMOV UR4, UR24 ;  /* 0x0000001800047c82 */ /* 0x000fe20008000000 */
[----:B------:R-:W-:Y:S01]  /*1cd0*/  UIMAD UR28, UR51, 0x780, UR46 ;  /* 0x00000780331c78a4 */ /* 0x000fe2000f8e022e */
[C---:B------:R-:W-:Y:S01]  /*1ce0*/  ISETP.GT.AND P1, PT, R7.reuse, 0x9, PT ;  /* 0x000000090700780c */ /* 0x040fe20003f24270 */
[----:B------:R-:W-:Y:S01]  /*1cf0*/  IMAD.MOV.U32 R85, RZ, RZ, R87 ;  /* 0x000000ffff557224 */ /* 0x000fe200078e0057 */
[C---:B------:R-:W-:Y:S01]  /*1d00*/  ISETP.GT.AND P3, PT, R7.reuse, 0x10, PT ;  /* 0x000000100700780c */ /* 0x040fe20003f64270 */
[----:B------:R-:W-:Y:S01]  /*1d10*/  UIADD3 UR6, UR28, 0x180, URZ ;  /* 0x000001801c067890 */ /* 0x000fe2000fffe03f */
[C---:B------:R-:W-:Y:S01]  /*1d20*/  ISETP.GT.AND P0, PT, R7.reuse, 0x79, PT ;  /* 0x000000790700780c */ /* 0x040fe20003f04270 */
[----:B------:R-:W-:Y:S01]  /*1d30*/  UIADD3 UR8, UR28, 0x200, URZ ;  /* 0x000002001c087890 */ /* 0x000fe2000fffe03f */
[----:B------:R-:W-:Y:S01]  /*1d40*/  ISETP.GT.AND P6, PT, R7, 0x80, PT ;  /* 0x000000800700780c */ /* 0x000fe20003fc4270 */
[----:B------:R-:W-:Y:S01]  /*1d50*/  UMOV UR26, UR28 ;  /* 0x0000001c001a7c82 */ /* 0x000fe20008000000 */
[----:B------:R-:W-:Y:S01]  /*1d60*/  UIADD3 UR10, UR28, 0x2, URZ ;  /* 0x000000021c0a7890 */ /* 0x000fe2000fffe03f */
[----:B------:R-:W-:Y:S01]  /*1d70*/  QGMMA.64x32x32.F32.E4M3.E4M3 R104, gdesc[UR24], RZ, !UPT, gsb0 ;  /* 0x00600000186879f3 */ /* 0x000fe2000c0008ff */
[----:B------:R-:W-:Y:S01]  /*1d80*/  UIADD3 UR26, UR28, 0x80, URZ ;  /* 0x000000801c1a7890 */ /* 0x000fe2000fffe03f */
[----:B------:R-:W-:Y:S01]  /*1d90*/  UMOV UR27, 0x80000020 ;  /* 0x80000020001b7882 */ /* 0x000fe20000000000 */
[----:B------:R-:W-:-:S02]  /*1da0*/  UIADD3 UR12, UR28, 0x202, URZ ;  /* 0x000002021c0c7890 */ /* 0x000fc4000fffe03f */
[----:B------:R-:W-:Y:S02]  /*1db0*/  UIADD3 UR14, UR28, 0x280, URZ ;  /* 0x000002801c0e7890 */ /* 0x000fe4000fffe03f */
[----:B------:R-:W-:Y:S02]  /*1dc0*/  UIADD3 UR16, UR28, 0x282, URZ ;  /* 0x000002821c107890 */ /* 0x000fe4000fffe03f */
[----:B------:R-:W-:Y:S02]  /*1dd0*/  UIADD3 UR18, UR28, 0x402, URZ ;  /* 0x000004021c127890 */ /* 0x000fe4000fffe03f */
[----:B------:R-:W-:Y:S01]  /*1de0*/  UIADD3 UR22, UR28, 0x680, URZ ;  /* 0x000006801c167890 */ /* 0x000fe2000fffe03f */
[----:B------:R-:W-:Y:S02]  /*1df0*/  WARPGROUP.DEPBAR.LE gsb0, 0x0 ;  /* 0x00008000000079c5 */ /* 0x000fe40000010000 */
        /* <DEDUP_REMOVED lines=149> */
[----:B01----:R-:W-:Y:S01]  /*2750*/  FMNMX.FTZ R5, R104, R105, !PT ;  /* 0x0000006968057209 */ /* 0x003fe20007810000 */
        /* <DEDUP_REMOVED lines=119> */
[----:B------:R-:W-:Y:S02]  /*2ed0*/  ISETP.GT.AND P2, PT, R7, 0x78, PT ;  /* 0x000000780700780c */ /* 0x000fe40003f44270 */
[----:B------:R-:W-:Y:S02]  /*2ee0*/  FSEL R49, R49, -INF , P1 ;  /* 0xff80000031317808 */ /* 0x000fe40000800000 */
[----:B------:R-:W-:Y:S02]  /*2ef0*/  FMNMX.FTZ R4, R48, R5, !PT ;  /* 0x0000000530047209 */ /* 0x000fe40007810000 */
[----:B------:R-:W-:-:S02]  /*2f00*/  P2R R14, PR, RZ, 0x1 ;  /* 0x00000001ff0e7803 */ /* 0x000fc40000000000 */
        /* <DEDUP_REMOVED lines=32> */
[----:B------:R-:W-:Y:S02]  /*3110*/  FSEL R74, R32, -INF , P3 ;  /* 0xff800000204a7808 */ /* 0x000fe40001800000 */
[----:B------:R-:W-:Y:S02]  /*3120*/  FMNMX.FTZ R9, R73, R4, !PT ;  /* 0x0000000449097209 */ /* 0x000fe40007810000 */
[----:B------:R-:W-:Y:S02]  /*3130*/  FMNMX.FTZ R21, R115, R20, !PT ;  /* 0x0000001473157209 */ /* 0x000fe40007810000 */
[----:B------:R-:W-:Y:S02]  /*3140*/  FSEL R68, R33, -INF , P4 ;  /* 0xff80000021447808 */ /* 0x000fe40002000000 */
[----:B------:R-:W-:-:S02]  /*3150*/  FMNMX.FTZ R9, R74, R9, !PT ;  /* 0x000000094a097209 */ /* 0x000fc40007810000 */
[----:B------:R-:W-:Y:S02]  /*3160*/  FMNMX.FTZ R24, R118, R21, !PT ;  /* 0x0000001576187209 */ /* 0x000fe40007810000 */
[----:B------:R-:W-:Y:S02]  /*3170*/  FSEL R65, R36, -INF , P5 ;  /* 0xff80000024417808 */ /* 0x000fe40002800000 */
[----:B------:R-:W-:Y:S02]  /*3180*/  FMNMX.FTZ R4, R68, R9, !PT ;  /* 0x0000000944047209 */ /* 0x000fe40007810000 */
[----:B------:R-:W-:Y:S02]  /*3190*/  ISETP.GT.AND P6, PT, R7, 0x99, PT ;  /* 0x000000990700780c */ /* 0x000fe40003fc4270 */
[----:B------:R-:W-:Y:S02]  /*31a0*/  FMNMX.FTZ R21, R119, R24, !PT ;  /* 0x0000001877157209 */ /* 0x000fe40007810000 */
[----:B------:R-:W-:-:S02]  /*31b0*/  FSEL R69, R37, -INF , P6 ;  /* 0xff80000025457808 */ /* 0x000fc40003000000 */
[----:B------:R-:W-:Y:S02]  /*31c0*/  FMNMX.FTZ R4, R65, R4, !PT ;  /* 0x0000000441047209 */ /* 0x000fe40007810000 */
[----:B------:R-:W-:Y:S02]  /*31d0*/  FMNMX.FTZ R24, R90, R21, !PT ;  /* 0x000000155a187209 */ /* 0x000fe40007810000 */
[----:B------:R-:W-:Y:S02]  /*31e0*/  FMNMX.FTZ R8, R69, R4, !PT ;  /* 0x0000000445087209 */ /* 0x000fe40007810000 */
[----:B------:R-:W-:Y:S02]  /*31f0*/  FMNMX.FTZ R25, R91, R24, !PT ;  /* 0x000000185b197209 */ /* 0x000fe40007810000 */
[----:B------:R-:W-:Y:S01]  /*3200*/  P2R R13, PR, RZ, 0x2 ;  /* 0x00000002ff0d7803 */ /* 0x000fe20000000000 */
[----:B------:R-:W0:Y:S01]  /*3210*/  SHFL.BFLY PT, R9, R8, 0x2, 0x1f ;  /* 0x0c401f0008097f89 */ /* 0x000e2200000e0000 */
        /* <DEDUP_REMOVED lines=8> */
[----:B------:R-:W-:-:S04]  /*32a0*/  FMNMX.FTZ R32, R102, R29, !PT ;  /* 0x0000001d66207209 */ /* 0x000fc80007810000 */
[----:B------:R-:W-:Y:S02]  /*32b0*/  FMNMX.FTZ R29, R103, R32, !PT ;  /* 0x00000020671d7209 */ /* 0x000fe40007810000 */
[----:B0-----:R-:W-:Y:S02]  /*32c0*/  FMNMX.FTZ R9, R8, R9, !PT ;  /* 0x0000000908097209 */ /* 0x001fe40007810000 */
[----:B------:R-:W-:-:S03]  /*32d0*/  FMNMX.FTZ R32, R58, R29, !PT ;  /* 0x0000001d3a207209 */ /* 0x000fc60007810000 */
[----:B------:R-:W0:Y:S01]  /*32e0*/  SHFL.BFLY PT, R4, R9, 0x1, 0x1f ;  /* 0x0c201f0009047f89 */ /* 0x000e2200000e0000 */
[----:B------:R-:W-:-:S04]  /*32f0*/  FMNMX.FTZ R33, R59, R32, !PT ;  /* 0x000000203b217209 */ /* 0x000fc80007810000 */
[----:B------:R-:W-:-:S04]  /*3300*/  FMNMX.FTZ R36, R62, R33, !PT ;  /* 0x000000213e247209 */ /* 0x000fc80007810000 */
[----:B------:R-:W-:-:S04]  /*3310*/  FMNMX.FTZ R33, R63, R36, !PT ;  /* 0x000000243f217209 */ /* 0x000fc80007810000 */
[----:B------:R-:W-:-:S04]  /*3320*/  FMNMX.FTZ R36, R66, R33, !PT ;  /* 0x0000002142247209 */ /* 0x000fc80007810000 */
[----:B------:R-:W-:-:S04]  /*3330*/  FMNMX.FTZ R37, R67, R36, !PT ;  /* 0x0000002443257209 */ /* 0x000fc80007810000 */
[----:B------:R-:W-:Y:S02]  /*3340*/  FMNMX.FTZ R40, R70, R37, !PT ;  /* 0x0000002546287209 */ /* 0x000fe40007810000 */
[----:B0-----:R-:W-:Y:S02]  /*3350*/  FMNMX.FTZ R4, R9, R4, !PT ;  /* 0x0000000409047209 */ /* 0x001fe40007810000 */
        /* <DEDUP_REMOVED lines=14> */
[--C-:B------:R-:W-:Y:S01]  /*3440*/  FFMA.FTZ R52, R78, UR38, -R82.reuse ;  /* 0x000000264e347c23 */ /* 0x100fe20008010852 */
[----:B------:R-:W-:Y:S01]  /*3450*/  FSEL R78, R38, -INF , P5 ;  /* 0xff800000264e7808 */ /* 0x000fe20002800000 */
[--C-:B------:R-:W-:Y:S01]  /*3460*/  FFMA.FTZ R40, R79, UR38, -R82.reuse ;  /* 0x000000264f287c23 */ /* 0x100fe20008010852 */
[----:B------:R-:W-:Y:S01]  /*3470*/  FSEL R79, R39, -INF , P6 ;  /* 0xff800000274f7808 */ /* 0x000fe20003000000 */
[--C-:B------:R-:W-:Y:S01]  /*3480*/  FFMA.FTZ R83, R41, UR38, -R82.reuse ;  /* 0x0000002629537c23 */ /* 0x100fe20008010852 */
[----:B------:R-:W-:-:S01]  /*3490*/  FFMA.FTZ R41, R45, UR38, -R82 ;  /* 0x000000262d297c23 */ /* 0x000fc20008010852 */
[----:B------:R1:W-:Y:S01]  /*34a0*/  MUFU.EX2 R37, R77 ;  /* 0x0000004d00257308 */ /* 0x0003e20000000800 */
[----:B0-----:R-:W-:Y:S01]  /*34b0*/  FMNMX.FTZ R56, R50, R53, !PT ;  /* 0x0000003532387209 */ /* 0x001fe20007810000 */
        /* <DEDUP_REMOVED lines=17> */
[----:B------:R-:W-:Y:S01]  /*35d0*/  MUFU.EX2 R7, R7 ;  /* 0x0000000700077308 */ /* 0x000fe20000000800 */
[----:B------:R-:W-:-:S01]  /*35e0*/  FFMA.FTZ R13, R116, UR38, -R82 ;  /* 0x00000026740d7c23 */ /* 0x000fc20008010852 */
[----:B------:R-:W-:Y:S01]  /*35f0*/  FMNMX.FTZ R77, R27, R76, !PT ;  /* 0x0000004c1b4d7209 */ /* 0x000fe20007810000 */
[----:B------:R-:W-:-:S01]  /*3600*/  FFMA.FTZ R14, R117, UR38, -R82 ;  /* 0x00000026750e7c23 */ /* 0x000fc20008010852 */
[----:B------:R-:W-:Y:S01]  /*3610*/  FSEL R76, R31, -INF , P2 ;  /* 0xff8000001f4c7808 */ /* 0x000fe20001000000 */
[----:B------:R-:W-:-:S01]  /*3620*/  FFMA.FTZ R31, R75, UR38, -R82 ;  /* 0x000000264b1f7c23 */ /* 0x000fc20008010852 */
[----:B------:R-:W-:Y:S01]  /*3630*/  FMNMX.FTZ R77, R30, R77, !PT ;  /* 0x0000004d1e4d7209 */ /* 0x000fe20007810000 */
[----:B------:R-:W-:-:S01]  /*3640*/  FFMA.FTZ R88, R88, UR38, -R82 ;  /* 0x0000002658587c23 */ /* 0x000fc20008010852 */
[----:B------:R-:W-:Y:S01]  /*3650*/  FSEL R75, R34, -INF , P3 ;  /* 0xff800000224b7808 */ /* 0x000fe20001800000 */
[----:B------:R-:W1:Y:S01]  /*3660*/  MUFU.EX2 R8, R8 ;  /* 0x0000000800087308 */ /* 0x000e620000000800 */
[----:B------:R-:W-:Y:S01]  /*3670*/  FMNMX.FTZ R34, R76, R77, !PT ;  /* 0x0000004d4c227209 */ /* 0x000fe20007810000 */
[--C-:B------:R-:W-:Y:S01]  /*3680*/  FFMA.FTZ R20, R89, UR38, -R82.reuse ;  /* 0x0000002659147c23 */ /* 0x100fe20008010852 */
[----:B------:R-:W-:Y:S01]  /*3690*/  FSEL R77, R35, -INF , P4 ;  /* 0xff800000234d7808 */ /* 0x000fe20002000000 */
[--C-:B------:R-:W-:Y:S01]  /*36a0*/  FFMA.FTZ R92, R92, UR38, -R82.reuse ;  /* 0x000000265c5c7c23 */ /* 0x100fe20008010852 */
[----:B0-----:R-:W-:Y:S01]  /*36b0*/  FMNMX.FTZ R80, R75, R34, !PT ;  /* 0x000000224b507209 */ /* 0x001fe20007810000 */
[--C-:B------:R-:W-:Y:S01]  /*36c0*/  FFMA.FTZ R24, R93, UR38, -R82.reuse ;  /* 0x000000265d187c23 */ /* 0x100fe20008010852 */
[----:B--2---:R-:W-:Y:S01]  /*36d0*/  LOP3.LUT P2, RZ, R84, 0x7f, RZ, 0xc0, !PT ;  /* 0x0000007f54ff7812 */ /* 0x004fe2000784c0ff */
[----:B------:R-:W0:Y:S01]  /*36e0*/  MUFU.EX2 R9, R9 ;  /* 0x0000000900097308 */ /* 0x000e220000000800 */
[----:B------:R-:W-:Y:S01]  /*36f0*/  FMNMX.FTZ R35, R77, R80, !PT ;  /* 0x000000504d237209 */ /* 0x000fe20007810000 */
[--C-:B------:R-:W-:Y:S01]  /*3700*/  FFMA.FTZ R96, R96, UR38, -R82.reuse ;  /* 0x0000002660607c23 */ /* 0x100fe20008010852 */
[----:B------:R-:W-:-:S01]  /*3710*/  FFMA.FTZ R28, R97, UR38, -R82 ;  /* 0x00000026611c7c23 */ /* 0x000fc20008010852 */
[--C-:B------:R-:W-:Y:S01]  /*3720*/  FFMA.FTZ R100, R100, UR38, -R82.reuse ;  /* 0x0000002664647c23 */ /* 0x100fe20008010852 */
[----:B------:R-:W-:Y:S01]  /*3730*/  FMNMX.FTZ R38, R78, R35, !PT ;  /* 0x000000234e267209 */ /* 0x000fe20007810000 */
[--C-:B------:R-:W-:Y:S01]  /*3740*/  FFMA.FTZ R32, R101, UR38, -R82.reuse ;  /* 0x0000002665207c23 */ /* 0x100fe20008010852 */
[----:B------:R-:W-:-:S01]  /*3750*/  FFMA.FTZ R60, R60, UR38, -R82 ;  /* 0x000000263c3c7c23 */ /* 0x000fc20008010852 */
[----:B------:R-:W2:Y:S01]  /*3760*/  MUFU.EX2 R10, R10 ;  /* 0x0000000a000a7308 */ /* 0x000ea20000000800 */
[----:B------:R-:W-:Y:S01]  /*3770*/  FMNMX.FTZ R57, R79, R38, !PT ;  /* 0x000000264f397209 */ /* 0x000fe20007810000 */
[--C-:B------:R-:W-:Y:S01]  /*3780*/  FFMA.FTZ R38, R44, UR38, -R82.reuse ;  /* 0x000000262c267c23 */ /* 0x100fe20008010852 */
[----:B------:R-:W-:-:S01]  /*3790*/  FFMA.FTZ R44, R49, UR38, -R82 ;  /* 0x00000026312c7c23 */ /* 0x000fc20008010852 */
[--C-:B------:R-:W-:Y:S01]  /*37a0*/  FFMA.FTZ R49, R61, UR38, -R82.reuse ;  /* 0x000000263d317c23 */ /* 0x100fe20008010852 */
[----:B------:R-:W-:-:S01]  /*37b0*/  FFMA.FTZ R61, R74, UR38, -R82 ;  /* 0x000000264a3d7c23 */ /* 0x000fc20008010852 */
[----:B------:R-:W3:Y:S01]  /*37c0*/  SHFL.BFLY PT, R80, R57, 0x2, 0x1f ;  /* 0x0c401f0039507f89 */ /* 0x000ee200000e0000 */
[----:B-1----:R-:W-:-:S01]  /*37d0*/  FADD.FTZ R74, R7, R8 ;  /* 0x00000008074a7221 */ /* 0x002fc20000010000 */
[----:B------:R-:W1:Y:S01]  /*37e0*/  MUFU.EX2 R11, R11 ;  /* 0x0000000b000b7308 */ /* 0x000e620000000800 */
[----:B------:R-:W-:-:S02]  /*37f0*/  @!P2 VIADD R6, R6, 0x29840 ;  /* 0x000298400606a836 */ /* 0x000fc40000000000 */
[--C-:B------:R-:W-:Y:S01]  /*3800*/  FFMA.FTZ R68, R68, UR38, -R82.reuse ;  /* 0x0000002644447c23 */ /* 0x100fe20008010852 */
[----:B------:R-:W-:-:S01]  /*3810*/  FFMA.FTZ R65, R65, UR38, -R82 ;  /* 0x0000002641417c23 */ /* 0x000fc20008010852 */
[----:B------:R-:W-:Y:S01]  /*3820*/  IMAD.MOV.U32 R84, RZ, RZ, R87 ;  /* 0x000000ffff547224 */ /* 0x000fe200078e0057 */
[----:B------:R-:W-:Y:S02]  /*3830*/  @!P2 PRMT R6, RZ, 0x654, R6 ;  /* 0x00000654ff06a816 */ /* 0x000fe40000000006 */
[----:B------:R-:W-:Y:S02]  /*3840*/  MUFU.EX2 R12, R12 ;  /* 0x0000000c000c7308 */ /* 0x000fe40000000800 */
[----:B------:R4:W-:Y:S06]  /*3850*/  @!P2 SYNCS.ARRIVE.TRANS64.RED.A1T0 RZ, [R6+URZ], RZ ;  /* 0x000000ff06ffa9a7 */ /* 0x0009ec000810043f */
[----:B------:R-:W-:Y:S01]  /*3860*/  MUFU.EX2 R13, R13 ;  /* 0x0000000d000d7308 */ /* 0x000fe20000000800 */
[----:B---3--:R-:W-:Y:S01]  /*3870*/  FMNMX.FTZ R80, R57, R80, !PT ;  /* 0x0000005039507209 */ /* 0x008fe20007810000 */
[----:B------:R-:W-:Y:S01]  /*3880*/  FFMA.FTZ R57, R72, UR38, -R82 ;  /* 0x0000002648397c23 */ /* 0x000fe20008010852 */
[----:B------:R-:W-:-:S05]  /*3890*/  IMAD.U32 R72, RZ, RZ, UR38 ;  /* 0x00000026ff487e24 */ /* 0x000fca000f8e00ff */
[----:B------:R0:W-:Y:S01]  /*38a0*/  MUFU.EX2 R34, R81 ;  /* 0x0000005100227308 */ /* 0x0001e20000000800 */
[----:B------:R-:W3:Y:S07]  /*38b0*/  SHFL.BFLY PT, R5, R80, 0x1, 0x1f ;  /* 0x0c201f0050057f89 */ /* 0x000eee00000e0000 */
[----:B------:R-:W-:Y:S01]  /*38c0*/  MUFU.EX2 R14, R14 ;  /* 0x0000000e000e7308 */ /* 0x000fe20000000800 */
[----:B0-----:R-:W-:-:S07]  /*38d0*/  FADD.FTZ R81, R9, R74 ;  /* 0x0000004a09517221 */ /* 0x001fce0000010000 */
[----:B------:R-:W-:Y:S08]  /*38e0*/  MUFU.EX2 R15, R88 ;  /* 0x00000058000f7308 */ /* 0x000ff00000000800 */
[----:B------:R-:W-:Y:S01]  /*38f0*/  MUFU.EX2 R20, R20 ;  /* 0x0000001400147308 */ /* 0x000fe20000000800 */
[----:B---3--:R-:W-:Y:S01]  /*3900*/  FMNMX.FTZ R5, R80, R5, !PT ;  /* 0x0000000550057209 */ /* 0x008fe20007810000 */
[----:B--2---:R-:W-:-:S03]  /*3910*/  FADD.FTZ R80, R10, R81 ;  /* 0x000000510a507221 */ /* 0x004fc60000010000 */
[C---:B------:R-:W-:Y:S01]  /*3920*/  FSETP.NEU.FTZ.AND P1, PT, R5.reuse, -INF , PT ;  /* 0xff8000000500780b */ /* 0x040fe20003f3d000 */
[----:B------:R-:W-:-:S01]  /*3930*/  FFMA.FTZ R73, R5, R72, -8 ;  /* 0xc100000005497423 */ /* 0x000fc20000010048 */
[----:B------:R-:W-:Y:S01]  /*3940*/  FFMA.FTZ R72, R69, UR38, -R82 ;  /* 0x0000002645487c23 */ /* 0x000fe20008010852 */
[----:B-1----:R-:W-:-:S01]  /*3950*/  FADD.FTZ R81, R11, R80 ;  /* 0x000000500b517221 */ /* 0x002fc20000010000 */
[----:B------:R-:W-:Y:S01]  /*3960*/  MUFU.EX2 R21, R92 ;  /* 0x0000005c00157308 */ /* 0x000fe20000000800 */
[--C-:B------:R-:W-:Y:S01]  /*3970*/  IMAD.MOV.U32 R82, RZ, RZ, R87.reuse ;  /* 0x000000ffff527224 */ /* 0x100fe200078e0057 */
[----:B------:R-:W-:Y:S01]  /*3980*/  FSEL R73, R73, RZ, P1 ;  /* 0x000000ff49497208 */ /* 0x000fe20000800000 */
[----:B------:R-:W-:Y:S01]  /*3990*/  IMAD.MOV.U32 R80, RZ, RZ, R87 ;  /* 0x000000ffff507224 */ /* 0x000fe200078e0057 */
[----:B------:R-:W-:-:S03]  /*39a0*/  PLOP3.LUT P1, PT, PT, PT, UP0, 0x80, 0x0 ;  /* 0x000000000000781c */ /* 0x000fc60003f2f008 */
        /* <DEDUP_REMOVED lines=10> */
[--C-:B------:R-:W-:Y:S01]  /*3a50*/  FFMA.FTZ R91, R91, UR38, -R73.reuse ;  /* 0x000000265b5b7c23 */ /* 0x100fe20008010849 */
[----:B------:R-:W-:-:S01]  /*3a60*/  FFMA.FTZ R94, R94, UR38, -R73 ;  /* 0x000000265e5e7c23 */ /* 0x000fc20008010849 */
[--C-:B------:R-:W-:Y:S01]  /*3a70*/  FFMA.FTZ R95, R95, UR38, -R73.reuse ;  /* 0x000000265f5f7c23 */ /* 0x100fe20008010849 */
[----:B------:R-:W-:-:S01]  /*3a80*/  FFMA.FTZ R98, R98, UR38, -R73 ;  /* 0x0000002662627c23 */ /* 0x000fc20008010849 */
[----:B------:R-:W0:Y:S01]  /*3a90*/  MUFU.EX2 R107, R107 ;  /* 0x0000006b006b7308 */ /* 0x000e220000000800 */
[----:B------:R-:W-:-:S01]  /*3aa0*/  FFMA.FTZ R99, R99, UR38, -R73 ;  /* 0x0000002663637c23 */ /* 0x000fc20008010849 */
        /* <DEDUP_REMOVED lines=15> */
[----:B0-----:R-:W-:-:S01]  /*3ba0*/  FADD.FTZ R69, R106, R107 ;  /* 0x0000006b6a457221 */ /* 0x001fc20000010000 */
[--C-:B------:R-:W-:Y:S01]  /*3bb0*/  FFMA.FTZ R47, R47, UR38, -R73.reuse ;  /* 0x000000262f2f7c23 */ /* 0x100fe20008010849 */
[----:B------:R-:W-:-:S01]  /*3bc0*/  FFMA.FTZ R50, R50, UR38, -R73 ;  /* 0x0000002632327c23 */ /* 0x000fc20008010849 */
[--C-:B------:R-:W-:Y:S01]  /*3bd0*/  FFMA.FTZ R51, R51, UR38, -R73.reuse ;  /* 0x0000002633337c23 */ /* 0x100fe20008010849 */
[----:B------:R-:W-:-:S01]  /*3be0*/  FFMA.FTZ R54, R54, UR38, -R73 ;  /* 0x0000002636367c23 */ /* 0x000fc20008010849 */
[--C-:B------:R-:W-:Y:S01]  /*3bf0*/  FFMA.FTZ R55, R55, UR38, -R73.reuse ;  /* 0x0000002637377c23 */ /* 0x100fe20008010849 */
[----:B------:R-:W-:-:S01]  /*3c00*/  FFMA.FTZ R26, R26, UR38, -R73 ;  /* 0x000000261a1a7c23 */ /* 0x000fc20008010849 */
[----:B------:R-:W4:Y:S01]  /*3c10*/  MUFU.EX2 R114, R114 ;  /* 0x0000007200727308 */ /* 0x000f220000000800 */
[----:B-1----:R-:W-:-:S01]  /*3c20*/  FADD.FTZ R74, R110, R69 ;  /* 0x000000456e4a7221 */ /* 0x002fc20000010000 */
[--C-:B------:R-:W-:Y:S01]  /*3c30*/  FFMA.FTZ R27, R27, UR38, -R73.reuse ;  /* 0x000000261b1b7c23 */ /* 0x100fe20008010849 */
[----:B------:R-:W-:-:S01]  /*3c40*/  FFMA.FTZ R30, R30, UR38, -R73 ;  /* 0x000000261e1e7c23 */ /* 0x000fc20008010849 */
[--C-:B------:R-:W-:Y:S01]  /*3c50*/  FFMA.FTZ R76, R76, UR38, -R73.reuse ;  /* 0x000000264c4c7c23 */ /* 0x100fe20008010849 */
[----:B------:R-:W-:-:S01]  /*3c60*/  FFMA.FTZ R75, R75, UR38, -R73 ;  /* 0x000000264b4b7c23 */ /* 0x000fc20008010849 */
[--C-:B------:R-:W-:Y:S01]  /*3c70*/  FFMA.FTZ R77, R77, UR38, -R73.reuse ;  /* 0x000000264d4d7c23 */ /* 0x100fe20008010849 */
[----:B------:R-:W-:-:S01]  /*3c80*/  FFMA.FTZ R78, R78, UR38, -R73 ;  /* 0x000000264e4e7c23 */ /* 0x000fc20008010849 */
[----:B------:R-:W0:Y:S01]  /*3c90*/  MUFU.EX2 R115, R115 ;  /* 0x0000007300737308 */ /* 0x000e220000000800 */
[----:B--2---:R-:W-:-:S01]  /*3ca0*/  FADD.FTZ R69, R111, R74 ;  /* 0x0000004a6f457221 */ /* 0x004fc20000010000 */
[----:B------:R-:W-:Y:S01]  /*3cb0*/  FADD.FTZ R74, R12, R81 ;  /* 0x000000510c4a7221 */ /* 0x000fe20000010000 */
[----:B------:R-:W-:-:S01]  /*3cc0*/  FFMA.FTZ R73, R79, UR38, -R73 ;  /* 0x000000264f497c23 */ /* 0x000fc20008010849 */
[----:B------:R-:W-:Y:S01]  /*3cd0*/  F2FP.SATFINITE.E4M3.F32.PACK_AB_MERGE_C R110, R111, R110, RZ ;  /* 0x0000006e6f6e723e */ /* 0x000fe200048070ff */
[----:B------:R-:W-:-:S02]  /*3ce0*/  IMAD.MOV.U32 R79, RZ, RZ, R87 ;  /* 0x000000ffff4f7224 */ /* 0x000fc400078e0057 */
[----:B------:R-:W-:Y:S01]  /*3cf0*/  FADD.FTZ R81, R13, R74 ;  /* 0x0000004a0d517221 */ /* 0x000fe20000010000 */
[----:B------:R-:W1:Y:S01]  /*3d00*/  MUFU.EX2 R118, R118 ;  /* 0x0000007600767308 */ /* 0x000e620000000800 */
[----:B----4-:R-:W-:-:S02]  /*3d10*/  FADD.FTZ R6, R114, R69 ;  /* 0x0000004572067221 */ /* 0x010fc40000010000 */
[C---:B------:R-:W-:Y:S01]  /*3d20*/  FADD.FTZ R74, R14.reuse, R81 ;  /* 0x000000510e4a7221 */ /* 0x040fe20000010000 */
[----:B------:R-:W-:Y:S02]  /*3d30*/  F2FP.SATFINITE.E4M3.F32.PACK_AB_MERGE_C R14, R14, R13, RZ ;  /* 0x0000000d0e0e723e */ /* 0x000fe400048070ff */
[----:B------:R-:W-:Y:S01]  /*3d40*/  F2FP.SATFINITE.E4M3.F32.PACK_AB_MERGE_C R173, R107, R106, R110 ;  /* 0x0000006a6bad723e */ /* 0x000fe2000480706e */
[----:B------:R-:W-:-:S01]  /*3d50*/  FADD.FTZ R81, R15, R74 ;  /* 0x0000004a0f517221 */ /* 0x000fc20000010000 */
[----:B------:R-:W-:Y:S01]  /*3d60*/  F2FP.SATFINITE.E4M3.F32.PACK_AB_MERGE_C R174, R12, R11, R14 ;  /* 0x0000000b0cae723e */ /* 0x000fe2000480700e */
[----:B------:R-:W2:Y:S01]  /*3d70*/  MUFU.EX2 R119, R119 ;  /* 0x0000007700777308 */ /* 0x000ea20000000800 */
[----:B0-----:R-:W-:-:S01]  /*3d80*/  FADD.FTZ R69, R115, R6 ;  /* 0x0000000673457221 */ /* 0x001fc20000010000 */
[----:B------:R-:W-:-:S04]  /*3d90*/  FADD.FTZ R74, R20, R81 ;  /* 0x00000051144a7221 */ /* 0x000fc80000010000 */
[----:B------:R-:W-:Y:S02]  /*3da0*/  FADD.FTZ R81, R21, R74 ;  /* 0x0000004a15517221 */ /* 0x000fe40000010000 */
[----:B------:R-:W0:Y:S01]  /*3db0*/  MUFU.EX2 R90, R90 ;  /* 0x0000005a005a7308 */ /* 0x000e220000000800 */
[----:B-1----:R-:W-:-:S07]  /*3dc0*/  FADD.FTZ R6, R118, R69 ;  /* 0x0000004576067221 */ /* 0x002fce0000010000 */
[----:B------:R-:W1:Y:S01]  /*3dd0*/  MUFU.EX2 R91, R91 ;  /* 0x0000005b005b7308 */ /* 0x000e620000000800 */
[----:B--2---:R-:W-:-:S01]  /*3de0*/  FADD.FTZ R69, R119, R6 ;  /* 0x0000000677457221 */ /* 0x004fc20000010000 */
[----:B------:R-:W-:-:S04]  /*3df0*/  F2FP.SATFINITE.E4M3.F32.PACK_AB_MERGE_C R118, R119, R118, RZ ;  /* 0x000000767776723e */ /* 0x000fc800048070ff */
[----:B------:R-:W-:Y:S02]  /*3e00*/  F2FP.SATFINITE.E4M3.F32.PACK_AB_MERGE_C R175, R115, R114, R118 ;  /* 0x0000007273af723e */ /* 0x000fe40004807076 */
[----:B------:R-:W2:Y:S01]  /*3e10*/  MUFU.EX2 R94, R94 ;  /* 0x0000005e005e7308 */ /* 0x000ea20000000800 */
[----:B0-----:R-:W-:-:S07]  /*3e20*/  FADD.FTZ R6, R90, R69 ;  /* 0x000000455a067221 */ /* 0x001fce0000010000 */
[----:B------:R-:W0:Y:S01]  /*3e30*/  MUFU.EX2 R24, R24 ;  /* 0x0000001800187308 */ /* 0x000e220000000800 */
[----:B-1----:R-:W-:-:S07]  /*3e40*/  FADD.FTZ R69, R91, R6 ;  /* 0x000000065b457221 */ /* 0x002fce0000010000 */
[----:B------:R-:W1:Y:S01]  /*3e50*/  MUFU.EX2 R95, R95 ;  /* 0x0000005f005f7308 */ /* 0x000e620000000800 */
[----:B--2---:R-:W-:-:S07]  /*3e60*/  FADD.FTZ R6, R94, R69 ;  /* 0x000000455e067221 */ /* 0x004fce0000010000 */
[----:B------:R-:W2:Y:S01]  /*3e70*/  MUFU.EX2 R25, R96 ;  /* 0x0000006000197308 */ /* 0x000ea20000000800 */
[----:B0-----:R-:W-:-:S01]  /*3e80*/  FADD.FTZ R74, R24, R81 ;  /* 0x00000051184a7221 */ /* 0x001fc20000010000 */
[----:B------:R-:W-:Y:S01]  /*3e90*/  F2FP.SATFINITE.E4M3.F32.PACK_AB_MERGE_C R21, R24, R21, RZ ;  /* 0x000000151815723e */ /* 0x000fe200048070ff */
[----:B------:R-:W-:-:S03]  /*3ea0*/  IMAD.MOV.U32 R24, RZ, RZ, R87 ;  /* 0x000000ffff187224 */ /* 0x000fc600078e0057 */
[----:B------:R-:W-:Y:S02]  /*3eb0*/  F2FP.SATFINITE.E4M3.F32.PACK_AB_MERGE_C R176, R20, R15, R21 ;  /* 0x0000000f14b0723e */ /* 0x000fe40004807015 */
[----:B------:R-:W0:Y:S01]  /*3ec0*/  MUFU.EX2 R98, R98 ;  /* 0x0000006200627308 */ /* 0x000e220000000800 */
[----:B-1----:R-:W-:-:S01]  /*3ed0*/  FADD.FTZ R69, R95, R6 ;  /* 0x000000065f457221 */ /* 0x002fc20000010000 */
[----:B------:R-:W-:-:S04]  /*3ee0*/  F2FP.SATFINITE.E4M3.F32.PACK_AB_MERGE_C R94, R95, R94, RZ ;  /* 0x0000005e5f5e723e */ /* 0x000fc800048070ff */
[----:B------:R-:W-:Y:S02]  /*3ef0*/  F2FP.SATFINITE.E4M3.F32.PACK_AB_MERGE_C R177, R91, R90, R94 ;  /* 0x0000005a5bb1723e */ /* 0x000fe4000480705e */
[----:B------:R-:W1:Y:S01]  /*3f00*/  MUFU.EX2 R28, R28 ;  /* 0x0000001c001c7308 */ /* 0x000e620000000800 */
[----:B--2---:R-:W-:-:S07]  /*3f10*/  FADD.FTZ R81, R25, R74 ;  /* 0x0000004a19517221 */ /* 0x004fce0000010000 */
        /* <DEDUP_REMOVED lines=8> */
[----:B------:R-:W-:-:S06]  /*3fa0*/  IMAD.MOV.U32 R74, RZ, RZ, R87 ;  /* 0x000000ffff4a7224 */ /* 0x000fcc00078e0057 */
[----:B------:R-:W0:Y:S01]  /*3fb0*/  MUFU.EX2 R103, R103 ;  /* 0x0000006700677308 */ /* 0x000e220000000800 */
[----:B-1----:R-:W-:-:S01]  /*3fc0*/  FADD.FTZ R6, R102, R69 ;  /* 0x0000004566067221 */ /* 0x002fc20000010000 */
[----:B------:R-:W-:-:S04]  /*3fd0*/  F2FP.SATFINITE.E4M3.F32.PACK_AB_MERGE_C R69, R10, R9, RZ ;  /* 0x000000090a45723e */ /* 0x000fc800048070ff */
[----:B------:R-:W-:Y:S01]  /*3fe0*/  F2FP.SATFINITE.E4M3.F32.PACK_AB_MERGE_C R172, R8, R7, R69 ;  /* 0x0000000708ac723e */ /* 0x000fe20004807045 */
[----:B------:R-:W-:Y:S01]  /*3ff0*/  IMAD.MOV.U32 R69, RZ, RZ, R87 ;  /* 0x000000ffff457224 */ /* 0x000fe200078e0057 */
[----:B------:R-:W1:Y:S01]  /*4000*/  MUFU.EX2 R58, R58 ;  /* 0x0000003a003a7308 */ /* 0x000e620000000800 */
[----:B--2---:R-:W-:-:S01]  /*4010*/  FADD.FTZ R10, R32, R81 ;  /* 0x00000051200a7221 */ /* 0x004fc20000010000 */
[----:B------:R-:W-:Y:S01]  /*4020*/  F2FP.SATFINITE.E4M3.F32.PACK_AB_MERGE_C R29, R32, R29, RZ ;  /* 0x0000001d201d723e */ /* 0x000fe200048070ff */
[----:B------:R-:W-:Y:S02]  /*4030*/  IMAD.MOV.U32 R81, RZ, RZ, R87 ;  /* 0x000000ffff517224 */ /* 0x000fe400078e0057 */
[----:B------:R-:W-:Y:S01]  /*4040*/  FADD.FTZ R13, R33, R10 ;  /* 0x0000000a210d7221 */ /* 0x000fe20000010000 */
[----:B------:R-:W-:Y:S01]  /*4050*/  F2FP.SATFINITE.E4M3.F32.PACK_AB_MERGE_C R178, R28, R25, R29 ;  /* 0x000000191cb2723e */ /* 0x000fe2000480701d */
[----:B------:R-:W-:Y:S01]  /*4060*/  IMAD.MOV.U32 R32, RZ, RZ, R87 ;  /* 0x000000ffff207224 */ /* 0x000fe200078e0057 */
[----:B------:R-:W2:Y:S01]  /*4070*/  MUFU.EX2 R36, R36 ;  /* 0x0000002400247308 */ /* 0x000ea20000000800 */
[----:B0-----:R-:W-:-:S01]  /*4080*/  FADD.FTZ R9, R103, R6 ;  /* 0x0000000667097221 */ /* 0x001fc20000010000 */
[----:B------:R-:W-:Y:S01]  /*4090*/  F2FP.SATFINITE.E4M3.F32.PACK_AB_MERGE_C R102, R103, R102, RZ ;  /* 0x000000666766723e */ /* 0x000fe200048070ff */
[----:B------:R-:W-:-:S02]  /*40a0*/  IMAD.MOV.U32 R29, RZ, RZ, R87 ;  /* 0x000000ffff1d7224 */ /* 0x000fc400078e0057 */
[--C-:B------:R-:W-:Y:S01]  /*40b0*/  IMAD.MOV.U32 R28, RZ, RZ, R87.reuse ;  /* 0x000000ffff1c7224 */ /* 0x100fe200078e0057 */
[----:B------:R-:W-:Y:S01]  /*40c0*/  F2FP.SATFINITE.E4M3.F32.PACK_AB_MERGE_C R179, R99, R98, R102 ;  /* 0x0000006263b3723e */ /* 0x000fe20004807066 */
[----:B------:R-:W-:Y:S01]  /*40d0*/  IMAD.MOV.U32 R25, RZ, RZ, R87 ;  /* 0x000000ffff197224 */ /* 0x000fe200078e0057 */
[----:B------:R-:W0:Y:S01]  /*40e0*/  MUFU.EX2 R59, R59 ;  /* 0x0000003b003b7308 */ /* 0x000e220000000800 */
[----:B-1----:R-:W-:-:S07]  /*40f0*/  FADD.FTZ R6, R58, R9 ;  /* 0x000000093a067221 */ /* 0x002fce0000010000 */
[----:B------:R-:W1:Y:S01]  /*4100*/  MUFU.EX2 R62, R62 ;  /* 0x0000003e003e7308 */ /* 0x000e620000000800 */
[----:B--2---:R-:W-:-:S04]  /*4110*/  FADD.FTZ R10, R36, R13 ;  /* 0x0000000d240a7221 */ /* 0x004fc80000010000 */
[----:B------:R-:W-:-:S03]  /*4120*/  FADD.FTZ R13, R37, R10 ;  /* 0x0000000a250d7221 */ /* 0x000fc60000010000 */
[----:B------:R-:W2:Y:S01]  /*4130*/  MUFU.EX2 R52, R52 ;  /* 0x0000003400347308 */ /* 0x000ea20000000800 */
[----:B0-----:R-:W-:-:S07]  /*4140*/  FADD.FTZ R9, R59, R6 ;  /* 0x000000063b097221 */ /* 0x001fce0000010000 */
[----:B------:R-:W0:Y:S01]  /*4150*/  MUFU.EX2 R63, R63 ;  /* 0x0000003f003f7308 */ /* 0x000e220000000800 */
        /* <DEDUP_REMOVED lines=8> */
[----:B0-----:R-:W-:-:S01]  /*41e0*/  FADD.FTZ R9, R63, R6 ;  /* 0x000000063f097221 */ /* 0x001fc20000010000 */
[----:B------:R-:W-:Y:S01]  /*41f0*/  F2FP.SATFINITE.E4M3.F32.PACK_AB_MERGE_C R62, R63, R62, RZ ;  /* 0x0000003e3f3e723e */ /* 0x000fe200048070ff */
[--C-:B------:R-:W-:Y:S02]  /*4200*/  IMAD.MOV.U32 R63, RZ, RZ, R87.reuse ;  /* 0x000000ffff3f7224 */ /* 0x100fe400078e0057 */
[--C-:B------:R-:W-:Y:S01]  /*4210*/  IMAD.MOV.U32 R36, RZ, RZ, R87.reuse ;  /* 0x000000ffff247224 */ /* 0x100fe200078e0057 */
[----:B------:R-:W-:Y:S01]  /*4220*/  F2FP.SATFINITE.E4M3.F32.PACK_AB_MERGE_C R181, R59, R58, R62 ;  /* 0x0000003a3bb5723e */ /* 0x000fe2000480703e */
[----:B------:R-:W-:Y:S01]  /*4230*/  IMAD.MOV.U32 R62, RZ, RZ, R87 ;  /* 0x000000ffff3e7224 */ /* 0x000fe200078e0057 */
[----:B------:R-:W0:Y:S01]  /*4240*/  MUFU.EX2 R67, R67 ;  /* 0x0000004300437308 */ /* 0x000e220000000800 */
[----:B-1----:R-:W-:-:S01]  /*4250*/  FADD.FTZ R6, R40, R13 ;  /* 0x0000000d28067221 */ /* 0x002fc20000010000 */
[----:B------:R-:W-:-:S02]  /*4260*/  IMAD.MOV.U32 R59, RZ, RZ, R87 ;  /* 0x000000ffff3b7224 */ /* 0x000fc400078e0057 */
[--C-:B------:R-:W-:Y:S02]  /*4270*/  IMAD.MOV.U32 R58, RZ, RZ, R87.reuse ;  /* 0x000000ffff3a7224 */ /* 0x100fe400078e0057 */
[----:B------:R-:W-:Y:S02]  /*4280*/  IMAD.MOV.U32 R33, RZ, RZ, R87 ;  /* 0x000000ffff217224 */ /* 0x000fe400078e0057 */
[----:B------:R-:W1:Y:S01]  /*4290*/  MUFU.EX2 R56, R56 ;  /* 0x0000003800387308 */ /* 0x000e620000000800 */
[----:B--2---:R-:W-:-:S01]  /*42a0*/  FADD.FTZ R10, R66, R9 ;  /* 0x00000009420a7221 */ /* 0x004fc20000010000 */
[----:B------:R-:W-:-:S06]  /*42b0*/  FADD.FTZ R9, R53, R6 ;  /* 0x0000000635097221 */ /* 0x000fcc0000010000 */
[----:B------:R-:W2:Y:S01]  /*42c0*/  MUFU.EX2 R70, R70 ;  /* 0x0000004600467308 */ /* 0x000ea20000000800 */
[----:B0-----:R-:W-:-:S07]  /*42d0*/  FADD.FTZ R7, R67, R10 ;  /* 0x0000000a43077221 */ /* 0x001fce0000010000 */
[----:B------:R-:W0:Y:S01]  /*42e0*/  MUFU.EX2 R31, R31 ;  /* 0x0000001f001f7308 */ /* 0x000e220000000800 */
[----:B-1----:R-:W-:-:S07]  /*42f0*/  FADD.FTZ R6, R56, R9 ;  /* 0x0000000938067221 */ /* 0x002fce0000010000 */
[----:B------:R-:W1:Y:S01]  /*4300*/  MUFU.EX2 R71, R71 ;  /* 0x0000004700477308 */ /* 0x000e620000000800 */
[----:B--2---:R-:W-:-:S07]  /*4310*/  FADD.FTZ R8, R70, R7 ;  /* 0x0000000746087221 */ /* 0x004fce0000010000 */
[----:B------:R-:W2:Y:S01]  /*4320*/  MUFU.EX2 R42, R42 ;  /* 0x0000002a002a7308 */ /* 0x000ea20000000800 */
[C---:B0-----:R-:W-:Y:S01]  /*4330*/  F2FP.SATFINITE.E4M3.F32.PACK_AB_MERGE_C R56, R31.reuse, R56, RZ ;  /* 0x000000381f38723e */ /* 0x041fe200048070ff */
[----:B------:R-:W-:-:S03]  /*4340*/  FADD.FTZ R31, R31, R6 ;  /* 0x000000061f1f7221 */ /* 0x000fc60000010000 */
[----:B------:R-:W-:Y:S01]  /*4350*/  F2FP.SATFINITE.E4M3.F32.PACK_AB_MERGE_C R182, R53, R40, R56 ;  /* 0x0000002835b6723e */ /* 0x000fe20004807038 */
[----:B------:R-:W-:-:S01]  /*4360*/  FADD.FTZ R6, R34, R31 ;  /* 0x0000001f22067221 */ /* 0x000fc20000010000 */
[--C-:B------:R-:W-:Y:S01]  /*4370*/  IMAD.MOV.U32 R56, RZ, RZ, R87.reuse ;  /* 0x000000ffff387224 */ /* 0x100fe200078e0057 */
[----:B------:R0:W3:Y:S01]  /*4380*/  MUFU.EX2 R35, R83 ;  /* 0x0000005300237308 */ /* 0x0000e20000000800 */
[C---:B-1----:R-:W-:Y:S01]  /*4390*/  F2FP.SATFINITE.E4M3.F32.PACK_AB_MERGE_C R70, R71.reuse, R70, RZ ;  /* 0x000000464746723e */ /* 0x042fe200048070ff */
[----:B------:R-:W-:Y:S01]  /*43a0*/  FADD.FTZ R71, R71, R8 ;  /* 0x0000000847477221 */ /* 0x000fe20000010000 */
[--C-:B------:R-:W-:Y:S02]  /*43b0*/  IMAD.MOV.U32 R53, RZ, RZ, R87.reuse ;  /* 0x000000ffff357224 */ /* 0x100fe400078e0057 */
[----:B------:R-:W-:Y:S01]  /*43c0*/  F2FP.SATFINITE.E4M3.F32.PACK_AB_MERGE_C R183, R67, R66, R70 ;  /* 0x0000004243b7723e */ /* 0x000fe20004807046 */
[----:B------:R-:W-:Y:S02]  /*43d0*/  IMAD.MOV.U32 R70, RZ, RZ, R87 ;  /* 0x000000ffff467224 */ /* 0x000fe400078e0057 */
[----:B------:R-:W1:Y:S01]  /*43e0*/  MUFU.EX2 R43, R43 ;  /* 0x0000002b002b7308 */ /* 0x000e620000000800 */
[----:B--2---:R-:W-:-:S01]  /*43f0*/  FADD.FTZ R8, R42, R71 ;  /* 0x000000472a087221 */ /* 0x004fc20000010000 */
[----:B0-----:R-:W-:-:S02]  /*4400*/  IMAD.MOV.U32 R83, RZ, RZ, R87 ;  /* 0x000000ffff537224 */ /* 0x001fc400078e0057 */
[--C-:B------:R-:W-:Y:S02]  /*4410*/  IMAD.MOV.U32 R71, RZ, RZ, R87.reuse ;  /* 0x000000ffff477224 */ /* 0x100fe400078e0057 */
[----:B------:R-:W-:Y:S02]  /*4420*/  IMAD.MOV.U32 R67, RZ, RZ, R87 ;  /* 0x000000ffff437224 */ /* 0x000fe400078e0057 */
[----:B------:R-:W0:Y:S01]  /*4430*/  MUFU.EX2 R38, R38 ;  /* 0x0000002600267308 */ /* 0x000e220000000800 */
[----:B---3--:R-:W-:-:S01]  /*4440*/  FADD.FTZ R9, R35, R6 ;  /* 0x0000000623097221 */ /* 0x008fc20000010000 */
[--C-:B------:R-:W-:Y:S02]  /*4450*/  IMAD.MOV.U32 R66, RZ, RZ, R87.reuse ;  /* 0x000000ffff427224 */ /* 0x100fe400078e0057 */
[--C-:B------:R-:W-:Y:S02]  /*4460*/  IMAD.MOV.U32 R40, RZ, RZ, R87.reuse ;  /* 0x000000ffff287224 */ /* 0x100fe400078e0057 */
[----:B------:R-:W-:-:S02]  /*4470*/  IMAD.MOV.U32 R31, RZ, RZ, R87 ;  /* 0x000000ffff1f7224 */ /* 0x000fc400078e0057 */
[----:B------:R-:W2:Y:S01]  /*4480*/  MUFU.EX2 R46, R46 ;  /* 0x0000002e002e7308 */ /* 0x000ea20000000800 */
[----:B-1----:R-:W-:-:S07]  /*4490*/  FADD.FTZ R11, R43, R8 ;  /* 0x000000082b0b7221 */ /* 0x002fce0000010000 */
[----:B------:R-:W1:Y:S01]  /*44a0*/  MUFU.EX2 R41, R41 ;  /* 0x0000002900297308 */ /* 0x000e620000000800 */
[----:B0-----:R-:W-:-:S07]  /*44b0*/  FADD.FTZ R6, R38, R9 ;  /* 0x0000000926067221 */ /* 0x001fce0000010000 */
[----:B------:R-:W0:Y:S01]  /*44c0*/  MUFU.EX2 R47, R47 ;  /* 0x0000002f002f7308 */ /* 0x000e220000000800 */
[----:B--2---:R-:W-:-:S07]  /*44d0*/  FADD.FTZ R8, R46, R11 ;  /* 0x0000000b2e087221 */ /* 0x004fce0000010000 */
[----:B------:R-:W2:Y:S01]  /*44e0*/  MUFU.EX2 R39, R39 ;  /* 0x0000002700277308 */ /* 0x000ea20000000800 */
[----:B-1----:R-:W-:-:S01]  /*44f0*/  FADD.FTZ R6, R41, R6 ;  /* 0x0000000629067221 */ /* 0x002fc20000010000 */
[----:B------:R-:W-:Y:S01]  /*4500*/  F2FP.SATFINITE.E4M3.F32.PACK_AB_MERGE_C R38, R41, R38, RZ ;  /* 0x000000262926723e */ /* 0x000fe200048070ff */
[----:B------:R-:W-:-:S03]  /*4510*/  IMAD.MOV.U32 R41, RZ, RZ, R87 ;  /* 0x000000ffff297224 */ /* 0x000fc600078e0057 */
[----:B------:R-:W-:Y:S01]  /*4520*/  F2FP.SATFINITE.E4M3.F32.PACK_AB_MERGE_C R184, R35, R34, R38 ;  /* 0x0000002223b8723e */ /* 0x000fe20004807026 */
[--C-:B------:R-:W-:Y:S01]  /*4530*/  IMAD.MOV.U32 R38, RZ, RZ, R87.reuse ;  /* 0x000000ffff267224 */ /* 0x100fe200078e0057 */
[----:B------:R-:W1:Y:S01]  /*4540*/  MUFU.EX2 R50, R50 ;  /* 0x0000003200327308 */ /* 0x000e620000000800 */
[C---:B0-----:R-:W-:Y:S01]  /*4550*/  F2FP.SATFINITE.E4M3.F32.PACK_AB_MERGE_C R46, R47.reuse, R46, RZ ;  /* 0x0000002e2f2e723e */ /* 0x041fe200048070ff */
[----:B------:R-:W-:Y:S01]  /*4560*/  FADD.FTZ R47, R47, R8 ;  /* 0x000000082f2f7221 */ /* 0x000fe20000010000 */
[--C-:B------:R-:W-:Y:S02]  /*4570*/  IMAD.MOV.U32 R35, RZ, RZ, R87.reuse ;  /* 0x000000ffff237224 */ /* 0x100fe400078e0057 */
[----:B------:R-:W-:Y:S01]  /*4580*/  F2FP.SATFINITE.E4M3.F32.PACK_AB_MERGE_C R185, R43, R42, R46 ;  /* 0x0000002a2bb9723e */ /* 0x000fe2000480702e */
[----:B------:R-:W-:Y:S02]  /*4590*/  IMAD.MOV.U32 R46, RZ, RZ, R87 ;  /* 0x000000ffff2e7224 */ /* 0x000fe400078e0057 */
[----:B------:R-:W0:Y:S01]  /*45a0*/  MUFU.EX2 R44, R44 ;  /* 0x0000002c002c7308 */ /* 0x000e220000000800 */
[----:B--2---:R-:W-:-:S01]  /*45b0*/  FADD.FTZ R9, R39, R6 ;  /* 0x0000000627097221 */ /* 0x004fc20000010000 */
[----:B------:R-:W-:-:S02]  /*45c0*/  IMAD.MOV.U32 R43, RZ, RZ, R87 ;  /* 0x000000ffff2b7224 */ /* 0x000fc400078e0057 */
[--C-:B------:R-:W-:Y:S02]  /*45d0*/  IMAD.MOV.U32 R42, RZ, RZ, R87.reuse ;  /* 0x000000ffff2a7224 */ /* 0x100fe400078e0057 */
[----:B------:R-:W-:Y:S02]  /*45e0*/  IMAD.MOV.U32 R34, RZ, RZ, R87 ;  /* 0x000000ffff227224 */ /* 0x000fe400078e0057 */
[----:B------:R-:W2:Y:S01]  /*45f0*/  MUFU.EX2 R51, R51 ;  /* 0x0000003300337308 */ /* 0x000ea20000000800 */
[----:B-1----:R-:W-:-:S01]  /*4600*/  FADD.FTZ R6, R50, R47 ;  /* 0x0000002f32067221 */ /* 0x002fc20000010000 */
[----:B------:R-:W-:-:S06]  /*4610*/  IMAD.MOV.U32 R47, RZ, RZ, R87 ;  /* 0x000000ffff2f7224 */ /* 0x000fcc00078e0057 */
[----:B------:R-:W1:Y:S01]  /*4620*/  MUFU.EX2 R45, R45 ;  /* 0x0000002d002d7308 */ /* 0x000e620000000800 */
[----:B0-----:R-:W-:-:S07]  /*4630*/  FADD.FTZ R8, R44, R9 ;  /* 0x000000092c087221 */ /* 0x001fce0000010000 */
[----:B------:R-:W0:Y:S01]  /*4640*/  MUFU.EX2 R54, R54 ;  /* 0x0000003600367308 */ /* 0x000e220000000800 */
[----:B--2---:R-:W-:-:S07]  /*4650*/  FADD.FTZ R9, R51, R6 ;  /* 0x0000000633097221 */ /* 0x004fce0000010000 */
[----:B------:R-:W2:Y:S01]  /*4660*/  MUFU.EX2 R60, R60 ;  /* 0x0000003c003c7308 */ /* 0x000ea20000000800 */
[----:B-1----:R-:W-:-:S07]  /*4670*/  FADD.FTZ R11, R45, R8 ;  /* 0x000000082d0b7221 */ /* 0x002fce0000010000 */
[----:B------:R-:W1:Y:S01]  /*4680*/  MUFU.EX2 R55, R55 ;  /* 0x0000003700377308 */ /* 0x000e620000000800 */
[----:B0-----:R-:W-:-:S07]  /*4690*/  FADD.FTZ R8, R54, R9 ;  /* 0x0000000936087221 */ /* 0x001fce0000010000 */
[----:B------:R-:W0:Y:S01]  /*46a0*/  MUFU.EX2 R48, R48 ;  /* 0x0000003000307308 */ /* 0x000e220000000800 */
[----:B--2---:R-:W-:-:S01]  /*46b0*/  FADD.FTZ R11, R60, R11 ;  /* 0x0000000b3c0b7221 */ /* 0x004fc20000010000 */
[----:B------:R-:W-:Y:S01]  /*46c0*/  F2FP.SATFINITE.E4M3.F32.PACK_AB_MERGE_C R45, R60, R45, RZ ;  /* 0x0000002d3c2d723e */ /* 0x000fe200048070ff */
[----:B------:R-:W-:-:S03]  /*46d0*/  IMAD.MOV.U32 R60, RZ, RZ, R87 ;  /* 0x000000ffff3c7224 */ /* 0x000fc600078e0057 */
[----:B------:R-:W-:Y:S01]  /*46e0*/  F2FP.SATFINITE.E4M3.F32.PACK_AB_MERGE_C R186, R44, R39, R45 ;  /* 0x000000272cba723e */ /* 0x000fe2000480702d */
[--C-:B------:R-:W-:Y:S01]  /*46f0*/  IMAD.MOV.U32 R45, RZ, RZ, R87.reuse ;  /* 0x000000ffff2d7224 */ /* 0x100fe200078e0057 */
[----:B------:R-:W2:Y:S01]  /*4700*/  MUFU.EX2 R26, R26 ;  /* 0x0000001a001a7308 */ /* 0x000ea20000000800 */
[C---:B-1----:R-:W-:Y:S01]  /*4710*/  F2FP.SATFINITE.E4M3.F32.PACK_AB_MERGE_C R54, R55.reuse, R54, RZ ;  /* 0x000000363736723e */ /* 0x042fe200048070ff */
[----:B------:R-:W-:Y:S01]  /*4720*/  FADD.FTZ R55, R55, R8 ;  /* 0x0000000837377221 */ /* 0x000fe20000010000 */
[--C-:B------:R-:W-:Y:S02]  /*4730*/  IMAD.MOV.U32 R44, RZ, RZ, R87.reuse ;  /* 0x000000ffff2c7224 */ /* 0x100fe400078e0057 */
[----:B------:R-:W-:Y:S01]  /*4740*/  F2FP.SATFINITE.E4M3.F32.PACK_AB_MERGE_C R187, R51, R50, R54 ;  /* 0x0000003233bb723e */ /* 0x000fe20004807036 */
[----:B------:R-:W-:Y:S02]  /*4750*/  IMAD.MOV.U32 R54, RZ, RZ, R87 ;  /* 0x000000ffff367224 */ /* 0x000fe400078e0057 */
[----:B------:R-:W1:Y:S01]  /*4760*/  MUFU.EX2 R49, R49 ;  /* 0x0000003100317308 */ /* 0x000e620000000800 */
[----:B0-----:R-:W-:-:S01]  /*4770*/  FADD.FTZ R8, R48, R11 ;  /* 0x0000000b30087221 */ /* 0x001fc20000010000 */
[----:B------:R-:W-:-:S02]  /*4780*/  IMAD.MOV.U32 R51, RZ, RZ, R87 ;  /* 0x000000ffff337224 */ /* 0x000fc400078e0057 */
[--C-:B------:R-:W-:Y:S02]  /*4790*/  IMAD.MOV.U32 R50, RZ, RZ, R87.reuse ;  /* 0x000000ffff327224 */ /* 0x100fe400078e0057 */
[----:B------:R-:W-:Y:S02]  /*47a0*/  IMAD.MOV.U32 R39, RZ, RZ, R87 ;  /* 0x000000ffff277224 */ /* 0x000fe400078e0057 */
[----:B------:R-:W0:Y:S01]  /*47b0*/  MUFU.EX2 R27, R27 ;  /* 0x0000001b001b7308 */ /* 0x000e220000000800 */
[----:B--2---:R-:W-:-:S01]  /*47c0*/  FADD.FTZ R10, R26, R55 ;  /* 0x000000371a0a7221 */ /* 0x004fc20000010000 */
[----:B------:R-:W-:-:S06]  /*47d0*/  IMAD.MOV.U32 R55, RZ, RZ, R87 ;  /* 0x000000ffff377224 */ /* 0x000fcc00078e0057 */
[----:B------:R-:W2:Y:S01]  /*47e0*/  MUFU.EX2 R57, R57 ;  /* 0x0000003900397308 */ /* 0x000ea20000000800 */
[----:B-1----:R-:W-:-:S07]  /*47f0*/  FADD.FTZ R8, R49, R8 ;  /* 0x0000000831087221 */ /* 0x002fce0000010000 */
[----:B------:R-:W1:Y:S01]  /*4800*/  MUFU.EX2 R30, R30 ;  /* 0x0000001e001e7308 */ /* 0x000e620000000800 */
[----:B0-----:R-:W-:-:S07]  /*4810*/  FADD.FTZ R9, R27, R10 ;  /* 0x0000000a1b097221 */ /* 0x001fce0000010000 */
[----:B------:R-:W0:Y:S01]  /*4820*/  MUFU.EX2 R64, R64 ;  /* 0x0000004000407308 */ /* 0x000e220000000800 */
[----:B--2---:R-:W-:-:S07]  /*4830*/  FADD.FTZ R11, R57, R8 ;  /* 0x00000008390b7221 */ /* 0x004fce0000010000 */
[----:B------:R2:W3:Y:S01]  /*4840*/  MUFU.EX2 R7, R76 ;  /* 0x0000004c00077308 */ /* 0x0004e20000000800 */
[----:B-1----:R-:W-:-:S07]  /*4850*/  FADD.FTZ R8, R30, R9 ;  /* 0x000000091e087221 */ /* 0x002fce0000010000 */
[----:B------:R-:W1:Y:S01]  /*4860*/  MUFU.EX2 R61, R61 ;  /* 0x0000003d003d7308 */ /* 0x000e620000000800 */
[C---:B0-----:R-:W-:Y:S01]  /*4870*/  F2FP.SATFINITE.E4M3.F32.PACK_AB_MERGE_C R57, R64.reuse, R57, RZ ;  /* 0x000000394039723e */ /* 0x041fe200048070ff */
[----:B------:R-:W-:Y:S01]  /*4880*/  FADD.FTZ R64, R64, R11 ;  /* 0x0000000b40407221 */ /* 0x000fe20000010000 */
[----:B--2---:R-:W-:Y:S02]  /*4890*/  IMAD.MOV.U32 R76, RZ, RZ, R87 ;  /* 0x000000ffff4c7224 */ /* 0x004fe400078e0057 */
[----:B------:R-:W-:Y:S01]  /*48a0*/  F2FP.SATFINITE.E4M3.F32.PACK_AB_MERGE_C R188, R49, R48, R57 ;  /* 0x0000003031bc723e */ /* 0x000fe20004807039 */
[----:B------:R-:W-:Y:S02]  /*48b0*/  IMAD.MOV.U32 R57, RZ, RZ, R87 ;  /* 0x000000ffff397224 */ /* 0x000fe400078e0057 */
[----:B------:R-:W0:Y:S01]  /*48c0*/  MUFU.EX2 R75, R75 ;  /* 0x0000004b004b7308 */ /* 0x000e220000000800 */
[----:B---3--:R-:W-:-:S01]  /*48d0*/  FADD.FTZ R8, R7, R8 ;  /* 0x0000000807087221 */ /* 0x008fc20000010000 */
[----:B------:R-:W-:Y:S01]  /*48e0*/  F2FP.SATFINITE.E4M3.F32.PACK_AB_MERGE_C R30, R7, R30, RZ ;  /* 0x0000001e071e723e */ /* 0x000fe200048070ff */
[----:B------:R-:W-:-:S02]  /*48f0*/  IMAD.MOV.U32 R49, RZ, RZ, R87 ;  /* 0x000000ffff317224 */ /* 0x000fc400078e0057 */
[--C-:B------:R-:W-:Y:S01]  /*4900*/  IMAD.MOV.U32 R48, RZ, RZ, R87.reuse ;  /* 0x000000ffff307224 */ /* 0x100fe200078e0057 */
[----:B------:R-:W-:Y:S01]  /*4910*/  F2FP.SATFINITE.E4M3.F32.PACK_AB_MERGE_C R189, R27, R26, R30 ;  /* 0x0000001a1bbd723e */ /* 0x000fe2000480701e */
[----:B------:R-:W-:Y:S01]  /*4920*/  IMAD.MOV.U32 R30, RZ, RZ, R87 ;  /* 0x000000ffff1e7224 */ /* 0x000fe200078e0057 */
[----:B------:R-:W2:Y:S01]  /*4930*/  MUFU.EX2 R68, R68 ;  /* 0x0000004400447308 */ /* 0x000ea20000000800 */
[----:B-1----:R-:W-:-:S01]  /*4940*/  FADD.FTZ R7, R61, R64 ;  /* 0x000000403d077221 */ /* 0x002fc20000010000 */
[--C-:B------:R-:W-:Y:S02]  /*4950*/  IMAD.MOV.U32 R64, RZ, RZ, R87.reuse ;  /* 0x000000ffff407224 */ /* 0x100fe400078e0057 */
[--C-:B------:R-:W-:Y:S02]  /*4960*/  IMAD.MOV.U32 R27, RZ, RZ, R87.reuse ;  /* 0x000000ffff1b7224 */ /* 0x100fe400078e0057 */
[----:B------:R-:W-:Y:S02]  /*4970*/  IMAD.MOV.U32 R26, RZ, RZ, R87 ;  /* 0x000000ffff1a7224 */ /* 0x000fe400078e0057 */
[----:B------:R1:W3:Y:S01]  /*4980*/  MUFU.EX2 R6, R77 ;  /* 0x0000004d00067308 */ /* 0x0002e20000000800 */
[----:B0-----:R-:W-:-:S07]  /*4990*/  FADD.FTZ R9, R75, R8 ;  /* 0x000000084b097221 */ /* 0x001fce0000010000 */
[----:B------:R-:W-:Y:S01]  /*49a0*/  MUFU.EX2 R78, R78 ;  /* 0x0000004e004e7308 */ /* 0x000fe20000000800 */
[----:B--2---:R-:W-:-:S01]  /*49b0*/  FADD.FTZ R8, R68, R7 ;  /* 0x0000000744087221 */ /* 0x004fc20000010000 */
[----:B-1----:R-:W-:-:S06]  /*49c0*/  IMAD.MOV.U32 R77, RZ, RZ, R87 ;  /* 0x000000ffff4d7224 */ /* 0x002fcc00078e0057 */
[----:B------:R-:W0:Y:S01]  /*49d0*/  MUFU.EX2 R73, R73 ;  /* 0x0000004900497308 */ /* 0x000e220000000800 */
[----:B---3--:R-:W-:-:S07]  /*49e0*/  FADD.FTZ R9, R6, R9 ;  /* 0x0000000906097221 */ /* 0x008fce0000010000 */
[----:B------:R-:W1:Y:S08]  /*49f0*/  MUFU.EX2 R65, R65 ;  /* 0x0000004100417308 */ /* 0x000e700000000800 */
[----:B------:R-:W2:Y:S01]  /*4a00*/  MUFU.EX2 R72, R72 ;  /* 0x0000004800487308 */ /* 0x000ea20000000800 */
[----:B0-----:R-:W-:Y:S01]  /*4a10*/  F2FP.SATFINITE.E4M3.F32.PACK_AB_MERGE_C R11, R73, R78, RZ ;  /* 0x0000004e490b723e */ /* 0x001fe200048070ff */
[----:B------:R-:W-:-:S03]  /*4a20*/  FADD.FTZ R78, R78, R9 ;  /* 0x000000094e4e7221 */ /* 0x000fc60000010000 */
[----:B------:R-:W-:Y:S01]  /*4a30*/  F2FP.SATFINITE.E4M3.F32.PACK_AB_MERGE_C R191, R6, R75, R11 ;  /* 0x0000004b06bf723e */ /* 0x000fe2000480700b */
[----:B------:R-:W-:-:S01]  /*4a40*/  FADD.FTZ R6, R73, R78 ;  /* 0x0000004e49067221 */ /* 0x000fc20000010000 */
[----:B------:R-:W-:Y:S02]  /*4a50*/  IMAD.MOV.U32 R78, RZ, RZ, R87 ;  /* 0x000000ffff4e7224 */ /* 0x000fe400078e0057 */
[----:B-1----:R-:W-:-:S01]  /*4a60*/  FADD.FTZ R7, R65, R8 ;  /* 0x0000000841077221 */ /* 0x002fc20000010000 */
[--C-:B------:R-:W-:Y:S02]  /*4a70*/  IMAD.MOV.U32 R75, RZ, RZ, R87.reuse ;  /* 0x000000ffff4b7224 */ /* 0x100fe400078e0057 */
[----:B------:R-:W-:Y:S01]  /*4a80*/  IMAD.MOV.U32 R73, RZ, RZ, R87 ;  /* 0x000000ffff497224 */ /* 0x000fe200078e0057 */
[C---:B--2---:R-:W-:Y:S01]  /*4a90*/  F2FP.SATFINITE.E4M3.F32.PACK_AB_MERGE_C R10, R72.reuse, R65, RZ ;  /* 0x00000041480a723e */ /* 0x044fe200048070ff */
[----:B------:R-:W-:-:S01]  /*4aa0*/  FADD.FTZ R7, R72, R7 ;  /* 0x0000000748077221 */ /* 0x000fc20000010000 */
[----:B------:R-:W-:-:S02]  /*4ab0*/  IMAD.MOV.U32 R72, RZ, RZ, R87 ;  /* 0x000000ffff487224 */ /* 0x000fc400078e0057 */
[----:B------:R-:W-:Y:S01]  /*4ac0*/  F2FP.SATFINITE.E4M3.F32.PACK_AB_MERGE_C R190, R68, R61, R10 ;  /* 0x0000003d44be723e */ /* 0x000fe2000480700a */
        /* <DEDUP_REMOVED lines=41> */
.L_x_265:
[----:B------:R-:W-:Y:S01]  /*4d60*/  ISETP.NE.AND P2, PT, RZ, UR41, PT ;  /* 0x00000029ff007c0c */ /* 0x000fe2000bf45270 */
[----:B------:R-:W-:-:S04]  /*4d70*/  UISETP.NE.AND UP0, UPT, UR50, 0x1, UPT ;  /* 0x000000013200788c */ /* 0x000fc8000bf05270 */
[----:B------:R-:W-:-:S04]  /*4d80*/  USEL UR43, URZ, 0x1, UP0 ;  /* 0x000000013f2b7887 */ /* 0x000fc80008000000 */
[----:B------:R-:W-:-:S04]  /*4d90*/  ULOP3.LUT UR43, UR52, UR43, URZ, 0x3c, !UPT ;  /* 0x0000002b342b7292 */ /* 0x000fc8000f8e3c3f */
[----:B------:R-:W-:Y:S08]  /*4da0*/  @P2 BRA `(.L_x_256) ;  /* 0x0000000000442947 */ /* 0x000ff00003800000 */
[----:B------:R-:W-:Y:S05]  /*4db0*/  @!P0 BRA `(.L_x_257) ;  /* 0x0000000000048947 */ /* 0x000fea0003800000 */
[----:B------:R-:W-:Y:S01]  /*4dc0*/  BPT.TRAP 0x1 ;  /* 0x000000040000795c */ /* 0x000fe20000300000 */
.L_x_257:
[----:B------:R-:W0:Y:S01]  /*4dd0*/  S2UR UR10, SR_CgaCtaId ;  /* 0x00000000000a79c3 */ /* 0x000e220000008800 */
[----:B------:R-:W-:Y:S01]  /*4de0*/  UIADD3 UR6, UR50, 0x1, URZ ;  /* 0x0000000132067890 */ /* 0x000fe2000fffe03f */
[----:B------:R-:W-:Y:S01]  /*4df0*/  IMAD.U32 R0, RZ, RZ, UR43 ;  /* 0x0000002bff007e24 */ /* 0x000fe2000f8e00ff */
[----:B------:R-:W-:Y:S02]  /*4e00*/  UMOV UR7, 0x400 ;  /* 0x0000040000077882 */ /* 0x000fe40000000000 */
[----:B------:R-:W-:Y:S02]  /*4e10*/  UISETP.NE.AND UP0, UPT, UR6, 0x2, UPT ;  /* 0x000000020600788c */ /* 0x000fe4000bf05270 */
[----:B------:R-:W-:Y:S02]  /*4e20*/  SHF.L.U32 R0, R0, 0x1f, RZ ;  /* 0x0000001f00007819 */ /* 0x000fe400000006ff */
[----:B------:R-:W-:Y:S02]  /*4e30*/  USEL UR6, UR6, URZ, UP0 ;  /* 0x0000003f06067287 */ /* 0x000fe40008000000 */
[----:B0-----:R-:W-:-:S04]  /*4e40*/  ULEA UR7, UR10, UR7, 0x18 ;  /* 0x000000070a077291 */ /* 0x001fc8000f8ec03f */
[----:B------:R-:W-:-:S09]  /*4e50*/  ULEA UR6, UR6, UR7, 0x3 ;  /* 0x0000000706067291 */ /* 0x000fd2000f8e183f */
[----:B------:R0:W1:Y:S01]  /*4e60*/  SYNCS.PHASECHK.TRANS64.TRYWAIT P1, [UR6+0x29830], R0 ;  /* 0x02983000ff0075a7 */ /* 0x0000620008020146 */
[----:B------:R-:W-:Y:S05]  /*4e70*/  @!P0 BRA `(.L_x_258) ;  /* 0x0000000000048947 */ /* 0x000fea0003800000 */
[----:B------:R-:W-:Y:S01]  /*4e80*/  BPT.TRAP 0x1 ;  /* 0x000000040000795c */ /* 0x000fe20000300000 */
.L_x_258:
[----:B-1----:R-:W-:Y:S05]  /*4e90*/  @P1 BRA `(.L_x_256) ;  /* 0x0000000000081947 */ /* 0x002fea0003800000 */
[----:B------:R-:W1:Y:S02]  /*4ea0*/  SYNCS.PHASECHK.TRANS64.TRYWAIT P1, [UR6+0x29830], R0 ;  /* 0x02983000ff0075a7 */ /* 0x000e640008020146 */
[----:B-1----:R-:W-:Y:S05]  /*4eb0*/  @!P1 BRA `(.L_x_259) ;  /* 0x000000a8002c9947 */ /* 0x002fea0003800000 */
.L_x_256:
[----:B01----:R-:W-:Y:S01]  /*4ec0*/  VIADD R0, R22, 0x8 ;  /* 0x0000000816007836 */ /* 0x003fe20000000000 */
        /* <DEDUP_REMOVED lines=185> */
[----:B0-----:R-:W-:Y:S05]  /*5a60*/  @P2 BRA `(.L_x_260) ;  /* 0x0000000000382947 */ /* 0x001fea0003800000 */
[----:B------:R-:W-:Y:S05]  /*5a70*/  @!P0 BRA `(.L_x_261) ;  /* 0x0000000000048947 */ /* 0x000fea0003800000 */
[----:B------:R-:W-:Y:S01]  /*5a80*/  BPT.TRAP 0x1 ;  /* 0x000000040000795c */ /* 0x000fe20000300000 */
.L_x_261:
[----:B------:R-:W0:Y:S01]  /*5a90*/  S2UR UR7, SR_CgaCtaId ;  /* 0x00000000000779c3 */ /* 0x000e220000008800 */
[----:B------:R-:W-:Y:S01]  /*5aa0*/  UMOV UR6, 0x400 ;  /* 0x0000040000067882 */ /* 0x000fe20000000000 */
[----:B------:R-:W-:-:S05]  /*5ab0*/  IMAD.U32 R0, RZ, RZ, UR52 ;  /* 0x00000034ff007e24 */ /* 0x000fca000f8e00ff */
[----:B------:R-:W-:Y:S01]  /*5ac0*/  SHF.L.U32 R0, R0, 0x1f, RZ ;  /* 0x0000001f00007819 */ /* 0x000fe200000006ff */
[----:B0-----:R-:W-:-:S04]  /*5ad0*/  ULEA UR6, UR7, UR6, 0x18 ;  /* 0x0000000607067291 */ /* 0x001fc8000f8ec03f */
[----:B------:R-:W-:-:S09]  /*5ae0*/  ULEA UR6, UR50, UR6, 0x3 ;  /* 0x0000000632067291 */ /* 0x000fd2000f8e183f */
[----:B------:R0:W1:Y:S01]  /*5af0*/  SYNCS.PHASECHK.TRANS64.TRYWAIT P1, [UR6+0x29850], R0 ;  /* 0x02985000ff0075a7 */ /* 0x0000620008020146 */
[----:B------:R-:W-:Y:S05]  /*5b00*/  @!P0 BRA `(.L_x_262) ;  /* 0x0000000000048947 */ /* 0x000fea0003800000 */
[----:B------:R-:W-:Y:S01]  /*5b10*/  BPT.TRAP 0x1 ;  /* 0x000000040000795c */ /* 0x000fe20000300000 */
.L_x_262:
[----:B-1----:R-:W-:Y:S05]  /*5b20*/  @P1 BRA `(.L_x_260) ;  /* 0x0000000000081947 */ /* 0x002fea0003800000 */
[----:B------:R-:W1:Y:S02]  /*5b30*/  SYNCS.PHASECHK.TRANS64.TRYWAIT P1, [UR6+0x29850], R0 ;  /* 0x02985000ff0075a7 */ /* 0x000e640008020146 */
[----:B-1----:R-:W-:Y:S05]  /*5b40*/  @!P1 BRA `(.L_x_263) ;  /* 0x0000009c00209947 */ /* 0x002fea0003800000 */
.L_x_260:
[----:B01----:R-:W-:Y:S01]  /*5b50*/  FMNMX.FTZ R0, R152, R9, !PT ;  /* 0x0000000998007209 */ /* 0x003fe20007810000 */
[----:B------:R-:W0:Y:S01]  /*5b60*/  S2UR UR6, SR_CgaCtaId ;  /* 0x00000000000679c3 */ /* 0x000e220000008800 */
[----:B------:R-:W-:Y:S01]  /*5b70*/  MOV R14, 0x400 ;  /* 0x00000400000e7802 */ /* 0x000fe20000000f00 */
[----:B------:R-:W-:Y:S01]  /*5b80*/  WARPGROUP.ARRIVE ;  /* 0x00000000000079c5 */ /* 0x000fe20000000000 */
[----:B------:R-:W-:Y:S01]  /*5b90*/  FMNMX.FTZ R3, R153, R0, !PT ;  /* 0x0000000099037209 */ /* 0x000fe20007810000 */
[----:B------:R-:W-:Y:S01]  /*5ba0*/  UMOV UR7, 0xc0000010 ;  /* 0xc000001000077882 */ /* 0x000fe20000000000 */
[----:B------:R-:W-:-:S03]  /*5bb0*/  FMNMX.FTZ R0, R154, R8, !PT ;  /* 0x000000089a007209 */ /* 0x000fc60007810000 */
[----:B------:R-:W1:Y:S01]  /*5bc0*/  S2R R193, SR_TID.X ;  /* 0x0000000000c17919 */ /* 0x000e620000002100 */
        /* <DEDUP_REMOVED lines=76> */
[----:B-1----:R-:W-:Y:S01]  /*6090*/  LOP3.LUT P1, RZ, R193, 0x7f, RZ, 0xc0, !PT ;  /* 0x0000007fc1ff7812 */ /* 0x002fe2000782c0ff */
[----:B------:R-:W1:Y:S01]  /*60a0*/  SHFL.BFLY PT, R3, R4, 0x2, 0x1f ;  /* 0x0c401f0004037f89 */ /* 0x000e6200000e0000 */
[----:B------:R-:W-:-:S05]  /*60b0*/  FMNMX.FTZ R5, R103, R0, !PT ;  /* 0x0000000067057209 */ /* 0x000fca0007810000 */
[----:B------:R-:W2:Y:S01]  /*60c0*/  SHFL.BFLY PT, R0, R5, 0x2, 0x1f ;  /* 0x0c401f0005007f89 */ /* 0x000ea200000e0000 */
[----:B-1----:R-:W-:Y:S01]  /*60d0*/  FMNMX.FTZ R10, R4, R3, !PT ;  /* 0x00000003040a7209 */ /* 0x002fe20007810000 */
[----:B0-----:R-:W-:-:S04]  /*60e0*/  IMAD.U32 R3, RZ, RZ, UR6 ;  /* 0x00000006ff037e24 */ /* 0x001fc8000f8e00ff */
[----:B------:R-:W0:Y:S01]  /*60f0*/  SHFL.BFLY PT, R11, R10, 0x1, 0x1f ;  /* 0x0c201f000a0b7f89 */ /* 0x000e2200000e0000 */
[----:B--2---:R-:W-:Y:S02]  /*6100*/  FMNMX.FTZ R12, R5, R0, !PT ;  /* 0x00000000050c7209 */ /* 0x004fe40007810000 */
[----:B------:R-:W-:-:S03]  /*6110*/  LEA R0, R3, R14, 0x18 ;  /* 0x0000000e03007211 */ /* 0x000fc600078ec0ff */
[----:B------:R-:W1:Y:S01]  /*6120*/  SHFL.BFLY PT, R13, R12, 0x1, 0x1f ;  /* 0x0c201f000c0d7f89 */ /* 0x000e6200000e0000 */
[----:B------:R-:W-:-:S13]  /*6130*/  R2UR UR6, R0 ;  /* 0x00000000000672ca */ /* 0x000fda00000e0000 */
[----:B------:R-:W-:-:S04]  /*6140*/  UIADD3 UR6, UR6, 0x400, URZ ;  /* 0x0000040006067890 */ /* 0x000fc8000fffe03f */
[----:B------:R-:W-:Y:S01]  /*6150*/  USHF.R.U32.HI UR6, URZ, 0x4, UR6 ;  /* 0x000000043f067899 */ /* 0x000fe20008011606 */
[----:B0-----:R-:W-:Y:S01]  /*6160*/  FMNMX.FTZ R4, R10, R11, !PT ;  /* 0x0000000b0a047209 */ /* 0x001fe20007810000 */
[----:B------:R-:W-:Y:S02]  /*6170*/  IMAD.U32 R11, RZ, RZ, UR38 ;  /* 0x00000026ff0b7e24 */ /* 0x000fe4000f8e00ff */
[----:B------:R-:W-:Y:S02]  /*6180*/  ULOP3.LUT UR6, UR6, 0x3fff, URZ, 0xc0, !UPT ;  /* 0x00003fff06067892 */ /* 0x000fe4000f8ec03f */
[----:B------:R-:W-:-:S01]  /*6190*/  FADD.FTZ R9, -R4, R9 ;  /* 0x0000000904097221 */ /* 0x000fc20000010100 */
[----:B------:R-:W-:Y:S01]  /*61a0*/  FFMA.FTZ R192, R4, R11, -8 ;  /* 0xc100000004c07423 */ /* 0x000fe2000001000b */
[----:B------:R-:W-:Y:S01]  /*61b0*/  ULOP3.LUT UR6, UR6, 0x10000, URZ, 0xfc, !UPT ;  /* 0x0001000006067892 */ /* 0x000fe2000f8efc3f */
[----:B-1----:R-:W-:Y:S01]  /*61c0*/  FMNMX.FTZ R5, R12, R13, !PT ;  /* 0x0000000d0c057209 */ /* 0x002fe20007810000 */
[----:B------:R-:W-:Y:S01]  /*61d0*/  FMUL.FTZ R10, R9, UR38 ;  /* 0x00000026090a7c20 */ /* 0x000fe20008410000 */
[--C-:B------:R-:W-:Y:S01]  /*61e0*/  FFMA.FTZ R153, R153, UR38, -R192.reuse ;  /* 0x0000002699997c23 */ /* 0x100fe200080108c0 */
[----:B------:R-:W-:Y:S01]  /*61f0*/  UIMAD UR10, UR50, 0x500, UR6 ;  /* 0x00000500320a78a4 */ /* 0x000fe2000f8e0206 */
[----:B------:R-:W-:Y:S01]  /*6200*/  FFMA.FTZ R11, R152, UR38, -R192 ;  /* 0x00000026980b7c23 */ /* 0x000fe200080108c0 */
[----:B------:R-:W-:-:S01]  /*6210*/  FADD.FTZ R9, -R5, R8 ;  /* 0x0000000805097221 */ /* 0x000fc20000010100 */
[----:B------:R-:W-:Y:S01]  /*6220*/  IMAD.U32 R152, RZ, RZ, UR38 ;  /* 0x00000026ff987e24 */ /* 0x000fe2000f8e00ff */
[----:B------:R-:W-:Y:S01]  /*6230*/  MUFU.EX2 R8, R10 ;  /* 0x0000000a00087308 */ /* 0x000fe20000000800 */
[----:B------:R-:W-:-:S01]  /*6240*/  FFMA.FTZ R12, R156, UR38, -R192 ;  /* 0x000000269c0c7c23 */ /* 0x000fc200080108c0 */
[----:B------:R-:W-:Y:S01]  /*6250*/  FMUL.FTZ R9, R9, UR38 ;  /* 0x0000002609097c20 */ /* 0x000fe20008410000 */
[----:B------:R-:W-:Y:S01]  /*6260*/  UMOV UR6, UR10 ;  /* 0x0000000a00067c82 */ /* 0x000fe20008000000 */
[--C-:B------:R-:W-:Y:S01]  /*6270*/  FFMA.FTZ R13, R157, UR38, -R192.reuse ;  /* 0x000000269d0d7c23 */ /* 0x100fe200080108c0 */
[----:B------:R-:W-:Y:S01]  /*6280*/  QGMMA.64x128x32.F32.E4M3.E4M3 R24, R172, gdesc[UR4], R24, gsb0 ;  /* 0x01e00004ac187df3 */ /* 0x000fe20008000818 */
[----:B------:R-:W-:Y:S01]  /*6290*/  UIADD3 UR6, UR10, 0x100, URZ ;  /* 0x000001000a067890 */ /* 0x000fe2000fffe03f */
[--C-:B------:R-:W-:Y:S01]  /*62a0*/  FFMA.FTZ R14, R160, UR38, -R192.reuse ;  /* 0x00000026a00e7c23 */ /* 0x100fe200080108c0 */
[----:B------:R-:W-:Y:S01]  /*62b0*/  UMOV UR7, 0xc0000010 ;  /* 0xc000001000077882 */ /* 0x000fe20000000000 */
        /* <DEDUP_REMOVED lines=9> */
[----:B0-----:R-:W-:-:S01]  /*6350*/  FFMA.FTZ R153, R101, UR38, -R192 ;  /* 0x0000002665997c23 */ /* 0x001fc200080108c0 */
[----:B------:R-:W-:Y:S01]  /*6360*/  FFMA.FTZ R101, R5, R152, -8 ;  /* 0xc100000005657423 */ /* 0x000fe20000010098 */
        /* <DEDUP_REMOVED lines=29> */
[----:B------:R-:W2:Y:S01]  /*6540*/  MUFU.EX2 R12, R12 ;  /* 0x0000000c000c7308 */ /* 0x000ea20000000800 */
[----:B0-----:R-:W-:-:S01]  /*6550*/  FFMA.FTZ R6, R9, R6, R152 ;  /* 0x0000000609067223 */ /* 0x001fc20000010098 */
[----:B------:R-:W-:Y:S01]  /*6560*/  FFMA.FTZ R124, R124, UR38, -R192 ;  /* 0x000000267c7c7c23 */ /* 0x000fe200080108c0 */
[----:B------:R-:W-:-:S01]  /*6570*/  FFMA.FTZ R126, R126, UR38, -R101 ;  /* 0x000000267e7e7c23 */ /* 0x000fc20008010865 */
[----:B------:R-:W-:Y:S01]  /*6580*/  FFMA.FTZ R125, R125, UR38, -R192 ;  /* 0x000000267d7d7c23 */ /* 0x000fe200080108c0 */
[----:B------:R-:W-:-:S01]  /*6590*/  FFMA.FTZ R127, R127, UR38, -R101 ;  /* 0x000000267f7f7c23 */ /* 0x000fc20008010865 */
[----:B------:R-:W-:Y:S01]  /*65a0*/  FFMA.FTZ R128, R128, UR38, -R192 ;  /* 0x0000002680807c23 */ /* 0x000fe200080108c0 */
[----:B------:R-:W-:-:S01]  /*65b0*/  FFMA.FTZ R130, R130, UR38, -R101 ;  /* 0x0000002682827c23 */ /* 0x000fc20008010865 */
[----:B------:R-:W0:Y:S01]  /*65c0*/  MUFU.EX2 R154, R154 ;  /* 0x0000009a009a7308 */ /* 0x000e220000000800 */
        /* <DEDUP_REMOVED lines=16> */
[----:B0-----:R-:W-:-:S01]  /*66d0*/  FADD.FTZ R160, R154, R163 ;  /* 0x000000a39aa07221 */ /* 0x001fc20000010000 */
        /* <DEDUP_REMOVED lines=32> */
[----:B------:R-:W-:-:S06]  /*68e0*/  FFMA.FTZ R101, R103, UR38, -R101 ;  /* 0x0000002667657c23 */ /* 0x000fcc0008010865 */
        /* <DEDUP_REMOVED lines=10> */
[----:B------:R-:W-:Y:S02]  /*6990*/  WARPGROUP.DEPBAR.LE gsb0, 0x0 ;  /* 0x00008000000079c5 */ /* 0x000fe40000010000 */
[----:B------:R-:W-:-:S04]  /*69a0*/  WARPGROUP.ARRIVE ;  /* 0x00000000000079c5 */ /* 0x000fc80000000000 */
[----:B------:R-:W0:Y:S01]  /*69b0*/  MUFU.EX2 R138, R138 ;  /* 0x0000008a008a7308 */ /* 0x000e220000000800 */
[----:B-1----:R-:W-:-:S01]  /*69c0*/  FADD.FTZ R163, R161, R160 ;  /* 0x000000a0a1a37221 */ /* 0x002fc20000010000 */
[----:B------:R-:W-:Y:S01]  /*69d0*/  QGMMA.64x128x32.F32.E4M3.E4M3 R24, R176, gdesc[UR4], R24, gsb0 ;  /* 0x01e00004b0187df3 */ /* 0x000fe20008000818 */
[----:B------:R-:W-:Y:S01]  /*69e0*/  UIADD3 UR6, UR10, 0x200, URZ ;  /* 0x000002000a067890 */ /* 0x000fe2000fffe03f */
[----:B------:R-:W-:-:S04]  /*69f0*/  UMOV UR7, 0xc0000010 ;  /* 0xc000001000077882 */ /* 0x000fc80000000000 */
        /* <DEDUP_REMOVED lines=40> */
[----:B--2---:R-:W-:Y:S01]  /*6c80*/  FADD.FTZ R7, R121, R6 ;  /* 0x0000000679077221 */ /* 0x004fe20000010000 */
[----:B------:R-:W-:-:S03]  /*6c90*/  UMOV UR7, 0xc0000010 ;  /* 0xc000001000077882 */ /* 0x000fc60000000000 */
[----:B------:R-:W1:Y:S08]  /*6ca0*/  MUFU.EX2 R124, R124 ;  /* 0x0000007c007c7308 */ /* 0x000e700000000800 */
        /* <DEDUP_REMOVED lines=33> */
[----:B-1----:R-:W-:-:S01]  /*6ec0*/  FADD.FTZ R163, R107, R160 ;  /* 0x000000a06ba37221 */ /* 0x002fc20000010000 */
[----:B------:R-:W-:Y:S02]  /*6ed0*/  WARPGROUP.DEPBAR.LE gsb0, 0x0 ;  /* 0x00008000000079c5 */ /* 0x000fe40000010000 */
[----:B------:R-:W-:-:S04]  /*6ee0*/  WARPGROUP.ARRIVE ;  /* 0x00000000000079c5 */ /* 0x000fc80000000000 */
[----:B------:R-:W1:Y:S01]  /*6ef0*/  MUFU.EX2 R109, R109 ;  /* 0x0000006d006d7308 */ /* 0x000e620000000800 */
[----:B--2---:R-:W-:-:S01]  /*6f00*/  FADD.FTZ R6, R108, R7 ;  /* 0x000000076c067221 */ /* 0x004fc20000010000 */
[----:B------:R-:W-:Y:S01]  /*6f10*/  QGMMA.64x128x32.F32.E4M3.E4M3 R24, R184, gdesc[UR4], R24, gsb0 ;  /* 0x01e00004b8187df3 */ /* 0x000fe20008000818 */
[----:B------:R-:W-:Y:S01]  /*6f20*/  UIADD3 UR6, UR10, 0x400, URZ ;  /* 0x000004000a067890 */ /* 0x000fe2000fffe03f */
[----:B------:R-:W-:-:S04]  /*6f30*/  UMOV UR7, 0xc0000010 ;  /* 0xc000001000077882 */ /* 0x000fc80000000000 */
[----:B------:R-:W2:Y:S01]  /*6f40*/  MUFU.EX2 R111, R111 ;  /* 0x0000006f006f7308 */ /* 0x000ea20000000800 */
[----:B0-----:R-:W-:-:S07]  /*6f50*/  FADD.FTZ R160, R110, R163 ;  /* 0x000000a36ea07221 */ /* 0x001fce0000010000 */
[----:B------:R-:W0:Y:S01]  /*6f60*/  MUFU.EX2 R112, R112 ;  /* 0x0000007000707308 */ /* 0x000e220000000800 */
[----:B-1----:R-:W-:-:S01]  /*6f70*/  FADD.FTZ R7, R109, R6 ;  /* 0x000000066d077221 */ /* 0x002fc20000010000 */
[----:B------:R-:W-:-:S06]  /*6f80*/  IADD3 R6, -R22, 0xb, RZ ;  /* 0x0000000b16067810 */ /* 0x000fcc0007ffe1ff */
        /* <DEDUP_REMOVED lines=13> */
[----:B--2---:R-:W-:-:S01]  /*7060*/  FADD.FTZ R162, R118, R163 ;  /* 0x000000a376a27221 */ /* 0x004fc20000010000 */
[----:B------:R-:W-:-:S06]  /*7070*/  IMAD.U32 R163, RZ, RZ, UR51 ;  /* 0x00000033ffa37e24 */ /* 0x000fcc000f8e00ff */
[----:B------:R-:W-:Y:S01]  /*7080*/  MUFU.EX2 R88, R88 ;  /* 0x0000005800587308 */ /* 0x000fe20000000800 */
[----:B0-----:R-:W-:-:S07]  /*7090*/  FADD.FTZ R7, R117, R160 ;  /* 0x000000a075077221 */ /* 0x001fce0000010000 */
[----:B------:R-:W0:Y:S08]  /*70a0*/  MUFU.EX2 R90, R90 ;  /* 0x0000005a005a7308 */ /* 0x000e300000000800 */
[----:B------:R-:W-:Y:S08]  /*70b0*/  MUFU.EX2 R89, R89 ;  /* 0x0000005900597308 */ /* 0x000ff00000000800 */
[----:B------:R-:W2:Y:S08]  /*70c0*/  MUFU.EX2 R91, R91 ;  /* 0x0000005b005b7308 */ /* 0x000eb00000000800 */
[----:B------:R-:W-:Y:S08]  /*70d0*/  MUFU.EX2 R92, R92 ;  /* 0x0000005c005c7308 */ /* 0x000ff00000000800 */
[----:B------:R-:W3:Y:S08]  /*70e0*/  MUFU.EX2 R165, R94 ;  /* 0x0000005e00a57308 */ /* 0x000ef00000000800 */
[----:B------:R-:W-:Y:S08]  /*70f0*/  MUFU.EX2 R93, R93 ;  /* 0x0000005d005d7308 */ /* 0x000ff00000000800 */
[----:B------:R1:W4:Y:S01]  /*7100*/  MUFU.EX2 R164, R95 ;  /* 0x0000005f00a47308 */ /* 0x0003220000000800 */
[----:B------:R-:W-:-:S02]  /*7110*/  WARPGROUP.DEPBAR.LE gsb0, 0x0 ;  /* 0x00008000000079c5 */ /* 0x000fc40000010000 */
[----:B------:R-:W-:Y:S01]  /*7120*/  WARPGROUP.ARRIVE ;  /* 0x00000000000079c5 */ /* 0x000fe20000000000 */
[----:B-1----:R-:W-:-:S04]  /*7130*/  FADD.FTZ R95, R119, R162 ;  /* 0x000000a2775f7221 */ /* 0x002fc80000010000 */
[----:B------:R-:W-:Y:S01]  /*7140*/  MUFU.EX2 R96, R96 ;  /* 0x0000006000607308 */ /* 0x000fe20000000800 */
[----:B------:R-:W-:Y:S02]  /*7150*/  @!P1 IMAD R162, R163, 0x8, R0 ;  /* 0x00000008a3a29824 */ /* 0x000fe400078e0200 */
[----:B0-----:R-:W-:Y:S01]  /*7160*/  FADD.FTZ R160, R90, R95 ;  /* 0x0000005f5aa07221 */ /* 0x001fe20000010000 */
[----:B------:R-:W-:Y:S03]  /*7170*/  QGMMA.64x128x32.F32.E4M3.E4M3 R24, R188, gdesc[UR4], R24, gsb0 ;  /* 0x01e00004bc187df3 */ /* 0x000fe60008000818 */
[----:B--2---:R-:W-:-:S01]  /*7180*/  FADD.FTZ R160, R91, R160 ;  /* 0x000000a05ba07221 */ /* 0x004fc20000010000 */
[----:B------:R0:W1:Y:S03]  /*7190*/  MUFU.EX2 R94, R98 ;  /* 0x00000062005e7308 */ /* 0x0000660000000800 */
[----:B---3--:R-:W-:-:S04]  /*71a0*/  FADD.FTZ R160, R165, R160 ;  /* 0x000000a0a5a07221 */ /* 0x008fc80000010000 */
[----:B----4-:R-:W-:Y:S01]  /*71b0*/  FADD.FTZ R95, R164, R160 ;  /* 0x000000a0a45f7221 */ /* 0x010fe20000010000 */
[----:B------:R-:W-:Y:S01]  /*71c0*/  MUFU.EX2 R97, R97 ;  /* 0x0000006100617308 */ /* 0x000fe20000000800 */
[----:B0-----:R-:W-:-:S04]  /*71d0*/  FADD.FTZ R98, R88, R7 ;  /* 0x0000000758627221 */ /* 0x001fc80000010000 */
[----:B------:R-:W-:-:S03]  /*71e0*/  FADD.FTZ R7, R89, R98 ;  /* 0x0000006259077221 */ /* 0x000fc60000010000 */
[----:B------:R-:W0:Y:S01]  /*71f0*/  MUFU.EX2 R166, R99 ;  /* 0x0000006300a67308 */ /* 0x000e220000000800 */
[----:B------:R-:W-:-:S01]  /*7200*/  FADD.FTZ R98, R92, R7 ;  /* 0x000000075c627221 */ /* 0x000fc20000010000 */
[----:B-1----:R-:W-:-:S03]  /*7210*/  FADD.FTZ R95, R94, R95 ;  /* 0x0000005f5e5f7221 */ /* 0x002fc60000010000 */
[----:B------:R-:W-:-:S03]  /*7220*/  FADD.FTZ R7, R93, R98 ;  /* 0x000000625d077221 */ /* 0x000fc60000010000 */
[----:B------:R-:W-:Y:S08]  /*7230*/  MUFU.EX2 R100, R100 ;  /* 0x0000006400647308 */ /* 0x000ff00000000800 */
[----:B------:R-:W1:Y:S01]  /*7240*/  MUFU.EX2 R102, R102 ;  /* 0x0000006600667308 */ /* 0x000e620000000800 */
[----:B0-----:R-:W-:-:S07]  /*7250*/  FADD.FTZ R95, R166, R95 ;  /* 0x0000005fa65f7221 */ /* 0x001fce0000010000 */
[----:B------:R-:W0:Y:S08]  /*7260*/  MUFU.EX2 R153, R153 ;  /* 0x0000009900997308 */ /* 0x000e300000000800 */
[----:B------:R-:W2:Y:S01]  /*7270*/  MUFU.EX2 R101, R101 ;  /* 0x0000006500657308 */ /* 0x000ea20000000800 */
[----:B-1----:R-:W-:-:S01]  /*7280*/  FADD.FTZ R95, R102, R95 ;  /* 0x0000005f665f7221 */ /* 0x002fc20000010000 */
[----:B------:R-:W-:-:S02]  /*7290*/  WARPGROUP.DEPBAR.LE gsb0, 0x0 ;  /* 0x00008000000079c5 */ /* 0x000fc40000010000 */
[----:B------:R1:W-:Y:S06]  /*72a0*/  BAR.ARV R6, 0x100 ;  /* 0x000400060000751d */ /* 0x0003ec0000002000 */
[----:B-1----:R-:W-:-:S05]  /*72b0*/  @!P1 VIADD R6, R162, 0x29840 ;  /* 0x00029840a2069836 */ /* 0x002fca0000000000 */
[----:B------:R-:W-:-:S04]  /*72c0*/  @!P1 PRMT R6, RZ, 0x654, R6 ;  /* 0x00000654ff069816 */ /* 0x000fc80000000006 */
[----:B------:R1:W-:Y:S02]  /*72d0*/  @!P1 SYNCS.ARRIVE.TRANS64.RED.A1T0 RZ, [R6+URZ], RZ ;  /* 0x000000ff06ff99a7 */ /* 0x0003e4000810043f */
[----:B-1----:R-:W-:-:S04]  /*72e0*/  FADD.FTZ R6, R96, R7 ;  /* 0x0000000760067221 */ /* 0x002fc80000010000 */
[----:B------:R-:W-:-:S04]  /*72f0*/  FADD.FTZ R7, R97, R6 ;  /* 0x0000000661077221 */ /* 0x000fc80000010000 */
[----:B------:R-:W-:-:S04]  /*7300*/  FADD.FTZ R6, R100, R7 ;  /* 0x0000000764067221 */ /* 0x000fc80000010000 */
[----:B0-----:R-:W-:Y:S01]  /*7310*/  FADD.FTZ R7, R153, R6 ;  /* 0x0000000699077221 */ /* 0x001fe20000010000 */
[----:B--2---:R-:W-:-:S01]  /*7320*/  FADD.FTZ R6, R101, R95 ;  /* 0x0000005f65067221 */ /* 0x004fc20000010000 */
[----:B------:R-:W-:Y:S06]  /*7330*/  @!P0 BRA `(.L_x_264) ;  /* 0x0000000000048947 */ /* 0x000fec0003800000 */
[----:B------:R-:W-:Y:S01]  /*7340*/  BPT.TRAP 0x1 ;  /* 0x000000040000795c */ /* 0x000fe20000300000 */
.L_x_264:
[----:B------:R-:W-:Y:S01]  /*7350*/  F2FP.SATFINITE.E4M3.F32.PACK_AB_MERGE_C R12, R13, R12, RZ ;  /* 0x0000000c0d0c723e */ /* 0x000fe200048070ff */
[----:B------:R-:W-:Y:S02]  /*7360*/  UIADD3 UR6, UR47, -0x1, URZ ;  /* 0xffffffff2f067890 */ /* 0x000fe4000fffe03f */
[----:B------:R-:W-:Y:S01]  /*7370*/  ISETP.LT.AND P1, PT, RZ, UR47, PT ;  /* 0x0000002fff007c0c */ /* 0x000fe2000bf21270 */
[----:B------:R-:W-:Y:S01]  /*7380*/  UMOV UR52, UR43 ;  /* 0x0000002b00347c82 */ /* 0x000fe20008000000 */
[----:B------:R-:W-:Y:S01]  /*7390*/  F2FP.SATFINITE.E4M3.F32.PACK_AB_MERGE_C R172, R10, R11, R12 ;  /* 0x0000000b0aac723e */ /* 0x000fe2000480700c */
[----:B------:R-:W-:Y:S01]  /*73a0*/  IMAD.U32 R11, RZ, RZ, UR50 ;  /* 0x00000032ff0b7e24 */ /* 0x000fe2000f8e00ff */
[----:B------:R-:W-:Y:S01]  /*73b0*/  F2FP.SATFINITE.E4M3.F32.PACK_AB_MERGE_C R20, R21, R20, RZ ;  /* 0x000000141514723e */ /* 0x000fe200048070ff */
[----:B------:R-:W-:Y:S01]  /*73c0*/  UMOV UR50, UR51 ;  /* 0x0000003300327c82 */ /* 0x000fe20008000000 */
[----:B------:R-:W-:Y:S01]  /*73d0*/  F2FP.SATFINITE.E4M3.F32.PACK_AB_MERGE_C R154, R157, R154, RZ ;  /* 0x0000009a9d9a723e */ /* 0x000fe200048070ff */
[----:B------:R-:W-:Y:S01]  /*73e0*/  IMAD R10, R11, 0x8, R0 ;  /* 0x000000080b0a7824 */ /* 0x000fe200078e0200 */
[----:B------:R-:W-:Y:S01]  /*73f0*/  F2FP.SATFINITE.E4M3.F32.PACK_AB_MERGE_C R158, R161, R158, RZ ;  /* 0x0000009ea19e723e */ /* 0x000fe200048070ff */
[----:B------:R-:W-:Y:S01]  /*7400*/  UMOV UR47, UR6 ;  /* 0x00000006002f7c82 */ /* 0x000fe20008000000 */
[----:B------:R-:W-:Y:S01]  /*7410*/  F2FP.SATFINITE.E4M3.F32.PACK_AB_MERGE_C R140, R141, R140, RZ ;  /* 0x0000008c8d8c723e */ /* 0x000fe200048070ff */
[----:B------:R-:W-:Y:S01]  /*7420*/  VIADD R10, R10, 0x29860 ;  /* 0x000298600a0a7836 */ /* 0x000fe20000000000 */
[----:B------:R-:W-:Y:S01]  /*7430*/  F2FP.SATFINITE.E4M3.F32.PACK_AB_MERGE_C R142, R143, R142, RZ ;  /* 0x0000008e8f8e723e */ /* 0x000fe200048070ff */
[----:B------:R-:W-:Y:S01]  /*7440*/  FMUL.FTZ R24, R24, R8 ;  /* 0x0000000818187220 */ /* 0x000fe20000410000 */
[----:B------:R-:W-:Y:S01]  /*7450*/  F2FP.SATFINITE.E4M3.F32.PACK_AB_MERGE_C R148, R149, R148, RZ ;  /* 0x000000949594723e */ /* 0x000fe200048070ff */
[-C--:B------:R-:W-:Y:S01]  /*7460*/  FMUL.FTZ R25, R25, R8.reuse ;  /* 0x0000000819197220 */ /* 0x080fe20000410000 */
[----:B------:R-:W-:Y:S01]  /*7470*/  PRMT R10, R3, 0x654, R10 ;  /* 0x00000654030a7816 */ /* 0x000fe2000000000a */
[----:B------:R-:W-:Y:S01]  /*7480*/  FMUL.FTZ R28, R28, R8 ;  /* 0x000000081c1c7220 */ /* 0x000fe20000410000 */
[----:B------:R-:W-:Y:S01]  /*7490*/  F2FP.SATFINITE.E4M3.F32.PACK_AB_MERGE_C R150, R151, R150, RZ ;  /* 0x000000969796723e */ /* 0x000fe200048070ff */
[----:B------:R-:W-:Y:S01]  /*74a0*/  FMUL.FTZ R29, R29, R8 ;  /* 0x000000081d1d7220 */ /* 0x000fe20000410000 */
[----:B------:R-:W-:Y:S01]  /*74b0*/  F2FP.SATFINITE.E4M3.F32.PACK_AB_MERGE_C R124, R125, R124, RZ ;  /* 0x0000007c7d7c723e */ /* 0x000fe200048070ff */
[----:B------:R0:W-:Y:S01]  /*74c0*/  SYNCS.ARRIVE.TRANS64.RED.A1T0 RZ, [R10+URZ], RZ ;  /* 0x000000ff0aff79a7 */ /* 0x0001e2000810043f */
[----:B------:R-:W-:Y:S01]  /*74d0*/  F2FP.SATFINITE.E4M3.F32.PACK_AB_MERGE_C R126, R127, R126, RZ ;  /* 0x0000007e7f7e723e */ /* 0x000fe200048070ff */
[----:B------:R-:W-:Y:S01]  /*74e0*/  FMUL.FTZ R32, R32, R8 ;  /* 0x0000000820207220 */ /* 0x000fe20000410000 */
        /* <DEDUP_REMOVED lines=13> */
[-C--:B------:R-:W-:Y:S01]  /*75c0*/  FMUL.FTZ R45, R45, R8.reuse ;  /* 0x000000082d2d7220 */ /* 0x080fe20000410000 */
[----:B------:R-:W-:Y:S01]  /*75d0*/  F2FP.SATFINITE.E4M3.F32.PACK_AB_MERGE_C R13, R164, R165, RZ ;  /* 0x000000a5a40d723e */ /* 0x000fe200048070ff */
[----:B------:R-:W-:Y:S01]  /*75e0*/  FMUL.FTZ R48, R48, R8 ;  /* 0x0000000830307220 */ /* 0x000fe20000410000 */
        /* <DEDUP_REMOVED lines=73> */
[----:B------:R-:W-:Y:S01]  /*7a80*/  F2FP.SATFINITE.E4M3.F32.PACK_AB_MERGE_C R191, R166, R94, R21 ;  /* 0x0000005ea6bf723e */ /* 0x000fe20004807015 */
[----:B0-----:R-:W-:Y:S06]  /*7a90*/  @P1 BRA `(.L_x_265) ;  /* 0xffffffd000b01947 */ /* 0x001fec000383ffff */
.L_x_255:
[----:B------:R-:W-:Y:S06]  /*7aa0*/  BAR.ARV 0x8, 0x120 ;  /* 0x0204800000007b1d */ /* 0x000fec0000002000 */
[----:B------:R-:W-:Y:S05]  /*7ab0*/  @!P0 BRA `(.L_x_266) ;  /* 0x0000000000048947 */ /* 0x000fea0003800000 */
[----:B------:R-:W-:Y:S01]  /*7ac0*/  BPT.TRAP 0x1 ;  /* 0x000000040000795c */ /* 0x000fe20000300000 */
.L_x_266:
[----:B------:R-:W-:Y:S02]  /*7ad0*/  IMAD.U32 R8, RZ, RZ, UR43 ;  /* 0x0000002bff087e24 */ /* 0x000fe4000f8e00ff */
[----:B------:R-:W-:-:S03]  /*7ae0*/  IMAD.U32 R15, RZ, RZ, UR51 ;  /* 0x00000033ff0f7e24 */ /* 0x000fc6000f8e00ff */
[----:B------:R-:W-:Y:S01]  /*7af0*/  SHF.L.U32 R8, R8, 0x1f, RZ ;  /* 0x0000001f08087819 */ /* 0x000fe200000006ff */
[----:B------:R-:W-:-:S04]  /*7b00*/  IMAD R15, R15, 0x8, R0 ;  /* 0x000000080f0f7824 */ /* 0x000fc800078e0200 */
[----:B------:R0:W1:Y:S01]  /*7b10*/  SYNCS.PHASECHK.TRANS64.TRYWAIT P1, [R15+URZ+0x29850], R8 ;  /* 0x029850080f0075a7 */ /* 0x000062000802017f */
[----:B------:R-:W-:Y:S05]  /*7b20*/  @!P0 BRA `(.L_x_267) ;  /* 0x0000000000048947 */ /* 0x000fea0003800000 */
[----:B------:R-:W-:Y:S01]  /*7b30*/  BPT.TRAP 0x1 ;  /* 0x000000040000795c */ /* 0x000fe20000300000 */
.L_x_267:
[----:B------:R-:W-:Y:S02]  /*7b40*/  VIADD R0, R0, 0x400 ;  /* 0x0000040000007836 */ /* 0x000fe40000000000 */
[----:B------:R-:W-:-:S03]  /*7b50*/  IMAD.U32 R9, RZ, RZ, UR51 ;  /* 0x00000033ff097e24 */ /* 0x000fc6000f8e00ff */
[----:B------:R-:W-:-:S04]  /*7b60*/  SHF.R.U32.HI R0, RZ, 0x4, R0 ;  /* 0x00000004ff007819 */ /* 0x000fc80000011600 */
[----:B------:R-:W-:-:S04]  /*7b70*/  LOP3.LUT R0, R0, 0x3fff, RZ, 0xc0, !PT ;  /* 0x00003fff00007812 */ /* 0x000fc800078ec0ff */
[----:B------:R-:W-:Y:S01]  /*7b80*/  LOP3.LUT R0, R0, 0x10000, RZ, 0xfc, !PT ;  /* 0x0001000000007812 */ /* 0x000fe200078efcff */
[----:B-1----:R-:W-:Y:S06]  /*7b90*/  @P1 BRA `(.L_x_268) ;  /* 0x0000000000081947 */ /* 0x002fec0003800000 */
[----:B------:R-:W1:Y:S02]  /*7ba0*/  SYNCS.PHASECHK.TRANS64.TRYWAIT P1, [R15+URZ+0x29850], R8 ;  /* 0x029850080f0075a7 */ /* 0x000e64000802017f */
[----:B-1----:R-:W-:Y:S05]  /*7bb0*/  @!P1 BRA `(.L_x_269) ;  /* 0x0000007c001c9947 */ /* 0x002fea0003800000 */
.L_x_268:
[----:B01----:R-:W-:Y:S01]  /*7bc0*/  IMAD R8, R9, 0x500, R0 ;  /* 0x0000050009087824 */ /* 0x003fe200078e0200 */
[----:B------:R-:W-:Y:S05]  /*7bd0*/  WARPSYNC.ALL ;  /* 0x0000000000007948 */ /* 0x000fea0003800000 */
[----:B------:R-:W-:Y:S01]  /*7be0*/  IMAD.MOV.U32 R9, RZ, RZ, -0x3ffffff0 ;  /* 0xc0000010ff097424 */ /* 0x000fe200078e00ff */
[C---:B------:R-:W-:Y:S01]  /*7bf0*/  R2UR UR6, R8.reuse ;  /* 0x00000000080672ca */ /* 0x040fe200000e0000 */
[----:B------:R-:W-:Y:S01]  /*7c00*/  WARPGROUP.ARRIVE ;  /* 0x00000000000079c5 */ /* 0x000fe20000000000 */
[----:B------:R-:W-:Y:S01]  /*7c10*/  VIADD R10, R8, 0x100 ;  /* 0x00000100080a7836 */ /* 0x000fe20000000000 */
[----:B------:R-:W-:Y:S01]  /*7c20*/  ULDC.64 UR8, c[0x0][0x9a0] ;  /* 0x0002680000087ab9 */ /* 0x000fe20000000a00 */
[----:B------:R-:W-:Y:S01]  /*7c30*/  R2UR UR7, R9 ;  /* 0x00000000090772ca */ /* 0x000fe200000e0000 */
[----:B------:R-:W-:Y:S01]  /*7c40*/  IMAD.MOV.U32 R11, RZ, RZ, -0x3ffffff0 ;  /* 0xc0000010ff0b7424 */ /* 0x000fe200078e00ff */
[----:B------:R-:W-:Y:S01]  /*7c50*/  UISETP.NE.U32.AND UP0, UPT, UR8, URZ, UPT ;  /* 0x0000003f0800728c */ /* 0x000fe2000bf05070 */
[----:B------:R-:W-:-:S03]  /*7c60*/  IMAD.MOV.U32 R14, RZ, RZ, 0x3f800000 ;  /* 0x3f800000ff0e7424 */ /* 0x000fc600078e00ff */
[----:B------:R-:W-:-:S06]  /*7c70*/  UISETP.NE.AND.EX UP0, UPT, UR9, URZ, UPT, UP0 ;  /* 0x0000003f0900728c */ /* 0x000fcc000bf05300 */
[----:B------:R-:W-:Y:S01]  /*7c80*/  PLOP3.LUT P1, PT, PT, PT, UP0, 0x80, 0x0 ;  /* 0x000000000000781c */ /* 0x000fe20003f2f008 */
[----:B------:R-:W-:Y:S01]  /*7c90*/  QGMMA.64x128x32.F32.E4M3.E4M3 R24, R172, gdesc[UR4], R24, gsb0 ;  /* 0x01e00004ac187df3 */ /* 0x000fe20008000818 */
[----:B------:R-:W-:Y:S01]  /*7ca0*/  R2UR UR6, R10 ;  /* 0x000000000a0672ca */ /* 0x000fe200000e0000 */
[----:B------:R-:W-:Y:S01]  /*7cb0*/  VIADD R10, R8, 0x200 ;  /* 0x00000200080a7836 */ /* 0x000fe20000000000 */
[----:B------:R-:W-:Y:S01]  /*7cc0*/  R2UR UR7, R11 ;  /* 0x000000000b0772ca */ /* 0x000fe200000e0000 */
[----:B------:R-:W-:Y:S02]  /*7cd0*/  @UP0 ULDC.64 UR10, c[0x0][0x9c8] ;  /* 0x00027200000a0ab9 */ /* 0x000fe40000000a00 */
[----:B------:R-:W-:Y:S01]  /*7ce0*/  @UP0 UIMAD.WIDE.U32 UR4, UR36, UR10, URZ ;  /* 0x0000000a240402a5 */ /* 0x000fe2000f8e003f */
[----:B------:R-:W-:Y:S01]  /*7cf0*/  IMAD.MOV.U32 R11, RZ, RZ, -0x3ffffff0 ;  /* 0xc0000010ff0b7424 */ /* 0x000fe200078e00ff */
[----:B------:R-:W-:Y:S02]  /*7d00*/  WARPGROUP.DEPBAR.LE gsb0, 0x0 ;  /* 0x00008000000079c5 */ /* 0x000fe40000010000 */
[----:B------:R-:W-:-:S06]  /*7d10*/  WARPGROUP.ARRIVE ;  /* 0x00000000000079c5 */ /* 0x000fcc0000000000 */
[----:B------:R-:W-:Y:S01]  /*7d20*/  QGMMA.64x128x32.F32.E4M3.E4M3 R24, R176, gdesc[UR4], R24, gsb0 ;  /* 0x01e00004b0187df3 */ /* 0x000fe20008000818 */
[----:B------:R-:W-:-:S04]  /*7d30*/  @UP0 UIMAD UR6, UR37, UR10, URZ ;  /* 0x0000000a250602a4 */ /* 0x000fc8000f8e023f */
[----:B------:R-:W-:Y:S02]  /*7d40*/  @UP0 UIMAD UR7, UR36, UR11, UR6 ;  /* 0x0000000b240702a4 */ /* 0x000fe4000f8e0206 */
[----:B------:R-:W-:Y:S01]  /*7d50*/  @UP0 USHF.R.S32.HI UR6, URZ, 0x1f, UR42 ;  /* 0x0000001f3f060899 */ /* 0x000fe2000801142a */
[----:B------:R-:W-:Y:S01]  /*7d60*/  @UP0 ULDC.64 UR10, c[0x0][0x9d0] ;  /* 0x00027400000a0ab9 */ /* 0x000fe20000000a00 */
[----:B------:R-:W-:Y:S02]  /*7d70*/  @UP0 UIADD3 UR5, UR5, UR7, URZ ;  /* 0x0000000705050290 */ /* 0x000fe4000fffe03f */
[----:B------:R-:W-:Y:S02]  /*7d80*/  @UP0 UIMAD UR6, UR6, UR10, URZ ;  /* 0x0000000a060602a4 */ /* 0x000fe4000f8e023f */
[----:B------:R-:W-:Y:S02]  /*7d90*/  @UP0 UIMAD.WIDE.U32 UR4, UR42, UR10, UR4 ;  /* 0x0000000a2a0402a5 */ /* 0x000fe4000f8e0004 */
[----:B------:R-:W-:-:S04]  /*7da0*/  @UP0 UIMAD UR6, UR42, UR11, UR6 ;  /* 0x0000000b2a0602a4 */ /* 0x000fc8000f8e0206 */
[----:B------:R-:W-:Y:S02]  /*7db0*/  @UP0 UIADD3 UR5, UR5, UR6, URZ ;  /* 0x0000000605050290 */ /* 0x000fe4000fffe03f */
[----:B------:R-:W-:Y:S01]  /*7dc0*/  @UP0 ULEA UR6, UP1, UR4, UR8, 0x2 ;  /* 0x0000000804060291 */ /* 0x000fe2000f82103f */
[----:B------:R-:W-:-:S03]  /*7dd0*/  R2UR UR7, R11 ;  /* 0x000000000b0772ca */ /* 0x000fc600000e0000 */
[----:B------:R-:W-:-:S03]  /*7de0*/  @UP0 ULEA.HI.X UR5, UR4, UR9, UR5, 0x2, UP1 ;  /* 0x0000000904050291 */ /* 0x000fc600088f1405 */
[----:B------:R-:W-:Y:S01]  /*7df0*/  @UP0 UMOV UR4, UR6 ;  /* 0x0000000600040c82 */ /* 0x000fe20008000000 */
[----:B------:R-:W-:Y:S01]  /*7e00*/  R2UR UR6, R10 ;  /* 0x000000000a0672ca */ /* 0x000fe200000e0000 */
[----:B------:R-:W-:Y:S02]  /*7e10*/  IMAD.U32 R12, RZ, RZ, UR4 ;  /* 0x00000004ff0c7e24 */ /* 0x000fe4000f8e00ff */
[----:B------:R-:W-:-:S05]  /*7e20*/  IMAD.U32 R13, RZ, RZ, UR5 ;  /* 0x00000005ff0d7e24 */ /* 0x000fca000f8e00ff */
[----:B------:R0:W2:Y:S01]  /*7e30*/  @P1 LDG.E R14, desc[UR48][R12.64] ;  /* 0x000000300c0e1981 */ /* 0x0000a2000c1e1900 */
[----:B------:R-:W-:Y:S02]  /*7e40*/  VIADD R10, R8, 0x300 ;  /* 0x00000300080a7836 */ /* 0x000fe40000000000 */
[----:B------:R-:W-:Y:S01]  /*7e50*/  IMAD.MOV.U32 R11, RZ, RZ, -0x3ffffff0 ;  /* 0xc0000010ff0b7424 */ /* 0x000fe200078e00ff */
[----:B------:R-:W-:Y:S02]  /*7e60*/  WARPGROUP.DEPBAR.LE gsb0, 0x0 ;  /* 0x00008000000079c5 */ /* 0x000fe40000010000 */
[----:B------:R-:W-:-:S06]  /*7e70*/  WARPGROUP.ARRIVE ;  /* 0x00000000000079c5 */ /* 0x000fcc0000000000 */
[----:B------:R-:W-:Y:S01]  /*7e80*/  QGMMA.64x128x32.F32.E4M3.E4M3 R24, R180, gdesc[UR4], R24, gsb0 ;  /* 0x01e00004b4187df3 */ /* 0x000fe20008000818 */
[----:B------:R-:W-:Y:S02]  /*7e90*/  R2UR UR6, R10 ;  /* 0x000000000a0672ca */ /* 0x000fe400000e0000 */
[----:B------:R-:W-:Y:S01]  /*7ea0*/  R2UR UR7, R11 ;  /* 0x000000000b0772ca */ /* 0x000fe200000e0000 */
[----:B------:R-:W-:Y:S02]  /*7eb0*/  VIADD R8, R8, 0x400 ;  /* 0x0000040008087836 */ /* 0x000fe40000000000 */
[----:B------:R-:W-:Y:S01]  /*7ec0*/  IMAD.MOV.U32 R9, RZ, RZ, -0x3ffffff0 ;  /* 0xc0000010ff097424 */ /* 0x000fe200078e00ff */
[----:B------:R-:W1:Y:S04]  /*7ed0*/  SHFL.BFLY PT, R0, R7, 0x2, 0x1f ;  /* 0x0c401f0007007f89 */ /* 0x000e6800000e0000 */
[----:B------:R-:W3:Y:S01]  /*7ee0*/  SHFL.BFLY PT, R11, R6, 0x2, 0x1f ;  /* 0x0c401f00060b7f89 */ /* 0x000ee200000e0000 */
[----:B------:R-:W-:-:S02]  /*7ef0*/  WARPGROUP.DEPBAR.LE gsb0, 0x0 ;  /* 0x00008000000079c5 */ /* 0x000fc40000010000 */
[----:B------:R-:W-:-:S06]  /*7f00*/  WARPGROUP.ARRIVE ;  /* 0x00000000000079c5 */ /* 0x000fcc0000000000 */
[----:B------:R-:W-:Y:S01]  /*7f10*/  QGMMA.64x128x32.F32.E4M3.E4M3 R24, R184, gdesc[UR4], R24, gsb0 ;  /* 0x01e00004b8187df3 */ /* 0x000fe20008000818 */
[----:B------:R-:W-:Y:S02]  /*7f20*/  R2UR UR6, R8 ;  /* 0x00000000080672ca */ /* 0x000fe400000e0000 */
[----:B------:R-:W-:Y:S01]  /*7f30*/  R2UR UR7, R9 ;  /* 0x00000000090772ca */ /* 0x000fe200000e0000 */
[----:B-1----:R-:W-:-:S01]  /*7f40*/  FADD.FTZ R0, R0, R7 ;  /* 0x0000000700007221 */ /* 0x002fc20000010000 */
[----:B---3--:R-:W-:-:S04]  /*7f50*/  FADD.FTZ R11, R11, R6 ;  /* 0x000000060b0b7221 */ /* 0x008fc80000010000 */
[----:B------:R-:W1:Y:S04]  /*7f60*/  SHFL.BFLY PT, R9, R0, 0x1, 0x1f ;  /* 0x0c201f0000097f89 */ /* 0x000e6800000e0000 */
[----:B------:R-:W0:Y:S01]  /*7f70*/  SHFL.BFLY PT, R8, R11, 0x1, 0x1f ;  /* 0x0c201f000b087f89 */ /* 0x000e2200000e0000 */
[----:B------:R-:W-:Y:S02]  /*7f80*/  IMAD.MOV.U32 R7, RZ, RZ, RZ ;  /* 0x000000ffff077224 */ /* 0x000fe400078e00ff */
[----:B-1----:R-:W-:Y:S01]  /*7f90*/  FADD.FTZ R9, R0, R9 ;  /* 0x0000000900097221 */ /* 0x002fe20000010000 */
[----:B0-----:R-:W-:-:S04]  /*7fa0*/  FADD.FTZ R12, R11, R8 ;  /* 0x000000080b0c7221 */ /* 0x001fc80000010000 */
[C---:B------:R-:W-:Y:S01]  /*7fb0*/  FSETP.NE.FTZ.AND P1, PT, R9.reuse, RZ, PT ;  /* 0x000000ff0900720b */ /* 0x040fe20003f35000 */
[----:B------:R-:W-:Y:S01]  /*7fc0*/  FMUL.FTZ R13, R9, 0.00390625 ;  /* 0x3b800000090d7820 */ /* 0x000fe20000410000 */
[----:B------:R-:W-:-:S04]  /*7fd0*/  FMUL.FTZ R20, R12, 0.00390625 ;  /* 0x3b8000000c147820 */ /* 0x000fc80000410000 */
[----:B------:R-:W-:Y:S02]  /*7fe0*/  FSETP.NE.FTZ.AND P2, PT, R13, RZ, PT ;  /* 0x000000ff0d00720b */ /* 0x000fe40003f55000 */
[----:B------:R-:W-:-:S05]  /*7ff0*/  FSETP.NE.FTZ.AND P3, PT, R20, RZ, PT ;  /* 0x000000ff1400720b */ /* 0x000fca0003f75000 */
[----:B------:R0:W-:Y:S01]  /*8000*/  @P1 MUFU.RCP R7, R9 ;  /* 0x0000000900071308 */ /* 0x0001e20000001000 */
[----:B------:R-:W-:Y:S01]  /*8010*/  FSETP.NE.FTZ.AND P1, PT, R12, RZ, PT ;  /* 0x000000ff0c00720b */ /* 0x000fe20003f35000 */
[----:B------:R-:W-:Y:S01]  /*8020*/  IMAD.MOV.U32 R11, RZ, RZ, RZ ;  /* 0x000000ffff0b7224 */ /* 0x000fe200078e00ff */
[----:B------:R-:W-:Y:S02]  /*8030*/  WARPGROUP.DEPBAR.LE gsb0, 0x0 ;  /* 0x00008000000079c5 */ /* 0x000fe40000010000 */
[----:B------:R-:W-:-:S06]  /*8040*/  WARPGROUP.ARRIVE ;  /* 0x00000000000079c5 */ /* 0x000fcc0000000000 */
[----:B------:R-:W-:Y:S01]  /*8050*/  QGMMA.64x128x32.F32.E4M3.E4M3 R24, R188, gdesc[UR4], R24, gsb0 ;  /* 0x01e00004bc187df3 */ /* 0x000fe20008000818 */
[----:B------:R-:W1:Y:S08]  /*8060*/  @P3 MUFU.LG2 R10, R20 ;  /* 0x00000014000a3308 */ /* 0x000e700000000c00 */
[----:B------:R-:W3:Y:S01]  /*8070*/  @P2 MUFU.LG2 R8, R13 ;  /* 0x0000000d00082308 */ /* 0x000ee20000000c00 */
[----:B------:R-:W-:-:S07]  /*8080*/  IMAD.U32 R21, RZ, RZ, UR38 ;  /* 0x00000026ff157e24 */ /* 0x000fce000f8e00ff */
[----:B------:R-:W4:Y:S01]  /*8090*/  @P1 MUFU.RCP R11, R12 ;  /* 0x0000000c000b1308 */ /* 0x000f220000001000 */
[----:B------:R-:W-:Y:S02]  /*80a0*/  IMAD.U32 R88, RZ, RZ, UR38 ;  /* 0x00000026ff587e24 */ /* 0x000fe4000f8e00ff */
[----:B0-----:R-:W-:Y:S01]  /*80b0*/  @P2 FMUL.FTZ R9, R21, 0.69314718246459960938 ;  /* 0x3f31721815092820 */ /* 0x001fe20000410000 */
[----:B-1----:R-:W-:Y:S01]  /*80c0*/  @P3 FMUL.FTZ R10, R10, 0.69314718246459960938 ;  /* 0x3f3172180a0a3820 */ /* 0x002fe20000410000 */
[----:B------:R-:W-:Y:S01]  /*80d0*/  @P3 FMUL.FTZ R21, R88, 0.69314718246459960938 ;  /* 0x3f31721858153820 */ /* 0x000fe20000410000 */
[----:B------:R-:W-:Y:S02]  /*80e0*/  IMAD.MOV.U32 R0, RZ, RZ, -0x800000 ;  /* 0xff800000ff007424 */ /* 0x000fe400078e00ff */
[----:B---3--:R-:W-:Y:S01]  /*80f0*/  @P2 FMUL.FTZ R8, R8, 0.69314718246459960938 ;  /* 0x3f31721808082820 */ /* 0x008fe20000410000 */
[----:B------:R-:W-:Y:S02]  /*8100*/  IMAD.MOV.U32 R6, RZ, RZ, -0x800000 ;  /* 0xff800000ff067424 */ /* 0x000fe400078e00ff */
[----:B------:R-:W-:Y:S01]  /*8110*/  @P3 FFMA.FTZ R0, R21, R5, R10 ;  /* 0x0000000515003223 */ /* 0x000fe2000001000a */
[----:B--2---:R-:W-:Y:S01]  /*8120*/  FMUL.FTZ R7, R7, R14 ;  /* 0x0000000e07077220 */ /* 0x004fe20000410000 */
[----:B------:R-:W-:Y:S01]  /*8130*/  @P2 FFMA.FTZ R6, R9, R4, R8 ;  /* 0x0000000409062223 */ /* 0x000fe20000010008 */
[----:B----4-:R-:W-:Y:S01]  /*8140*/  FMUL.FTZ R5, R11, R14 ;  /* 0x0000000e0b057220 */ /* 0x010fe20000410000 */
[----:B------:R-:W-:-:S02]  /*8150*/  WARPGROUP.DEPBAR.LE gsb0, 0x0 ;  /* 0x00008000000079c5 */ /* 0x000fc40000010000 */
[----:B------:R-:W-:Y:S05]  /*8160*/  @!P0 BRA `(.L_x_270) ;  /* 0x0000000000048947 */ /* 0x000fea0003800000 */
[----:B------:R-:W-:Y:S01]  /*8170*/  BPT.TRAP 0x1 ;  /* 0x000000040000795c */ /* 0x000fe20000300000 */
.L_x_270:
[----:B------:R-:W-:Y:S01]  /*8180*/  VIADD R4, R15, 0x29860 ;  /* 0x000298600f047836 */ /* 0x000fe20000000000 */
[----:B------:R-:W-:Y:S01]  /*8190*/  UIADD3 UR51, UR51, 0x1, URZ ;  /* 0x0000000133337890 */ /* 0x000fe2000fffe03f */
[-C--:B------:R-:W-:Y:S01]  /*81a0*/  FMUL.FTZ R102, R24, R7.reuse ;  /* 0x0000000718667220 */ /* 0x080fe20000410000 */
[-C--:B------:R-:W-:Y:S01]  /*81b0*/  FMUL.FTZ R100, R25, R7.reuse ;  /* 0x0000000719647220 */ /* 0x080fe20000410000 */
[-C--:B------:R-:W-:Y:S01]  /*81c0*/  FMUL.FTZ R101, R28, R7.reuse ;  /* 0x000000071c657220 */ /* 0x080fe20000410000 */
[----:B------:R-:W-:Y:S01]  /*81d0*/  PRMT R4, R3, 0x654, R4 ;  /* 0x0000065403047816 */ /* 0x000fe20000000004 */
[----:B------:R-:W-:Y:S01]  /*81e0*/  UISETP.NE.AND UP0, UPT, UR51, 0x2, UPT ;  /* 0x000000023300788c */ /* 0x000fe2000bf05270 */
[-C--:B------:R-:W-:Y:S01]  /*81f0*/  FMUL.FTZ R99, R29, R7.reuse ;  /* 0x000000071d637220 */ /* 0x080fe20000410000 */
[-C--:B------:R-:W-:Y:S01]  /*8200*/  FMUL.FTZ R98, R32, R7.reuse ;  /* 0x0000000720627220 */ /* 0x080fe20000410000 */
[----:B------:R0:W-:Y:S01]  /*8210*/  SYNCS.ARRIVE.TRANS64.RED.A1T0 RZ, [R4+URZ], RZ ;  /* 0x000000ff04ff79a7 */ /* 0x0001e2000810043f */
        /* <DEDUP_REMOVED lines=38> */
[----:B------:R-:W-:Y:S01]  /*8480*/  USEL UR4, URZ, 0x1, UP0 ;  /* 0x000000013f047887 */ /* 0x000fe20008000000 */
        /* <DEDUP_REMOVED lines=16> */
[----:B------:R-:W-:Y:S01]  /*8590*/  PLOP3.LUT P0, PT, PT, PT, PT, 0x8, 0x0 ;  /* 0x000000000000781c */ /* 0x000fe20003f0e170 */
[-C--:B------:R-:W-:Y:S01]  /*85a0*/  FMUL.FTZ R13, R79, R5.reuse ;  /* 0x000000054f0d7220 */ /* 0x080fe20000410000 */
[-C--:B------:R-:W-:Y:S01]  /*85b0*/  FMUL.FTZ R12, R82, R5.reuse ;  /* 0x00000005520c7220 */ /* 0x080fe20000410000 */
[-C--:B------:R-:W-:Y:S01]  /*85c0*/  FMUL.FTZ R8, R83, R5.reuse ;  /* 0x0000000553087220 */ /* 0x080fe20000410000 */
[-C--:B------:R-:W-:Y:S01]  /*85d0*/  FMUL.FTZ R9, R86, R5.reuse ;  /* 0x0000000556097220 */ /* 0x080fe20000410000 */
[----:B------:R-:W-:Y:S01]  /*85e0*/  FMUL.FTZ R87, R87, R5 ;  /* 0x0000000557577220 */ /* 0x000fe20000410000 */
[----:B------:R-:W-:-:S02]  /*85f0*/  UIADD3 UR44, UR44, 0x1, URZ ;  /* 0x000000012c2c7890 */ /* 0x000fc4000fffe03f */
[----:B------:R-:W-:Y:S02]  /*8600*/  USEL UR51, UR51, URZ, UP0 ;  /* 0x0000003f33337287 */ /* 0x000fe40008000000 */
[----:B0-----:R-:W-:-:S12]  /*8610*/  ULOP3.LUT UR43, UR43, UR4, URZ, 0x3c, !UPT ;  /* 0x000000042b2b7292 */ /* 0x001fd8000f8e3c3f */
.L_x_248:
[----:B------:R-:W0:Y:S01]  /*8620*/  S2R R4, SR_CgaCtaId ;  /* 0x0000000000047919 */ /* 0x000e220000008800 */
[----:B------:R-:W-:Y:S01]  /*8630*/  MOV R3, 0x400 ;  /* 0x0000040000037802 */ /* 0x000fe20000000f00 */
[----:B------:R-:W-:Y:S01]  /*8640*/  BSSY B0, `(.L_x_271) ;  /* 0x0000255000007945 */ /* 0x000fe20003800000 */
[----:B------:R-:W-:Y:S02]  /*8650*/  BAR.SYNC.DEFER_BLOCKING 0x5, 0x180 ;  /* 0x0146000000007b1d */ /* 0x000fe40000010000 */
[----:B0-----:R-:W-:-:S05]  /*8660*/  LEA R3, R4, R3, 0x18 ;  /* 0x0000000304037211 */ /* 0x001fca00078ec0ff */
[----:B------:R-:W0:Y:S02]  /*8670*/  LDS.128 R48, [R3+0x298d0] ;  /* 0x0298d00003307984 */ /* 0x000e240000000c00 */
[----:B0-----:R-:W-:Y:S01]  /*8680*/  R2UR UR5, R50 ;  /* 0x00000000320572ca */ /* 0x001fe200000e0000 */
[----:B------:R-:W-:Y:S06]  /*8690*/  BAR.ARV 0x4, 0x180 ;  /* 0x0106000000007b1d */ /* 0x000fec0000002000 */
[----:B------:R-:W-:Y:S08]  /*86a0*/  @P0 BRA `(.L_x_272) ;  /* 0x00000018009c0947 */ /* 0x000ff00003800000 */
[----:B------:R-:W0:Y:S01]  /*86b0*/  S2R R54, SR_TID.X ;  /* 0x0000000000367919 */ /* 0x000e220000002100 */
[----:B------:R-:W-:Y:S01]  /*86c0*/  ULDC.64 UR6, c[0x4][0x40] ;  /* 0x0100100000067ab9 */ /* 0x000fe20000000a00 */
[----:B0-----:R-:W-:-:S05]  /*86d0*/  IMAD.SHL.U32 R4, R54, 0x4, RZ ;  /* 0x0000000436047824 */ /* 0x001fca00078e00ff */
[----:B------:R-:W-:-:S04]  /*86e0*/  LOP3.LUT R4, R4, 0xc, RZ, 0xc0, !PT ;  /* 0x0000000c04047812 */ /* 0x000fc800078ec0ff */
[----:B------:R-:W-:-:S05]  /*86f0*/  IADD3 R4, P0, R4, UR6, RZ ;  /* 0x0000000604047c10 */ /* 0x000fca000ff1e0ff */
[----:B------:R-:W-:Y:S01]  /*8700*/  IMAD.X R5, RZ, RZ, UR7, P0 ;  /* 0x00000007ff057e24 */ /* 0x000fe200080e06ff */
[----:B------:R-:W-:Y:S02]  /*8710*/  F2FP.BF16.F32.PACK_AB R21, R21, R26 ;  /* 0x0000001a1515723e */ /* 0x000fe400000010ff */
[----:B------:R-:W-:Y:S02]  /*8720*/  F2FP.BF16.F32.PACK_AB R65, R65, R68 ;  /* 0x000000444141723e */ /* 0x000fe400000010ff */
[----:B------:R-:W-:Y:S01]  /*8730*/  F2FP.BF16.F32.PACK_AB R64, R61, R64 ;  /* 0x000000403d40723e */ /* 0x000fe200000010ff */
[----:B------:R0:W2:Y:S01]  /*8740*/  LDG.E.CONSTANT R48, desc[UR48][R4.64] ;  /* 0x0000003004307981 */ /* 0x0000a2000c1e9900 */
[----:B------:R-:W-:Y:S01]  /*8750*/  F2FP.BF16.F32.PACK_AB R12, R9, R12 ;  /* 0x0000000c090c723e */ /* 0x000fe200000010ff */
[----:B------:R-:W-:Y:S01]  /*8760*/  USHF.L.U32 UR8, UR36, 0x2, URZ ;  /* 0x0000000224087899 */ /* 0x000fe2000800063f */
[----:B------:R-:W-:Y:S01]  /*8770*/  F2FP.BF16.F32.PACK_AB R87, R87, R8 ;  /* 0x000000085757723e */ /* 0x000fe200000010ff */
[----:B------:R-:W1:Y:S01]  /*8780*/  S2R R26, SR_SWINHI ;  /* 0x00000000001a7919 */ /* 0x000e620000002f00 */
[----:B------:R-:W-:Y:S01]  /*8790*/  F2FP.BF16.F32.PACK_AB R57, R57, R60 ;  /* 0x0000003c3939723e */ /* 0x000fe200000010ff */
[----:B------:R-:W-:Y:S01]  /*87a0*/  ULDC.64 UR6, c[0x0][0xbd8] ;  /* 0x0002f60000067ab9 */ /* 0x000fe20000000a00 */
[----:B------:R-:W-:Y:S01]  /*87b0*/  F2FP.BF16.F32.PACK_AB R56, R53, R56 ;  /* 0x000000383538723e */ /* 0x000fe200000010ff */
[----:B------:R-:W-:Y:S01]  /*87c0*/  USHF.L.U64.HI UR9, UR36, 0x2, UR37 ;  /* 0x0000000224097899 */ /* 0x000fe20008010225 */
[----:B------:R-:W-:Y:S01]  /*87d0*/  F2FP.BF16.F32.PACK_AB R47, R47, R52 ;  /* 0x000000342f2f723e */ /* 0x000fe200000010ff */
[----:B------:R-:W-:Y:S01]  /*87e0*/  UIADD3 UR4, UP1, UR8, UR6, URZ ;  /* 0x0000000608047290 */ /* 0x000fe2000ff3e03f */
[----:B0-----:R-:W-:Y:S01]  /*87f0*/  LOP3.LUT P0, R4, R54, 0x3, RZ, 0xc0, !PT ;  /* 0x0000000336047812 */ /* 0x001fe2000780c0ff */
[----:B------:R-:W-:Y:S01]  /*8800*/  UISETP.NE.U32.AND UP0, UPT, UR6, URZ, UPT ;  /* 0x0000003f0600728c */ /* 0x000fe2000bf05070 */
[----:B------:R-:W-:Y:S01]  /*8810*/  F2FP.BF16.F32.PACK_AB R46, R43, R46 ;  /* 0x0000002e2b2e723e */ /* 0x000fe200000010ff */
[----:B------:R-:W-:Y:S01]  /*8820*/  UIADD3.X UR6, UR9, UR7, URZ, UP1, !UPT ;  /* 0x0000000709067290 */ /* 0x000fe20008ffe43f */
[----:B------:R-:W-:Y:S01]  /*8830*/  ISETP.EQ.OR P0, PT, R4, 0x3, !P0 ;  /* 0x000000030400780c */ /* 0x000fe20004702670 */
[----:B------:R-:W-:Y:S01]  /*8840*/  UISETP.NE.AND.EX UP0, UPT, UR7, URZ, UPT, UP0 ;  /* 0x0000003f0700728c */ /* 0x000fe2000bf05300 */
[----:B------:R-:W-:-:S02]  /*8850*/  F2FP.BF16.F32.PACK_AB R10, R7, R10 ;  /* 0x0000000a070a723e */ /* 0x000fc400000010ff */
[----:B------:R-:W-:Y:S02]  /*8860*/  SEL R61, R65, R64, P0 ;  /* 0x00000040413d7207 */ /* 0x000fe40000000000 */
[----:B------:R-:W-:Y:S02]  /*8870*/  SEL R64, R64, R65, P0 ;  /* 0x0000004140407207 */ /* 0x000fe40000000000 */
[----:B------:R-:W-:Y:S02]  /*8880*/  F2FP.BF16.F32.PACK_AB R39, R39, R42 ;  /* 0x0000002a2727723e */ /* 0x000fe400000010ff */
[----:B------:R-:W-:Y:S02]  /*8890*/  F2FP.BF16.F32.PACK_AB R38, R35, R38 ;  /* 0x000000262326723e */ /* 0x000fe400000010ff */
[----:B------:R-:W-:Y:S02]  /*88a0*/  F2FP.BF16.F32.PACK_AB R11, R11, R14 ;  /* 0x0000000e0b0b723e */ /* 0x000fe400000010ff */
[----:B------:R-:W-:-:S02]  /*88b0*/  SEL R63, R57, R56, P0 ;  /* 0x00000038393f7207 */ /* 0x000fc40000000000 */
[----:B------:R-:W-:Y:S02]  /*88c0*/  SEL R65, R12, R87, P0 ;  /* 0x000000570c417207 */ /* 0x000fe40000000000 */
[----:B------:R-:W-:Y:S02]  /*88d0*/  SEL R54, R87, R12, P0 ;  /* 0x0000000c57367207 */ /* 0x000fe40000000000 */
[----:B------:R-:W-:Y:S02]  /*88e0*/  F2FP.BF16.F32.PACK_AB R73, R73, R76 ;  /* 0x0000004c4949723e */ /* 0x000fe400000010ff */
[----:B------:R-:W-:Y:S02]  /*88f0*/  MOV R4, R3 ;  /* 0x0000000300047202 */ /* 0x000fe40000000f00 */
[----:B-1----:R-:W-:Y:S02]  /*8900*/  MOV R5, R26 ;  /* 0x0000001a00057202 */ /* 0x002fe40000000f00 */
[----:B------:R-:W-:-:S02]  /*8910*/  F2FP.BF16.F32.PACK_AB R72, R69, R72 ;  /* 0x000000484548723e */ /* 0x000fc400000010ff */
[----:B------:R-:W-:Y:S01]  /*8920*/  SEL R56, R56, R57, P0 ;  /* 0x0000003938387207 */ /* 0x000fe20000000000 */
[----:B------:R-:W-:Y:S01]  /*8930*/  IMAD.WIDE R8, R170, 0x2, R4 ;  /* 0x00000002aa087825 */ /* 0x000fe200078e0204 */
[----:B------:R-:W-:Y:S02]  /*8940*/  F2FP.BF16.F32.PACK_AB R31, R31, R34 ;  /* 0x000000221f1f723e */ /* 0x000fe400000010ff */
[----:B------:R-:W-:Y:S02]  /*8950*/  F2FP.BF16.F32.PACK_AB R30, R27, R30 ;  /* 0x0000001e1b1e723e */ /* 0x000fe400000010ff */
[C---:B------:R-:W-:Y:S02]  /*8960*/  LOP3.LUT R7, R8.reuse, 0x380, RZ, 0xc0, !PT ;  /* 0x0000038008077812 */ /* 0x040fe400078ec0ff */
[----:B------:R-:W-:Y:S02]  /*8970*/  IADD3 R12, P6, R8, 0x20, RZ ;  /* 0x00000020080c7810 */ /* 0x000fe40007fde0ff */
[----:B------:R-:W-:-:S02]  /*8980*/  SEL R57, R47, R46, P0 ;  /* 0x0000002e2f397207 */ /* 0x000fc40000000000 */
[----:B------:R-:W-:Y:S02]  /*8990*/  F2FP.BF16.F32.PACK_AB R33, R33, R36 ;  /* 0x000000242121723e */ /* 0x000fe400000010ff */
[----:B------:R-:W-:Y:S02]  /*89a0*/  SEL R46, R46, R47, P0 ;  /* 0x0000002f2e2e7207 */ /* 0x000fe40000000000 */
[----:B------:R-:W-:Y:S02]  /*89b0*/  SEL R55, R11, R10, P0 ;  /* 0x0000000a0b377207 */ /* 0x000fe40000000000 */
[----:B------:R-:W-:Y:S02]  /*89c0*/  SEL R36, R10, R11, P0 ;  /* 0x0000000b0a247207 */ /* 0x000fe40000000000 */
[----:B------:R-:W-:Y:S02]  /*89d0*/  SEL R47, R39, R38, P0 ;  /* 0x00000026272f7207 */ /* 0x000fe40000000000 */
[----:B------:R-:W-:-:S02]  /*89e0*/  SHF.R.U64 R7, R7, 0x3, RZ ;  /* 0x0000000307077819 */ /* 0x000fc400000012ff */
[----:B------:R-:W-:Y:S01]  /*89f0*/  F2FP.BF16.F32.PACK_AB R32, R29, R32 ;  /* 0x000000201d20723e */ /* 0x000fe200000010ff */
[----:B------:R-:W-:Y:S01]  /*8a00*/  IMAD.X R29, RZ, RZ, R9, P6 ;  /* 0x000000ffff1d7224 */ /* 0x000fe200030e0609 */
[----:B------:R-:W-:Y:S02]  /*8a10*/  SEL R59, R73, R72, P0 ;  /* 0x00000048493b7207 */ /* 0x000fe40000000000 */
[----:B------:R-:W-:Y:S02]  /*8a20*/  SEL R38, R38, R39, P0 ;  /* 0x0000002726267207 */ /* 0x000fe40000000000 */
[----:B------:R-:W-:Y:S02]  /*8a30*/  LOP3.LUT R10, R12, 0x380, RZ, 0xc0, !PT ;  /* 0x000003800c0a7812 */ /* 0x000fe400078ec0ff */
[----:B------:R-:W-:Y:S02]  /*8a40*/  SEL R72, R72, R73, P0 ;  /* 0x0000004948487207 */ /* 0x000fe40000000000 */
[----:B------:R-:W-:-:S02]  /*8a50*/  SEL R39, R31, R30, P0 ;  /* 0x0000001e1f277207 */ /* 0x000fc40000000000 */
[----:B------:R-:W-:Y:S02]  /*8a60*/  SEL R50, R30, R31, P0 ;  /* 0x0000001f1e327207 */ /* 0x000fe40000000000 */
[C---:B------:R-:W-:Y:S02]  /*8a70*/  IADD3 R67, P1, R8.reuse, 0x40, RZ ;  /* 0x0000004008437810 */ /* 0x040fe40007f3e0ff */
[C---:B------:R-:W-:Y:S02]  /*8a80*/  IADD3 R69, P2, R8.reuse, 0x60, RZ ;  /* 0x0000006008457810 */ /* 0x040fe40007f5e0ff */
[C---:B------:R-:W-:Y:S01]  /*8a90*/  IADD3 R30, P3, R8.reuse, 0x4000, RZ ;  /* 0x00004000081e7810 */ /* 0x040fe20007f7e0ff */
[----:B------:R-:W-:Y:S01]  /*8aa0*/  IMAD.X R27, RZ, RZ, R9, P1 ;  /* 0x000000ffff1b7224 */ /* 0x000fe200008e0609 */
[C---:B------:R-:W-:Y:S02]  /*8ab0*/  IADD3 R71, P4, R8.reuse, 0x4020, RZ ;  /* 0x0000402008477810 */ /* 0x040fe40007f9e0ff */
[----:B------:R-:W-:-:S02]  /*8ac0*/  IADD3 R73, P5, R8, 0x4040, RZ ;  /* 0x0000404008497810 */ /* 0x000fc40007fbe0ff */
[----:B------:R-:W-:Y:S02]  /*8ad0*/  IADD3 R75, P6, R8, 0x4060, RZ ;  /* 0x00004060084b7810 */ /* 0x000fe40007fde0ff */
[----:B------:R-:W-:Y:S02]  /*8ae0*/  LOP3.LUT R8, R7, R8, RZ, 0x3c, !PT ;  /* 0x0000000807087212 */ /* 0x000fe400078e3cff */
[----:B------:R-:W-:Y:S01]  /*8af0*/  SHF.R.U64 R7, R10, 0x3, RZ ;  /* 0x000000030a077819 */ /* 0x000fe200000012ff */
[--C-:B------:R-:W-:Y:S01]  /*8b00*/  IMAD.X R11, RZ, RZ, R9.reuse, P6 ;  /* 0x000000ffff0b7224 */ /* 0x100fe200030e0609 */
[----:B------:R-:W-:Y:S02]  /*8b10*/  LOP3.LUT R14, R67, 0x380, RZ, 0xc0, !PT ;  /* 0x00000380430e7812 */ /* 0x000fe400078ec0ff */
[----:B------:R-:W-:Y:S02]  /*8b20*/  F2FP.BF16.F32.PACK_AB R25, R25, R28 ;  /* 0x0000001c1919723e */ /* 0x000fe400000010ff */
[----:B------:R-:W-:Y:S01]  /*8b30*/  F2FP.BF16.F32.PACK_AB R20, R13, R20 ;  /* 0x000000140d14723e */ /* 0x000fe200000010ff */
[----:B------:R-:W-:Y:S01]  /*8b40*/  IMAD.X R13, RZ, RZ, R9, P5 ;  /* 0x000000ffff0d7224 */ /* 0x000fe200028e0609 */
[----:B------:R-:W-:-:S02]  /*8b50*/  LOP3.LUT R28, R7, R12, RZ, 0x3c, !PT ;  /* 0x0000000c071c7212 */ /* 0x000fc400078e3cff */
[----:B------:R-:W-:Y:S02]  /*8b60*/  LOP3.LUT R7, R30, 0x380, RZ, 0xc0, !PT ;  /* 0x000003801e077812 */ /* 0x000fe400078ec0ff */
[----:B------:R-:W-:Y:S02]  /*8b70*/  SHF.R.U64 R10, R14, 0x3, RZ ;  /* 0x000000030e0a7819 */ /* 0x000fe400000012ff */
[----:B------:R-:W-:Y:S02]  /*8b80*/  F2FP.BF16.F32.PACK_AB R41, R41, R44 ;  /* 0x0000002c2929723e */ /* 0x000fe400000010ff */
[----:B------:R-:W-:Y:S02]  /*8b90*/  F2FP.BF16.F32.PACK_AB R40, R37, R40 ;  /* 0x000000282528723e */ /* 0x000fe400000010ff */
[----:B------:R-:W-:Y:S02]  /*8ba0*/  SEL R31, R21, R20, P0 ;  /* 0x00000014151f7207 */ /* 0x000fe40000000000 */
[----:B------:R-:W-:Y:S01]  /*8bb0*/  SEL R52, R20, R21, P0 ;  /* 0x0000001514347207 */ /* 0x000fe20000000000 */
[----:B------:R-:W-:Y:S01]  /*8bc0*/  IMAD.X R21, RZ, RZ, R9, P3 ;  /* 0x000000ffff157224 */ /* 0x000fe200018e0609 */
[----:B------:R-:W-:-:S02]  /*8bd0*/  F2FP.BF16.F32.PACK_AB R101, R101, R102 ;  /* 0x000000666565723e */ /* 0x000fc400000010ff */
[----:B------:R-:W-:Y:S02]  /*8be0*/  F2FP.BF16.F32.PACK_AB R100, R99, R100 ;  /* 0x000000646364723e */ /* 0x000fe400000010ff */
[----:B------:R-:W-:Y:S02]  /*8bf0*/  LOP3.LUT R20, R69, 0x380, RZ, 0xc0, !PT ;  /* 0x0000038045147812 */ /* 0x000fe400078ec0ff */
[----:B------:R-:W-:Y:S02]  /*8c00*/  F2FP.BF16.F32.PACK_AB R97, R97, R98 ;  /* 0x000000626161723e */ /* 0x000fe400000010ff */
[----:B------:R-:W-:Y:S02]  /*8c10*/  F2FP.BF16.F32.PACK_AB R96, R95, R96 ;  /* 0x000000605f60723e */ /* 0x000fe400000010ff */
[----:B------:R-:W-:Y:S02]  /*8c20*/  SHF.R.U64 R7, R7, 0x3, RZ ;  /* 0x0000000307077819 */ /* 0x000fe400000012ff */
[----:B------:R-:W-:-:S02]  /*8c30*/  F2FP.BF16.F32.PACK_AB R93, R93, R94 ;  /* 0x0000005e5d5d723e */ /* 0x000fc400000010ff */
[----:B------:R-:W-:Y:S02]  /*8c40*/  F2FP.BF16.F32.PACK_AB R92, R91, R92 ;  /* 0x0000005c5b5c723e */ /* 0x000fe400000010ff */
[----:B------:R-:W-:Y:S02]  /*8c50*/  LOP3.LUT R26, R10, R67, RZ, 0x3c, !PT ;  /* 0x000000430a1a7212 */ /* 0x000fe400078e3cff */
[----:B------:R-:W-:Y:S02]  /*8c60*/  F2FP.BF16.F32.PACK_AB R89, R89, R90 ;  /* 0x0000005a5959723e */ /* 0x000fe400000010ff */
[----:B------:R-:W-:Y:S02]  /*8c70*/  F2FP.BF16.F32.PACK_AB R88, R45, R88 ;  /* 0x000000582d58723e */ /* 0x000fe400000010ff */
[----:B------:R-:W-:Y:S01]  /*8c80*/  F2FP.BF16.F32.PACK_AB R24, R15, R24 ;  /* 0x000000180f18723e */ /* 0x000fe200000010ff */
[----:B------:R-:W-:Y:S01]  /*8c90*/  IMAD.X R15, RZ, RZ, R9, P4 ;  /* 0x000000ffff0f7224 */ /* 0x000fe200020e0609 */
[----:B------:R-:W-:-:S02]  /*8ca0*/  SEL R53, R41, R40, P0 ;  /* 0x0000002829357207 */ /* 0x000fc40000000000 */
[----:B------:R-:W-:Y:S02]  /*8cb0*/  LOP3.LUT R10, R71, 0x380, RZ, 0xc0, !PT ;  /* 0x00000380470a7812 */ /* 0x000fe400078ec0ff */
[----:B------:R-:W-:Y:S02]  /*8cc0*/  LOP3.LUT R42, R75, 0x380, RZ, 0xc0, !PT ;  /* 0x000003804b2a7812 */ /* 0x000fe400078ec0ff */
[----:B------:R-:W-:Y:S02]  /*8cd0*/  SEL R35, R101, R100, P0 ;  /* 0x0000006465237207 */ /* 0x000fe40000000000 */
[----:B------:R-:W-:Y:S02]  /*8ce0*/  SEL R40, R40, R41, P0 ;  /* 0x0000002928287207 */ /* 0x000fe40000000000 */
[----:B------:R-:W-:Y:S02]  /*8cf0*/  SHF.R.U64 R14, R20, 0x3, RZ ;  /* 0x00000003140e7819 */ /* 0x000fe400000012ff */
[----:B------:R-:W-:-:S02]  /*8d00*/  SEL R100, R100, R101, P0 ;  /* 0x0000006564647207 */ /* 0x000fc40000000000 */
[----:B------:R-:W-:Y:S02]  /*8d10*/  SEL R37, R97, R96, P0 ;  /* 0x0000006061257207 */ /* 0x000fe40000000000 */
[----:B------:R-:W-:Y:S02]  /*8d20*/  SEL R41, R33, R32, P0 ;  /* 0x0000002021297207 */ /* 0x000fe40000000000 */
[----:B------:R-:W-:Y:S02]  /*8d30*/  LOP3.LUT R20, R7, R30, RZ, 0x3c, !PT ;  /* 0x0000001e07147212 */ /* 0x000fe400078e3cff */
[----:B------:R-:W-:Y:S02]  /*8d40*/  SEL R96, R96, R97, P0 ;  /* 0x0000006160607207 */ /* 0x000fe40000000000 */
[----:B------:R-:W-:Y:S02]  /*8d50*/  SEL R43, R93, R92, P0 ;  /* 0x0000005c5d2b7207 */ /* 0x000fe40000000000 */
[----:B------:R-:W-:-:S02]  /*8d60*/  SEL R32, R32, R33, P0 ;  /* 0x0000002120207207 */ /* 0x000fc40000000000 */
[----:B------:R-:W-:Y:S02]  /*8d70*/  SEL R92, R92, R93, P0 ;  /* 0x0000005d5c5c7207 */ /* 0x000fe40000000000 */
[----:B------:R-:W-:Y:S02]  /*8d80*/  SEL R45, R89, R88, P0 ;  /* 0x00000058592d7207 */ /* 0x000fe40000000000 */
[----:B------:R-:W-:Y:S02]  /*8d90*/  SEL R33, R25, R24, P0 ;  /* 0x0000001819217207 */ /* 0x000fe40000000000 */
[----:B------:R-:W-:Y:S02]  /*8da0*/  SHF.R.U64 R10, R10, 0x3, RZ ;  /* 0x000000030a0a7819 */ /* 0x000fe400000012ff */
[----:B------:R-:W-:Y:S02]  /*8db0*/  SHF.R.U64 R42, R42, 0x3, RZ ;  /* 0x000000032a2a7819 */ /* 0x000fe400000012ff */
[----:B------:R-:W-:-:S02]  /*8dc0*/  SEL R88, R88, R89, P0 ;  /* 0x0000005958587207 */ /* 0x000fc40000000000 */
[----:B------:R-:W-:Y:S01]  /*8dd0*/  SEL R34, R24, R25, P0 ;  /* 0x0000001918227207 */ /* 0x000fe20000000000 */
[----:B------:R-:W-:Y:S01]  /*8de0*/  IMAD.X R25, RZ, RZ, R9, P2 ;  /* 0x000000ffff197224 */ /* 0x000fe200010e0609 */
[----:B------:R-:W-:Y:S02]  /*8df0*/  LOP3.LUT R24, R14, R69, RZ, 0x3c, !PT ;  /* 0x000000450e187212 */ /* 0x000fe400078e3cff */
[----:B------:R-:W-:Y:S02]  /*8e00*/  LOP3.LUT R14, R10, R71, RZ, 0x3c, !PT ;  /* 0x000000470a0e7212 */ /* 0x000fe400078e3cff */
[----:B------:R-:W-:Y:S02]  /*8e10*/  LOP3.LUT R10, R42, R75, RZ, 0x3c, !PT ;  /* 0x0000004b2a0a7212 */ /* 0x000fe400078e3cff */
[----:B------:R-:W-:Y:S02]  /*8e20*/  MOV R66, R20 ;  /* 0x0000001400427202 */ /* 0x000fe40000000f00 */
[----:B------:R-:W-:-:S02]  /*8e30*/  LOP3.LUT R12, R73, 0x380, RZ, 0xc0, !PT ;  /* 0x00000380490c7812 */ /* 0x000fc400078ec0ff */
[----:B------:R-:W-:Y:S02]  /*8e40*/  MOV R70, R8 ;  /* 0x0000000800467202 */ /* 0x000fe40000000f00 */
[----:B------:R-:W-:Y:S02]  /*8e50*/  SHF.R.U64 R12, R12, 0x3, RZ ;  /* 0x000000030c0c7819 */ /* 0x000fe400000012ff */
[----:B------:R-:W-:Y:S02]  /*8e60*/  MOV R58, R10 ;  /* 0x0000000a003a7202 */ /* 0x000fe40000000f00 */
[----:B------:R-:W-:Y:S02]  /*8e70*/  LOP3.LUT R12, R12, R73, RZ, 0x3c, !PT ;  /* 0x000000490c0c7212 */ /* 0x000fe400078e3cff */
[----:B------:R-:W-:Y:S02]  /*8e80*/  MOV R62, R14 ;  /* 0x0000000e003e7202 */ /* 0x000fe40000000f00 */
[----:B------:R-:W-:-:S02]  /*8e90*/  MOV R60, R12 ;  /* 0x0000000c003c7202 */ /* 0x000fc40000000f00 */
[----:B------:R-:W-:Y:S02]  /*8ea0*/  MOV R69, R28 ;  /* 0x0000001c00457202 */ /* 0x000fe40000000f00 */
[----:B------:R-:W-:Y:S02]  /*8eb0*/  MOV R68, R26 ;  /* 0x0000001a00447202 */ /* 0x000fe40000000f00 */
[----:B------:R-:W-:Y:S02]  /*8ec0*/  MOV R67, R24 ;  /* 0x0000001800437202 */ /* 0x000fe40000000f00 */
[----:B------:R-:W-:Y:S02]  /*8ed0*/  PLOP3.LUT P2, PT, PT, PT, UP0, 0x80, 0x0 ;  /* 0x000000000000781c */ /* 0x000fe40003f4f008 */
[----:B--2---:R-:W-:Y:S01]  /*8ee0*/  LOP3.LUT R7, R48, 0x2, RZ, 0x3c, !PT ;  /* 0x0000000230077812 */ /* 0x004fe200078e3cff */
[----:B------:R-:W-:Y:S04]  /*8ef0*/  SHFL.IDX PT, R35, R35, R48, 0x1c1f ;  /* 0x001c1f3023237589 */ /* 0x000fe800000e0000 */
[----:B------:R-:W0:Y:S04]  /*8f00*/  SHFL.IDX PT, R100, R100, R7, 0x1c1f ;  /* 0x001c1f0764647589 */ /* 0x000e2800000e0000 */
[----:B------:R-:W-:Y:S04]  /*8f10*/  SHFL.IDX PT, R59, R59, R48, 0x1c1f ;  /* 0x001c1f303b3b7589 */ /* 0x000fe800000e0000 */
[----:B------:R-:W1:Y:S04]  /*8f20*/  SHFL.IDX PT, R72, R72, R7, 0x1c1f ;  /* 0x001c1f0748487589 */ /* 0x000e6800000e0000 */
[----:B------:R-:W-:Y:S04]  /*8f30*/  SHFL.IDX PT, R37, R37, R48, 0x1c1f ;  /* 0x001c1f3025257589 */ /* 0x000fe800000e0000 */
[----:B------:R-:W-:Y:S04]  /*8f40*/  SHFL.IDX PT, R53, R53, R48, 0x1c1f ;  /* 0x001c1f3035357589 */ /* 0x000fe800000e0000 */
[----:B------:R-:W-:Y:S04]  /*8f50*/  SHFL.IDX PT, R61, R61, R48, 0x1c1f ;  /* 0x001c1f303d3d7589 */ /* 0x000fe800000e0000 */
[----:B------:R-:W2:Y:S01]  /*8f60*/  SHFL.IDX PT, R96, R96, R7, 0x1c1f ;  /* 0x001c1f0760607589 */ /* 0x000ea200000e0000 */
[----:B0-----:R-:W-:-:S02]  /*8f70*/  SEL R8, R35, R100, P0 ;  /* 0x0000006423087207 */ /* 0x001fc40000000000 */
[----:B------:R-:W-:Y:S01]  /*8f80*/  SEL R10, R100, R35, P0 ;  /* 0x00000023640a7207 */ /* 0x000fe20000000000 */
[----:B------:R-:W0:Y:S04]  /*8f90*/  SHFL.IDX PT, R64, R64, R7, 0x1c1f ;  /* 0x001c1f0740407589 */ /* 0x000e2800000e0000 */
[----:B------:R-:W3:Y:S01]  /*8fa0*/  SHFL.IDX PT, R40, R40, R7, 0x1c1f ;  /* 0x001c1f0728287589 */ /* 0x000ee200000e0000 */
[----:B-1----:R-:W-:Y:S02]  /*8fb0*/  SEL R9, R59, R72, P0 ;  /* 0x000000483b097207 */ /* 0x002fe40000000000 */
[----:B------:R-:W-:Y:S01]  /*8fc0*/  SEL R11, R72, R59, P0 ;  /* 0x0000003b480b7207 */ /* 0x000fe20000000000 */
[----:B------:R-:W-:Y:S04]  /*8fd0*/  SHFL.IDX PT, R43, R43, R48, 0x1c1f ;  /* 0x001c1f302b2b7589 */ /* 0x000fe800000e0000 */
[----:B------:R-:W-:Y:S04]  /*8fe0*/  SHFL.IDX PT, R33, R33, R48, 0x1c1f ;  /* 0x001c1f3021217589 */ /* 0x000fe800000e0000 */
[----:B------:R-:W-:Y:S04]  /*8ff0*/  SHFL.IDX PT, R63, R63, R48, 0x1c1f ;  /* 0x001c1f303f3f7589 */ /* 0x000fe800000e0000 */
[----:B------:R-:W1:Y:S01]  /*9000*/  SHFL.IDX PT, R92, R92, R7, 0x1c1f ;  /* 0x001c1f075c5c7589 */ /* 0x000e6200000e0000 */
[----:B--2---:R-:W-:-:S02]  /*9010*/  SEL R12, R37, R96, P0 ;  /* 0x00000060250c7207 */ /* 0x004fc40000000000 */
[----:B------:R-:W-:Y:S01]  /*9020*/  SEL R14, R96, R37, P0 ;  /* 0x00000025600e7207 */ /* 0x000fe20000000000 */
[----:B------:R-:W2:Y:S01]  /*9030*/  SHFL.IDX PT, R56, R56, R7, 0x1c1f ;  /* 0x001c1f0738387589 */ /* 0x000ea200000e0000 */
[----:B0-----:R-:W-:Y:S02]  /*9040*/  SEL R13, R61, R64, P0 ;  /* 0x000000403d0d7207 */ /* 0x001fe40000000000 */
[----:B------:R-:W-:Y:S01]  /*9050*/  SEL R15, R64, R61, P0 ;  /* 0x0000003d400f7207 */ /* 0x000fe20000000000 */
[----:B------:R3:W-:Y:S04]  /*9060*/  SHFL.IDX PT, R42, R34, R7, 0x1c1f ;  /* 0x001c1f07222a7589 */ /* 0x0007e800000e0000 */
[----:B------:R-:W-:Y:S04]  /*9070*/  SHFL.IDX PT, R45, R45, R48, 0x1c1f ;  /* 0x001c1f302d2d7589 */ /* 0x000fe800000e0000 */
[----:B------:R-:W-:Y:S01]  /*9080*/  SHFL.IDX PT, R41, R41, R48, 0x1c1f ;  /* 0x001c1f3029297589 */ /* 0x000fe200000e0000 */
[----:B---3--:R-:W-:-:S03]  /*9090*/  SEL R34, R40, R53, P0 ;  /* 0x0000003528227207 */ /* 0x008fc60000000000 */
[----:B------:R-:W-:Y:S04]  /*90a0*/  SHFL.IDX PT, R55, R55, R48, 0x1c1f ;  /* 0x001c1f3037377589 */ /* 0x000fe800000e0000 */
[----:B------:R-:W-:Y:S01]  /*90b0*/  SHFL.IDX PT, R57, R57, R48, 0x1c1f ;  /* 0x001c1f3039397589 */ /* 0x000fe200000e0000 */
[----:B-1----:R-:W-:Y:S02]  /*90c0*/  SEL R24, R43, R92, P0 ;  /* 0x0000005c2b187207 */ /* 0x002fe40000000000 */
[----:B------:R-:W-:Y:S01]  /*90d0*/  SEL R26, R92, R43, P0 ;  /* 0x0000002b5c1a7207 */ /* 0x000fe20000000000 */
[----:B------:R-:W-:Y:S01]  /*90e0*/  SHFL.IDX PT, R47, R47, R48, 0x1c1f ;  /* 0x001c1f302f2f7589 */ /* 0x000fe200000e0000 */
[----:B--2---:R-:W-:Y:S02]  /*90f0*/  SEL R25, R63, R56, P0 ;  /* 0x000000383f197207 */ /* 0x004fe40000000000 */
[----:B------:R-:W-:Y:S01]  /*9100*/  SEL R27, R56, R63, P0 ;  /* 0x0000003f381b7207 */ /* 0x000fe20000000000 */
[----:B------:R-:W-:Y:S04]  /*9110*/  SHFL.IDX PT, R39, R39, R48, 0x1c1f ;  /* 0x001c1f3027277589 */ /* 0x000fe800000e0000 */
[----:B------:R-:W0:Y:S04]  /*9120*/  SHFL.IDX PT, R88, R88, R7, 0x1c1f ;  /* 0x001c1f0758587589 */ /* 0x000e2800000e0000 */
[----:B------:R-:W-:Y:S04]  /*9130*/  SHFL.IDX PT, R21, R31, R48, 0x1c1f ;  /* 0x001c1f301f157589 */ /* 0x000fe800000e0000 */
[----:B------:R-:W-:Y:S04]  /*9140*/  SHFL.IDX PT, R65, R65, R48, 0x1c1f ;  /* 0x001c1f3041417589 */ /* 0x000fe800000e0000 */
[----:B------:R-:W1:Y:S04]  /*9150*/  SHFL.IDX PT, R46, R46, R7, 0x1c1f ;  /* 0x001c1f072e2e7589 */ /* 0x000e6800000e0000 */
[----:B------:R-:W2:Y:S04]  /*9160*/  SHFL.IDX PT, R48, R38, R7, 0x1c1f ;  /* 0x001c1f0726307589 */ /* 0x000ea800000e0000 */
[----:B------:R-:W3:Y:S04]  /*9170*/  SHFL.IDX PT, R50, R50, R7, 0x1c1f ;  /* 0x001c1f0732327589 */ /* 0x000ee800000e0000 */
[----:B------:R4:W3:Y:S01]  /*9180*/  SHFL.IDX PT, R20, R32, R7, 0x1c1f ;  /* 0x001c1f0720147589 */ /* 0x0008e200000e0000 */
[----:B0-----:R-:W-:-:S02]  /*9190*/  SEL R28, R45, R88, P0 ;  /* 0x000000582d1c7207 */ /* 0x001fc40000000000 */
[----:B------:R-:W-:Y:S01]  /*91a0*/  SEL R30, R88, R45, P0 ;  /* 0x0000002d581e7207 */ /* 0x000fe20000000000 */
[----:B------:R-:W-:Y:S01]  /*91b0*/  BAR.SYNC.DEFER_BLOCKING 0x1, 0x100 ;  /* 0x0044000000007b1d */ /* 0x000fe20000010000 */
[----:B----4-:R-:W-:-:S05]  /*91c0*/  SEL R32, R53, R40, P0 ;  /* 0x0000002835207207 */ /* 0x010fca0000000000 */
[----:B------:R-:W0:Y:S01]  /*91d0*/  SHFL.IDX PT, R52, R52, R7, 0x1c1f ;  /* 0x001c1f0734347589 */ /* 0x000e2200000e0000 */
[----:B------:R-:W-:Y:S02]  /*91e0*/  SEL R40, R33, R42, P0 ;  /* 0x0000002a21287207 */ /* 0x000fe40000000000 */
[----:B-1----:R-:W-:Y:S01]  /*91f0*/  SEL R29, R57, R46, P0 ;  /* 0x0000002e391d7207 */ /* 0x002fe20000000000 */
[----:B------:R1:W4:Y:S01]  /*9200*/  SHFL.IDX PT, R44, R36, R7, 0x1c1f ;  /* 0x001c1f07242c7589 */ /* 0x00032200000e0000 */
[----:B------:R-:W-:Y:S02]  /*9210*/  SEL R31, R46, R57, P0 ;  /* 0x000000392e1f7207 */ /* 0x000fe40000000000 */
[----:B------:R-:W-:Y:S01]  /*9220*/  SEL R42, R42, R33, P0 ;  /* 0x000000212a2a7207 */ /* 0x000fe20000000000 */
[----:B------:R-:W4:Y:S01]  /*9230*/  SHFL.IDX PT, R54, R54, R7, 0x1c1f ;  /* 0x001c1f0736367589 */ /* 0x000f2200000e0000 */
[----:B--2---:R-:W-:Y:S02]  /*9240*/  SEL R33, R47, R48, P0 ;  /* 0x000000302f217207 */ /* 0x004fe40000000000 */
[----:B------:R-:W-:-:S02]  /*9250*/  SEL R35, R48, R47, P0 ;  /* 0x0000002f30237207 */ /* 0x000fc40000000000 */
[----:B---3--:R-:W-:Y:S02]  /*9260*/  SEL R37, R39, R50, P0 ;  /* 0x0000003227257207 */ /* 0x008fe40000000000 */
[----:B-1----:R-:W-:Y:S01]  /*9270*/  SEL R36, R41, R20, P0 ;  /* 0x0000001429247207 */ /* 0x002fe20000000000 */
[----:B------:R1:W-:Y:S01]  /*9280*/  STSM.16.M88.4 [R70], R8 ;  /* 0x0000000846007844 */ /* 0x0003e20000000200 */
[----:B------:R-:W-:Y:S02]  /*9290*/  SEL R38, R20, R41, P0 ;  /* 0x0000002914267207 */ /* 0x000fe40000000000 */
[----:B------:R-:W-:Y:S01]  /*92a0*/  SEL R39, R50, R39, P0 ;  /* 0x0000002732277207 */ /* 0x000fe20000000000 */
[----:B------:R4:W-:Y:S01]  /*92b0*/  STSM.16.M88.4 [R69], R12 ;  /* 0x0000000c45007844 */ /* 0x0009e20000000200 */
[----:B0-----:R-:W-:-:S03]  /*92c0*/  SEL R41, R21, R52, P0 ;  /* 0x0000003415297207 */ /* 0x001fc60000000000 */
[----:B------:R-:W-:Y:S01]  /*92d0*/  STSM.16.M88.4 [R68], R24 ;  /* 0x0000001844007844 */ /* 0x000fe20000000200 */
[----:B------:R-:W-:-:S03]  /*92e0*/  SEL R43, R52, R21, P0 ;  /* 0x00000015342b7207 */ /* 0x000fc60000000000 */
[----:B------:R-:W-:Y:S01]  /*92f0*/  STSM.16.M88.4 [R67], R28 ;  /* 0x0000001c43007844 */ /* 0x000fe20000000200 */
[----:B-1----:R-:W-:-:S03]  /*9300*/  IMAD.U32 R9, RZ, RZ, UR6 ;  /* 0x00000006ff097e24 */ /* 0x002fc6000f8e00ff */
[----:B------:R0:W-:Y:S01]  /*9310*/  STSM.16.M88.4 [R66], R32 ;  /* 0x0000002042007844 */ /* 0x0001e20000000200 */
[----:B------:R-:W-:Y:S01]  /*9320*/  ULDC.64 UR6, c[0x0][0xbe0] ;  /* 0x0002f80000067ab9 */ /* 0x000fe20000000a00 */
[----:B------:R-:W1:Y:S01]  /*9330*/  LDC R53, c[0x0][0xa88] ;  /* 0x0002a200ff357b82 */ /* 0x000e620000000800 */
[----:B----4-:R-:W-:Y:S01]  /*9340*/  SEL R12, R55, R44, P0 ;  /* 0x0000002c370c7207 */ /* 0x010fe20000000000 */
[----:B------:R2:W-:Y:S01]  /*9350*/  STSM.16.M88.4 [R62], R36 ;  /* 0x000000243e007844 */ /* 0x0005e20000000200 */
[----:B------:R-:W-:Y:S01]  /*9360*/  SEL R14, R44, R55, P0 ;  /* 0x000000372c0e7207 */ /* 0x000fe20000000000 */
[----:B------:R-:W-:Y:S01]  /*9370*/  IMAD.U32 R8, RZ, RZ, UR4 ;  /* 0x00000004ff087e24 */ /* 0x000fe2000f8e00ff */
[----:B------:R-:W-:Y:S01]  /*9380*/  SEL R13, R65, R54, P0 ;  /* 0x00000036410d7207 */ /* 0x000fe20000000000 */
[----:B------:R2:W-:Y:S01]  /*9390*/  STSM.16.M88.4 [R60], R40 ;  /* 0x000000283c007844 */ /* 0x0005e20000000200 */
[----:B------:R-:W-:Y:S01]  /*93a0*/  SEL R15, R54, R65, P0 ;  /* 0x00000041360f7207 */ /* 0x000fe20000000000 */
[----:B------:R-:W-:-:S04]  /*93b0*/  UISETP.NE.U32.AND UP1, UPT, UR6, URZ, UPT ;  /* 0x0000003f0600728c */ /* 0x000fc8000bf25070 */
[----:B------:R2:W-:Y:S01]  /*93c0*/  STSM.16.M88.4 [R58], R12 ;  /* 0x0000000c3a007844 */ /* 0x0005e20000000200 */
[----:B------:R-:W-:Y:S01]  /*93d0*/  BAR.SYNC.DEFER_BLOCKING 0x1, 0x100 ;  /* 0x0044000000007b1d */ /* 0x000fe20000010000 */
[----:B------:R-:W-:Y:S01]  /*93e0*/  UISETP.NE.AND.EX UP1, UPT, UR7, URZ, UPT, UP1 ;  /* 0x0000003f0700728c */ /* 0x000fe2000bf25310 */
[----:B------:R-:W-:-:S05]  /*93f0*/  IMAD R11, R16, 0x40, R2 ;  /* 0x00000040100b7824 */ /* 0x000fca00078e0202 */
[----:B------:R-:W-:-:S05]  /*9400*/  PLOP3.LUT P0, PT, PT, PT, UP1, 0x80, 0x0 ;  /* 0x000000000000781c */ /* 0x000fca0003f0f018 */
[----:B------:R-:W-:-:S04]  /*9410*/  @UP1 UIADD3 UR6, UP2, UR8, UR6, URZ ;  /* 0x0000000608061290 */ /* 0x000fc8000ff5e03f */
[----:B------:R-:W-:Y:S01]  /*9420*/  @UP1 UIADD3.X UR7, UR9, UR7, URZ, UP2, !UPT ;  /* 0x0000000709071290 */ /* 0x000fe200097fe43f */
[----:B------:R-:W-:-:S04]  /*9430*/  IMAD.WIDE R4, R11, 0x2, R4 ;  /* 0x000000020b047825 */ /* 0x000fc800078e0204 */
[----:B------:R-:W-:Y:S01]  /*9440*/  IMAD.U32 R10, RZ, RZ, UR6 ;  /* 0x00000006ff0a7e24 */ /* 0x000fe2000f8e00ff */
[----:B------:R-:W3:Y:S01]  /*9450*/  @P2 LDG.E R7, desc[UR48][R8.64] ;  /* 0x0000003008072981 */ /* 0x000ee2000c1e1900 */
[----:B------:R-:W-:Y:S01]  /*9460*/  IMAD.U32 R11, RZ, RZ, UR7 ;  /* 0x00000007ff0b7e24 */ /* 0x000fe2000f8e00ff */
[----:B------:R-:W-:Y:S01]  /*9470*/  UMOV UR4, URZ ;  /* 0x0000003f00047c82 */ /* 0x000fe20008000000 */
[----:B0-----:R-:W-:-:S03]  /*9480*/  IADD3 R33, P1, R4, 0x1000, RZ ;  /* 0x0000100004217810 */ /* 0x001fc60007f3e0ff */
[----:B-1----:R2:W5:Y:S01]  /*9490*/  @P0 LDG.E R53, desc[UR48][R10.64] ;  /* 0x000000300a350981 */ /* 0x002562000c1e1900 */
[----:B---3--:R-:W-:Y:S01]  /*94a0*/  @P2 R2UR UR4, R7 ;  /* 0x00000000070422ca */ /* 0x008fe200000e0000 */
[----:B--2---:R-:W-:-:S14]  /*94b0*/  @P0 BRA `(.L_x_273) ;  /* 0x0000000000100947 */ /* 0x004fdc0003800000 */
[----:B------:R-:W-:Y:S05]  /*94c0*/  @!P2 BRA `(.L_x_273) ;  /* 0x00000000000ca947 */ /* 0x000fea0003800000 */
[----:B------:R-:W2:Y:S04]  /*94d0*/  LDG.E R10, desc[UR48][R8.64] ;  /* 0x00000030080a7981 */ /* 0x000ea8000c1e1900 */
[----:B-----5:R-:W2:Y:S02]  /*94e0*/  LDG.E R53, desc[UR48][R8.64+0x4] ;  /* 0x0000043008357981 */ /* 0x020ea4000c1e1900 */
[----:B--2---:R-:W-:-:S07]  /*94f0*/  IMAD.IADD R53, R53, 0x1, -R10 ;  /* 0x0000000135357824 */ /* 0x004fce00078e0a0a */
.L_x_273:
[----:B------:R-:W-:Y:S01]  /*9500*/  USHF.R.S32.HI UR11, URZ, 0x1f, UR39 ;  /* 0x0000001f3f0b7899 */ /* 0x000fe20008011427 */
[----:B------:R-:W-:Y:S01]  /*9510*/  IMAD R12, R18, 0x80, R169 ;  /* 0x00000080120c7824 */ /* 0x000fe200078e02a9 */
[----:B------:R-:W-:Y:S01]  /*9520*/  ULDC.64 UR12, c[0x0][0xb70] ;  /* 0x0002dc00000c7ab9 */ /* 0x000fe20000000a00 */
[----:B------:R-:W-:Y:S01]  /*9530*/  USHF.R.S32.HI UR9, URZ, 0x1f, UR4 ;  /* 0x0000001f3f097899 */ /* 0x000fe20008011404 */
[----:B------:R-:W-:Y:S01]  /*9540*/  IADD3 R25, P2, R4, 0x2000, RZ ;  /* 0x0000200004197810 */ /* 0x000fe20007f5e0ff */
[----:B------:R-:W-:Y:S01]  /*9550*/  UIMAD UR10, UR11, UR12, URZ ;  /* 0x0000000c0b0a72a4 */ /* 0x000fe2000f8e023f */
[----:B------:R-:W-:Y:S01]  /*9560*/  SHF.R.S32.HI R7, RZ, 0x1f, R12 ;  /* 0x0000001fff077819 */ /* 0x000fe2000001140c */
[----:B------:R-:W-:Y:S01]  /*9570*/  UMOV UR8, UR4 ;  /* 0x0000000400087c82 */ /* 0x000fe20008000000 */
[----:B------:R-:W-:Y:S01]  /*9580*/  USEL UR37, UR37, URZ, !UP0 ;  /* 0x0000003f25257287 */ /* 0x000fe2000c000000 */
[----:B------:R-:W-:Y:S01]  /*9590*/  LOP3.LUT R32, R33, 0x380, RZ, 0xc0, !PT ;  /* 0x0000038021207812 */ /* 0x000fe200078ec0ff */
[----:B------:R-:W-:Y:S01]  /*95a0*/  UIMAD.WIDE.U32 UR6, UR39, UR12, UR8 ;  /* 0x0000000c270672a5 */ /* 0x000fe2000f8e0008 */
[----:B------:R-:W-:Y:S01]  /*95b0*/  LOP3.LUT R24, R25, 0x380, RZ, 0xc0, !PT ;  /* 0x0000038019187812 */ /* 0x000fe200078ec0ff */
[----:B------:R-:W-:Y:S01]  /*95c0*/  UIMAD UR10, UR39, UR13, UR10 ;  /* 0x0000000d270a72a4 */ /* 0x000fe2000f8e020a */
[----:B------:R-:W-:Y:S01]  /*95d0*/  SHF.R.U64 R32, R32, 0x3, RZ ;  /* 0x0000000320207819 */ /* 0x000fe200000012ff */
[----:B------:R-:W-:Y:S01]  /*95e0*/  USEL UR36, UR36, URZ, !UP0 ;  /* 0x0000003f24247287 */ /* 0x000fe2000c000000 */
[----:B------:R-:W-:Y:S01]  /*95f0*/  SHF.R.U64 R24, R24, 0x3, RZ ;  /* 0x0000000318187819 */ /* 0x000fe200000012ff */
[----:B------:R-:W-:Y:S01]  /*9600*/  ULDC.64 UR12, c[0x0][0xb78] ;  /* 0x0002de00000c7ab9 */ /* 0x000fe20000000a00 */
[----:B------:R-:W-:Y:S01]  /*9610*/  UIADD3 UR7, UR7, UR10, URZ ;  /* 0x0000000a07077290 */ /* 0x000fe2000fffe03f */
[----:B------:R-:W-:Y:S01]  /*9620*/  LOP3.LUT R32, R32, R33, RZ, 0x3c, !PT ;  /* 0x0000002120207212 */ /* 0x000fe200078e3cff */
[----:B------:R-:W-:Y:S01]  /*9630*/  UIMAD UR8, UR37, UR12, URZ ;  /* 0x0000000c250872a4 */ /* 0x000fe2000f8e023f */
[--C-:B------:R-:W-:Y:S01]  /*9640*/  IMAD.X R33, RZ, RZ, R5.reuse, P1 ;  /* 0x000000ffff217224 */ /* 0x100fe200008e0605 */
[----:B------:R-:W-:Y:S01]  /*9650*/  UIMAD.WIDE.U32 UR6, UR36, UR12, UR6 ;  /* 0x0000000c240672a5 */ /* 0x000fe2000f8e0006 */
[----:B------:R-:W-:Y:S01]  /*9660*/  LOP3.LUT R24, R24, R25, RZ, 0x3c, !PT ;  /* 0x0000001918187212 */ /* 0x000fe200078e3cff */
[----:B------:R-:W-:Y:S01]  /*9670*/  UIMAD UR8, UR36, UR13, UR8 ;  /* 0x0000000d240872a4 */ /* 0x000fe2000f8e0208 */
[----:B------:R-:W-:Y:S01]  /*9680*/  IMAD.X R25, RZ, RZ, R5, P2 ;  /* 0x000000ffff197224 */ /* 0x000fe200010e0605 */
[----:B------:R-:W-:Y:S01]  /*9690*/  IADD3 R9, P6, R4, 0x3000, RZ ;  /* 0x0000300004097810 */ /* 0x000fe20007fde0ff */
[----:B------:R-:W-:Y:S01]  /*96a0*/  ULDC.64 UR12, c[0x0][0xaa0] ;  /* 0x0002a800000c7ab9 */ /* 0x000fe20000000a00 */
[----:B------:R-:W-:-:S02]  /*96b0*/  IADD3 R10, P0, R12, UR6, RZ ;  /* 0x000000060c0a7c10 */ /* 0x000fc4000ff1e0ff */
[----:B------:R-:W-:Y:S01]  /*96c0*/  IMAD.U32 R14, RZ, RZ, UR8 ;  /* 0x00000008ff0e7e24 */ /* 0x000fe2000f8e00ff */
[C---:B------:R-:W-:Y:S02]  /*96d0*/  IADD3 R41, P5, R4.reuse, 0x4000, RZ ;  /* 0x0000400004297810 */ /* 0x040fe40007fbe0ff */
[C---:B------:R-:W-:Y:S02]  /*96e0*/  IADD3 R45, P4, R4.reuse, 0x5000, RZ ;  /* 0x00005000042d7810 */ /* 0x040fe40007f9e0ff */
[----:B------:R-:W-:Y:S01]  /*96f0*/  IADD3.X R7, R7, UR7, R14, P0, !PT ;  /* 0x0000000707077c10 */ /* 0x000fe200087fe40e */
[----:B------:R-:W-:Y:S01]  /*9700*/  ULDC.64 UR6, c[0x0][0xb40] ;  /* 0x0002d00000067ab9 */ /* 0x000fe20000000a00 */
[----:B------:R-:W-:Y:S02]  /*9710*/  IADD3 R29, P3, R4, 0x6000, RZ ;  /* 0x00006000041d7810 */ /* 0x000fe40007f7e0ff */
[----:B------:R-:W-:Y:S02]  /*9720*/  LEA R20, P0, R10, UR6, 0x2 ;  /* 0x000000060a147c11 */ /* 0x000fe4000f8010ff */
[----:B------:R-:W-:-:S02]  /*9730*/  LOP3.LUT R11, R4, 0x380, RZ, 0xc0, !PT ;  /* 0x00000380040b7812 */ /* 0x000fc400078ec0ff */
[----:B------:R-:W-:Y:S01]  /*9740*/  LEA.HI.X R21, R10, UR7, R7, 0x2, P0 ;  /* 0x000000070a157c11 */ /* 0x000fe200080f1407 */
[C---:B------:R-:W-:Y:S01]  /*9750*/  VIADD R10, R12.reuse, 0x8 ;  /* 0x000000080c0a7836 */ /* 0x040fe20000000000 */
[----:B------:R-:W-:Y:S02]  /*9760*/  LOP3.LUT P0, RZ, R19, 0x3, RZ, 0xc0, !PT ;  /* 0x0000000313ff7812 */ /* 0x000fe4000780c0ff */
[----:B------:R-:W-:Y:S02]  /*9770*/  LOP3.LUT R8, R9, 0x380, RZ, 0xc0, !PT ;  /* 0x0000038009087812 */ /* 0x000fe400078ec0ff */
[-C--:B-----5:R-:W-:Y:S02]  /*9780*/  ISETP.GE.OR P1, PT, R12, R53.reuse, P0 ;  /* 0x000000350c00720c */ /* 0x0a0fe40000726670 */
[----:B------:R-:W-:Y:S02]  /*9790*/  ISETP.GE.OR P0, PT, R10, R53, P0 ;  /* 0x000000350a00720c */ /* 0x000fe40000706670 */
[----:B------:R-:W-:-:S02]  /*97a0*/  IADD3 R12, P2, R4, 0x7000, RZ ;  /* 0x00007000040c7810 */ /* 0x000fc40007f5e0ff */
[----:B------:R-:W-:Y:S02]  /*97b0*/  LOP3.LUT R40, R41, 0x380, RZ, 0xc0, !PT ;  /* 0x0000038029287812 */ /* 0x000fe400078ec0ff */
[----:B------:R-:W-:Y:S02]  /*97c0*/  LOP3.LUT R44, R45, 0x380, RZ, 0xc0, !PT ;  /* 0x000003802d2c7812 */ /* 0x000fe400078ec0ff */
[----:B------:R-:W-:Y:S01]  /*97d0*/  LOP3.LUT R28, R29, 0x380, RZ, 0xc0, !PT ;  /* 0x000003801d1c7812 */ /* 0x000fe200078ec0ff */
[----:B------:R-:W-:Y:S01]  /*97e0*/  UIMAD UR6, UR9, UR12, URZ ;  /* 0x0000000c090672a4 */ /* 0x000fe2000f8e023f */
[----:B------:R-:W-:Y:S01]  /*97f0*/  SHF.R.U64 R11, R11, 0x3, RZ ;  /* 0x000000030b0b7819 */ /* 0x000fe200000012ff */
[----:B------:R0:W-:Y:S01]  /*9800*/  @!P1 STG.E desc[UR48][R20.64], R6 ;  /* 0x0000000614009986 */ /* 0x0001e2000c101930 */
[----:B------:R-:W-:Y:S01]  /*9810*/  LOP3.LUT R7, R12, 0x380, RZ, 0xc0, !PT ;  /* 0x000003800c077812 */ /* 0x000fe200078ec0ff */
[----:B------:R-:W-:Y:S01]  /*9820*/  IMAD.X R13, RZ, RZ, R5, P2 ;  /* 0x000000ffff0d7224 */ /* 0x000fe200010e0605 */
[----:B------:R-:W-:Y:S01]  /*9830*/  SHF.R.U64 R8, R8, 0x3, RZ ;  /* 0x0000000308087819 */ /* 0x000fe200000012ff */
[----:B------:R1:W-:Y:S01]  /*9840*/  @!P0 STG.E desc[UR48][R20.64+0x20], R0 ;  /* 0x0000200014008986 */ /* 0x0003e2000c101930 */
[----:B------:R-:W-:-:S02]  /*9850*/  SHF.R.U64 R40, R40, 0x3, RZ ;  /* 0x0000000328287819 */ /* 0x000fc400000012ff */
[----:B------:R-:W-:Y:S02]  /*9860*/  SHF.R.U64 R44, R44, 0x3, RZ ;  /* 0x000000032c2c7819 */ /* 0x000fe400000012ff */
[----:B------:R-:W-:Y:S01]  /*9870*/  SHF.R.U64 R28, R28, 0x3, RZ ;  /* 0x000000031c1c7819 */ /* 0x000fe200000012ff */
[----:B------:R-:W-:Y:S01]  /*9880*/  UIMAD UR6, UR4, UR13, UR6 ;  /* 0x0000000d040672a4 */ /* 0x000fe2000f8e0206 */
[----:B------:R-:W-:Y:S01]  /*9890*/  LOP3.LUT R4, R11, R4, RZ, 0x3c, !PT ;  /* 0x000000040b047212 */ /* 0x000fe200078e3cff */
[--C-:B0-----:R-:W-:Y:S01]  /*98a0*/  IMAD.MOV.U32 R6, RZ, RZ, R2.reuse ;  /* 0x000000ffff067224 */ /* 0x101fe200078e0002 */
[----:B------:R-:W-:Y:S01]  /*98b0*/  SHF.R.U64 R7, R7, 0x3, RZ ;  /* 0x0000000307077819 */ /* 0x000fe200000012ff */
[----:B------:R-:W5:Y:S01]  /*98c0*/  LD.E.128 R32, desc[UR48][R32.64] ;  /* 0x0000003020207980 */ /* 0x000f62000c101d00 */
[----:B------:R-:W-:Y:S01]  /*98d0*/  LOP3.LUT R8, R8, R9, RZ, 0x3c, !PT ;  /* 0x0000000908087212 */ /* 0x000fe200078e3cff */
[--C-:B------:R-:W-:Y:S01]  /*98e0*/  IMAD.X R9, RZ, RZ, R5.reuse, P6 ;  /* 0x000000ffff097224 */ /* 0x100fe200030e0605 */
[----:B------:R-:W-:Y:S01]  /*98f0*/  LOP3.LUT R40, R40, R41, RZ, 0x3c, !PT ;  /* 0x0000002928287212 */ /* 0x000fe200078e3cff */
[--C-:B------:R-:W-:Y:S01]  /*9900*/  IMAD.X R41, RZ, RZ, R5.reuse, P5 ;  /* 0x000000ffff297224 */ /* 0x100fe200028e0605 */
[----:B------:R-:W-:Y:S01]  /*9910*/  LOP3.LUT R44, R44, R45, RZ, 0x3c, !PT ;  /* 0x0000002d2c2c7212 */ /* 0x000fe200078e3cff */
[--C-:B------:R-:W-:Y:S01]  /*9920*/  IMAD.X R45, RZ, RZ, R5.reuse, P4 ;  /* 0x000000ffff2d7224 */ /* 0x100fe200020e0605 */
[----:B------:R-:W-:Y:S01]  /*9930*/  LOP3.LUT R28, R28, R29, RZ, 0x3c, !PT ;  /* 0x0000001d1c1c7212 */ /* 0x000fe200078e3cff */
[----:B------:R-:W-:Y:S01]  /*9940*/  IMAD.X R29, RZ, RZ, R5, P3 ;  /* 0x000000ffff1d7224 */ /* 0x000fe200018e0605 */
[----:B------:R-:W-:Y:S01]  /*9950*/  LOP3.LUT R12, R7, R12, RZ, 0x3c, !PT ;  /* 0x0000000c070c7212 */ /* 0x000fe200078e3cff */
[----:B------:R0:W5:Y:S01]  /*9960*/  LD.E.128 R36, desc[UR48][R4.64] ;  /* 0x0000003004247980 */ /* 0x000162000c101d00 */
[----:B------:R-:W-:-:S03]  /*9970*/  SHF.R.S32.HI R7, RZ, 0x1f, R2 ;  /* 0x0000001fff077819 */ /* 0x000fc60000011402 */
[----:B------:R-:W5:Y:S04]  /*9980*/  LD.E.128 R24, desc[UR48][R24.64] ;  /* 0x0000003018187980 */ /* 0x000f68000c101d00 */
[----:B------:R-:W5:Y:S01]  /*9990*/  LD.E.128 R8, desc[UR48][R8.64] ;  /* 0x0000003008087980 */ /* 0x000f62000c101d00 */
[----:B0-----:R-:W-:-:S03]  /*99a0*/  IMAD.U32 R5, RZ, RZ, UR12 ;  /* 0x0000000cff057e24 */ /* 0x001fc6000f8e00ff */
[----:B------:R-:W5:Y:S01]  /*99b0*/  LD.E.128 R40, desc[UR48][R40.64] ;  /* 0x0000003028287980 */ /* 0x000f62000c101d00 */
[----:B------:R-:W-:-:S03]  /*99c0*/  IMAD.WIDE.U32 R4, R5, UR4, R6 ;  /* 0x0000000405047c25 */ /* 0x000fc6000f8e0006 */
[----:B------:R-:W5:Y:S01]  /*99d0*/  LD.E.128 R44, desc[UR48][R44.64] ;  /* 0x000000302c2c7980 */ /* 0x000f62000c101d00 */
[----:B------:R-:W-:Y:S01]  /*99e0*/  VIADD R5, R5, UR6 ;  /* 0x0000000605057c36 */ /* 0x000fe20008000000 */
[----:B------:R-:W-:Y:S02]  /*99f0*/  ULDC.64 UR6, c[0x0][0xae0] ;  /* 0x0002b80000067ab9 */ /* 0x000fe40000000a00 */
[----:B------:R-:W5:Y:S04]  /*9a00*/  LD.E.128 R28, desc[UR48][R28.64] ;  /* 0x000000301c1c7980 */ /* 0x000f68000c101d00 */
[----:B------:R-:W5:Y:S01]  /*9a10*/  LD.E.128 R12, desc[UR48][R12.64] ;  /* 0x000000300c0c7980 */ /* 0x000f62000c101d00 */
[----:B------:R-:W-:Y:S01]  /*9a20*/  UIMAD UR4, UR11, UR6, URZ ;  /* 0x000000060b0472a4 */ /* 0x000fe2000f8e023f */
[----:B------:R-:W-:Y:S01]  /*9a30*/  @!PT LDS RZ, [RZ] ;  /* 0x00000000fffff984 */ /* 0x000fe20000000800 */
[----:B------:R-:W-:Y:S01]  /*9a40*/  @!PT LDS RZ, [RZ] ;  /* 0x00000000fffff984 */ /* 0x000fe20000000800 */
[----:B------:R-:W-:Y:S01]  /*9a50*/  @!PT LDS RZ, [RZ] ;  /* 0x00000000fffff984 */ /* 0x000fe20000000800 */
[----:B------:R-:W-:Y:S01]  /*9a60*/  @!PT LDS RZ, [RZ] ;  /* 0x00000000fffff984 */ /* 0x000fe20000000800 */
[----:B------:R0:W-:Y:S06]  /*9a70*/  MEMBAR.ALL.CTA ;  /* 0x0000000000007992 */ /* 0x0001ec0000008000 */
[----:B0-----:R-:W0:Y:S01]  /*9a80*/  FENCE.VIEW.ASYNC.S ;  /* 0x00000000000073c6 */ /* 0x001e220000000000 */
[----:B------:R-:W-:Y:S01]  /*9a90*/  IMAD.U32 R7, RZ, RZ, UR6 ;  /* 0x00000006ff077e24 */ /* 0x000fe2000f8e00ff */
[----:B------:R-:W-:Y:S01]  /*9aa0*/  UIMAD UR4, UR39, UR7, UR4 ;  /* 0x00000007270472a4 */ /* 0x000fe2000f8e0204 */
[----:B------:R-:W-:-:S02]  /*9ab0*/  IMAD R53, R18, -0x80, R53 ;  /* 0xffffff8012357824 */ /* 0x000fc400078e0235 */
[----:B------:R-:W-:Y:S01]  /*9ac0*/  IMAD.WIDE.U32 R4, R7, UR39, R4 ;  /* 0x0000002707047c25 */ /* 0x000fe2000f8e0004 */
[----:B------:R-:W-:Y:S02]  /*9ad0*/  ULDC.64 UR6, c[0x0][0xae8] ;  /* 0x0002ba0000067ab9 */ /* 0x000fe40000000a00 */
[CC--:B------:R-:W-:Y:S01]  /*9ae0*/  ISETP.GE.AND P2, PT, R16.reuse, R53.reuse, PT ;  /* 0x000000351000720c */ /* 0x0c0fe20003f46270 */
[----:B------:R-:W-:Y:S01]  /*9af0*/  VIADD R5, R5, UR4 ;  /* 0x0000000405057c36 */ /* 0x000fe20008000000 */
[----:B------:R-:W-:Y:S01]  /*9b00*/  UIMAD UR4, UR37, UR6, URZ ;  /* 0x00000006250472a4 */ /* 0x000fe2000f8e023f */
[----:B------:R-:W-:Y:S02]  /*9b10*/  VIADD R3, R3, 0x29820 ;  /* 0x0002982003037836 */ /* 0x000fe40000000000 */
[C---:B-1----:R-:W-:Y:S02]  /*9b20*/  VIADD R0, R16.reuse, 0x20 ;  /* 0x0000002010007836 */ /* 0x042fe40000000000 */
[----:B------:R-:W-:Y:S01]  /*9b30*/  IMAD.U32 R21, RZ, RZ, UR6 ;  /* 0x00000006ff157e24 */ /* 0x000fe2000f8e00ff */
[----:B------:R-:W-:Y:S01]  /*9b40*/  UIMAD UR4, UR36, UR7, UR4 ;  /* 0x00000007240472a4 */ /* 0x000fe2000f8e0204 */
[----:B------:R-:W-:Y:S01]  /*9b50*/  PRMT R3, RZ, 0x654, R3 ;  /* 0x00000654ff037816 */ /* 0x000fe20000000003 */
[----:B------:R-:W-:Y:S01]  /*9b60*/  VIADD R6, R16, 0x60 ;  /* 0x0000006010067836 */ /* 0x000fe20000000000 */
[-C--:B------:R-:W-:Y:S01]  /*9b70*/  ISETP.GE.AND P4, PT, R0, R53.reuse, PT ;  /* 0x000000350000720c */ /* 0x080fe20003f86270 */
[----:B------:R-:W-:Y:S01]  /*9b80*/  IMAD.WIDE.U32 R20, R21, UR36, R4 ;  /* 0x0000002415147c25 */ /* 0x000fe2000f8e0004 */
[--C-:B------:R-:W-:Y:S01]  /*9b90*/  SHF.R.S32.HI R17, RZ, 0x1f, R16.reuse ;  /* 0x0000001fff117819 */ /* 0x100fe20000011410 */
[----:B------:R-:W-:Y:S02]  /*9ba0*/  BSSY B1, `(.L_x_274) ;  /* 0x0000018000017945 */ /* 0x000fe40003800000 */
[----:B------:R-:W-:Y:S01]  /*9bb0*/  VIADD R0, R16, 0x40 ;  /* 0x0000004010007836 */ /* 0x000fe20000000000 */
[----:B0-----:R0:W-:Y:S01]  /*9bc0*/  SYNCS.ARRIVE.TRANS64.RED.A1T0 RZ, [R3+URZ], RZ ;  /* 0x000000ff03ff79a7 */ /* 0x0011e2000810043f */
[----:B------:R-:W-:Y:S01]  /*9bd0*/  VIADD R55, R21, UR4 ;  /* 0x0000000415377c36 */ /* 0x000fe20008000000 */
[-C--:B------:R-:W-:Y:S01]  /*9be0*/  ISETP.GE.AND P1, PT, R6, R53.reuse, PT ;  /* 0x000000350600720c */ /* 0x080fe20003f26270 */
[----:B------:R-:W-:Y:S01]  /*9bf0*/  IMAD.WIDE R6, R18, 0x80, R16 ;  /* 0x0000008012067825 */ /* 0x000fe200078e0210 */
[----:B------:R-:W-:Y:S01]  /*9c00*/  ISETP.GE.AND P0, PT, R0, R53, PT ;  /* 0x000000350000720c */ /* 0x000fe20003f06270 */
[----:B------:R-:W-:-:S12]  /*9c10*/  @P2 BRA `(.L_x_275) ;  /* 0x0000000000402947 */ /* 0x000fd80003800000 */
[----:B------:R-:W-:Y:S01]  /*9c20*/  ULDC.64 UR6, c[0x0][0xad8] ;  /* 0x0002b60000067ab9 */ /* 0x000fe20000000a00 */
[C---:B------:R-:W-:Y:S01]  /*9c30*/  VIADD R0, R2.reuse, 0x40 ;  /* 0x0000004002007836 */ /* 0x040fe20000000000 */
[----:B------:R-:W-:Y:S01]  /*9c40*/  ULDC UR4, c[0x0][0xa8c] ;  /* 0x0002a30000047ab9 */ /* 0x000fe20000000800 */
[----:B0-----:R-:W-:Y:S01]  /*9c50*/  IMAD R3, R7, UR6, RZ ;  /* 0x0000000607037c24 */ /* 0x001fe2000f8e02ff */
[----:B------:R-:W-:Y:S01]  /*9c60*/  ISETP.GE.AND P2, PT, R2, UR4, PT ;  /* 0x0000000402007c0c */ /* 0x000fe2000bf46270 */
[----:B------:R-:W-:Y:S01]  /*9c70*/  IMAD.MOV.U32 R4, RZ, RZ, R20 ;  /* 0x000000ffff047224 */ /* 0x000fe200078e0014 */
[----:B------:R-:W-:Y:S01]  /*9c80*/  ISETP.GE.AND P3, PT, R0, UR4, PT ;  /* 0x0000000400007c0c */ /* 0x000fe2000bf66270 */
[----:B------:R-:W-:Y:S02]  /*9c90*/  IMAD.MOV.U32 R5, RZ, RZ, R55 ;  /* 0x000000ffff057224 */ /* 0x000fe400078e0037 */
[C---:B------:R-:W-:Y:S02]  /*9ca0*/  IMAD R3, R6.reuse, UR7, R3 ;  /* 0x0000000706037c24 */ /* 0x040fe4000f8e0203 */
[----:B------:R-:W-:Y:S01]  /*9cb0*/  IMAD.WIDE.U32 R4, R6, UR6, R4 ;  /* 0x0000000606047c25 */ /* 0x000fe2000f8e0004 */
[----:B------:R-:W-:-:S03]  /*9cc0*/  ULDC.64 UR6, c[0x0][0xa80] ;  /* 0x0002a00000067ab9 */ /* 0x000fc60000000a00 */
[----:B------:R-:W-:Y:S01]  /*9cd0*/  IMAD.IADD R3, R5, 0x1, R3 ;  /* 0x0000000105037824 */ /* 0x000fe200078e0203 */
[----:B------:R-:W-:-:S04]  /*9ce0*/  LEA R52, P5, R4, UR6, 0x1 ;  /* 0x0000000604347c11 */ /* 0x000fc8000f8a08ff */
[----:B------:R-:W-:-:S05]  /*9cf0*/  LEA.HI.X R53, R4, UR7, R3, 0x1, P5 ;  /* 0x0000000704357c11 */ /* 0x000fca000a8f0c03 */
[----:B-----5:R1:W-:Y:S04]  /*9d00*/  @!P2 STG.E.128 desc[UR48][R52.64], R36 ;  /* 0x000000243400a986 */ /* 0x0203e8000c101d30 */
[----:B------:R1:W-:Y:S02]  /*9d10*/  @!P3 STG.E.128 desc[UR48][R52.64+0x80], R40 ;  /* 0x000080283400b986 */ /* 0x0003e4000c101d30 */
.L_x_275:
[----:B------:R-:W-:Y:S05]  /*9d20*/  BSYNC B1 ;  /* 0x0000000000017941 */ /* 0x000fea0003800000 */
.L_x_274:
[----:B------:R-:W-:Y:S04]  /*9d30*/  BSSY B1, `(.L_x_276) ;  /* 0x0000014000017945 */ /* 0x000fe80003800000 */
[----:B------:R-:W-:Y:S05]  /*9d40*/  @P4 BRA `(.L_x_277) ;  /* 0x0000000000484947 */ /* 0x000fea0003800000 */
[----:B0-----:R-:W-:Y:S01]  /*9d50*/  IADD3 R3, P2, R6, 0x20, RZ ;  /* 0x0000002006037810 */ /* 0x001fe20007f5e0ff */
[----:B------:R-:W-:Y:S01]  /*9d60*/  ULDC.64 UR6, c[0x0][0xad8] ;  /* 0x0002b60000067ab9 */ /* 0x000fe20000000a00 */
[----:B------:R-:W-:Y:S01]  /*9d70*/  IMAD.MOV.U32 R4, RZ, RZ, R20 ;  /* 0x000000ffff047224 */ /* 0x000fe200078e0014 */
[----:B------:R-:W-:Y:S01]  /*9d80*/  ULDC UR4, c[0x0][0xa8c] ;  /* 0x0002a30000047ab9 */ /* 0x000fe20000000800 */
[----:B------:R-:W-:Y:S01]  /*9d90*/  IMAD.MOV.U32 R5, RZ, RZ, R55 ;  /* 0x000000ffff057224 */ /* 0x000fe200078e0037 */
[C---:B------:R-:W-:Y:S01]  /*9da0*/  ISETP.GE.AND P3, PT, R2.reuse, UR4, PT ;  /* 0x0000000402007c0c */ /* 0x040fe2000bf66270 */
[----:B------:R-:W-:Y:S02]  /*9db0*/  IMAD.X R0, RZ, RZ, R7, P2 ;  /* 0x000000ffff007224 */ /* 0x000fe400010e0607 */
[----:B------:R-:W-:Y:S02]  /*9dc0*/  VIADD R18, R2, 0x40 ;  /* 0x0000004002127836 */ /* 0x000fe40000000000 */
[----:B------:R-:W-:-:S02]  /*9dd0*/  IMAD R0, R0, UR6, RZ ;  /* 0x0000000600007c24 */ /* 0x000fc4000f8e02ff */
[----:B------:R-:W-:Y:S01]  /*9de0*/  IMAD.WIDE.U32 R4, R3, UR6, R4 ;  /* 0x0000000603047c25 */ /* 0x000fe2000f8e0004 */
[----:B------:R-:W-:-:S03]  /*9df0*/  ISETP.GE.AND P4, PT, R18, UR4, PT ;  /* 0x0000000412007c0c */ /* 0x000fc6000bf86270 */
[----:B------:R-:W-:Y:S01]  /*9e00*/  IMAD R3, R3, UR7, R0 ;  /* 0x0000000703037c24 */ /* 0x000fe2000f8e0200 */
[----:B------:R-:W-:Y:S02]  /*9e10*/  ULDC.64 UR6, c[0x0][0xa80] ;  /* 0x0002a00000067ab9 */ /* 0x000fe40000000a00 */
[----:B-1---5:R-:W-:Y:S01]  /*9e20*/  LEA R36, P2, R4, UR6, 0x1 ;  /* 0x0000000604247c11 */ /* 0x022fe2000f8408ff */
[----:B------:R-:W-:-:S05]  /*9e30*/  IMAD.IADD R3, R5, 0x1, R3 ;  /* 0x0000000105037824 */ /* 0x000fca00078e0203 */
[----:B------:R-:W-:-:S05]  /*9e40*/  LEA.HI.X R37, R4, UR7, R3, 0x1, P2 ;  /* 0x0000000704257c11 */ /* 0x000fca00090f0c03 */
[----:B------:R2:W-:Y:S04]  /*9e50*/  @!P3 STG.E.128 desc[UR48][R36.64], R32 ;  /* 0x000000202400b986 */ /* 0x0005e8000c101d30 */
[----:B------:R2:W-:Y:S02]  /*9e60*/  @!P4 STG.E.128 desc[UR48][R36.64+0x80], R44 ;  /* 0x0000802c2400c986 */ /* 0x0005e4000c101d30 */
.L_x_277:
[----:B------:R-:W-:Y:S05]  /*9e70*/  BSYNC B1 ;  /* 0x0000000000017941 */ /* 0x000fea0003800000 */
.L_x_276:
        /* <DEDUP_REMOVED lines=15> */
[----:B--2--5:R-:W-:Y:S01]  /*9f70*/  LEA R32, P0, R4, UR6, 0x1 ;  /* 0x0000000604207c11 */ /* 0x024fe2000f8008ff */
[----:B------:R-:W-:-:S05]  /*9f80*/  IMAD.IADD R3, R5, 0x1, R3 ;  /* 0x0000000105037824 */ /* 0x000fca00078e0203 */
[----:B------:R-:W-:-:S05]  /*9f90*/  LEA.HI.X R33, R4, UR7, R3, 0x1, P0 ;  /* 0x0000000704217c11 */ /* 0x000fca00080f0c03 */
[----:B------:R3:W-:Y:S04]  /*9fa0*/  @!P2 STG.E.128 desc[UR48][R32.64], R24 ;  /* 0x000000182000a986 */ /* 0x0007e8000c101d30 */
[----:B------:R3:W-:Y:S02]  /*9fb0*/  @!P3 STG.E.128 desc[UR48][R32.64+0x80], R28 ;  /* 0x0000801c2000b986 */ /* 0x0007e4000c101d30 */
.L_x_279:
[----:B------:R-:W-:Y:S05]  /*9fc0*/  BSYNC B1 ;  /* 0x0000000000017941 */ /* 0x000fea0003800000 */
.L_x_278:
[----:B------:R-:W-:Y:S05]  /*9fd0*/  @P1 BRA `(.L_x_280) ;  /* 0x0000000800ec1947 */ /* 0x000fea0003800000 */
[----:B0-----:R-:W-:Y:S01]  /*9fe0*/  IADD3 R3, P0, R6, 0x60, RZ ;  /* 0x0000006006037810 */ /* 0x001fe20007f1e0ff */
[----:B------:R-:W-:Y:S01]  /*9ff0*/  ULDC.64 UR6, c[0x0][0xad8] ;  /* 0x0002b60000067ab9 */ /* 0x000fe20000000a00 */
[----:B------:R-:W-:Y:S01]  /*a000*/  IMAD.MOV.U32 R4, RZ, RZ, R20 ;  /* 0x000000ffff047224 */ /* 0x000fe200078e0014 */
[----:B------:R-:W-:Y:S01]  /*a010*/  ULDC UR4, c[0x0][0xa8c] ;  /* 0x0002a30000047ab9 */ /* 0x000fe20000000800 */
[----:B------:R-:W-:Y:S01]  /*a020*/  IMAD.MOV.U32 R5, RZ, RZ, R55 ;  /* 0x000000ffff057224 */ /* 0x000fe200078e0037 */
[----:B------:R-:W-:Y:S01]  /*a030*/  ISETP.GE.AND P1, PT, R2, UR4, PT ;  /* 0x0000000402007c0c */ /* 0x000fe2000bf26270 */
[----:B------:R-:W-:Y:S02]  /*a040*/  IMAD.X R6, RZ, RZ, R7, P0 ;  /* 0x000000ffff067224 */ /* 0x000fe400000e0607 */
[----:B------:R-:W-:-:S04]  /*a050*/  IMAD.WIDE.U32 R4, R3, UR6, R4 ;  /* 0x0000000603047c25 */ /* 0x000fc8000f8e0004 */
[----:B------:R-:W-:Y:S02]  /*a060*/  IMAD R6, R6, UR6, RZ ;  /* 0x0000000606067c24 */ /* 0x000fe4000f8e02ff */
[----:B------:R-:W-:Y:S02]  /*a070*/  VIADD R0, R2, 0x40 ;  /* 0x0000004002007836 */ /* 0x000fe40000000000 */
[----:B------:R-:W-:Y:S01]  /*a080*/  IMAD R3, R3, UR7, R6 ;  /* 0x0000000703037c24 */ /* 0x000fe2000f8e0206 */
[----:B------:R-:W-:Y:S02]  /*a090*/  ULDC.64 UR6, c[0x0][0xa80] ;  /* 0x0002a00000067ab9 */ /* 0x000fe40000000a00 */
[----:B------:R-:W-:Y:S01]  /*a0a0*/  LEA R6, P0, R4, UR6, 0x1 ;  /* 0x0000000604067c11 */ /* 0x000fe2000f8008ff */
[----:B------:R-:W-:-:S05]  /*a0b0*/  IMAD.IADD R3, R5, 0x1, R3 ;  /* 0x0000000105037824 */ /* 0x000fca00078e0203 */
[----:B------:R-:W-:Y:S02]  /*a0c0*/  LEA.HI.X R7, R4, UR7, R3, 0x1, P0 ;  /* 0x0000000704077c11 */ /* 0x000fe400080f0c03 */
[----:B------:R-:W-:-:S03]  /*a0d0*/  ISETP.GE.AND P0, PT, R0, UR4, PT ;  /* 0x0000000400007c0c */ /* 0x000fc6000bf06270 */
[----:B-----5:R4:W-:Y:S10]  /*a0e0*/  @!P1 STG.E.128 desc[UR48][R6.64], R8 ;  /* 0x0000000806009986 */ /* 0x0209f4000c101d30 */
[----:B------:R-:W-:Y:S05]  /*a0f0*/  @P0 BRA `(.L_x_280) ;  /* 0x0000000800a40947 */ /* 0x000fea0003800000 */
[----:B------:R0:W-:Y:S01]  /*a100*/  STG.E.128 desc[UR48][R6.64+0x80], R12 ;  /* 0x0000800c06007986 */ /* 0x0001e2000c101d30 */
[----:B------:R-:W-:Y:S05]  /*a110*/  BRA `(.L_x_280) ;  /* 0x00000008009c7947 */ /* 0x000fea0003800000 */
.L_x_272:
[----:B------:R-:W-:Y:S01]  /*a120*/  ULDC.64 UR6, c[0x0][0xbd8] ;  /* 0x0002f60000067ab9 */ /* 0x000fe20000000a00 */
[----:B------:R-:W-:Y:S01]  /*a130*/  IMAD.MOV.U32 R11, RZ, RZ, RZ ;  /* 0x000000ffff0b7224 */ /* 0x000fe200078e00ff */
[----:B------:R-:W-:-:S04]  /*a140*/  UISETP.NE.U32.AND UP0, UPT, UR6, URZ, UPT ;  /* 0x0000003f0600728c */ /* 0x000fc8000bf05070 */
[----:B------:R-:W-:-:S03]  /*a150*/  UISETP.NE.AND.EX UP0, UPT, UR7, URZ, UPT, UP0 ;  /* 0x0000003f0700728c */ /* 0x000fc6000bf05300 */
[----:B------:R-:W-:Y:S02]  /*a160*/  ULDC.64 UR6, c[0x0][0xbd8] ;  /* 0x0002f60000067ab9 */ /* 0x000fe40000000a00 */
[----:B------:R-:W-:Y:S01]  /*a170*/  UIMAD.WIDE UR6, UR36, 0x4, UR6 ;  /* 0x00000004240678a5 */ /* 0x000fe2000f8e0206 */
[----:B------:R-:W0:Y:S01]  /*a180*/  LDC R9, c[0x0][0xa88] ;  /* 0x0002a200ff097b82 */ /* 0x000e220000000800 */
[----:B------:R-:W-:-:S04]  /*a190*/  PLOP3.LUT P1, PT, PT, PT, UP0, 0x80, 0x0 ;  /* 0x000000000000781c */ /* 0x000fc80003f2f008 */
[----:B------:R-:W-:Y:S02]  /*a1a0*/  IMAD.U32 R4, RZ, RZ, UR6 ;  /* 0x00000006ff047e24 */ /* 0x000fe4000f8e00ff */
[----:B------:R-:W-:Y:S01]  /*a1b0*/  IMAD.U32 R5, RZ, RZ, UR7 ;  /* 0x00000007ff057e24 */ /* 0x000fe2000f8e00ff */
[----:B------:R-:W-:Y:S02]  /*a1c0*/  ULDC.64 UR6, c[0x0][0xbe0] ;  /* 0x0002f80000067ab9 */ /* 0x000fe40000000a00 */
[----:B------:R-:W-:-:S04]  /*a1d0*/  UISETP.NE.U32.AND UP1, UPT, UR6, URZ, UPT ;  /* 0x0000003f0600728c */ /* 0x000fc8000bf25070 */
[----:B------:R-:W-:Y:S01]  /*a1e0*/  UISETP.NE.AND.EX UP1, UPT, UR7, URZ, UPT, UP1 ;  /* 0x0000003f0700728c */ /* 0x000fe2000bf25310 */
[----:B------:R1:W5:Y:S05]  /*a1f0*/  @P1 LDG.E R11, desc[UR48][R4.64] ;  /* 0x00000030040b1981 */ /* 0x00036a000c1e1900 */
[----:B------:R-:W-:-:S05]  /*a200*/  PLOP3.LUT P2, PT, PT, PT, UP1, 0x80, 0x0 ;  /* 0x000000000000781c */ /* 0x000fca0003f4f018 */
[----:B------:R-:W-:Y:S02]  /*a210*/  @UP1 ULDC.64 UR6, c[0x0][0xbe0] ;  /* 0x0002f80000061ab9 */ /* 0x000fe40000000a00 */
[----:B------:R-:W-:-:S06]  /*a220*/  @UP1 UIMAD.WIDE UR6, UR36, 0x4, UR6 ;  /* 0x00000004240618a5 */ /* 0x000fcc000f8e0206 */
[----:B------:R-:W-:Y:S02]  /*a230*/  IMAD.U32 R6, RZ, RZ, UR6 ;  /* 0x00000006ff067e24 */ /* 0x000fe4000f8e00ff */
[----:B------:R-:W-:-:S05]  /*a240*/  IMAD.U32 R7, RZ, RZ, UR7 ;  /* 0x00000007ff077e24 */ /* 0x000fca000f8e00ff */
[----:B0-----:R1:W5:Y:S01]  /*a250*/  @P2 LDG.E R9, desc[UR48][R6.64] ;  /* 0x0000003006092981 */ /* 0x001362000c1e1900 */
[----:B------:R-:W-:Y:S01]  /*a260*/  ISETP.GE.AND P0, PT, R171, 0x80, PT ;  /* 0x00000080ab00780c */ /* 0x000fe20003f06270 */
[----:B------:R-:W-:-:S12]  /*a270*/  @P2 BRA `(.L_x_281) ;  /* 0x0000000000102947 */ /* 0x000fd80003800000 */
[----:B------:R-:W-:Y:S05]  /*a280*/  @!P1 BRA `(.L_x_281) ;  /* 0x00000000000c9947 */ /* 0x000fea0003800000 */
[----:B------:R-:W2:Y:S04]  /*a290*/  LDG.E R0, desc[UR48][R4.64] ;  /* 0x0000003004007981 */ /* 0x000ea8000c1e1900 */
[----:B-----5:R-:W2:Y:S02]  /*a2a0*/  LDG.E R9, desc[UR48][R4.64+0x4] ;  /* 0x0000043004097981 */ /* 0x020ea4000c1e1900 */
[----:B--2---:R-:W-:-:S07]  /*a2b0*/  IMAD.IADD R9, R9, 0x1, -R0 ;  /* 0x0000000109097824 */ /* 0x004fce00078e0a00 */
.L_x_281:
[----:B------:R-:W-:Y:S01]  /*a2c0*/  USHF.R.S32.HI UR7, URZ, 0x1f, UR39 ;  /* 0x0000001f3f077899 */ /* 0x000fe20008011427 */
[----:B------:R-:W-:Y:S01]  /*a2d0*/  BSSY B1, `(.L_x_282) ;  /* 0x000001e000017945 */ /* 0x000fe20003800000 */
[----:B------:R-:W-:Y:S01]  /*a2e0*/  USEL UR36, UR36, URZ, !UP0 ;  /* 0x0000003f24247287 */ /* 0x000fe2000c000000 */
[----:B------:R-:W-:Y:S01]  /*a2f0*/  SHF.R.S32.HI R13, RZ, 0x1f, R2 ;  /* 0x0000001fff0d7819 */ /* 0x000fe20000011402 */
[----:B------:R-:W-:Y:S01]  /*a300*/  USEL UR37, UR37, URZ, !UP0 ;  /* 0x0000003f25257287 */ /* 0x000fe2000c000000 */
[----:B-----5:R-:W-:Y:S01]  /*a310*/  SHF.R.S32.HI R8, RZ, 0x1f, R11 ;  /* 0x0000001fff087819 */ /* 0x020fe2000001140b */
[----:B------:R-:W-:Y:S10]  /*a320*/  @P0 BRA `(.L_x_283) ;  /* 0x0000000000600947 */ /* 0x000ff40003800000 */
[----:B------:R-:W0:Y:S02]  /*a330*/  S2R R0, SR_TID.X ;  /* 0x0000000000007919 */ /* 0x000e240000002100 */
[----:B0-----:R-:W-:-:S04]  /*a340*/  IMAD R0, R18, 0x80, R0 ;  /* 0x0000008012007824 */ /* 0x001fc800078e0200 */
[----:B------:R-:W-:-:S05]  /*a350*/  VIADD R0, R0, 0xffffff80 ;  /* 0xffffff8000007836 */ /* 0x000fca0000000000 */
[----:B------:R-:W-:-:S13]  /*a360*/  ISETP.GE.AND P0, PT, R0, R9, PT ;  /* 0x000000090000720c */ /* 0x000fda0003f06270 */
[----:B------:R-:W-:Y:S05]  /*a370*/  @P0 BRA `(.L_x_283) ;  /* 0x00000000004c0947 */ /* 0x000fea0003800000 */
[C---:B-1----:R-:W-:Y:S01]  /*a380*/  IADD3 R4, P0, R0.reuse, R11, RZ ;  /* 0x0000000b00047210 */ /* 0x042fe20007f1e0ff */
[----:B------:R-:W-:Y:S02]  /*a390*/  ULDC.64 UR8, c[0x0][0xb70] ;  /* 0x0002dc0000087ab9 */ /* 0x000fe40000000a00 */
[----:B------:R-:W-:Y:S01]  /*a3a0*/  UIMAD UR4, UR7, UR8, URZ ;  /* 0x00000008070472a4 */ /* 0x000fe2000f8e023f */
[----:B------:R-:W-:Y:S01]  /*a3b0*/  LEA.HI.X.SX32 R5, R0, R8, 0x1, P0 ;  /* 0x0000000800057211 */ /* 0x000fe200000f0eff */
[----:B------:R-:W-:Y:S02]  /*a3c0*/  IMAD.U32 R3, RZ, RZ, UR8 ;  /* 0x00000008ff037e24 */ /* 0x000fe4000f8e00ff */
[----:B------:R-:W-:Y:S02]  /*a3d0*/  UIMAD UR4, UR39, UR9, UR4 ;  /* 0x00000009270472a4 */ /* 0x000fe4000f8e0204 */
[----:B------:R-:W-:Y:S01]  /*a3e0*/  IMAD.WIDE.U32 R4, R3, UR39, R4 ;  /* 0x0000002703047c25 */ /* 0x000fe2000f8e0004 */
[----:B------:R-:W-:-:S02]  /*a3f0*/  ULDC.64 UR8, c[0x0][0xb78] ;  /* 0x0002de0000087ab9 */ /* 0x000fc40000000a00 */
[----:B------:R-:W-:Y:S01]  /*a400*/  UIMAD UR6, UR37, UR8, URZ ;  /* 0x00000008250672a4 */ /* 0x000fe2000f8e023f */
[----:B------:R-:W-:Y:S02]  /*a410*/  VIADD R5, R5, UR4 ;  /* 0x0000000405057c36 */ /* 0x000fe40008000000 */
[----:B------:R-:W-:Y:S01]  /*a420*/  IMAD.U32 R3, RZ, RZ, UR8 ;  /* 0x00000008ff037e24 */ /* 0x000fe2000f8e00ff */
[----:B------:R-:W-:-:S03]  /*a430*/  UIMAD UR6, UR36, UR9, UR6 ;  /* 0x00000009240672a4 */ /* 0x000fc6000f8e0206 */
[----:B------:R-:W-:Y:S01]  /*a440*/  IMAD.WIDE.U32 R4, R3, UR36, R4 ;  /* 0x0000002403047c25 */ /* 0x000fe2000f8e0004 */
[----:B------:R-:W-:-:S03]  /*a450*/  ULDC.64 UR8, c[0x0][0xb40] ;  /* 0x0002d00000087ab9 */ /* 0x000fc60000000a00 */
[----:B------:R-:W-:Y:S01]  /*a460*/  VIADD R3, R5, UR6 ;  /* 0x0000000605037c36 */ /* 0x000fe20008000000 */
[----:B------:R-:W-:-:S04]  /*a470*/  LEA R6, P0, R4, UR8, 0x2 ;  /* 0x0000000804067c11 */ /* 0x000fc8000f8010ff */
[----:B------:R-:W-:Y:S01]  /*a480*/  LEA.HI.X R7, R4, UR9, R3, 0x2, P0 ;  /* 0x0000000904077c11 */ /* 0x000fe200080f1403 */
[----:B------:R-:W-:-:S05]  /*a490*/  IMAD.MOV.U32 R3, RZ, RZ, -0x800000 ;  /* 0xff800000ff037424 */ /* 0x000fca00078e00ff */
[----:B------:R0:W-:Y:S03]  /*a4a0*/  STG.E desc[UR48][R6.64], R3 ;  /* 0x0000000306007986 */ /* 0x0001e6000c101930 */
.L_x_283:
[----:B------:R-:W-:Y:S05]  /*a4b0*/  BSYNC B1 ;  /* 0x0000000000017941 */ /* 0x000fea0003800000 */
.L_x_282:
[----:B------:R-:W-:Y:S01]  /*a4c0*/  ULDC.64 UR8, c[0x0][0xaa0] ;  /* 0x0002a80000087ab9 */ /* 0x000fe20000000a00 */
[----:B0-----:R-:W-:Y:S01]  /*a4d0*/  IMAD.MOV.U32 R3, RZ, RZ, R13 ;  /* 0x000000ffff037224 */ /* 0x001fe200078e000d */
[----:B------:R-:W-:Y:S01]  /*a4e0*/  BSSY B1, `(.L_x_284) ;  /* 0x000002d000017945 */ /* 0x000fe20003800000 */
[----:B------:R-:W-:Y:S02]  /*a4f0*/  IMAD R0, R8, UR8, RZ ;  /* 0x0000000808007c24 */ /* 0x000fe4000f8e02ff */
[----:B-1----:R-:W-:-:S04]  /*a500*/  IMAD.WIDE.U32 R4, R11, UR8, R2 ;  /* 0x000000080b047c25 */ /* 0x002fc8000f8e0002 */
[----:B------:R-:W-:Y:S01]  /*a510*/  IMAD R11, R11, UR9, R0 ;  /* 0x000000090b0b7c24 */ /* 0x000fe2000f8e0200 */
[----:B------:R-:W-:Y:S01]  /*a520*/  ULDC.64 UR8, c[0x0][0xae0] ;  /* 0x0002b80000087ab9 */ /* 0x000fe20000000a00 */
[----:B------:R-:W-:Y:S01]  /*a530*/  IMAD R9, R18, -0x80, R9 ;  /* 0xffffff8012097824 */ /* 0x000fe200078e0209 */
[----:B------:R-:W-:Y:S01]  /*a540*/  UIMAD UR4, UR7, UR8, URZ ;  /* 0x00000008070472a4 */ /* 0x000fe2000f8e023f */
[----:B------:R-:W-:Y:S02]  /*a550*/  IMAD.IADD R5, R5, 0x1, R11 ;  /* 0x0000000105057824 */ /* 0x000fe400078e020b */
[----:B------:R-:W-:Y:S01]  /*a560*/  IMAD.U32 R3, RZ, RZ, UR8 ;  /* 0x00000008ff037e24 */ /* 0x000fe2000f8e00ff */
[----:B------:R-:W-:Y:S01]  /*a570*/  UIMAD UR4, UR39, UR9, UR4 ;  /* 0x00000009270472a4 */ /* 0x000fe2000f8e0204 */
[C---:B------:R-:W-:Y:S01]  /*a580*/  VIADD R0, R16.reuse, 0x20 ;  /* 0x0000002010007836 */ /* 0x040fe20000000000 */
[----:B------:R-:W-:Y:S01]  /*a590*/  ULDC.64 UR6, c[0x0][0xae8] ;  /* 0x0002ba0000067ab9 */ /* 0x000fe20000000a00 */
[----:B------:R-:W-:Y:S01]  /*a5a0*/  IMAD.WIDE.U32 R4, R3, UR39, R4 ;  /* 0x0000002703047c25 */ /* 0x000fe2000f8e0004 */
[----:B------:R-:W-:-:S02]  /*a5b0*/  ISETP.GE.AND P2, PT, R16, R9, PT ;  /* 0x000000091000720c */ /* 0x000fc40003f46270 */
[-C--:B------:R-:W-:Y:S01]  /*a5c0*/  ISETP.GE.AND P3, PT, R0, R9.reuse, PT ;  /* 0x000000090000720c */ /* 0x080fe20003f66270 */
[----:B------:R-:W-:Y:S01]  /*a5d0*/  VIADD R5, R5, UR4 ;  /* 0x0000000405057c36 */ /* 0x000fe20008000000 */
[----:B------:R-:W-:Y:S01]  /*a5e0*/  UIMAD UR4, UR37, UR6, URZ ;  /* 0x00000006250472a4 */ /* 0x000fe2000f8e023f */
[C---:B------:R-:W-:Y:S02]  /*a5f0*/  VIADD R6, R16.reuse, 0x40 ;  /* 0x0000004010067836 */ /* 0x040fe40000000000 */
[----:B------:R-:W-:Y:S01]  /*a600*/  VIADD R0, R16, 0x60 ;  /* 0x0000006010007836 */ /* 0x000fe20000000000 */
[----:B------:R-:W-:Y:S01]  /*a610*/  UIMAD UR4, UR36, UR7, UR4 ;  /* 0x00000007240472a4 */ /* 0x000fe2000f8e0204 */
[----:B------:R-:W-:Y:S01]  /*a620*/  IMAD.U32 R7, RZ, RZ, UR6 ;  /* 0x00000006ff077e24 */ /* 0x000fe2000f8e00ff */
[-C--:B------:R-:W-:Y:S01]  /*a630*/  ISETP.GE.AND P1, PT, R6, R9.reuse, PT ;  /* 0x000000090600720c */ /* 0x080fe20003f26270 */
[----:B------:R-:W-:Y:S01]  /*a640*/  IMAD.MOV.U32 R8, RZ, RZ, R16 ;  /* 0x000000ffff087224 */ /* 0x000fe200078e0010 */
[----:B------:R-:W-:Y:S01]  /*a650*/  ISETP.GE.AND P0, PT, R0, R9, PT ;  /* 0x000000090000720c */ /* 0x000fe20003f06270 */
[----:B------:R-:W-:Y:S01]  /*a660*/  IMAD.WIDE.U32 R6, R7, UR36, R4 ;  /* 0x0000002407067c25 */ /* 0x000fe2000f8e0004 */
[----:B------:R-:W-:-:S03]  /*a670*/  SHF.R.S32.HI R9, RZ, 0x1f, R16 ;  /* 0x0000001fff097819 */ /* 0x000fc60000011410 */
[----:B------:R-:W-:Y:S02]  /*a680*/  VIADD R11, R7, UR4 ;  /* 0x00000004070b7c36 */ /* 0x000fe40008000000 */
[----:B------:R-:W-:Y:S01]  /*a690*/  IMAD.WIDE R8, R18, 0x80, R8 ;  /* 0x0000008012087825 */ /* 0x000fe200078e0208 */
[----:B------:R-:W-:Y:S06]  /*a6a0*/  @P2 BRA `(.L_x_285) ;  /* 0x0000000000402947 */ /* 0x000fec0003800000 */
[----:B------:R-:W-:Y:S01]  /*a6b0*/  ULDC.64 UR6, c[0x0][0xad8] ;  /* 0x0002b60000067ab9 */ /* 0x000fe20000000a00 */
[C---:B------:R-:W-:Y:S01]  /*a6c0*/  VIADD R0, R2.reuse, 0x40 ;  /* 0x0000004002007836 */ /* 0x040fe20000000000 */
[----:B------:R-:W-:Y:S01]  /*a6d0*/  ULDC UR4, c[0x0][0xa8c] ;  /* 0x0002a30000047ab9 */ /* 0x000fe20000000800 */
[----:B------:R-:W-:Y:S01]  /*a6e0*/  IMAD R3, R9, UR6, RZ ;  /* 0x0000000609037c24 */ /* 0x000fe2000f8e02ff */
        /* <DEDUP_REMOVED lines=10> */
[----:B------:R0:W-:Y:S04]  /*a790*/  @!P4 STG.E.128 desc[UR48][R12.64], RZ ;  /* 0x000000ff0c00c986 */ /* 0x0001e8000c101d30 */
[----:B------:R0:W-:Y:S02]  /*a7a0*/  @!P5 STG.E.128 desc[UR48][R12.64+0x80], RZ ;  /* 0x000080ff0c00d986 */ /* 0x0001e4000c101d30 */
.L_x_285:
[----:B------:R-:W-:Y:S05]  /*a7b0*/  BSYNC B1 ;  /* 0x0000000000017941 */ /* 0x000fea0003800000 */
.L_x_284:
[----:B------:R-:W-:Y:S04]  /*a7c0*/  BSSY B1, `(.L_x_286) ;  /* 0x0000014000017945 */ /* 0x000fe80003800000 */
[----:B------:R-:W-:Y:S05]  /*a7d0*/  @P3 BRA `(.L_x_287) ;  /* 0x0000000000483947 */ /* 0x000fea0003800000 */
[----:B------:R-:W-:Y:S01]  /*a7e0*/  IADD3 R3, P2, R8, 0x20, RZ ;  /* 0x0000002008037810 */ /* 0x000fe20007f5e0ff */
        /* <DEDUP_REMOVED lines=12> */
[----:B0-----:R-:W-:Y:S01]  /*a8b0*/  LEA R12, P2, R4, UR6, 0x1 ;  /* 0x00000006040c7c11 */ /* 0x001fe2000f8408ff */
[----:B------:R-:W-:-:S05]  /*a8c0*/  IMAD.IADD R3, R5, 0x1, R3 ;  /* 0x0000000105037824 */ /* 0x000fca00078e0203 */
[----:B------:R-:W-:-:S05]  /*a8d0*/  LEA.HI.X R13, R4, UR7, R3, 0x1, P2 ;  /* 0x00000007040d7c11 */ /* 0x000fca00090f0c03 */
[----:B------:R1:W-:Y:S04]  /*a8e0*/  @!P3 STG.E.128 desc[UR48][R12.64], RZ ;  /* 0x000000ff0c00b986 */ /* 0x0003e8000c101d30 */
[----:B------:R1:W-:Y:S02]  /*a8f0*/  @!P4 STG.E.128 desc[UR48][R12.64+0x80], RZ ;  /* 0x000080ff0c00c986 */ /* 0x0003e4000c101d30 */
.L_x_287:
[----:B------:R-:W-:Y:S05]  /*a900*/  BSYNC B1 ;  /* 0x0000000000017941 */ /* 0x000fea0003800000 */
.L_x_286:
        /* <DEDUP_REMOVED lines=15> */
[----:B01----:R-:W-:Y:S01]  /*aa00*/  LEA R12, P1, R4, UR6, 0x1 ;  /* 0x00000006040c7c11 */ /* 0x003fe2000f8208ff */
[----:B------:R-:W-:-:S05]  /*aa10*/  IMAD.IADD R3, R5, 0x1, R3 ;  /* 0x0000000105037824 */ /* 0x000fca00078e0203 */
[----:B------:R-:W-:-:S05]  /*aa20*/  LEA.HI.X R13, R4, UR7, R3, 0x1, P1 ;  /* 0x00000007040d7c11 */ /* 0x000fca00088f0c03 */
[----:B------:R2:W-:Y:S04]  /*aa30*/  @!P2 STG.E.128 desc[UR48][R12.64], RZ ;  /* 0x000000ff0c00a986 */ /* 0x0005e8000c101d30 */
[----:B------:R2:W-:Y:S02]  /*aa40*/  @!P3 STG.E.128 desc[UR48][R12.64+0x80], RZ ;  /* 0x000080ff0c00b986 */ /* 0x0005e4000c101d30 */
.L_x_289:
[----:B------:R-:W-:Y:S05]  /*aa50*/  BSYNC B1 ;  /* 0x0000000000017941 */ /* 0x000fea0003800000 */
.L_x_288:
        /* <DEDUP_REMOVED lines=14> */
[----:B------:R-:W-:Y:S01]  /*ab40*/  LEA R6, P0, R4, UR6, 0x1 ;  /* 0x0000000604067c11 */ /* 0x000fe2000f8008ff */
[----:B------:R-:W-:-:S05]  /*ab50*/  IMAD.IADD R3, R5, 0x1, R3 ;  /* 0x0000000105037824 */ /* 0x000fca00078e0203 */
[----:B------:R-:W-:-:S05]  /*ab60*/  LEA.HI.X R7, R4, UR7, R3, 0x1, P0 ;  /* 0x0000000704077c11 */ /* 0x000fca00080f0c03 */
[----:B------:R3:W-:Y:S04]  /*ab70*/  @!P1 STG.E.128 desc[UR48][R6.64], RZ ;  /* 0x000000ff06009986 */ /* 0x0007e8000c101d30 */
[----:B------:R3:W-:Y:S02]  /*ab80*/  @!P2 STG.E.128 desc[UR48][R6.64+0x80], RZ ;  /* 0x000080ff0600a986 */ /* 0x0007e4000c101d30 */
.L_x_280:
[----:B------:R-:W-:Y:S05]  /*ab90*/  BSYNC B0 ;  /* 0x0000000000007941 */ /* 0x000fea0003800000 */
.L_x_271:
[----:B------:R-:W-:Y:S02]  /*aba0*/  ULDC UR4, c[0x0][0xc14] ;  /* 0x0003050000047ab9 */ /* 0x000fe40000000800 */
[----:B------:R-:W-:-:S13]  /*abb0*/  ISETP.GE.AND P0, PT, R51, UR4, PT ;  /* 0x0000000433007c0c */ /* 0x000fda000bf06270 */
[----:B------:R-:W-:Y:S05]  /*abc0*/  @!P0 BRA `(.L_x_290) ;  /* 0xffffff6000748947 */ /* 0x000fea000383ffff */
[----:B------:R-:W-:Y:S05]  /*abd0*/  EXIT ;  /* 0x000000000000794d */ /* 0x000fea0003800000 */
.L_x_245:
[----:B------:R-:W-:-:S08]  /*abe0*/  NOP ;  /* 0x0000000000007918 */ /* 0x000fd00000000000 */
[----:B------:R-:W0:-:S00]  /*abf0*/  USETMAXREG.DEALLOC.CTAPOOL 0x18 ;  /* 0x00000018000079c8 */ /* 0x000e0000080e0500 */
[----:B0-----:R-:W2:Y:S01]  /*ac00*/  LDL.LU R2, [R1+0x30] ;  /* 0x0000300001027983 */ /* 0x001ea20000300800 */
[----:B------:R-:W-:-:S06]  /*ac10*/  LOP3.LUT R0, R0, 0x3, RZ, 0xc0, !PT ;  /* 0x0000000300007812 */ /* 0x000fcc00078ec0ff */
[----:B------:R-:W0:Y:S02]  /*ac20*/  SHFL.IDX PT, R0, R0, RZ, 0x1f ;  /* 0x00001fff00007589 */ /* 0x000e2400000e0000 */
[----:B0-----:R-:W-:Y:S01]  /*ac30*/  ISETP.NE.AND P0, PT, R0, RZ, PT ;  /* 0x000000ff0000720c */ /* 0x001fe20003f05270 */
[----:B------:R-:W-:Y:S01]  /*ac40*/  IMAD.MOV.U32 R0, RZ, RZ, RZ ;  /* 0x000000ffff007224 */ /* 0x000fe200078e00ff */
[----:B--2---:R-:W-:-:S11]  /*ac50*/  LOP3.LUT R2, R2, 0xfffffffd, RZ, 0xc0, !PT ;  /* 0xfffffffd02027812 */ /* 0x004fd600078ec0ff */
[----:B------:R-:W-:-:S05]  /*ac60*/  @P0 LOP3.LUT R2, R2, 0x2, RZ, 0xfc, !PT ;  /* 0x0000000202020812 */ /* 0x000fca00078efcff */
[----:B------:R0:W-:Y:S01]  /*ac70*/  STL [R1+0x30], R2 ;  /* 0x0000300201007387 */ /* 0x0001e20000100800 */
[----:B------:R-:W-:Y:S05]  /*ac80*/  @!P0 BRA `(.L_x_291) ;  /* 0x00000000002c8947 */ /* 0x000fea0003800000 */
[----:B------:R-:W1:Y:S08]  /*ac90*/  S2UR UR5, SR_CgaCtaId ;  /* 0x00000000000579c3 */ /* 0x000e700000008800 */
[----:B------:R-:W-:Y:S06]  /*aca0*/  BAR.SYNC.DEFER_BLOCKING 0x5, 0x180 ;  /* 0x0146000000007b1d */ /* 0x000fec0000010000 */
[----:B------:R-:W-:-:S02]  /*acb0*/  UMOV UR4, 0x400 ;  /* 0x0000040000047882 */ /* 0x000fc40000000000 */
[----:B-1----:R-:W-:-:S09]  /*acc0*/  ULEA UR4, UR5, UR4, 0x18 ;  /* 0x0000000405047291 */ /* 0x002fd2000f8ec03f */
[----:B------:R-:W1:Y:S04]  /*acd0*/  LDS.128 R4, [UR4+0x298d0] ;  /* 0x0298d004ff047984 */ /* 0x000e680008000c00 */
[----:B-1----:R1:W-:Y:S01]  /*ace0*/  STL [R1+0x24], R5 ;  /* 0x0000240501007387 */ /* 0x0023e20000100800 */
[----:B------:R-:W-:Y:S02]  /*acf0*/  R2UR UR52, R7 ;  /* 0x00000000073472ca */ /* 0x000fe400000e0000 */
[----:B------:R-:W-:Y:S01]  /*ad00*/  R2UR UR38, R6 ;  /* 0x00000000062672ca */ /* 0x000fe200000e0000 */
[----:B------:R1:W-:Y:S01]  /*ad10*/  STL [R1+0x20], R4 ;  /* 0x0000200401007387 */ /* 0x0003e20000100800 */
[----:B------:R-:W-:Y:S06]  /*ad20*/  BAR.ARV 0x4, 0x180 ;  /* 0x0106000000007b1d */ /* 0x000fec0000002000 */
[----:B------:R-:W-:Y:S07]  /*ad30*/  BRA `(.L_x_292) ;  /* 0x0000000800247947 */ /* 0x000fee0003800000 */
.L_x_291:
[----:B0-----:R-:W0:Y:S01]  /*ad40*/  S2R R2, SR_TID.X ;  /* 0x0000000000027919 */ /* 0x001e220000002100 */
[----:B------:R-:W-:Y:S01]  /*ad50*/  ULDC UR4, c[0x0][0xc14] ;  /* 0x0003050000047ab9 */ /* 0x000fe20000000800 */
[----:B------:R-:W1:Y:S01]  /*ad60*/  LDC R9, c[0x0][0xc10] ;  /* 0x00030400ff097b82 */ /* 0x000e620000000800 */
[----:B0-----:R-:W-:-:S04]  /*ad70*/  LOP3.LUT R5, R2, 0x1f, RZ, 0xc0, !PT ;  /* 0x0000001f02057812 */ /* 0x001fc800078ec0ff */
[----:B------:R-:W-:-:S04]  /*ad80*/  ISETP.NE.AND P0, PT, R5, 0x1f, PT ;  /* 0x0000001f0500780c */ /* 0x000fc80003f05270 */
[----:B------:R-:W-:-:S13]  /*ad90*/  ISETP.GE.OR P1, PT, R5, UR4, !P0 ;  /* 0x0000000405007c0c */ /* 0x000fda000c726670 */
[----:B------:R-:W0:Y:S02]  /*ada0*/  @!P1 LDC.64 R2, c[0x0][0xc58] ;  /* 0x00031600ff029b82 */ /* 0x000e240000000a00 */
[----:B0-----:R-:W-:-:S05]  /*adb0*/  @!P1 IMAD.WIDE.U32 R2, R5, 0x4, R2 ;  /* 0x0000000405029825 */ /* 0x001fca00078e0002 */
[----:B------:R-:W2:Y:S01]  /*adc0*/  @!P1 LDG.E R0, desc[UR48][R2.64] ;  /* 0x0000003002009981 */ /* 0x000ea2000c1e1900 */
[C---:B------:R-:W-:Y:S01]  /*add0*/  ISETP.NE.AND P1, PT, R5.reuse, RZ, PT ;  /* 0x000000ff0500720c */ /* 0x040fe20003f25270 */
[----:B------:R-:W-:Y:S01]  /*ade0*/  UMOV UR52, URZ ;  /* 0x0000003f00347c82 */ /* 0x000fe20008000000 */
[C---:B------:R-:W-:Y:S02]  /*adf0*/  ISETP.GE.U32.AND P2, PT, R5.reuse, 0x2, PT ;  /* 0x000000020500780c */ /* 0x040fe40003f46070 */
[C---:B------:R-:W-:Y:S02]  /*ae00*/  ISETP.GE.U32.AND P3, PT, R5.reuse, 0x4, PT ;  /* 0x000000040500780c */ /* 0x040fe40003f66070 */
[C---:B------:R-:W-:Y:S02]  /*ae10*/  ISETP.GE.U32.AND P4, PT, R5.reuse, 0x8, PT ;  /* 0x000000080500780c */ /* 0x040fe40003f86070 */
[----:B------:R-:W-:Y:S01]  /*ae20*/  ISETP.GE.U32.AND P5, PT, R5, 0x10, PT ;  /* 0x000000100500780c */ /* 0x000fe20003fa6070 */
[----:B--2---:R-:W0:Y:S02]  /*ae30*/  SHFL.UP PT, R4, R0, 0x1, RZ ;  /* 0x0420000000047989 */ /* 0x004e2400000e00ff */
[----:B0-----:R-:W-:-:S05]  /*ae40*/  SEL R7, R4, RZ, P1 ;  /* 0x000000ff04077207 */ /* 0x001fca0000800000 */
[----:B------:R-:W-:-:S05]  /*ae50*/  IMAD.IADD R7, R0, 0x1, R7 ;  /* 0x0000000100077824 */ /* 0x000fca00078e0207 */
[----:B------:R-:W0:Y:S02]  /*ae60*/  SHFL.UP PT, R4, R7, 0x2, RZ ;  /* 0x0440000007047989 */ /* 0x000e2400000e00ff */
[----:B0-----:R-:W-:-:S05]  /*ae70*/  SEL R4, R4, RZ, P2 ;  /* 0x000000ff04047207 */ /* 0x001fca0001000000 */
[----:B------:R-:W-:-:S05]  /*ae80*/  IMAD.IADD R4, R7, 0x1, R4 ;  /* 0x0000000107047824 */ /* 0x000fca00078e0204 */
[----:B------:R-:W0:Y:S02]  /*ae90*/  SHFL.UP PT, R6, R4, 0x4, RZ ;  /* 0x0480000004067989 */ /* 0x000e2400000e00ff */
[----:B0-----:R-:W-:-:S05]  /*aea0*/  SEL R3, R6, RZ, P3 ;  /* 0x000000ff06037207 */ /* 0x001fca0001800000 */
[----:B------:R-:W-:Y:S02]  /*aeb0*/  IMAD.IADD R3, R4, 0x1, R3 ;  /* 0x0000000104037824 */ /* 0x000fe400078e0203 */
[----:B------:R-:W0:Y:S03]  /*aec0*/  S2R R4, SR_CTAID.X ;  /* 0x0000000000047919 */ /* 0x000e260000002500 */
[----:B------:R-:W2:Y:S02]  /*aed0*/  SHFL.UP PT, R2, R3, 0x8, RZ ;  /* 0x0500000003027989 */ /* 0x000ea400000e00ff */
[----:B--2---:R-:W-:-:S05]  /*aee0*/  SEL R2, R2, RZ, P4 ;  /* 0x000000ff02027207 */ /* 0x004fca0002000000 */
[----:B------:R-:W-:-:S05]  /*aef0*/  IMAD.IADD R8, R3, 0x1, R2 ;  /* 0x0000000103087824 */ /* 0x000fca00078e0202 */
[----:B------:R-:W2:Y:S02]  /*af00*/  SHFL.UP PT, R2, R8, 0x10, RZ ;  /* 0x0600000008027989 */ /* 0x000ea400000e00ff */
[----:B--2---:R-:W-:-:S05]  /*af10*/  SEL R7, R2, RZ, P5 ;  /* 0x000000ff02077207 */ /* 0x004fca0002800000 */
[----:B------:R-:W-:-:S05]  /*af20*/  IMAD.IADD R2, R8, 0x1, R7 ;  /* 0x0000000108027824 */ /* 0x000fca00078e0207 */
[----:B------:R-:W1:Y:S02]  /*af30*/  SHFL.IDX PT, R6, R2, 0x1f, 0x1f ;  /* 0x03e01f0002067f89 */ /* 0x000e6400000e0000 */
[----:B-1----:R-:W-:Y:S02]  /*af40*/  IMAD R7, R6, R9, RZ ;  /* 0x0000000906077224 */ /* 0x002fe400078e02ff */
[----:B------:R-:W-:Y:S02]  /*af50*/  IMAD.MOV.U32 R6, RZ, RZ, RZ ;  /* 0x000000ffff067224 */ /* 0x000fe400078e00ff */
[----:B------:R-:W-:Y:S01]  /*af60*/  IMAD.MOV.U32 R10, RZ, RZ, R7 ;  /* 0x000000ffff0a7224 */ /* 0x000fe200078e0007 */
[----:B0-----:R-:W-:-:S13]  /*af70*/  ISETP.GT.AND P6, PT, R7, R4, PT ;  /* 0x000000040700720c */ /* 0x001fda0003fc4270 */
[----:B------:R-:W-:Y:S05]  /*af80*/  @P6 BRA `(.L_x_293) ;  /* 0x0000000000a46947 */ /* 0x000fea0003800000 */
[----:B------:R-:W-:Y:S01]  /*af90*/  IMAD.MOV.U32 R7, RZ, RZ, R10 ;  /* 0x000000ffff077224 */ /* 0x000fe200078e000a */
[----:B------:R-:W-:Y:S01]  /*afa0*/  UMOV UR52, URZ ;  /* 0x0000003f00347c82 */ /* 0x000fe20008000000 */
[----:B------:R-:W-:Y:S01]  /*afb0*/  ULDC UR6, c[0x0][0xc14] ;  /* 0x0003050000067ab9 */ /* 0x000fe20000000800 */
[----:B------:R-:W-:-:S05]  /*afc0*/  ULDC UR5, c[0x0][0xc14] ;  /* 0x0003050000057ab9 */ /* 0x000fca0000000800 */
.L_x_297:
[----:B------:R-:W-:-:S03]  /*afd0*/  UIADD3 UR4, UR52, 0x1f, URZ ;  /* 0x0000001f34047890 */ /* 0x000fc6000fffe03f */
[----:B------:R-:W-:Y:S01]  /*afe0*/  UMOV UR52, UR5 ;  /* 0x0000000500347c82 */ /* 0x000fe20008000000 */
[----:B------:R-:W-:-:S06]  /*aff0*/  UISETP.GE.AND UP0, UPT, UR4, UR6, UPT ;  /* 0x000000060400728c */ /* 0x000fcc000bf06270 */
[----:B------:R-:W-:-:S13]  /*b000*/  PLOP3.LUT P6, PT, PT, PT, UP0, 0x40, 0x0 ;  /* 0x000000000000781c */ /* 0x000fda0003fce808 */
[----:B------:R-:W-:Y:S05]  /*b010*/  @!P6 BRA `(.L_x_294) ;  /* 0x000000040034e947 */ /* 0x000fea0003800000 */
[----:B------:R-:W-:Y:S01]  /*b020*/  UMOV UR52, UR4 ;  /* 0x0000000400347c82 */ /* 0x000fe20008000000 */
[----:B------:R-:W-:Y:S01]  /*b030*/  BSSY B0, `(.L_x_295) ;  /* 0x0000008000007945 */ /* 0x000fe20003800000 */
[----:B------:R-:W-:Y:S02]  /*b040*/  VIADD R9, R5, UR52 ;  /* 0x0000003405097c36 */ /* 0x000fe40008000000 */
[----:B------:R-:W-:-:S03]  /*b050*/  IMAD.MOV.U32 R0, RZ, RZ, RZ ;  /* 0x000000ffff007224 */ /* 0x000fc600078e00ff */
[----:B------:R-:W-:-:S13]  /*b060*/  ISETP.GE.OR P6, PT, R9, UR6, !P0 ;  /* 0x0000000609007c0c */ /* 0x000fda000c7c6670 */
[----:B------:R-:W-:Y:S05]  /*b070*/  @P6 BRA `(.L_x_296) ;  /* 0x00000000000c6947 */ /* 0x000fea0003800000 */
[----:B------:R-:W0:Y:S02]  /*b080*/  LDC.64 R2, c[0x0][0xc58] ;  /* 0x00031600ff027b82 */ /* 0x000e240000000a00 */
[----:B0-----:R-:W-:-:S05]  /*b090*/  IMAD.WIDE R2, R9, 0x4, R2 ;  /* 0x0000000409027825 */ /* 0x001fca00078e0202 */
[----:B------:R0:W5:Y:S02]  /*b0a0*/  LDG.E R0, desc[UR48][R2.64] ;  /* 0x0000003002007981 */ /* 0x000164000c1e1900 */
.L_x_296:
[----:B------:R-:W-:Y:S05]  /*b0b0*/  BSYNC B0 ;  /* 0x0000000000007941 */ /* 0x000fea0003800000 */
.L_x_295:
[----:B0----5:R-:W0:Y:S02]  /*b0c0*/  SHFL.UP PT, R2, R0, 0x1, RZ ;  /* 0x0420000000027989 */ /* 0x021e2400000e00ff */
[----:B0-----:R-:W-:-:S05]  /*b0d0*/  SEL R3, R2, RZ, P1 ;  /* 0x000000ff02037207 */ /* 0x001fca0000800000 */
[----:B------:R-:W-:-:S05]  /*b0e0*/  IMAD.IADD R3, R0, 0x1, R3 ;  /* 0x0000000100037824 */ /* 0x000fca00078e0203 */
[----:B------:R-:W0:Y:S02]  /*b0f0*/  SHFL.UP PT, R2, R3, 0x2, RZ ;  /* 0x0440000003027989 */ /* 0x000e2400000e00ff */
        /* <DEDUP_REMOVED lines=11> */
[----:B------:R-:W0:Y:S03]  /*b1b0*/  LDC R9, c[0x0][0xc10] ;  /* 0x00030400ff097b82 */ /* 0x000e260000000800 */
[----:B------:R-:W0:Y:S02]  /*b1c0*/  SHFL.IDX PT, R12, R2, 0x1f, 0x1f ;  /* 0x03e01f00020c7f89 */ /* 0x000e2400000e0000 */
[----:B0-----:R-:W-:-:S04]  /*b1d0*/  IMAD R12, R12, R9, RZ ;  /* 0x000000090c0c7224 */ /* 0x001fc800078e02ff */
[----:B------:R-:W-:-:S05]  /*b1e0*/  IMAD.IADD R7, R12, 0x1, R7 ;  /* 0x000000010c077824 */ /* 0x000fca00078e0207 */
[----:B------:R-:W-:-:S13]  /*b1f0*/  ISETP.GT.AND P6, PT, R7, R4, PT ;  /* 0x000000040700720c */ /* 0x000fda0003fc4270 */
[----:B------:R-:W-:Y:S05]  /*b200*/  @!P6 BRA `(.L_x_297) ;  /* 0xfffffffc0070e947 */ /* 0x000fea000383ffff */
[----:B------:R-:W-:-:S07]  /*b210*/  IMAD.MOV.U32 R10, RZ, RZ, R12 ;  /* 0x000000ffff0a7224 */ /* 0x000fce00078e000c */
.L_x_293:
[----:B------:R-:W-:-:S04]  /*b220*/  IMAD.IADD R8, R7, 0x1, -R10 ;  /* 0x0000000107087824 */ /* 0x000fc800078e0a0a */
[----:B------:R-:W-:-:S05]  /*b230*/  IMAD R3, R2, R9, R8 ;  /* 0x0000000902037224 */ /* 0x000fca00078e0208 */
[----:B------:R-:W-:-:S13]  /*b240*/  ISETP.GT.AND P0, PT, R3, R4, PT ;  /* 0x000000040300720c */ /* 0x000fda0003f04270 */
[----:B------:R-:W-:Y:S02]  /*b250*/  VOTEU.ANY UR5, UPT, !P0 ;  /* 0x0000000000057886 */ /* 0x000fe400040e0100 */
[----:B------:R-:W-:Y:S02]  /*b260*/  UPOPC UR4, UR5 ;  /* 0x00000005000472bf */ /* 0x000fe40008000000 */
[----:B------:R-:W-:-:S04]  /*b270*/  ISETP.NE.AND P0, PT, RZ, UR5, PT ;  /* 0x00000005ff007c0c */ /* 0x000fc8000bf05270 */
[----:B------:R-:W-:-:S05]  /*b280*/  IMAD.U32 R11, RZ, RZ, UR4 ;  /* 0x00000004ff0b7e24 */ /* 0x000fca000f8e00ff */
[----:B------:R-:W0:Y:S02]  /*b290*/  SHFL.IDX PT, R0, R0, R11, 0x1f ;  /* 0x00001f0b00007589 */ /* 0x000e2400000e0000 */
[----:B0-----:R-:W-:-:S04]  /*b2a0*/  IABS R7, R0 ;  /* 0x0000000000077213 */ /* 0x001fc80000000000 */
[----:B------:R-:W0:Y:S08]  /*b2b0*/  I2F.RP R10, R7 ;  /* 0x00000007000a7306 */ /* 0x000e300000209400 */
[----:B0-----:R-:W0:Y:S02]  /*b2c0*/  MUFU.RCP R10, R10 ;  /* 0x0000000a000a7308 */ /* 0x001e240000001000 */
[----:B0-----:R-:W-:-:S06]  /*b2d0*/  VIADD R3, R10, 0xffffffe ;  /* 0x0ffffffe0a037836 */ /* 0x001fcc0000000000 */
[----:B------:R-:W0:Y:S01]  /*b2e0*/  F2I.FTZ.U32.TRUNC.NTZ R3, R3 ;  /* 0x0000000300037305 */ /* 0x000e22000021f000 */
[----:B------:R-:W-:Y:S05]  /*b2f0*/  @!P0 BRA `(.L_x_298) ;  /* 0x00000000000c8947 */ /* 0x000fea0003800000 */
[----:B------:R-:W-:-:S06]  /*b300*/  UIADD3 UR5, UR4, -0x1, URZ ;  /* 0xffffffff04057890 */ /* 0x000fcc000fffe03f */
[----:B------:R-:W-:-:S05]  /*b310*/  IMAD.U32 R11, RZ, RZ, UR5 ;  /* 0x00000005ff0b7e24 */ /* 0x000fca000f8e00ff */
[----:B------:R1:W2:Y:S02]  /*b320*/  SHFL.IDX PT, R6, R2, R11, 0x1f ;  /* 0x00001f0b02067589 */ /* 0x0002a400000e0000 */
.L_x_298:
[--C-:B01----:R-:W-:Y:S01]  /*b330*/  IMAD.MOV R2, RZ, RZ, -R3.reuse ;  /* 0x000000ffff027224 */ /* 0x103fe200078e0a03 */
[----:B------:R-:W-:Y:S01]  /*b340*/  UIADD3 UR52, UR4, UR52, URZ ;  /* 0x0000003404347290 */ /* 0x000fe2000fffe03f */
[----:B--2---:R-:W-:Y:S02]  /*b350*/  IMAD R6, R6, R9, R8 ;  /* 0x0000000906067224 */ /* 0x004fe400078e0208 */
[----:B------:R-:W-:Y:S02]  /*b360*/  IMAD R9, R2, R7, RZ ;  /* 0x0000000702097224 */ /* 0x000fe400078e02ff */
[----:B------:R-:W-:Y:S01]  /*b370*/  IMAD.MOV.U32 R2, RZ, RZ, RZ ;  /* 0x000000ffff027224 */ /* 0x000fe200078e00ff */
[----:B------:R1:W-:Y:S03]  /*b380*/  STL [R1+0x20], R6 ;  /* 0x0000200601007387 */ /* 0x0003e60000100800 */
[----:B------:R-:W-:-:S04]  /*b390*/  IMAD.HI.U32 R2, R3, R9, R2 ;  /* 0x0000000903027227 */ /* 0x000fc800078e0002 */
[----:B------:R-:W-:Y:S01]  /*b3a0*/  IMAD.IADD R9, R4, 0x1, -R6 ;  /* 0x0000000104097824 */ /* 0x000fe200078e0a06 */
[----:B------:R-:W-:-:S04]  /*b3b0*/  IABS R4, R0 ;  /* 0x0000000000047213 */ /* 0x000fc80000000000 */
[----:B------:R-:W-:Y:S01]  /*b3c0*/  IABS R3, R9 ;  /* 0x0000000900037213 */ /* 0x000fe20000000000 */
[----:B------:R-:W-:-:S04]  /*b3d0*/  IMAD.MOV R4, RZ, RZ, -R4 ;  /* 0x000000ffff047224 */ /* 0x000fc800078e0a04 */
[----:B------:R-:W-:-:S04]  /*b3e0*/  IMAD.HI.U32 R2, R2, R3, RZ ;  /* 0x0000000302027227 */ /* 0x000fc800078e00ff */
[----:B------:R-:W-:Y:S01]  /*b3f0*/  IMAD R4, R2, R4, R3 ;  /* 0x0000000402047224 */ /* 0x000fe200078e0203 */
[----:B------:R-:W-:-:S04]  /*b400*/  LOP3.LUT R3, R9, R0, RZ, 0x3c, !PT ;  /* 0x0000000009037212 */ /* 0x000fc800078e3cff */
[----:B------:R-:W-:Y:S02]  /*b410*/  ISETP.GT.U32.AND P1, PT, R7, R4, PT ;  /* 0x000000040700720c */ /* 0x000fe40003f24070 */
[----:B------:R-:W-:-:S11]  /*b420*/  ISETP.GE.AND P2, PT, R3, RZ, PT ;  /* 0x000000ff0300720c */ /* 0x000fd60003f46270 */
[----:B------:R-:W-:Y:S02]  /*b430*/  @!P1 IMAD.IADD R4, R4, 0x1, -R7 ;  /* 0x0000000104049824 */ /* 0x000fe400078e0a07 */
[----:B------:R-:W-:Y:S01]  /*b440*/  @!P1 VIADD R2, R2, 0x1 ;  /* 0x0000000102029836 */ /* 0x000fe20000000000 */
[----:B------:R-:W-:Y:S02]  /*b450*/  ISETP.NE.AND P1, PT, R0, RZ, PT ;  /* 0x000000ff0000720c */ /* 0x000fe40003f25270 */
[----:B------:R-:W-:-:S13]  /*b460*/  ISETP.GE.U32.AND P0, PT, R4, R7, PT ;  /* 0x000000070400720c */ /* 0x000fda0003f06070 */
[----:B------:R-:W-:-:S04]  /*b470*/  @P0 VIADD R2, R2, 0x1 ;  /* 0x0000000102020836 */ /* 0x000fc80000000000 */
[----:B------:R-:W-:Y:S01]  /*b480*/  @!P2 IMAD.MOV R2, RZ, RZ, -R2 ;  /* 0x000000ffff02a224 */ /* 0x000fe200078e0a02 */
[----:B------:R-:W-:-:S04]  /*b490*/  @!P1 LOP3.LUT R2, RZ, R0, RZ, 0x33, !PT ;  /* 0x00000000ff029212 */ /* 0x000fc800078e33ff */
[----:B------:R-:W-:Y:S01]  /*b4a0*/  R2UR UR38, R2 ;  /* 0x00000000022672ca */ /* 0x000fe200000e0000 */
[----:B------:R-:W-:-:S04]  /*b4b0*/  IMAD.MOV R3, RZ, RZ, -R2 ;  /* 0x000000ffff037224 */ /* 0x000fc800078e0a02 */
[----:B------:R-:W-:-:S05]  /*b4c0*/  IMAD R0, R0, R3, R9 ;  /* 0x0000000300007224 */ /* 0x000fca00078e0209 */
[----:B------:R1:W-:Y:S01]  /*b4d0*/  STL [R1+0x24], R0 ;  /* 0x0000240001007387 */ /* 0x0003e20000100800 */
[----:B------:R-:W-:Y:S05]  /*b4e0*/  BRA `(.L_x_299) ;  /* 0x00000000000c7947 */ /* 0x000fea0003800000 */
.L_x_294:
[----:B------:R0:W-:Y:S01]  /*b4f0*/  STL [R1+0x20], R4 ;  /* 0x0000200401007387 */ /* 0x0001e20000100800 */
[----:B------:R-:W-:-:S03]  /*b500*/  UMOV UR38, URZ ;  /* 0x0000003f00267c82 */ /* 0x000fc60008000000 */
[----:B------:R0:W-:Y:S02]  /*b510*/  STL [R1+0x24], RZ ;  /* 0x000024ff01007387 */ /* 0x0001e40000100800 */
.L_x_299:
[----:B------:R-:W2:Y:S04]  /*b520*/  LDL R2, [R1+0x24] ;  /* 0x0000240001027983 */ /* 0x000ea80000100800 */
[----:B0-----:R-:W3:Y:S01]  /*b530*/  LDL R4, [R1+0x20] ;  /* 0x0000200001047983 */ /* 0x001ee20000100800 */
[----:B------:R-:W-:-:S13]  /*b540*/  ISETP.NE.AND P0, PT, R5, RZ, PT ;  /* 0x000000ff0500720c */ /* 0x000fda0003f05270 */
[----:B------:R-:W0:Y:S01]  /*b550*/  @!P0 S2R R3, SR_CgaCtaId ;  /* 0x0000000000038919 */ /* 0x000e220000008800 */
[----:B-1----:R-:W-:Y:S01]  /*b560*/  @!P0 MOV R0, 0x400 ;  /* 0x0000040000008802 */ /* 0x002fe20000000f00 */
[----:B------:R-:W-:Y:S02]  /*b570*/  IMAD.U32 R6, RZ, RZ, UR38 ;  /* 0x00000026ff067e24 */ /* 0x000fe4000f8e00ff */
[----:B------:R-:W-:Y:S01]  /*b580*/  IMAD.U32 R7, RZ, RZ, UR52 ;  /* 0x00000034ff077e24 */ /* 0x000fe2000f8e00ff */
[----:B0-----:R-:W-:Y:S01]  /*b590*/  @!P0 LEA R0, R3, R0, 0x18 ;  /* 0x0000000003008211 */ /* 0x001fe200078ec0ff */
[----:B--2---:R-:W-:-:S05]  /*b5a0*/  IMAD.MOV.U32 R5, RZ, RZ, R2 ;  /* 0x000000ffff057224 */ /* 0x004fca00078e0002 */
[----:B---3--:R2:W-:Y:S01]  /*b5b0*/  @!P0 STS.128 [R0+0x298d0], R4 ;  /* 0x0298d00400008388 */ /* 0x0085e20000000c00 */
[----:B------:R-:W-:Y:S06]  /*b5c0*/  BAR.ARV 0x5, 0x180 ;  /* 0x0146000000007b1d */ /* 0x000fec0000002000 */
.L_x_292:
[----:B--2---:R-:W-:Y:S01]  /*b5d0*/  IMAD.MOV.U32 R0, RZ, RZ, 0x1 ;  /* 0x00000001ff007424 */ /* 0x004fe200078e00ff */
[----:B------:R-:W-:Y:S01]  /*b5e0*/  ULDC UR4, c[0x0][0xc14] ;  /* 0x0003050000047ab9 */ /* 0x000fe20000000800 */
[----:B------:R2:W-:Y:S01]  /*b5f0*/  STL [R1+0x34], RZ ;  /* 0x000034ff01007387 */ /* 0x0005e20000100800 */
[----:B------:R-:W-:-:S03]  /*b600*/  UISETP.GE.AND UP0, UPT, UR52, UR4, UPT ;  /* 0x000000043400728c */ /* 0x000fc6000bf06270 */
[----:B------:R2:W-:Y:S03]  /*b610*/  STL [R1+0xc], R0 ;  /* 0x00000c0001007387 */ /* 0x0005e60000100800 */
[----:B------:R-:W-:Y:S01]  /*b620*/  PLOP3.LUT P0, PT, PT, PT, UP0, 0x80, 0x0 ;  /* 0x000000000000781c */ /* 0x000fe20003f0f008 */
[----:B------:R2:W-:-:S12]  /*b630*/  STL [R1], RZ ;  /* 0x000000ff01007387 */ /* 0x0005d80000100800 */
[----:B--2---:R-:W-:Y:S05]  /*b640*/  @P0 BRA `(.L_x_300) ;  /* 0x0000003c00100947 */ /* 0x004fea0003800000 */
[----:B------:R-:W0:Y:S01]  /*b650*/  S2R R0, SR_TID.X ;  /* 0x0000000000007919 */ /* 0x000e220000002100 */
[----:B------:R-:W-:Y:S01]  /*b660*/  ULDC UR50, c[0x0][0xc] ;  /* 0x0000030000327ab9 */ /* 0x000fe20000000800 */
[----:B------:R-:W-:Y:S01]  /*b670*/  ULOP3.LUT UR42, UR40, 0x1, URZ, 0xfc, !UPT ;  /* 0x00000001282a7892 */ /* 0x000fe2000f8efc3f */
[----:B------:R-:W2:Y:S01]  /*b680*/  S2R R7, SR_TID.X ;  /* 0x0000000000077919 */ /* 0x000ea20000002100 */
[----:B------:R-:W-:Y:S01]  /*b690*/  ULOP3.LUT UR51, UR40, 0x2, URZ, 0xfc, !UPT ;  /* 0x0000000228337892 */ /* 0x000fe2000f8efc3f */
[----:B------:R-:W-:Y:S01]  /*b6a0*/  ULDC.64 UR54, c[0x0][0x198] ;  /* 0x0000660000367ab9 */ /* 0x000fe20000000a00 */
[----:B0-----:R-:W-:Y:S01]  /*b6b0*/  LOP3.LUT R2, R0, 0x7f, RZ, 0xc0, !PT ;  /* 0x0000007f00027812 */ /* 0x001fe200078ec0ff */
[----:B--2---:R-:W-:-:S03]  /*b6c0*/  IMAD.SHL.U32 R0, R7, 0x80, RZ ;  /* 0x0000008007007824 */ /* 0x004fc600078e00ff */
[----:B------:R-:W-:Y:S01]  /*b6d0*/  SHF.R.U32.HI R3, RZ, 0x5, R2 ;  /* 0x00000005ff037819 */ /* 0x000fe20000011602 */
[C---:B-1----:R-:W-:Y:S01]  /*b6e0*/  IMAD.SHL.U32 R4, R7.reuse, 0x20, RZ ;  /* 0x0000002007047824 */ /* 0x042fe200078e00ff */
[C---:B------:R-:W-:Y:S01]  /*b6f0*/  LOP3.LUT P0, RZ, R7.reuse, 0x4, RZ, 0xc0, !PT ;  /* 0x0000000407ff7812 */ /* 0x040fe2000780c0ff */
[----:B------:R-:W-:Y:S01]  /*b700*/  IMAD.SHL.U32 R5, R7, 0x4, RZ ;  /* 0x0000000407057824 */ /* 0x000fe200078e00ff */
[----:B------:R-:W-:Y:S02]  /*b710*/  LOP3.LUT R2, R0, 0x380, RZ, 0xc0, !PT ;  /* 0x0000038000027812 */ /* 0x000fe400078ec0ff */
        /* <DEDUP_REMOVED lines=12> */
[----:B------:R0:W-:Y:S02]  /*b7e0*/  STL [R1+0x28], R0 ;  /* 0x0000280001007387 */ /* 0x0001e40000100800 */
[----:B0-----:R-:W-:-:S05]  /*b7f0*/  IMAD.MOV.U32 R0, RZ, RZ, 0x40 ;  /* 0x00000040ff007424 */ /* 0x001fca00078e00ff */
[----:B------:R-:W-:Y:S01]  /*b800*/  SEL R2, R0, 0xffffffc0, !P0 ;  /* 0xffffffc000027807 */ /* 0x000fe20004000000 */
[----:B------:R-:W-:-:S04]  /*b810*/  IMAD.MOV.U32 R0, RZ, RZ, 0x1 ;  /* 0x00000001ff007424 */ /* 0x000fc800078e00ff */
[----:B------:R0:W-:Y:S04]  /*b820*/  STL [R1+0x2c], R2 ;  /* 0x00002c0201007387 */ /* 0x0001e80000100800 */
[----:B------:R0:W-:Y:S04]  /*b830*/  STL [R1], RZ ;  /* 0x000000ff01007387 */ /* 0x0001e80000100800 */
[----:B------:R0:W-:Y:S04]  /*b840*/  STL [R1+0xc], R0 ;  /* 0x00000c0001007387 */ /* 0x0001e80000100800 */
[----:B------:R0:W-:Y:S02]  /*b850*/  STL [R1+0x34], RZ ;  /* 0x000034ff01007387 */ /* 0x0001e40000100800 */
.L_x_360:
[----:B------:R-:W-:Y:S01]  /*b860*/  ULDC.64 UR4, c[0x0][0xc60] ;  /* 0x0003180000047ab9 */ /* 0x000fe20000000a00 */
[----:B------:R-:W-:Y:S01]  /*b870*/  ULDC.64 UR6, c[0x0][0xa28] ;  /* 0x00028a0000067ab9 */ /* 0x000fe20000000a00 */
[----:B------:R-:W-:Y:S01]  /*b880*/  UIMAD.WIDE UR4, UR52, 0x4, UR4 ;  /* 0x00000004340478a5 */ /* 0x000fe2000f8e0204 */
[----:B------:R-:W-:Y:S01]  /*b890*/  ULDC.64 UR10, c[0x0][0xa20] ;  /* 0x00028800000a7ab9 */ /* 0x000fe20000000a00 */
[----:B------:R-:W-:Y:S01]  /*b8a0*/  IMAD.MOV.U32 R17, RZ, RZ, RZ ;  /* 0x000000ffff117224 */ /* 0x000fe200078e00ff */
[----:B------:R-:W-:-:S03]  /*b8b0*/  ULDC UR44, c[0x0][0x2e0] ;  /* 0x0000b800002c7ab9 */ /* 0x000fc60000000800 */
[----:B0-----:R-:W-:Y:S02]  /*b8c0*/  IMAD.U32 R2, RZ, RZ, UR4 ;  /* 0x00000004ff027e24 */ /* 0x001fe4000f8e00ff */
[----:B------:R-:W-:Y:S01]  /*b8d0*/  IMAD.U32 R3, RZ, RZ, UR5 ;  /* 0x00000005ff037e24 */ /* 0x000fe2000f8e00ff */
[----:B------:R-:W-:-:S04]  /*b8e0*/  ULDC.64 UR4, c[0x0][0xa00] ;  /* 0x0002800000047ab9 */ /* 0x000fc80000000a00 */
[----:B--2---:R-:W2:Y:S01]  /*b8f0*/  LDG.E R2, desc[UR48][R2.64] ;  /* 0x0000003002027981 */ /* 0x004ea2000c1e1900 */
[----:B------:R-:W-:Y:S02]  /*b900*/  UISETP.NE.U32.AND UP0, UPT, UR4, URZ, UPT ;  /* 0x0000003f0400728c */ /* 0x000fe4000bf05070 */
[----:B------:R-:W-:Y:S02]  /*b910*/  UISETP.NE.U32.AND UP1, UPT, UR6, URZ, UPT ;  /* 0x0000003f0600728c */ /* 0x000fe4000bf25070 */
[----:B------:R-:W-:Y:S02]  /*b920*/  UISETP.NE.AND.EX UP0, UPT, UR5, URZ, UPT, UP0 ;  /* 0x0000003f0500728c */ /* 0x000fe4000bf05300 */
[----:B------:R-:W-:-:S04]  /*b930*/  UISETP.NE.AND.EX UP1, UPT, UR7, URZ, UPT, UP1 ;  /* 0x0000003f0700728c */ /* 0x000fc8000bf25310 */
[----:B------:R-:W-:Y:S02]  /*b940*/  PLOP3.LUT P0, PT, PT, PT, UP0, 0x80, 0x0 ;  /* 0x000000000000781c */ /* 0x000fe40003f0f008 */
[----:B------:R-:W-:Y:S01]  /*b950*/  PLOP3.LUT P1, PT, PT, PT, UP1, 0x80, 0x0 ;  /* 0x000000000000781c */ /* 0x000fe20003f2f018 */
[----:B-1----:R-:W-:Y:S01]  /*b960*/  IMAD.MOV.U32 R4, RZ, RZ, RZ ;  /* 0x000000ffff047224 */ /* 0x002fe200078e00ff */
[----:B--2---:R-:W-:-:S13]  /*b970*/  R2UR UR47, R2 ;  /* 0x00000000022f72ca */ /* 0x004fda00000e0000 */
[----:B------:R-:W-:Y:S02]  /*b980*/  USHF.R.S32.HI UR8, URZ, 0x1f, UR47 ;  /* 0x0000001f3f087899 */ /* 0x000fe4000801142f */
[----:B------:R-:W-:-:S04]  /*b990*/  @UP0 ULEA UR4, UP2, UR47, UR4, 0x2 ;  /* 0x000000042f040291 */ /* 0x000fc8000f84103f */
[----:B------:R-:W-:Y:S02]  /*b9a0*/  @UP0 ULEA.HI.X UR5, UR47, UR5, UR8, 0x2, UP2 ;  /* 0x000000052f050291 */ /* 0x000fe400090f1408 */
[----:B------:R-:W-:Y:S01]  /*b9b0*/  UISETP.NE.U32.AND UP0, UPT, UR10, URZ, UPT ;  /* 0x0000003f0a00728c */ /* 0x000fe2000bf05070 */
[----:B------:R-:W-:-:S03]  /*b9c0*/  IMAD.U32 R2, RZ, RZ, UR4 ;  /* 0x00000004ff027e24 */ /* 0x000fc6000f8e00ff */
[----:B------:R-:W-:Y:S01]  /*b9d0*/  UISETP.NE.AND.EX UP0, UPT, UR11, URZ, UPT, UP0 ;  /* 0x0000003f0b00728c */ /* 0x000fe2000bf05300 */
[----:B------:R-:W-:Y:S01]  /*b9e0*/  IMAD.U32 R3, RZ, RZ, UR5 ;  /* 0x00000005ff037e24 */ /* 0x000fe2000f8e00ff */
[----:B------:R-:W-:Y:S02]  /*b9f0*/  @UP1 ULEA UR4, UP2, UR47, UR6, 0x2 ;  /* 0x000000062f041291 */ /* 0x000fe4000f84103f */
[----:B------:R-:W-:Y:S02]  /*ba00*/  USHF.L.U32 UR45, UR47, 0x2, URZ ;  /* 0x000000022f2d7899 */ /* 0x000fe4000800063f */
[----:B------:R-:W-:Y:S02]  /*ba10*/  @UP1 ULEA.HI.X UR5, UR47, UR7, UR8, 0x2, UP2 ;  /* 0x000000072f051291 */ /* 0x000fe400090f1408 */
[----:B------:R-:W-:Y:S01]  /*ba20*/  USHF.L.U64.HI UR46, UR47, 0x2, UR8 ;  /* 0x000000022f2e7899 */ /* 0x000fe20008010208 */
[----:B------:R-:W-:Y:S01]  /*ba30*/  PLOP3.LUT P2, PT, PT, PT, UP0, 0x80, 0x0 ;  /* 0x000000000000781c */ /* 0x000fe20003f4f008 */
[----:B------:R0:W5:Y:S01]  /*ba40*/  @P0 LDG.E R17, desc[UR48][R2.64] ;  /* 0x0000003002110981 */ /* 0x000162000c1e1900 */
[----:B------:R-:W-:Y:S01]  /*ba50*/  @UP0 UIADD3 UR6, UP3, UR45, UR10, URZ ;  /* 0x0000000a2d060290 */ /* 0x000fe2000ff7e03f */
[----:B------:R-:W-:-:S03]  /*ba60*/  ULDC.64 UR8, c[0x0][0xa08] ;  /* 0x0002820000087ab9 */ /* 0x000fc60000000a00 */
[----:B------:R-:W-:Y:S01]  /*ba70*/  @UP0 UIADD3.X UR7, UR46, UR11, URZ, UP3, !UPT ;  /* 0x0000000b2e070290 */ /* 0x000fe20009ffe43f */
[----:B------:R-:W-:Y:S01]  /*ba80*/  ISETP.NE.U32.AND P0, PT, RZ, UR8, PT ;  /* 0x00000008ff007c0c */ /* 0x000fe2000bf05070 */
[----:B------:R-:W-:Y:S01]  /*ba90*/  UIADD3 UR8, UP0, UR45, UR8, URZ ;  /* 0x000000082d087290 */ /* 0x000fe2000ff1e03f */
[----:B0-----:R-:W-:Y:S02]  /*baa0*/  IMAD.U32 R2, RZ, RZ, UR4 ;  /* 0x00000004ff027e24 */ /* 0x001fe4000f8e00ff */
[----:B------:R-:W-:Y:S01]  /*bab0*/  IMAD.U32 R3, RZ, RZ, UR5 ;  /* 0x00000005ff037e24 */ /* 0x000fe2000f8e00ff */
[----:B------:R-:W-:Y:S01]  /*bac0*/  ISETP.NE.AND.EX P0, PT, RZ, UR9, PT, P0 ;  /* 0x00000009ff007c0c */ /* 0x000fe2000bf05300 */
[----:B------:R-:W-:-:S03]  /*bad0*/  UIADD3.X UR4, UR46, UR9, URZ, UP0, !UPT ;  /* 0x000000092e047290 */ /* 0x000fc600087fe43f */
[----:B------:R0:W2:Y:S02]  /*bae0*/  @P1 LDG.E R0, desc[UR48][R2.64] ;  /* 0x0000003002001981 */ /* 0x0000a4000c1e1900 */
[----:B0-----:R-:W-:Y:S02]  /*baf0*/  IMAD.U32 R2, RZ, RZ, UR6 ;  /* 0x00000006ff027e24 */ /* 0x001fe4000f8e00ff */
[----:B------:R-:W-:-:S05]  /*bb00*/  IMAD.U32 R3, RZ, RZ, UR7 ;  /* 0x00000007ff037e24 */ /* 0x000fca000f8e00ff */
[----:B------:R0:W3:Y:S02]  /*bb10*/  @P2 LDG.E R5, desc[UR48][R2.64] ;  /* 0x0000003002052981 */ /* 0x0000e4000c1e1900 */
[----:B0-----:R-:W-:Y:S02]  /*bb20*/  IMAD.U32 R2, RZ, RZ, UR8 ;  /* 0x00000008ff027e24 */ /* 0x001fe4000f8e00ff */
[----:B------:R-:W-:Y:S01]  /*bb30*/  IMAD.U32 R3, RZ, RZ, UR4 ;  /* 0x00000004ff037e24 */ /* 0x000fe2000f8e00ff */
[----:B------:R-:W-:-:S04]  /*bb40*/  ULDC.64 UR4, c[0x0][0x3f8] ;  /* 0x0000fe0000047ab9 */ /* 0x000fc80000000a00 */
[----:B------:R0:W5:Y:S01]  /*bb50*/  @P0 LDG.E R4, desc[UR48][R2.64] ;  /* 0x0000003002040981 */ /* 0x000162000c1e1900 */
[----:B------:R-:W-:-:S03]  /*bb60*/  UISETP.NE.U32.AND UP0, UPT, UR4, URZ, UPT ;  /* 0x0000003f0400728c */ /* 0x000fc6000bf05070 */
[----:B------:R-:W-:Y:S01]  /*bb70*/  UMOV UR4, URZ ;  /* 0x0000003f00047c82 */ /* 0x000fe20008000000 */
[----:B------:R-:W-:-:S03]  /*bb80*/  UISETP.NE.AND.EX UP0, UPT, UR5, URZ, UPT, UP0 ;  /* 0x0000003f0500728c */ /* 0x000fc6000bf05300 */
[----:B------:R-:W-:Y:S02]  /*bb90*/  ULDC UR5, c[0x0][0x404] ;  /* 0x0001010000057ab9 */ /* 0x000fe40000000800 */
[----:B------:R-:W-:-:S04]  /*bba0*/  USEL UR5, UR5, 0x1, UP0 ;  /* 0x0000000105057887 */ /* 0x000fc80008000000 */
[----:B------:R-:W-:Y:S01]  /*bbb0*/  UIMAD UR44, UR5, UR44, URZ ;  /* 0x0000002c052c72a4 */ /* 0x000fe2000f8e023f */
[----:B--2---:R-:W-:-:S06]  /*bbc0*/  @P1 R2UR UR4, R0 ;  /* 0x00000000000412ca */ /* 0x004fcc00000e0000 */
[----:B---3--:R-:W-:Y:S01]  /*bbd0*/  @P2 R2UR UR44, R5 ;  /* 0x00000000052c22ca */ /* 0x008fe200000e0000 */
[----:B0-----:R-:W-:-:S14]  /*bbe0*/  @P2 BRA `(.L_x_301) ;  /* 0x0000000000182947 */ /* 0x001fdc0003800000 */
[----:B------:R-:W-:Y:S05]  /*bbf0*/  @!P0 BRA `(.L_x_301) ;  /* 0x0000000000148947 */ /* 0x000fea0003800000 */
[----:B------:R-:W2:Y:S04]  /*bc00*/  LDG.E R5, desc[UR48][R2.64] ;  /* 0x0000003002057981 */ /* 0x000ea8000c1e1900 */
[----:B------:R-:W3:Y:S01]  /*bc10*/  LDG.E R0, desc[UR48][R2.64+0x4] ;  /* 0x0000043002007981 */ /* 0x000ee2000c1e1900 */
[----:B--2---:R-:W-:Y:S02]  /*bc20*/  R2UR UR5, R5 ;  /* 0x00000000050572ca */ /* 0x004fe400000e0000 */
[----:B---3--:R-:W-:-:S13]  /*bc30*/  R2UR UR44, R0 ;  /* 0x00000000002c72ca */ /* 0x008fda00000e0000 */
[----:B------:R-:W-:-:S12]  /*bc40*/  UIADD3 UR44, -UR5, UR44, URZ ;  /* 0x0000002c052c7290 */ /* 0x000fd8000fffe13f */
.L_x_301:
[----:B-----5:R-:W-:Y:S01]  /*bc50*/  VIADD R0, R4, UR4 ;  /* 0x0000000404007c36 */ /* 0x020fe20008000000 */
[----:B------:R-:W-:Y:S01]  /*bc60*/  UIADD3 UR44, -UR4, UR44, URZ ;  /* 0x0000002c042c7290 */ /* 0x000fe2000fffe13f */
[----:B------:R-:W-:Y:S03]  /*bc70*/  BSSY B6, `(.L_x_302) ;  /* 0x00002bf000067945 */ /* 0x000fe60003800000 */
[----:B------:R0:W-:Y:S01]  /*bc80*/  STL [R1+0x18], R0 ;  /* 0x0000180001007387 */ /* 0x0001e20000100800 */
[----:B------:R-:W-:Y:S02]  /*bc90*/  UIADD3 UR6, UR44, 0x9f, URZ ;  /* 0x0000009f2c067890 */ /* 0x000fe4000fffe03f */
[----:B------:R-:W-:Y:S02]  /*bca0*/  ISETP.LT.AND P0, PT, RZ, UR44, PT ;  /* 0x0000002cff007c0c */ /* 0x000fe4000bf01270 */
[----:B------:R-:W-:-:S04]  /*bcb0*/  UIMAD.WIDE UR6, UR6, 0x66666667, URZ ;  /* 0x66666667060678a5 */ /* 0x000fc8000f8e023f */
[----:B------:R-:W-:-:S04]  /*bcc0*/  USHF.R.U32.HI UR43, URZ, 0x1f, UR7 ;  /* 0x0000001f3f2b7899 */ /* 0x000fc80008011607 */
[----:B------:R-:W-:-:S03]  /*bcd0*/  ULEA.HI.SX32 UR43, UR7, UR43, 0x1a ;  /* 0x0000002b072b7291 */ /* 0x000fc6000f8fd23f */
[----:B0-----:R-:W-:Y:S09]  /*bce0*/  @P0 BRA `(.L_x_303) ;  /* 0x0000000000480947 */ /* 0x001ff20003800000 */
[----:B------:R-:W0:Y:S02]  /*bcf0*/  S2R R0, SR_TID.X ;  /* 0x0000000000007919 */ /* 0x000e240000002100 */
[----:B0-----:R-:W-:-:S04]  /*bd00*/  LOP3.LUT R0, R0, 0x7f, RZ, 0xc0, !PT ;  /* 0x0000007f00007812 */ /* 0x001fc800078ec0ff */
[----:B------:R-:W-:-:S13]  /*bd10*/  ISETP.NE.AND P0, PT, R0, RZ, PT ;  /* 0x000000ff0000720c */ /* 0x000fda0003f05270 */
[----:B------:R-:W-:Y:S05]  /*bd20*/  @P0 BRA `(.L_x_304) ;  /* 0x0000002800cc0947 */ /* 0x000fea0003800000 */
[----:B------:R-:W0:Y:S01]  /*bd30*/  S2R R5, SR_LANEID ;  /* 0x0000000000057919 */ /* 0x000e220000000000 */
[----:B------:R-:W-:Y:S01]  /*bd40*/  VOTEU.ANY UR4, UPT, PT ;  /* 0x0000000000047886 */ /* 0x000fe200038e0100 */
[----:B------:R-:W1:Y:S01]  /*bd50*/  LDC.64 R2, c[0x0][0xc38] ;  /* 0x00030e00ff027b82 */ /* 0x000e620000000a00 */
[----:B------:R-:W0:Y:S02]  /*bd60*/  FLO.U32 R0, UR4 ;  /* 0x0000000400007d00 */ /* 0x000e2400080e0000 */
[----:B0-----:R-:W-:-:S06]  /*bd70*/  ISETP.EQ.U32.AND P0, PT, R0, R5, PT ;  /* 0x000000050000720c */ /* 0x001fcc0003f02070 */
[----:B------:R-:W1:Y:S07]  /*bd80*/  POPC R5, UR4 ;  /* 0x0000000400057d09 */ /* 0x000e6e0008000000 */
[----:B-1----:R-:W2:Y:S01]  /*bd90*/  @P0 ATOMG.E.ADD.STRONG.GPU PT, R3, desc[UR48][R2.64], R5 ;  /* 0x00000005020309a8 */ /* 0x002ea200081ee1f0 */
[----:B------:R-:W0:Y:S02]  /*bda0*/  S2R R4, SR_LTMASK ;  /* 0x0000000000047919 */ /* 0x000e240000003900 */
[----:B0-----:R-:W-:-:S04]  /*bdb0*/  LOP3.LUT R4, R4, UR4, RZ, 0xc0, !PT ;  /* 0x0000000404047c12 */ /* 0x001fc8000f8ec0ff */
[----:B------:R-:W0:Y:S01]  /*bdc0*/  POPC R7, R4 ;  /* 0x0000000400077309 */ /* 0x000e220000000000 */
[----:B--2---:R-:W0:Y:S02]  /*bdd0*/  SHFL.IDX PT, R0, R3, R0, 0x1f ;  /* 0x00001f0003007589 */ /* 0x004e2400000e0000 */
[----:B0-----:R-:W-:-:S05]  /*bde0*/  IADD3 R0, R0, UR50, R7 ;  /* 0x0000003200007c10 */ /* 0x001fca000fffe007 */
[----:B------:R2:W-:Y:S01]  /*bdf0*/  STL [R1+0x20], R0 ;  /* 0x0000200001007387 */ /* 0x0005e20000100800 */
[----:B------:R-:W-:Y:S05]  /*be00*/  BRA `(.L_x_304) ;  /* 0x0000002800947947 */ /* 0x000fea0003800000 */
.L_x_303:
[----:B------:R-:W0:Y:S01]  /*be10*/  S2UR UR4, SR_CgaCtaId ;  /* 0x00000000000479c3 */ /* 0x000e220000008800 */
[----:B------:R-:W-:Y:S02]  /*be20*/  UMOV UR41, 0x400 ;  /* 0x0000040000297882 */ /* 0x000fe40000000000 */
[----:B0-----:R-:W-:-:S04]  /*be30*/  ULEA UR41, UR4, UR41, 0x18 ;  /* 0x0000002904297291 */ /* 0x001fc8000f8ec03f */
        /* <DEDUP_REMOVED lines=9> */
[----:B------:R-:W0:Y:S01]  /*bed0*/  LDC.64 R2, c[0x4][R2] ;  /* 0x0100000002027b82 */ /* 0x000e220000000a00 */
        /* <DEDUP_REMOVED lines=9> */
[----:B0-----:R-:W-:Y:S05]  /*bf70*/  CALL.ABS.NOINC R2 ;  /* 0x0000000002007343 */ /* 0x001fea0003c00000 */
.L_x_305:
        /* <DEDUP_REMOVED lines=8> */
[----:B0-----:R-:W-:Y:S01]  /*c000*/  MOV R2, 0x0 ;  /* 0x0000000000027802 */ /* 0x001fe20000000f00 */
        /* <DEDUP_REMOVED lines=15> */
.L_x_306:
[----:B------:R-:W-:-:S04]  /*c100*/  UIADD3 UR4, UR41, 0x400, URZ ;  /* 0x0000040029047890 */ /* 0x000fc8000fffe03f */
[----:B------:R-:W-:-:S06]  /*c110*/  ULOP3.LUT UP0, URZ, UR4, 0x9f, URZ, 0xc0, !UPT ;  /* 0x0000009f043f7892 */ /* 0x000fcc000f80c03f */
[----:B------:R-:W-:-:S13]  /*c120*/  PLOP3.LUT P0, PT, PT, PT, UP0, 0x80, 0x0 ;  /* 0x000000000000781c */ /* 0x000fda0003f0f008 */
        /* <DEDUP_REMOVED lines=17> */
.L_x_307:
[----:B------:R-:W-:-:S13]  /*c240*/  LOP3.LUT P6, RZ, R16, 0x3ff, RZ, 0xc0, !PT ;  /* 0x000003ff10ff7812 */ /* 0x000fda00078cc0ff */
        /* <DEDUP_REMOVED lines=17> */
.L_x_308:
[----:B------:R-:W1:Y:S01]  /*c360*/  LDC R0, c[0x0][0x428] ;  /* 0x00010a00ff007b82 */ /* 0x000e620000000800 */
[----:B------:R-:W-:Y:S01]  /*c370*/  ULDC.64 UR4, c[0x0][0x9f8] ;  /* 0x00027e0000047ab9 */ /* 0x000fe20000000a00 */
[----:B0-----:R-:W-:Y:S01]  /*c380*/  IMAD.U32 R2, RZ, RZ, UR38 ;  /* 0x00000026ff027e24 */ /* 0x001fe2000f8e00ff */
[----:B------:R-:W2:Y:S01]  /*c390*/  LDL.LU R18, [R1+0x24] ;  /* 0x0000240001127983 */ /* 0x000ea20000300800 */
[----:B------:R-:W-:Y:S01]  /*c3a0*/  UISETP.NE.U32.AND UP0, UPT, UR4, URZ, UPT ;  /* 0x0000003f0400728c */ /* 0x000fe2000bf05070 */
[----:B------:R-:W-:Y:S01]  /*c3b0*/  IMAD.U32 R10, RZ, RZ, UR47 ;  /* 0x0000002fff0a7e24 */ /* 0x000fe2000f8e00ff */
[----:B------:R-:W-:Y:S01]  /*c3c0*/  ULDC.64 UR14, c[0x0][0xa08] ;  /* 0x00028200000e7ab9 */ /* 0x000fe20000000a00 */
[----:B------:R-:W0:Y:S01]  /*c3d0*/  S2R R19, SR_TID.X ;  /* 0x0000000000137919 */ /* 0x000e220000002100 */
[----:B------:R-:W-:-:S06]  /*c3e0*/  UISETP.NE.AND.EX UP0, UPT, UR5, URZ, UPT, UP0 ;  /* 0x0000003f0500728c */ /* 0x000fcc000bf05300 */
[----:B------:R-:W-:-:S05]  /*c3f0*/  PLOP3.LUT P1, PT, PT, PT, UP0, 0x80, 0x0 ;  /* 0x000000000000781c */ /* 0x000fca0003f2f008 */
[----:B------:R-:W-:-:S04]  /*c400*/  @UP0 UIADD3 UR4, UP1, UR45, UR4, URZ ;  /* 0x000000042d040290 */ /* 0x000fc8000ff3e03f */
[----:B------:R-:W-:Y:S01]  /*c410*/  @UP0 UIADD3.X UR5, UR46, UR5, URZ, UP1, !UPT ;  /* 0x000000052e050290 */ /* 0x000fe20008ffe43f */
[----:B-1----:R-:W-:-:S13]  /*c420*/  ISETP.NE.AND P0, PT, R0, 0x1, PT ;  /* 0x000000010000780c */ /* 0x002fda0003f05270 */
[----:B------:R-:W1:Y:S01]  /*c430*/  @P0 LDC R0, c[0x0][0x42c] ;  /* 0x00010b00ff000b82 */ /* 0x000e620000000800 */
[----:B0-----:R-:W-:-:S07]  /*c440*/  LOP3.LUT R16, R19, 0x7f, RZ, 0xc0, !PT ;  /* 0x0000007f13107812 */ /* 0x001fce00078ec0ff */
[----:B------:R-:W0:Y:S01]  /*c450*/  @P0 LDC R3, c[0x0][0x430] ;  /* 0x00010c00ff030b82 */ /* 0x000e220000000800 */
[----:B-1----:R-:W-:-:S05]  /*c460*/  @P0 IMAD.HI.U32 R0, R0, UR38, RZ ;  /* 0x0000002600000c27 */ /* 0x002fca000f8e00ff */
[----:B0-----:R-:W-:Y:S01]  /*c470*/  @P0 SHF.R.U32.HI R2, RZ, R3, R0 ;  /* 0x00000003ff020219 */ /* 0x001fe20000011600 */
[----:B------:R-:W-:-:S04]  /*c480*/  IMAD.U32 R3, RZ, RZ, UR5 ;  /* 0x00000005ff037e24 */ /* 0x000fc8000f8e00ff */
[----:B------:R0:W-:Y:S02]  /*c490*/  STL [R1+0x8], R2 ;  /* 0x0000080201007387 */ /* 0x0001e40000100800 */
[----:B0-----:R-:W-:Y:S01]  /*c4a0*/  IMAD.U32 R2, RZ, RZ, UR4 ;  /* 0x00000004ff027e24 */ /* 0x001fe2000f8e00ff */
[----:B------:R-:W-:-:S04]  /*c4b0*/  ULDC.64 UR4, c[0x0][0xa00] ;  /* 0x0002800000047ab9 */ /* 0x000fc80000000a00 */
[----:B------:R0:W3:Y:S01]  /*c4c0*/  @P1 LDG.E R10, desc[UR48][R2.64] ;  /* 0x00000030020a1981 */ /* 0x0000e2000c1e1900 */
[----:B------:R-:W-:Y:S01]  /*c4d0*/  ISETP.NE.AND P1, PT, R16, RZ, PT ;  /* 0x000000ff1000720c */ /* 0x000fe20003f25270 */
[----:B------:R-:W-:Y:S01]  /*c4e0*/  UMOV UR36, URZ ;  /* 0x0000003f00247c82 */ /* 0x000fe20008000000 */
[----:B------:R-:W-:Y:S01]  /*c4f0*/  ISETP.NE.U32.AND P0, PT, RZ, UR4, PT ;  /* 0x00000004ff007c0c */ /* 0x000fe2000bf05070 */
[----:B------:R-:W-:Y:S01]  /*c500*/  UMOV UR4, 0x40 ;  /* 0x0000004000047882 */ /* 0x000fe20000000000 */
[----:B------:R-:W-:Y:S01]  /*c510*/  UMOV UR6, UR38 ;  /* 0x0000002600067c82 */ /* 0x000fe20008000000 */
[----:B------:R-:W-:Y:S01]  /*c520*/  UMOV UR8, 0x80 ;  /* 0x0000008000087882 */ /* 0x000fe20000000000 */
[----:B------:R-:W-:Y:S01]  /*c530*/  ISETP.NE.AND.EX P0, PT, RZ, UR5, PT, P0 ;  /* 0x00000005ff007c0c */ /* 0x000fe2000bf05300 */
[----:B------:R-:W-:Y:S01]  /*c540*/  UMOV UR10, UR38 ;  /* 0x00000026000a7c82 */ /* 0x000fe20008000000 */
[----:B------:R-:W-:Y:S01]  /*c550*/  SHF.R.U32.HI R4, RZ, 0x5, R19 ;  /* 0x00000005ff047819 */ /* 0x000fe20000011613 */
[----:B0-----:R-:W0:Y:S01]  /*c560*/  LDC.64 R2, c[0x0][0x3f8] ;  /* 0x0000fe00ff027b82 */ /* 0x001e220000000a00 */
[----:B------:R-:W-:-:S02]  /*c570*/  SEL R7, RZ, UR47, P0 ;  /* 0x0000002fff077c07 */ /* 0x000fc40008000000 */
[----:B------:R-:W-:Y:S01]  /*c580*/  LOP3.LUT R4, R4, 0x3, RZ, 0xc0, !PT ;  /* 0x0000000304047812 */ /* 0x000fe200078ec0ff */
[----:B------:R-:W-:Y:S01]  /*c590*/  VOTEU.ALL UP1, P1 ;  /* 0x00000000003f7886 */ /* 0x000fe20000820000 */
[----:B------:R-:W-:-:S04]  /*c5a0*/  R2UR UR39, R7 ;  /* 0x00000000072772ca */ /* 0x000fc800000e0000 */
[----:B------:R-:W-:-:S04]  /*c5b0*/  @!UP1 UIADD3 UR12, UP0, UR54, 0x270, URZ ;  /* 0x00000270360c9890 */ /* 0x000fc8000ff1e03f */
[----:B------:R-:W-:-:S05]  /*c5c0*/  @!UP1 UIADD3.X UR13, URZ, UR55, URZ, UP0, !UPT ;  /* 0x000000373f0d9290 */ /* 0x000fca00087fe43f */
[----:B------:R-:W-:Y:S01]  /*c5d0*/  UMOV UR7, UR39 ;  /* 0x0000002700077c82 */ /* 0x000fe20008000000 */
[----:B------:R-:W-:Y:S01]  /*c5e0*/  UMOV UR11, UR39 ;  /* 0x00000027000b7c82 */ /* 0x000fe20008000000 */
[----:B0-----:R-:W-:Y:S01]  /*c5f0*/  LOP3.LUT P0, RZ, R2, UR14, RZ, 0xfc, !PT ;  /* 0x0000000e02ff7c12 */ /* 0x001fe2000f80fcff */
[----:B------:R-:W-:-:S03]  /*c600*/  UMOV UR14, 0xffffffff ;  /* 0xffffffff000e7882 */ /* 0x000fc60000000000 */
[----:B------:R-:W-:Y:S01]  /*c610*/  LOP3.LUT P0, RZ, R3, UR15, RZ, 0xfc, P0 ;  /* 0x0000000f03ff7c12 */ /* 0x000fe2000800fcff */
[----:B--2---:R-:W-:-:S05]  /*c620*/  IMAD R6, R18, 0x80, R17 ;  /* 0x0000008012067824 */ /* 0x004fca00078e0211 */
[----:B------:R-:W-:-:S13]  /*c630*/  R2UR UR37, R6 ;  /* 0x00000000062572ca */ /* 0x000fda00000e0000 */
[----:B------:R-:W-:Y:S01]  /*c640*/  UMOV UR5, UR37 ;  /* 0x0000002500057c82 */ /* 0x000fe20008000000 */
[----:B------:R-:W-:Y:S01]  /*c650*/  UMOV UR9, UR37 ;  /* 0x0000002500097c82 */ /* 0x000fe20008000000 */
[----:B------:R0:W-:Y:S01]  /*c660*/  @!UP1 UTMAPF.L2.4D [UR36], [UR12] ;  /* 0x000000240c0095b8 */ /* 0x0001e20008018000 */
[----:B------:R0:W-:Y:S01]  /*c670*/  @!UP1 UTMAPF.L2.4D [UR4], [UR12] ;  /* 0x000000040c0095b8 */ /* 0x0001e20008018000 */
[----:B------:R0:W-:Y:S01]  /*c680*/  @!UP1 UTMAPF.L2.4D [UR8], [UR12] ;  /* 0x000000080c0095b8 */ /* 0x0001e20008018000 */
[----:B---3--:R-:W-:Y:S01]  /*c690*/  SHF.R.S32.HI R18, RZ, 0x1f, R10 ;  /* 0x0000001fff127819 */ /* 0x008fe2000001140a */
[----:B------:R0:W-:Y:S01]  /*c6a0*/  STL [R1+0x10], R10 ;  /* 0x0000100a01007387 */ /* 0x0001e20000100800 */
[----:B------:R-:W-:-:S03]  /*c6b0*/  SEL R0, R10, RZ, !P0 ;  /* 0x000000ff0a007207 */ /* 0x000fc60004000000 */
[----:B------:R0:W-:Y:S01]  /*c6c0*/  STL [R1+0x14], R18 ;  /* 0x0000141201007387 */ /* 0x0001e20000100800 */
[----:B------:R-:W-:Y:S05]  /*c6d0*/  BRA.DIV UR14, `(.L_x_309) ;  /* 0x000000320e687947 */ /* 0x000fea000b800000 */
[----:B------:R1:W2:Y:S02]  /*c6e0*/  SHFL.IDX PT, R14, R4, RZ, 0x1f ;  /* 0x00001fff040e7589 */ /* 0x0002a400000e0000 */
.L_x_379:
[----:B--2---:R-:W-:Y:S02]  /*c6f0*/  ISETP.NE.AND P0, PT, R14, RZ, PT ;  /* 0x000000ff0e00720c */ /* 0x004fe40003f05270 */
[----:B------:R-:W-:-:S11]  /*c700*/  PLOP3.LUT P6, PT, PT, PT, PT, 0x8, 0x0 ;  /* 0x000000000000781c */ /* 0x000fd60003fce170 */
[----:B------:R-:W-:Y:S05]  /*c710*/  @P0 BRA `(.L_x_310) ;  /* 0x0000000800040947 */ /* 0x000fea0003800000 */
[----:B0-----:R-:W-:-:S06]  /*c720*/  UIADD3 UR4, UR43, -0x1, URZ ;  /* 0xffffffff2b047890 */ /* 0x001fcc000fffe03f */
[----:B------:R-:W-:Y:S01]  /*c730*/  IMAD.U32 R8, RZ, RZ, UR4 ;  /* 0x00000004ff087e24 */ /* 0x000fe2000f8e00ff */
[----:B------:R-:W-:-:S03]  /*c740*/  UMOV UR4, 0xffffffff ;  /* 0xffffffff00047882 */ /* 0x000fc60000000000 */
[----:B------:R-:W-:Y:S05]  /*c750*/  BRA.DIV UR4, `(.L_x_311) ;  /* 0x0000003204687947 */ /* 0x000fea000b800000 */
[----:B------:R-:W-:-:S13]  /*c760*/  ELECT P6, URZ, PT ;  /* 0x00000000003f782f */ /* 0x000fda00038c0000 */
.L_x_382:
[----:B------:R-:W-:Y:S05]  /*c770*/  @!P6 BRA `(.L_x_312) ;  /* 0x000000040070e947 */ /* 0x000fea0003800000 */
[----:B------:R-:W-:-:S04]  /*c780*/  ISETP.NE.U32.AND P0, PT, R2, RZ, PT ;  /* 0x000000ff0200720c */ /* 0x000fc80003f05070 */
[----:B------:R-:W-:-:S13]  /*c790*/  ISETP.NE.AND.EX P0, PT, R3, RZ, PT, P0 ;  /* 0x000000ff0300720c */ /* 0x000fda0003f05300 */
[----:B------:R-:W-:Y:S05]  /*c7a0*/  @!P0 BRA `(.L_x_313) ;  /* 0x0000000000488947 */ /* 0x000fea0003800000 */
[----:B------:R-:W0:Y:S01]  /*c7b0*/  LDC R9, c[0x0][0x41c] ;  /* 0x00010700ff097b82 */ /* 0x000e220000000800 */
[----:B------:R-:W-:Y:S01]  /*c7c0*/  IMAD.MOV.U32 R0, RZ, RZ, R8 ;  /* 0x000000ffff007224 */ /* 0x000fe200078e0008 */
[----:B------:R-:W-:Y:S01]  /*c7d0*/  ULDC.64 UR4, c[0x0][0x408] ;  /* 0x0001020000047ab9 */ /* 0x000fe20000000a00 */
[----:B0-----:R-:W-:-:S13]  /*c7e0*/  ISETP.NE.AND P0, PT, R9, 0x1, PT ;  /* 0x000000010900780c */ /* 0x001fda0003f05270 */
[----:B-1----:R-:W0:Y:S02]  /*c7f0*/  @P0 LDC.64 R4, c[0x0][0x420] ;  /* 0x00010800ff040b82 */ /* 0x002e240000000a00 */
[----:B0-----:R-:W-:-:S05]  /*c800*/  @P0 IMAD.HI.U32 R4, R8, R4, RZ ;  /* 0x0000000408040227 */ /* 0x001fca00078e00ff */
[----:B------:R-:W-:-:S04]  /*c810*/  @P0 SHF.R.U32.HI R0, RZ, R5, R4 ;  /* 0x00000005ff000219 */ /* 0x000fc80000011604 */
[--C-:B------:R-:W-:Y:S01]  /*c820*/  SHF.R.S32.HI R5, RZ, 0x1f, R0.reuse ;  /* 0x0000001fff057819 */ /* 0x100fe20000011400 */
[----:B------:R-:W-:-:S04]  /*c830*/  IMAD.MOV R4, RZ, RZ, -R0 ;  /* 0x000000ffff047224 */ /* 0x000fc800078e0a00 */
[----:B------:R-:W-:Y:S02]  /*c840*/  IMAD R8, R9, R4, R8 ;  /* 0x0000000409087224 */ /* 0x000fe400078e0208 */
[----:B------:R-:W-:Y:S02]  /*c850*/  IMAD R9, R18, UR4, RZ ;  /* 0x0000000412097c24 */ /* 0x000fe4000f8e02ff */
[----:B------:R-:W-:Y:S02]  /*c860*/  IMAD.MOV.U32 R4, RZ, RZ, R0 ;  /* 0x000000ffff047224 */ /* 0x000fe400078e0000 */
[C---:B------:R-:W-:Y:S02]  /*c870*/  IMAD R0, R10.reuse, UR5, R9 ;  /* 0x000000050a007c24 */ /* 0x040fe4000f8e0209 */
[----:B------:R-:W-:-:S04]  /*c880*/  IMAD.WIDE.U32 R4, R10, UR4, R4 ;  /* 0x000000040a047c25 */ /* 0x000fc8000f8e0004 */
[----:B------:R-:W-:Y:S01]  /*c890*/  IMAD.IADD R0, R5, 0x1, R0 ;  /* 0x0000000105007824 */ /* 0x000fe200078e0200 */
[----:B------:R-:W-:-:S04]  /*c8a0*/  LEA R2, P0, R4, R2, 0x2 ;  /* 0x0000000204027211 */ /* 0x000fc800078010ff */
[----:B------:R-:W-:-:S05]  /*c8b0*/  LEA.HI.X R3, R4, R3, R0, 0x2, P0 ;  /* 0x0000000304037211 */ /* 0x000fca00000f1400 */
[----:B------:R0:W5:Y:S04]  /*c8c0*/  LDG.E R0, desc[UR48][R2.64] ;  /* 0x0000003002007981 */ /* 0x000168000c1e1900 */
.L_x_313:
[----:B0-----:R-:W2:Y:S04]  /*c8d0*/  LDL R2, [R1] ;  /* 0x0000000001027983 */ /* 0x001ea80000100800 */
[----:B------:R-:W3:Y:S01]  /*c8e0*/  LDL R3, [R1+0xc] ;  /* 0x00000c0001037983 */ /* 0x000ee20000100800 */
[----:B------:R-:W-:Y:S02]  /*c8f0*/  ISETP.NE.AND P0, PT, R16, RZ, PT ;  /* 0x000000ff1000720c */ /* 0x000fe40003f05270 */
[----:B--2---:R-:W-:Y:S02]  /*c900*/  LEA R2, R2, UR41, 0x3 ;  /* 0x0000002902027c11 */ /* 0x004fe4000f8e18ff */
[----:B---3--:R-:W-:-:S04]  /*c910*/  SHF.L.U32 R3, R3, 0x1f, RZ ;  /* 0x0000001f03037819 */ /* 0x008fc800000006ff */
[----:B------:R-:W0:Y:S02]  /*c920*/  SYNCS.PHASECHK.TRANS64.TRYWAIT P2, [R2+URZ+0x29880], R3 ;  /* 0x02988003020075a7 */ /* 0x000e24000804017f */
[----:B0-----:R-:W-:Y:S05]  /*c930*/  @!P2 BRA `(.L_x_314) ;  /* 0x000000300010a947 */ /* 0x001fea0003800000 */
.L_x_383:
[----:B------:R-:W-:Y:S05]  /*c940*/  @P0 BRA `(.L_x_315) ;  /* 0x00000000001c0947 */ /* 0x000fea0003800000 */
[----:B-1----:R-:W1:Y:S01]  /*c950*/  S2R R4, SR_TID.X ;  /* 0x0000000000047919 */ /* 0x002e620000002100 */
[----:B------:R-:W-:-:S04]  /*c960*/  IMAD.MOV.U32 R5, RZ, RZ, 0x5000 ;  /* 0x00005000ff057424 */ /* 0x000fc800078e00ff */
[----:B------:R2:W-:Y:S01]  /*c970*/  SYNCS.ARRIVE.TRANS64 RZ, [R2+URZ+0x29870], R5 ;  /* 0x0298700502ff79a7 */ /* 0x0005e2000800003f */
[----:B-1----:R-:W-:-:S04]  /*c980*/  LOP3.LUT R4, R4, 0x1f, RZ, 0xc0, !PT ;  /* 0x0000001f04047812 */ /* 0x002fc800078ec0ff */
[----:B------:R-:W-:-:S13]  /*c990*/  ISETP.NE.AND P2, PT, R4, RZ, PT ;  /* 0x000000ff0400720c */ /* 0x000fda0003f45270 */
[----:B--2---:R-:W-:Y:S05]  /*c9a0*/  @!P2 BRA `(.L_x_315) ;  /* 0x000000000004a947 */ /* 0x004fea0003800000 */
[----:B------:R-:W-:Y:S01]  /*c9b0*/  BPT.TRAP 0x1 ;  /* 0x000000040000795c */ /* 0x000fe20000300000 */
.L_x_315:
[----:B------:R-:W2:Y:S04]  /*c9c0*/  LDL R9, [R1] ;  /* 0x0000000001097983 */ /* 0x000ea80000100800 */
[----:B------:R-:W3:Y:S04]  /*c9d0*/  LDL R5, [R1+0x18] ;  /* 0x0000180001057983 */ /* 0x000ee80000100800 */
[----:B-1----:R-:W4:Y:S01]  /*c9e0*/  LDL R4, [R1+0x8] ;  /* 0x0000080001047983 */ /* 0x002f220000100800 */
[----:B------:R-:W-:Y:S01]  /*c9f0*/  R2UR UR9, R2 ;  /* 0x00000000020972ca */ /* 0x000fe200000e0000 */
[----:B------:R-:W-:Y:S01]  /*ca00*/  UIADD3 UR4, UP0, UR54, 0x470, URZ ;  /* 0x0000047036047890 */ /* 0x000fe2000ff1e03f */
[----:B-----5:R-:W-:Y:S01]  /*ca10*/  R2UR UR13, R0 ;  /* 0x00000000000d72ca */ /* 0x020fe200000e0000 */
[----:B------:R-:W-:Y:S01]  /*ca20*/  UMOV UR6, 0x0 ;  /* 0x0000000000067882 */ /* 0x000fe20000000000 */
[----:B------:R-:W-:Y:S01]  /*ca30*/  UMOV UR7, 0x14f00000 ;  /* 0x14f0000000077882 */ /* 0x000fe20000000000 */
[----:B------:R-:W-:Y:S01]  /*ca40*/  UIADD3.X UR5, URZ, UR55, URZ, UP0, !UPT ;  /* 0x000000373f057290 */ /* 0x000fe200087fe43f */
[----:B------:R-:W-:-:S07]  /*ca50*/  UMOV UR10, URZ ;  /* 0x0000003f000a7c82 */ /* 0x000fce0008000000 */
[----:B------:R-:W-:Y:S01]  /*ca60*/  UIADD3 UR9, UR9, 0x29870, URZ ;  /* 0x0002987009097890 */ /* 0x000fe2000fffe03f */
[----:B--2---:R-:W-:Y:S01]  /*ca70*/  R2UR UR8, R9 ;  /* 0x00000000090872ca */ /* 0x004fe200000e0000 */
[----:B---3--:R-:W-:Y:S01]  /*ca80*/  IMAD R8, R8, 0xa0, R5 ;  /* 0x000000a008087824 */ /* 0x008fe200078e0205 */
[----:B----4-:R-:W-:-:S04]  /*ca90*/  R2UR UR12, R4 ;  /* 0x00000000040c72ca */ /* 0x010fc800000e0000 */
[----:B------:R-:W-:-:S07]  /*caa0*/  R2UR UR11, R8 ;  /* 0x00000000080b72ca */ /* 0x000fce00000e0000 */
[----:B------:R-:W-:-:S04]  /*cab0*/  UIMAD UR8, UR8, 0x5000, UR41 ;  /* 0x00005000080878a4 */ /* 0x000fc8000f8e0229 */
[----:B------:R-:W-:-:S09]  /*cac0*/  UIADD3 UR8, UR8, 0xa400, URZ ;  /* 0x0000a40008087890 */ /* 0x000fd2000fffe03f */
[----:B------:R1:W-:Y:S01]  /*cad0*/  UTMALDG.4D [UR8], [UR4], desc[UR6] ;  /* 0x00000608040075b4 */ /* 0x0003e20008019000 */
[----:B------:R-:W2:Y:S02]  /*cae0*/  SYNCS.PHASECHK.TRANS64.TRYWAIT P2, [R2+URZ+0x29840], R3 ;  /* 0x02984003020075a7 */ /* 0x000ea4000804017f */
[----:B-12---:R-:W-:Y:S05]  /*caf0*/  @!P2 BRA `(.L_x_316) ;  /* 0x0000002c00b4a947 */ /* 0x006fea0003800000 */
.L_x_384:
[----:B------:R-:W-:Y:S05]  /*cb00*/  @P0 BRA `(.L_x_317) ;  /* 0x00000000001c0947 */ /* 0x000fea0003800000 */
[----:B------:R-:W2:Y:S01]  /*cb10*/  S2R R4, SR_TID.X ;  /* 0x0000000000047919 */ /* 0x000ea20000002100 */
[----:B01----:R-:W-:-:S04]  /*cb20*/  IMAD.MOV.U32 R3, RZ, RZ, 0x7800 ;  /* 0x00007800ff037424 */ /* 0x003fc800078e00ff */
[----:B------:R3:W-:Y:S01]  /*cb30*/  SYNCS.ARRIVE.TRANS64 RZ, [R2+URZ+0x29830], R3 ;  /* 0x0298300302ff79a7 */ /* 0x0007e2000800003f */
[----:B--2---:R-:W-:-:S04]  /*cb40*/  LOP3.LUT R4, R4, 0x1f, RZ, 0xc0, !PT ;  /* 0x0000001f04047812 */ /* 0x004fc800078ec0ff */
[----:B------:R-:W-:-:S13]  /*cb50*/  ISETP.NE.AND P0, PT, R4, RZ, PT ;  /* 0x000000ff0400720c */ /* 0x000fda0003f05270 */
[----:B---3--:R-:W-:Y:S05]  /*cb60*/  @!P0 BRA `(.L_x_317) ;  /* 0x0000000000048947 */ /* 0x008fea0003800000 */
[----:B------:R-:W-:Y:S01]  /*cb70*/  BPT.TRAP 0x1 ;  /* 0x000000040000795c */ /* 0x000fe20000300000 */
.L_x_317:
[----:B------:R-:W2:Y:S04]  /*cb80*/  LDL R4, [R1] ;  /* 0x0000000001047983 */ /* 0x000ea80000100800 */
[----:B01----:R-:W3:Y:S01]  /*cb90*/  LDL R3, [R1+0x8] ;  /* 0x0000080001037983 */ /* 0x003ee20000100800 */
        /* <DEDUP_REMOVED lines=10> */
[----:B--2---:R-:W-:Y:S02]  /*cc40*/  R2UR UR8, R4 ;  /* 0x00000000040872ca */ /* 0x004fe400000e0000 */
[----:B---3--:R-:W-:-:S11]  /*cc50*/  R2UR UR12, R3 ;  /* 0x00000000030c72ca */ /* 0x008fd600000e0000 */
[----:B------:R-:W-:-:S04]  /*cc60*/  UIMAD UR8, UR8, 0x7800, UR41 ;  /* 0x00007800080878a4 */ /* 0x000fc8000f8e0229 */
[----:B------:R-:W-:Y:S02]  /*cc70*/  UIADD3 UR14, UR8, 0x1a400, URZ ;  /* 0x0001a400080e7890 */ /* 0x000fe4000fffe03f */
[----:B------:R-:W-:Y:S02]  /*cc80*/  UIADD3 UR15, UR8, 0x1cc00, URZ ;  /* 0x0001cc00080f7890 */ /* 0x000fe4000fffe03f */
[----:B------:R-:W-:-:S03]  /*cc90*/  UIADD3 UR17, UR8, 0x1f400, URZ ;  /* 0x0001f40008117890 */ /* 0x000fc6000fffe03f */
[----:B------:R-:W-:Y:S01]  /*cca0*/  UMOV UR8, UR14 ;  /* 0x0000000e00087c82 */ /* 0x000fe20008000000 */
[----:B------:R-:W-:Y:S01]  /*ccb0*/  UMOV UR14, 0x80 ;  /* 0x00000080000e7882 */ /* 0x000fe20000000000 */
[----:B------:R0:W-:Y:S02]  /*ccc0*/  UTMALDG.4D [UR8], [UR4], desc[UR6] ;  /* 0x00000608040075b4 */ /* 0x0001e40008019000 */
[----:B0-----:R-:W-:Y:S01]  /*ccd0*/  UMOV UR8, UR15 ;  /* 0x0000000f00087c82 */ /* 0x001fe20008000000 */
[----:B------:R-:W-:Y:S02]  /*cce0*/  UMOV UR10, UR16 ;  /* 0x00000010000a7c82 */ /* 0x000fe40008000000 */
[----:B------:R0:W-:Y:S02]  /*ccf0*/  UTMALDG.4D [UR8], [UR4], desc[UR6] ;  /* 0x00000608040075b4 */ /* 0x0001e40008019000 */
[----:B0-----:R-:W-:Y:S01]  /*cd00*/  UMOV UR8, UR17 ;  /* 0x0000001100087c82 */ /* 0x001fe20008000000 */
[----:B------:R-:W-:-:S02]  /*cd10*/  UMOV UR10, UR14 ;  /* 0x0000000e000a7c82 */ /* 0x000fc40008000000 */
[----:B------:R0:W-:Y:S02]  /*cd20*/  UTMALDG.4D [UR8], [UR4], desc[UR6] ;  /* 0x00000608040075b4 */ /* 0x0001e40008019000 */
[----:B0-----:R-:W-:Y:S01]  /*cd30*/  NOP ;  /* 0x0000000000007918 */ /* 0x001fe20000000000 */
.L_x_312:
        /* <DEDUP_REMOVED lines=13> */
[C---:B------:R-:W-:Y:S01]  /*ce10*/  @P0 R2UR UR27, R6.reuse ;  /* 0x00000000061b02ca */ /* 0x040fe200000e0000 */
[----:B------:R-:W-:Y:S01]  /*ce20*/  UMOV UR7, 0x12f00000 ;  /* 0x12f0000000077882 */ /* 0x000fe20000000000 */
[C---:B------:R-:W-:Y:S01]  /*ce30*/  @P0 R2UR UR29, R7.reuse ;  /* 0x00000000071d02ca */ /* 0x040fe200000e0000 */
[----:B------:R-:W-:Y:S01]  /*ce40*/  UMOV UR10, URZ ;  /* 0x0000003f000a7c82 */ /* 0x000fe20008000000 */
[----:B------:R-:W-:Y:S01]  /*ce50*/  @P0 R2UR UR19, R6 ;  /* 0x00000000061302ca */ /* 0x000fe200000e0000 */
[----:B------:R-:W-:Y:S01]  /*ce60*/  UMOV UR12, UR38 ;  /* 0x00000026000c7c82 */ /* 0x000fe20008000000 */
[----:B------:R-:W-:Y:S01]  /*ce70*/  @P0 R2UR UR21, R7 ;  /* 0x00000000071502ca */ /* 0x000fe200000e0000 */
[----:B------:R-:W-:Y:S01]  /*ce80*/  UMOV UR26, 0x40 ;  /* 0x00000040001a7882 */ /* 0x000fe20000000000 */
[----:B------:R2:W-:Y:S01]  /*ce90*/  @P0 SYNCS.ARRIVE.TRANS64 RZ, [UR41+0x29800], R2 ;  /* 0x02980002ffff09a7 */ /* 0x0005e20008000029 */
[----:B------:R-:W-:Y:S01]  /*cea0*/  UMOV UR28, UR38 ;  /* 0x00000026001c7c82 */ /* 0x000fe20008000000 */
[----:B------:R-:W-:Y:S01]  /*ceb0*/  UMOV UR25, UR9 ;  /* 0x0000000900197c82 */ /* 0x000fe20008000000 */
[----:B------:R-:W-:Y:S01]  /*cec0*/  UMOV UR18, 0x80 ;  /* 0x0000008000127882 */ /* 0x000fe20000000000 */
[----:B------:R-:W-:Y:S01]  /*ced0*/  UMOV UR20, UR38 ;  /* 0x0000002600147c82 */ /* 0x000fe20008000000 */
[----:B------:R2:W-:Y:S01]  /*cee0*/  UTMALDG.4D [UR8], [UR4], desc[UR6] ;  /* 0x00000608040075b4 */ /* 0x0005e20008019000 */
[----:B------:R-:W-:Y:S01]  /*cef0*/  UMOV UR17, UR9 ;  /* 0x0000000900117c82 */ /* 0x000fe20008000000 */
[----:B------:R2:W-:Y:S04]  /*cf00*/  UTMALDG.4D [UR24], [UR4], desc[UR6] ;  /* 0x00000618040075b4 */ /* 0x0005e80008019000 */
[----:B------:R2:W-:Y:S02]  /*cf10*/  UTMALDG.4D [UR16], [UR4], desc[UR6] ;  /* 0x00000610040075b4 */ /* 0x0005e40008019000 */
[----:B--2---:R-:W-:Y:S01]  /*cf20*/  NOP ;  /* 0x0000000000007918 */ /* 0x004fe20000000000 */
.L_x_310:
[----:B------:R-:W2:Y:S01]  /*cf30*/  LDL.LU R3, [R1+0x34] ;  /* 0x0000340001037983 */ /* 0x000ea20000300800 */
[----:B------:R-:W-:Y:S01]  /*cf40*/  BSSY B0, `(.L_x_318) ;  /* 0x0000009000007945 */ /* 0x000fe20003800000 */
[----:B--2---:R-:W-:-:S05]  /*cf50*/  VIADD R3, R3, 0x1 ;  /* 0x0000000103037836 */ /* 0x004fca0000000000 */
[----:B------:R-:W-:Y:S01]  /*cf60*/  LEA.HI R2, R3, R3, RZ, 0x1 ;  /* 0x0000000303027211 */ /* 0x000fe200078f08ff */
[----:B------:R2:W-:Y:S03]  /*cf70*/  STL [R1+0x34], R3 ;  /* 0x0000340301007387 */ /* 0x0005e60000100800 */
[----:B------:R-:W-:-:S05]  /*cf80*/  LOP3.LUT R2, R2, 0xfffffffe, RZ, 0xc0, !PT ;  /* 0xfffffffe02027812 */ /* 0x000fca00078ec0ff */
[----:B------:R-:W-:-:S05]  /*cf90*/  IMAD.IADD R2, R3, 0x1, -R2 ;  /* 0x0000000103027824 */ /* 0x000fca00078e0a02 */
[----:B------:R-:W-:-:S04]  /*cfa0*/  SHF.L.U32 R2, R2, 0x1f, RZ ;  /* 0x0000001f02027819 */ /* 0x000fc800000006ff */
[----:B------:R-:W3:Y:S02]  /*cfb0*/  SYNCS.PHASECHK.TRANS64.TRYWAIT P0, [UR41+0x29820], R2 ;  /* 0x02982002ff0075a7 */ /* 0x000ee40008000169 */
[----:B--23--:R-:W-:Y:S05]  /*cfc0*/  @!P0 BRA `(.L_x_319) ;  /* 0x0000002800948947 */ /* 0x00cfea0003800000 */
.L_x_385:
[----:B0-----:R-:W-:Y:S05]  /*cfd0*/  BSYNC B0 ;  /* 0x0000000000007941 */ /* 0x001fea0003800000 */
.L_x_318:
[----:B------:R-:W-:-:S06]  /*cfe0*/  UISETP.GE.AND UP0, UPT, UR44, 0xa1, UPT ;  /* 0x000000a12c00788c */ /* 0x000fcc000bf06270 */
[----:B------:R-:W-:-:S13]  /*cff0*/  PLOP3.LUT P0, PT, PT, PT, UP0, 0x80, 0x0 ;  /* 0x000000000000781c */ /* 0x000fda0003f0f008 */
[----:B------:R-:W-:Y:S05]  /*d000*/  @!P0 BRA `(.L_x_320) ;  /* 0x0000001000108947 */ /* 0x000fea0003800000 */
[----:B------:R0:W5:Y:S01]  /*d010*/  LDL.LU R6, [R1+0xc] ;  /* 0x00000c0001067983 */ /* 0x0001620000300800 */
[----:B------:R-:W-:-:S03]  /*d020*/  UIADD3 UR4, UR43, -0x2, URZ ;  /* 0xfffffffe2b047890 */ /* 0x000fc6000fffe03f */
[----:B------:R0:W5:Y:S03]  /*d030*/  LDL.LU R7, [R1] ;  /* 0x0000000001077983 */ /* 0x0001660000300800 */
[----:B------:R-:W-:-:S07]  /*d040*/  IMAD.U32 R20, RZ, RZ, UR4 ;  /* 0x00000004ff147e24 */ /* 0x000fce000f8e00ff */
.L_x_342:
[----:B--23-5:R-:W-:Y:S01]  /*d050*/  VIADD R2, R7, 0x1 ;  /* 0x0000000107027836 */ /* 0x02cfe20000000000 */
[----:B------:R-:W-:Y:S05]  /*d060*/  YIELD ;  /* 0x0000000000007946 */ /* 0x000fea0003800000 */
[----:B------:R-:W-:Y:S01]  /*d070*/  ISETP.NE.AND P0, PT, R2, 0x2, PT ;  /* 0x000000020200780c */ /* 0x000fe20003f05270 */
[----:B------:R-:W-:Y:S03]  /*d080*/  BSSY B0, `(.L_x_321) ;  /* 0x0000090000007945 */ /* 0x000fe60003800000 */
[----:B------:R-:W-:-:S02]  /*d090*/  SEL R3, RZ, 0x1, P0 ;  /* 0x00000001ff037807 */ /* 0x000fc40000000000 */
[----:B------:R-:W-:Y:S02]  /*d0a0*/  SEL R10, R2, RZ, P0 ;  /* 0x000000ff020a7207 */ /* 0x000fe40000000000 */
[----:B------:R-:W-:-:S05]  /*d0b0*/  LOP3.LUT R9, R6, R3, RZ, 0x3c, !PT ;  /* 0x0000000306097212 */ /* 0x000fca00078e3cff */
[----:B------:R2:W-:Y:S04]  /*d0c0*/  STL [R1+0xc], R9 ;  /* 0x00000c0901007387 */ /* 0x0005e80000100800 */
[----:B------:R2:W-:Y:S01]  /*d0d0*/  STL [R1], R10 ;  /* 0x0000000a01007387 */ /* 0x0005e20000100800 */
[----:B------:R-:W-:Y:S05]  /*d0e0*/  @!P6 BRA `(.L_x_322) ;  /* 0x000000080024e947 */ /* 0x000fea0003800000 */
[----:B------:R-:W-:Y:S01]  /*d0f0*/  ULDC.64 UR4, c[0x0][0x3f8] ;  /* 0x0000fe0000047ab9 */ /* 0x000fe20000000a00 */
[----:B------:R-:W-:Y:S01]  /*d100*/  IMAD.MOV.U32 R8, RZ, RZ, R20 ;  /* 0x000000ffff087224 */ /* 0x000fe200078e0014 */
[----:B------:R-:W-:-:S04]  /*d110*/  ISETP.NE.U32.AND P0, PT, RZ, UR4, PT ;  /* 0x00000004ff007c0c */ /* 0x000fc8000bf05070 */
[----:B------:R-:W-:-:S13]  /*d120*/  ISETP.NE.AND.EX P0, PT, RZ, UR5, PT, P0 ;  /* 0x00000005ff007c0c */ /* 0x000fda000bf05300 */
[----:B------:R-:W-:Y:S05]  /*d130*/  @!P0 BRA `(.L_x_323) ;  /* 0x00000000004c8947 */ /* 0x000fea0003800000 */
[----:B------:R-:W3:Y:S01]  /*d140*/  LDL R5, [R1+0x14] ;  /* 0x0000140001057983 */ /* 0x000ee20000100800 */
[----:B------:R-:W4:Y:S01]  /*d150*/  LDC R8, c[0x0][0x41c] ;  /* 0x00010700ff087b82 */ /* 0x000f220000000800 */
[----:B------:R-:W-:Y:S02]  /*d160*/  ULDC.64 UR6, c[0x0][0x408] ;  /* 0x0001020000067ab9 */ /* 0x000fe40000000a00 */
[----:B-1----:R-:W2:Y:S01]  /*d170*/  LDL R4, [R1+0x10] ;  /* 0x0000100001047983 */ /* 0x002ea20000100800 */
[----:B----4-:R-:W-:-:S13]  /*d180*/  ISETP.NE.AND P0, PT, R8, 0x1, PT ;  /* 0x000000010800780c */ /* 0x010fda0003f05270 */
[----:B------:R-:W1:Y:S02]  /*d190*/  @P0 LDC.64 R2, c[0x0][0x420] ;  /* 0x00010800ff020b82 */ /* 0x000e640000000a00 */
[----:B-1----:R-:W-:-:S04]  /*d1a0*/  @P0 IMAD.HI.U32 R0, R20, R2, RZ ;  /* 0x0000000214000227 */ /* 0x002fc800078e00ff */
[----:B------:R-:W-:Y:S01]  /*d1b0*/  IMAD.MOV.U32 R2, RZ, RZ, R20 ;  /* 0x000000ffff027224 */ /* 0x000fe200078e0014 */
[----:B------:R-:W-:-:S05]  /*d1c0*/  @P0 SHF.R.U32.HI R2, RZ, R3, R0 ;  /* 0x00000003ff020219 */ /* 0x000fca0000011600 */
[----:B------:R-:W-:-:S04]  /*d1d0*/  IMAD.MOV R3, RZ, RZ, -R2 ;  /* 0x000000ffff037224 */ /* 0x000fc800078e0a02 */
[----:B------:R-:W-:Y:S01]  /*d1e0*/  IMAD R8, R8, R3, R20 ;  /* 0x0000000308087224 */ /* 0x000fe200078e0214 */
[----:B------:R-:W-:Y:S01]  /*d1f0*/  SHF.R.S32.HI R3, RZ, 0x1f, R2 ;  /* 0x0000001fff037819 */ /* 0x000fe20000011402 */
[----:B---3--:R-:W-:-:S04]  /*d200*/  IMAD R0, R5, UR6, RZ ;  /* 0x0000000605007c24 */ /* 0x008fc8000f8e02ff */
[C---:B--2---:R-:W-:Y:S02]  /*d210*/  IMAD R0, R4.reuse, UR7, R0 ;  /* 0x0000000704007c24 */ /* 0x044fe4000f8e0200 */
[----:B------:R-:W-:-:S04]  /*d220*/  IMAD.WIDE.U32 R2, R4, UR6, R2 ;  /* 0x0000000604027c25 */ /* 0x000fc8000f8e0002 */
[----:B------:R-:W-:Y:S01]  /*d230*/  IMAD.IADD R0, R0, 0x1, R3 ;  /* 0x0000000100007824 */ /* 0x000fe200078e0203 */
[----:B------:R-:W-:-:S04]  /*d240*/  LEA R4, P0, R2, UR4, 0x2 ;  /* 0x0000000402047c11 */ /* 0x000fc8000f8010ff */
[----:B------:R-:W-:-:S05]  /*d250*/  LEA.HI.X R5, R2, UR5, R0, 0x2, P0 ;  /* 0x0000000502057c11 */ /* 0x000fca00080f1400 */
[----:B------:R3:W5:Y:S04]  /*d260*/  LDG.E R0, desc[UR48][R4.64] ;  /* 0x0000003004007981 */ /* 0x000768000c1e1900 */
.L_x_323:
[----:B-1-3--:R-:W-:Y:S01]  /*d270*/  LEA R4, R10, UR41, 0x3 ;  /* 0x000000290a047c11 */ /* 0x00afe2000f8e18ff */
[----:B------:R-:W1:Y:S01]  /*d280*/  S2R R2, SR_TID.X ;  /* 0x0000000000027919 */ /* 0x000e620000002100 */
[----:B------:R-:W-:Y:S01]  /*d290*/  SHF.L.U32 R3, R9, 0x1f, RZ ;  /* 0x0000001f09037819 */ /* 0x000fe200000006ff */
[----:B------:R-:W-:Y:S03]  /*d2a0*/  BSSY B1, `(.L_x_324) ;  /* 0x0000005000017945 */ /* 0x000fe60003800000 */
[----:B------:R-:W3:Y:S01]  /*d2b0*/  SYNCS.PHASECHK.TRANS64.TRYWAIT P0, [R4+URZ+0x29880], R3 ;  /* 0x02988003040075a7 */ /* 0x000ee2000800017f */
[----:B-1----:R-:W-:-:S04]  /*d2c0*/  LOP3.LUT R2, R2, 0x7f, RZ, 0xc0, !PT ;  /* 0x0000007f02027812 */ /* 0x002fc800078ec0ff */
[----:B------:R-:W-:Y:S01]  /*d2d0*/  ISETP.NE.AND P2, PT, R2, RZ, PT ;  /* 0x000000ff0200720c */ /* 0x000fe20003f45270 */
[----:B---3--:R-:W-:-:S12]  /*d2e0*/  @!P0 BRA `(.L_x_325) ;  /* 0x0000002400e48947 */ /* 0x008fd80003800000 */
.L_x_386:
[----:B------:R-:W-:Y:S05]  /*d2f0*/  BSYNC B1 ;  /* 0x0000000000017941 */ /* 0x000fea0003800000 */
.L_x_324:
[----:B------:R-:W-:Y:S04]  /*d300*/  BSSY B1, `(.L_x_326) ;  /* 0x0000009000017945 */ /* 0x000fe80003800000 */
[----:B------:R-:W-:Y:S05]  /*d310*/  @P2 BRA `(.L_x_327) ;  /* 0x00000000001c2947 */ /* 0x000fea0003800000 */
[----:B------:R-:W3:Y:S02]  /*d320*/  S2R R2, SR_TID.X ;  /* 0x0000000000027919 */ /* 0x000ee40000002100 */
[----:B---3--:R-:W-:Y:S01]  /*d330*/  LOP3.LUT R5, R2, 0x1f, RZ, 0xc0, !PT ;  /* 0x0000001f02057812 */ /* 0x008fe200078ec0ff */
[----:B------:R-:W-:-:S03]  /*d340*/  IMAD.MOV.U32 R2, RZ, RZ, 0x5000 ;  /* 0x00005000ff027424 */ /* 0x000fc600078e00ff */
[----:B------:R-:W-:Y:S01]  /*d350*/  ISETP.NE.AND P0, PT, R5, RZ, PT ;  /* 0x000000ff0500720c */ /* 0x000fe20003f05270 */
[----:B------:R3:W-:-:S12]  /*d360*/  SYNCS.ARRIVE.TRANS64 RZ, [R4+URZ+0x29870], R2 ;  /* 0x0298700204ff79a7 */ /* 0x0007d8000800003f */
[----:B---3--:R-:W-:Y:S05]  /*d370*/  @!P0 BRA `(.L_x_327) ;  /* 0x0000000000048947 */ /* 0x008fea0003800000 */
[----:B------:R-:W-:Y:S01]  /*d380*/  BPT.TRAP 0x1 ;  /* 0x000000040000795c */ /* 0x000fe20000300000 */
.L_x_327:
[----:B------:R-:W-:Y:S05]  /*d390*/  BSYNC B1 ;  /* 0x0000000000017941 */ /* 0x000fea0003800000 */
.L_x_326:
[----:B------:R-:W3:Y:S04]  /*d3a0*/  LDL R11, [R1+0x8] ;  /* 0x00000800010b7983 */ /* 0x000ee80000100800 */
[----:B--2---:R-:W2:Y:S04]  /*d3b0*/  LDL R9, [R1] ;  /* 0x0000000001097983 */ /* 0x004ea80000100800 */
[----:B------:R-:W4:Y:S01]  /*d3c0*/  LDL R5, [R1+0x18] ;  /* 0x0000180001057983 */ /* 0x000f220000100800 */
[----:B------:R-:W-:Y:S01]  /*d3d0*/  IMAD.MOV.U32 R10, RZ, RZ, RZ ;  /* 0x000000ffff0a7224 */ /* 0x000fe200078e00ff */
[----:B------:R-:W-:Y:S01]  /*d3e0*/  UIADD3 UR4, UP0, UR54, 0x470, URZ ;  /* 0x0000047036047890 */ /* 0x000fe2000ff1e03f */
[----:B------:R-:W-:Y:S01]  /*d3f0*/  IMAD.U32 R2, RZ, RZ, UR41 ;  /* 0x00000029ff027e24 */ /* 0x000fe2000f8e00ff */
[----:B------:R-:W-:Y:S01]  /*d400*/  PLOP3.LUT P0, PT, PT, PT, PT, 0x80, 0x0 ;  /* 0x000000000000781c */ /* 0x000fe20003f0f070 */
[----:B------:R-:W-:Y:S01]  /*d410*/  UMOV UR6, 0x0 ;  /* 0x0000000000067882 */ /* 0x000fe20000000000 */
[----:B------:R-:W-:Y:S01]  /*d420*/  R2UR UR10, R10 ;  /* 0x000000000a0a72ca */ /* 0x000fe200000e0000 */
[----:B------:R-:W-:Y:S01]  /*d430*/  UIADD3.X UR5, URZ, UR55, URZ, UP0, !UPT ;  /* 0x000000373f057290 */ /* 0x000fe200087fe43f */
[----:B------:R-:W-:Y:S01]  /*d440*/  UMOV UR7, 0x14f00000 ;  /* 0x14f0000000077882 */ /* 0x000fe20000000000 */
[----:B---3--:R-:W-:Y:S01]  /*d450*/  R2UR UR12, R11 ;  /* 0x000000000b0c72ca */ /* 0x008fe200000e0000 */
[----:B--2---:R-:W-:-:S02]  /*d460*/  IMAD R9, R9, 0x5000, R2 ;  /* 0x0000500009097824 */ /* 0x004fc400078e0202 */
[----:B----4-:R-:W-:Y:S02]  /*d470*/  IMAD R5, R8, 0xa0, R5 ;  /* 0x000000a008057824 */ /* 0x010fe400078e0205 */
[----:B------:R-:W-:Y:S02]  /*d480*/  VIADD R8, R9, 0xa400 ;  /* 0x0000a40009087836 */ /* 0x000fe40000000000 */
[----:B------:R-:W-:-:S08]  /*d490*/  VIADD R9, R4, 0x29870 ;  /* 0x0002987004097836 */ /* 0x000fd00000000000 */
.L_x_328:
        /* <DEDUP_REMOVED lines=12> */
.L_x_387:
[----:B------:R-:W-:Y:S05]  /*d560*/  BSYNC B1 ;  /* 0x0000000000017941 */ /* 0x000fea0003800000 */
.L_x_329:
[----:B------:R-:W-:Y:S01]  /*d570*/  BSSY B1, `(.L_x_331) ;  /* 0x000000b000017945 */ /* 0x000fe20003800000 */
[----:B------:R-:W-:Y:S02]  /*d580*/  IMAD.MOV.U32 R8, RZ, RZ, 0x0 ;  /* 0x00000000ff087424 */ /* 0x000fe400078e00ff */
[----:B------:R-:W-:Y:S01]  /*d590*/  IMAD.MOV.U32 R9, RZ, RZ, 0x14f00000 ;  /* 0x14f00000ff097424 */ /* 0x000fe200078e00ff */
[----:B------:R-:W-:Y:S06]  /*d5a0*/  @P2 BRA `(.L_x_332) ;  /* 0x00000000001c2947 */ /* 0x000fec0003800000 */
[----:B------:R-:W3:Y:S01]  /*d5b0*/  S2R R11, SR_TID.X ;  /* 0x00000000000b7919 */ /* 0x000ee20000002100 */
[----:B-12---:R-:W-:-:S04]  /*d5c0*/  IMAD.MOV.U32 R3, RZ, RZ, 0x7800 ;  /* 0x00007800ff037424 */ /* 0x006fc800078e00ff */
[----:B------:R4:W-:Y:S01]  /*d5d0*/  SYNCS.ARRIVE.TRANS64 RZ, [R4+URZ+0x29830], R3 ;  /* 0x0298300304ff79a7 */ /* 0x0009e2000800003f */
[----:B---3--:R-:W-:-:S04]  /*d5e0*/  LOP3.LUT R11, R11, 0x1f, RZ, 0xc0, !PT ;  /* 0x0000001f0b0b7812 */ /* 0x008fc800078ec0ff */
[----:B------:R-:W-:-:S13]  /*d5f0*/  ISETP.NE.AND P0, PT, R11, RZ, PT ;  /* 0x000000ff0b00720c */ /* 0x000fda0003f05270 */
[----:B----4-:R-:W-:Y:S05]  /*d600*/  @!P0 BRA `(.L_x_332) ;  /* 0x0000000000048947 */ /* 0x010fea0003800000 */
[----:B------:R-:W-:Y:S01]  /*d610*/  BPT.TRAP 0x1 ;  /* 0x000000040000795c */ /* 0x000fe20000300000 */
.L_x_332:
[----:B------:R-:W-:Y:S05]  /*d620*/  BSYNC B1 ;  /* 0x0000000000017941 */ /* 0x000fea0003800000 */
.L_x_331:
[----:B------:R-:W3:Y:S04]  /*d630*/  LDL R11, [R1+0x8] ;  /* 0x00000800010b7983 */ /* 0x000ee80000100800 */
[----:B-12---:R-:W2:Y:S01]  /*d640*/  LDL R3, [R1] ;  /* 0x0000000001037983 */ /* 0x006ea20000100800 */
[----:B------:R-:W-:Y:S01]  /*d650*/  R2UR UR10, R10 ;  /* 0x000000000a0a72ca */ /* 0x000fe200000e0000 */
[----:B------:R-:W-:Y:S01]  /*d660*/  UIADD3 UR4, UP0, UR54, 0x370, URZ ;  /* 0x0000037036047890 */ /* 0x000fe2000ff1e03f */
[----:B------:R-:W-:Y:S01]  /*d670*/  R2UR UR6, R8 ;  /* 0x00000000080672ca */ /* 0x000fe200000e0000 */
[----:B------:R-:W-:Y:S01]  /*d680*/  VIADD R4, R4, 0x29830 ;  /* 0x0002983004047836 */ /* 0x000fe20000000000 */
[----:B------:R-:W-:Y:S01]  /*d690*/  R2UR UR7, R9 ;  /* 0x00000000090772ca */ /* 0x000fe200000e0000 */
[----:B------:R-:W-:Y:S01]  /*d6a0*/  UIADD3.X UR5, URZ, UR55, URZ, UP0, !UPT ;  /* 0x000000373f057290 */ /* 0x000fe200087fe43f */
[----:B------:R-:W-:-:S02]  /*d6b0*/  PLOP3.LUT P0, PT, PT, PT, PT, 0x80, 0x0 ;  /* 0x000000000000781c */ /* 0x000fc40003f0f070 */
[----:B---3--:R-:W-:Y:S01]  /*d6c0*/  R2UR UR12, R11 ;  /* 0x000000000b0c72ca */ /* 0x008fe200000e0000 */
[----:B--2---:R-:W-:-:S04]  /*d6d0*/  IMAD R2, R3, 0x7800, R2 ;  /* 0x0000780003027824 */ /* 0x004fc800078e0202 */
[----:B------:R-:W-:-:S10]  /*d6e0*/  VIADD R3, R2, 0x1a400 ;  /* 0x0001a40002037836 */ /* 0x000fd40000000000 */
.L_x_333:
        /* <DEDUP_REMOVED lines=16> */
.L_x_334:
        /* <DEDUP_REMOVED lines=16> */
.L_x_335:
        /* <DEDUP_REMOVED lines=8> */
[----:B---3--:R-:W-:Y:S05]  /*d970*/  @P0 BRA.U.ANY `(.L_x_335) ;  /* 0xfffffffd00dc0947 */ /* 0x008fea000393ffff */
.L_x_322:
[----:B------:R-:W-:Y:S05]  /*d980*/  BSYNC B0 ;  /* 0x0000000000007941 */ /* 0x000fea0003800000 */
.L_x_321:
[----:B------:R-:W-:-:S06]  /*d990*/  UISETP.NE.AND UP0, UPT, UR42, 0x3, UPT ;  /* 0x000000032a00788c */ /* 0x000fcc000bf05270 */
[----:B------:R-:W-:-:S13]  /*d9a0*/  PLOP3.LUT P0, PT, PT, PT, UP0, 0x80, 0x0 ;  /* 0x000000000000781c */ /* 0x000fda0003f0f008 */
[----:B------:R-:W-:Y:S05]  /*d9b0*/  @!P0 BRA `(.L_x_336) ;  /* 0x0000000000048947 */ /* 0x000fea0003800000 */
[----:B------:R-:W-:Y:S01]  /*d9c0*/  BPT.TRAP 0x1 ;  /* 0x000000040000795c */ /* 0x000fe20000300000 */
.L_x_336:
[----:B------:R-:W-:Y:S01]  /*d9d0*/  IMAD.U32 R2, RZ, RZ, UR51 ;  /* 0x00000033ff027e24 */ /* 0x000fe2000f8e00ff */
[----:B------:R-:W-:Y:S01]  /*d9e0*/  LEA R3, R7, UR41, 0x3 ;  /* 0x0000002907037c11 */ /* 0x000fe2000f8e18ff */
[----:B------:R-:W-:Y:S03]  /*d9f0*/  BSSY B0, `(.L_x_337) ;  /* 0x0000007000007945 */ /* 0x000fe60003800000 */
[----:B------:R-:W-:Y:S01]  /*da00*/  ISETP.NE.AND P0, PT, R2, 0x3, PT ;  /* 0x000000030200780c */ /* 0x000fe20003f05270 */
[----:B------:R3:W-:Y:S01]  /*da10*/  STL [R1+0x4], R3 ;  /* 0x0000040301007387 */ /* 0x0007e20000100800 */
[----:B------:R-:W-:-:S04]  /*da20*/  LOP3.LUT R2, R6, 0x1, RZ, 0x3c, !PT ;  /* 0x0000000106027812 */ /* 0x000fc800078e3cff */
[----:B------:R-:W-:-:S04]  /*da30*/  SHF.L.U32 R2, R2, 0x1f, RZ ;  /* 0x0000001f02027819 */ /* 0x000fc800000006ff */
[----:B------:R-:W4:Y:S02]  /*da40*/  SYNCS.PHASECHK.TRANS64.TRYWAIT P2, [R3+URZ+0x29870], R2 ;  /* 0x02987002030075a7 */ /* 0x000f24000804017f */
[----:B---34-:R-:W-:Y:S05]  /*da50*/  @!P2 BRA `(.L_x_338) ;  /* 0x000000200030a947 */ /* 0x018fea0003800000 */
.L_x_388:
[----:B------:R-:W-:Y:S05]  /*da60*/  BSYNC B0 ;  /* 0x0000000000007941 */ /* 0x000fea0003800000 */
.L_x_337:
[----:B------:R-:W-:Y:S05]  /*da70*/  @!P0 BRA `(.L_x_339) ;  /* 0x0000000000048947 */ /* 0x000fea0003800000 */
[----:B------:R-:W-:Y:S01]  /*da80*/  BPT.TRAP 0x1 ;  /* 0x000000040000795c */ /* 0x000fe20000300000 */
.L_x_339:
[----:B---3--:R-:W3:Y:S01]  /*da90*/  LDL R2, [R1+0x4] ;  /* 0x0000040001027983 */ /* 0x008ee20000100800 */
[----:B------:R-:W-:-:S04]  /*daa0*/  SHF.L.U32 R3, R6, 0x1f, RZ ;  /* 0x0000001f06037819 */ /* 0x000fc800000006ff */
[----:B---3--:R3:W4:Y:S02]  /*dab0*/  SYNCS.PHASECHK.TRANS64.TRYWAIT P2, [R2+URZ+0x29860], R3 ;  /* 0x02986003020075a7 */ /* 0x008724000804017f */
[----:B---3--:R-:W-:Y:S01]  /*dac0*/  IMAD R2, R7, 0x5000, RZ ;  /* 0x0000500007027824 */ /* 0x008fe200078e02ff */
[----:B----4-:R-:W-:Y:S06]  /*dad0*/  @!P2 BRA `(.L_x_340) ;  /* 0x000000200028a947 */ /* 0x010fec0003800000 */
.L_x_389:
[----:B-1----:R-:W3:Y:S04]  /*dae0*/  LDL R4, [R1+0x28] ;  /* 0x0000280001047983 */ /* 0x002ee80000100800 */
[----:B--2---:R-:W2:Y:S04]  /*daf0*/  LDL R10, [R1+0x2c] ;  /* 0x00002c00010a7983 */ /* 0x004ea80000100800 */
[----:B------:R-:W4:Y:S01]  /*db00*/  LDL R12, [R1+0x1c] ;  /* 0x00001c00010c7983 */ /* 0x000f220000100800 */
[----:B------:R-:W-:Y:S05]  /*db10*/  WARPSYNC.ALL ;  /* 0x0000000000007948 */ /* 0x000fea0003800000 */
[----:B---3--:R-:W-:-:S05]  /*db20*/  LOP3.LUT R3, R2, R4, RZ, 0xfc, !PT ;  /* 0x0000000402037212 */ /* 0x008fca00078efcff */
[----:B------:R-:W1:Y:S01]  /*db30*/  LDSM.16.MT88.4 R4, [R3+UR41+0xa400] ;  /* 0x00a400290304783b */ /* 0x000e620008004200 */
[----:B------:R-:W-:Y:S01]  /*db40*/  VIADD R21, R3, UR41 ;  /* 0x0000002903157c36 */ /* 0x000fe20008000000 */
[----:B----4-:R-:W-:-:S03]  /*db50*/  IADD3 R2, R2, UR41, R12 ;  /* 0x0000002902027c10 */ /* 0x010fc6000fffe00c */
        /* <DEDUP_REMOVED lines=68> */
.L_x_341:
        /* <DEDUP_REMOVED lines=11> */
.L_x_320:
[----:B------:R-:W-:Y:S04]  /*e050*/  BSSY B0, `(.L_x_343) ;  /* 0x000000f000007945 */ /* 0x000fe80003800000 */
[----:B------:R-:W-:Y:S05]  /*e060*/  @P1 BRA `(.L_x_344) ;  /* 0x0000000000341947 */ /* 0x000fea0003800000 */
[----:B------:R-:W4:Y:S01]  /*e070*/  S2R R5, SR_LANEID ;  /* 0x0000000000057919 */ /* 0x000f220000000000 */
[----:B------:R-:W-:Y:S01]  /*e080*/  VOTEU.ANY UR4, UPT, PT ;  /* 0x0000000000047886 */ /* 0x000fe200038e0100 */
[----:B--23--:R-:W2:Y:S01]  /*e090*/  LDC.64 R2, c[0x0][0xc38] ;  /* 0x00030e00ff027b82 */ /* 0x00cea20000000a00 */
[----:B------:R-:W4:Y:S02]  /*e0a0*/  FLO.U32 R0, UR4 ;  /* 0x0000000400007d00 */ /* 0x000f2400080e0000 */
[----:B----4-:R-:W-:-:S06]  /*e0b0*/  ISETP.EQ.U32.AND P0, PT, R0, R5, PT ;  /* 0x000000050000720c */ /* 0x010fcc0003f02070 */
[----:B------:R-:W2:Y:S07]  /*e0c0*/  POPC R5, UR4 ;  /* 0x0000000400057d09 */ /* 0x000eae0008000000 */
[----:B--2---:R-:W2:Y:S01]  /*e0d0*/  @P0 ATOMG.E.ADD.STRONG.GPU PT, R3, desc[UR48][R2.64], R5 ;  /* 0x00000005020309a8 */ /* 0x004ea200081ee1f0 */
[----:B-1----:R-:W1:Y:S02]  /*e0e0*/  S2R R4, SR_LTMASK ;  /* 0x0000000000047919 */ /* 0x002e640000003900 */
[----:B-1----:R-:W-:-:S04]  /*e0f0*/  LOP3.LUT R4, R4, UR4, RZ, 0xc0, !PT ;  /* 0x0000000404047c12 */ /* 0x002fc8000f8ec0ff */
[----:B-----5:R-:W1:Y:S01]  /*e100*/  POPC R7, R4 ;  /* 0x0000000400077309 */ /* 0x020e620000000000 */
[----:B--2---:R-:W1:Y:S02]  /*e110*/  SHFL.IDX PT, R0, R3, R0, 0x1f ;  /* 0x00001f0003007589 */ /* 0x004e6400000e0000 */
[----:B-1----:R-:W-:-:S05]  /*e120*/  IADD3 R0, R0, UR50, R7 ;  /* 0x0000003200007c10 */ /* 0x002fca000fffe007 */
[----:B------:R4:W-:Y:S02]  /*e130*/  STL [R1+0x20], R0 ;  /* 0x0000200001007387 */ /* 0x0009e40000100800 */
.L_x_344:
[----:B------:R-:W-:Y:S05]  /*e140*/  BSYNC B0 ;  /* 0x0000000000007941 */ /* 0x000fea0003800000 */
.L_x_343:
[----:B------:R-:W-:-:S06]  /*e150*/  UISETP.NE.AND UP0, UPT, UR42, 0x3, UPT ;  /* 0x000000032a00788c */ /* 0x000fcc000bf05270 */
[----:B------:R-:W-:-:S13]  /*e160*/  PLOP3.LUT P0, PT, PT, PT, UP0, 0x80, 0x0 ;  /* 0x000000000000781c */ /* 0x000fda0003f0f008 */
[----:B------:R-:W-:Y:S05]  /*e170*/  @!P0 BRA `(.L_x_345) ;  /* 0x0000000000048947 */ /* 0x000fea0003800000 */
[----:B------:R-:W-:Y:S01]  /*e180*/  BPT.TRAP 0x1 ;  /* 0x000000040000795c */ /* 0x000fe20000300000 */
.L_x_345:
[----:B--23--:R-:W2:Y:S04]  /*e190*/  LDL R2, [R1+0xc] ;  /* 0x00000c0001027983 */ /* 0x00cea80000100800 */
[----:B----4-:R-:W3:Y:S01]  /*e1a0*/  LDL R0, [R1] ;  /* 0x0000000001007983 */ /* 0x010ee20000100800 */
[----:B------:R-:W-:Y:S01]  /*e1b0*/  BSSY B0, `(.L_x_346) ;  /* 0x0000008000007945 */ /* 0x000fe20003800000 */
[----:B--2---:R-:W-:-:S04]  /*e1c0*/  LOP3.LUT R3, R2, 0x1, RZ, 0x3c, !PT ;  /* 0x0000000102037812 */ /* 0x004fc800078e3cff */
[----:B------:R-:W-:Y:S02]  /*e1d0*/  SHF.L.U32 R3, R3, 0x1f, RZ ;  /* 0x0000001f03037819 */ /* 0x000fe400000006ff */
[----:B---3--:R-:W-:-:S04]  /*e1e0*/  LEA R20, R0, UR41, 0x3 ;  /* 0x0000002900147c11 */ /* 0x008fc8000f8e18ff */
[----:B------:R-:W2:Y:S01]  /*e1f0*/  SYNCS.PHASECHK.TRANS64.TRYWAIT P0, [R20+URZ+0x29870], R3 ;  /* 0x02987003140075a7 */ /* 0x000ea2000800017f */
[----:B------:R-:W-:-:S05]  /*e200*/  IMAD.U32 R0, RZ, RZ, UR51 ;  /* 0x00000033ff007e24 */ /* 0x000fca000f8e00ff */
[----:B------:R-:W-:Y:S01]  /*e210*/  ISETP.NE.AND P2, PT, R0, 0x3, PT ;  /* 0x000000030000780c */ /* 0x000fe20003f45270 */
[----:B--2---:R-:W-:-:S12]  /*e220*/  @!P0 BRA `(.L_x_347) ;  /* 0x00000018006c8947 */ /* 0x004fd80003800000 */
.L_x_390:
[----:B------:R-:W-:Y:S05]  /*e230*/  BSYNC B0 ;  /* 0x0000000000007941 */ /* 0x000fea0003800000 */
.L_x_346:
[----:B------:R-:W-:Y:S05]  /*e240*/  @!P2 BRA `(.L_x_348) ;  /* 0x000000000004a947 */ /* 0x000fea0003800000 */
[----:B------:R-:W-:Y:S01]  /*e250*/  BPT.TRAP 0x1 ;  /* 0x000000040000795c */ /* 0x000fe20000300000 */
.L_x_348:
[----:B------:R-:W2:Y:S02]  /*e260*/  LDL R0, [R1+0xc] ;  /* 0x00000c0001007983 */ /* 0x000ea40000100800 */
[----:B--2---:R-:W-:-:S04]  /*e270*/  SHF.L.U32 R3, R0, 0x1f, RZ ;  /* 0x0000001f00037819 */ /* 0x004fc800000006ff */
[----:B------:R-:W2:Y:S02]  /*e280*/  SYNCS.PHASECHK.TRANS64.TRYWAIT P0, [R20+URZ+0x29860], R3 ;  /* 0x02986003140075a7 */ /* 0x000ea4000800017f */
[----:B--2---:R-:W-:Y:S05]  /*e290*/  @!P0 BRA `(.L_x_349) ;  /* 0x0000001800648947 */ /* 0x004fea0003800000 */
.L_x_391:
[----:B------:R-:W3:Y:S04]  /*e2a0*/  LDL R0, [R1] ;  /* 0x0000000001007983 */ /* 0x000ee80000100800 */
[----:B------:R-:W4:Y:S04]  /*e2b0*/  LDL R2, [R1+0x28] ;  /* 0x0000280001027983 */ /* 0x000f280000100800 */
[----:B------:R-:W2:Y:S04]  /*e2c0*/  LDL R10, [R1+0x2c] ;  /* 0x00002c00010a7983 */ /* 0x000ea80000100800 */
[----:B------:R-:W2:Y:S01]  /*e2d0*/  LDL R12, [R1+0x1c] ;  /* 0x00001c00010c7983 */ /* 0x000ea20000100800 */
[----:B------:R-:W-:Y:S05]  /*e2e0*/  WARPSYNC.ALL ;  /* 0x0000000000007948 */ /* 0x000fea0003800000 */
[----:B---3--:R-:W-:-:S05]  /*e2f0*/  IMAD R0, R0, 0x5000, RZ ;  /* 0x0000500000007824 */ /* 0x008fca00078e02ff */
[----:B----4-:R-:W-:-:S05]  /*e300*/  LOP3.LUT R2, R0, R2, RZ, 0xfc, !PT ;  /* 0x0000000200027212 */ /* 0x010fca00078efcff */
[----:B-1---5:R-:W1:Y:S01]  /*e310*/  LDSM.16.MT88.4 R4, [R2+UR41+0xa400] ;  /* 0x00a400290204783b */ /* 0x022e620008004200 */
[----:B--2---:R-:W-:Y:S01]  /*e320*/  VIADD R3, R2, UR41 ;  /* 0x0000002902037c36 */ /* 0x004fe20008000000 */
[----:B------:R-:W-:-:S03]  /*e330*/  IADD3 R0, R0, UR41, R12 ;  /* 0x0000002900007c10 */ /* 0x000fc6000fffe00c */
        /* <DEDUP_REMOVED lines=68> */
.L_x_350:
[----:B------:R-:W3:Y:S01]  /*e780*/  LDL.LU R2, [R1] ;  /* 0x0000000001027983 */ /* 0x000ee20000300800 */
[----:B-1----:R-:W-:Y:S03]  /*e790*/  SYNCS.ARRIVE.TRANS64.A1T0 RZ, [R20+URZ+0x29850], RZ ;  /* 0x029850ff14ff79a7 */ /* 0x002fe6000810003f */
[----:B------:R-:W4:Y:S01]  /*e7a0*/  LDL.LU R3, [R1+0xc] ;  /* 0x00000c0001037983 */ /* 0x000f220000300800 */
[----:B--2---:R-:W-:-:S05]  /*e7b0*/  @!P1 VIADD R0, R20, 0x29880 ;  /* 0x0002988014009836 */ /* 0x004fca0000000000 */
[----:B------:R-:W-:Y:S01]  /*e7c0*/  @!P1 PRMT R0, RZ, 0x654, R0 ;  /* 0x00000654ff009816 */ /* 0x000fe20000000000 */
[----:B------:R-:W-:Y:S06]  /*e7d0*/  BAR.SYNC.DEFER_BLOCKING 0x2, 0x80 ;  /* 0x0082000000007b1d */ /* 0x000fec0000010000 */
[----:B------:R3:W-:Y:S02]  /*e7e0*/  @!P1 SYNCS.ARRIVE.TRANS64.RED.A1T0 RZ, [R0+URZ], RZ ;  /* 0x000000ff00ff99a7 */ /* 0x0007e4000810043f */
[----:B---3--:R-:W-:-:S05]  /*e7f0*/  VIADD R0, R2, 0x1 ;  /* 0x0000000102007836 */ /* 0x008fca0000000000 */
[----:B------:R-:W-:-:S04]  /*e800*/  ISETP.NE.AND P0, PT, R0, 0x2, PT ;  /* 0x000000020000780c */ /* 0x000fc80003f05270 */
[----:B------:R-:W-:Y:S02]  /*e810*/  SEL R2, RZ, 0x1, P0 ;  /* 0x00000001ff027807 */ /* 0x000fe40000000000 */
[----:B------:R-:W-:Y:S02]  /*e820*/  SEL R0, R0, RZ, P0 ;  /* 0x000000ff00007207 */ /* 0x000fe40000000000 */
[----:B----4-:R-:W-:-:S03]  /*e830*/  LOP3.LUT R3, R3, R2, RZ, 0x3c, !PT ;  /* 0x0000000203037212 */ /* 0x010fc600078e3cff */
[----:B------:R1:W-:Y:S04]  /*e840*/  STL [R1], R0 ;  /* 0x0000000001007387 */ /* 0x0003e80000100800 */
[----:B------:R1:W-:Y:S02]  /*e850*/  STL [R1+0xc], R3 ;  /* 0x00000c0301007387 */ /* 0x0003e40000100800 */
.L_x_304:
[----:B------:R-:W-:Y:S05]  /*e860*/  BSYNC B6 ;  /* 0x0000000000067941 */ /* 0x000fea0003800000 */
.L_x_302:
[----:B-12---:R-:W2:Y:S02]  /*e870*/  LDL R0, [R1+0x30] ;  /* 0x0000300001007983 */ /* 0x006ea40000100800 */
[----:B--2---:R-:W-:-:S13]  /*e880*/  LOP3.LUT P0, RZ, R0, 0x2, RZ, 0xc0, !PT ;  /* 0x0000000200ff7812 */ /* 0x004fda000780c0ff */
[----:B------:R-:W-:Y:S05]  /*e890*/  @!P0 BRA `(.L_x_351) ;  /* 0x0000000000308947 */ /* 0x000fea0003800000 */
[----:B------:R-:W1:Y:S08]  /*e8a0*/  S2UR UR5, SR_CgaCtaId ;  /* 0x00000000000579c3 */ /* 0x000e700000008800 */
[----:B------:R-:W-:Y:S06]  /*e8b0*/  BAR.SYNC.DEFER_BLOCKING 0x5, 0x180 ;  /* 0x0146000000007b1d */ /* 0x000fec0000010000 */
[----:B------:R-:W-:-:S02]  /*e8c0*/  UMOV UR4, 0x400 ;  /* 0x0000040000047882 */ /* 0x000fc40000000000 */
[----:B-1----:R-:W-:-:S09]  /*e8d0*/  ULEA UR4, UR5, UR4, 0x18 ;  /* 0x0000000405047291 */ /* 0x002fd2000f8ec03f */
[----:B------:R-:W1:Y:S04]  /*e8e0*/  LDS.128 R4, [UR4+0x298d0] ;  /* 0x0298d004ff047984 */ /* 0x000e680008000c00 */
[----:B-1----:R2:W-:Y:S01]  /*e8f0*/  STL.64 [R1+0x20], R4 ;  /* 0x0000200401007387 */ /* 0x0025e20000100a00 */
[----:B------:R-:W-:Y:S02]  /*e900*/  IMAD.MOV.U32 R2, RZ, RZ, R7 ;  /* 0x000000ffff027224 */ /* 0x000fe400078e0007 */
[----:B------:R-:W-:-:S03]  /*e910*/  IMAD.MOV.U32 R0, RZ, RZ, R6 ;  /* 0x000000ffff007224 */ /* 0x000fc600078e0006 */
[----:B------:R-:W-:Y:S02]  /*e920*/  R2UR UR52, R2 ;  /* 0x00000000023472ca */ /* 0x000fe400000e0000 */
[----:B------:R-:W-:Y:S01]  /*e930*/  R2UR UR38, R0 ;  /* 0x00000000002672ca */ /* 0x000fe200000e0000 */
[----:B------:R-:W-:Y:S06]  /*e940*/  BAR.ARV 0x4, 0x180 ;  /* 0x0106000000007b1d */ /* 0x000fec0000002000 */
[----:B------:R-:W-:Y:S08]  /*e950*/  BRA `(.L_x_352) ;  /* 0x00000008003c7947 */ /* 0x000ff00003800000 */
.L_x_351:
[----:B------:R-:W1:Y:S01]  /*e960*/  S2R R2, SR_TID.X ;  /* 0x0000000000027919 */ /* 0x000e620000002100 */
[----:B------:R-:W-:Y:S01]  /*e970*/  ULDC UR4, c[0x0][0xc14] ;  /* 0x0003050000047ab9 */ /* 0x000fe20000000800 */
[----:B------:R-:W2:Y:S01]  /*e980*/  LDL.LU R0, [R1+0x20] ;  /* 0x0000200001007983 */ /* 0x000ea20000300800 */
[----:B------:R-:W-:Y:S01]  /*e990*/  IMAD.MOV.U32 R4, RZ, RZ, RZ ;  /* 0x000000ffff047224 */ /* 0x000fe200078e00ff */
[----:B-1----:R-:W-:-:S04]  /*e9a0*/  LOP3.LUT R9, R2, 0x1f, RZ, 0xc0, !PT ;  /* 0x0000001f02097812 */ /* 0x002fc800078ec0ff */
[C---:B------:R-:W-:Y:S01]  /*e9b0*/  ISETP.NE.AND P0, PT, R9.reuse, 0x1f, PT ;  /* 0x0000001f0900780c */ /* 0x040fe20003f05270 */
[----:B------:R-:W-:-:S05]  /*e9c0*/  VIADD R5, R9, UR52 ;  /* 0x0000003409057c36 */ /* 0x000fca0008000000 */
[----:B------:R-:W-:Y:S01]  /*e9d0*/  ISETP.GE.OR P1, PT, R5, UR4, !P0 ;  /* 0x0000000405007c0c */ /* 0x000fe2000c726670 */
[----:B------:R-:W-:-:S12]  /*e9e0*/  ULDC UR4, c[0x0][0xc14] ;  /* 0x0003050000047ab9 */ /* 0x000fd80000000800 */
[----:B------:R-:W1:Y:S02]  /*e9f0*/  @!P1 LDC.64 R2, c[0x0][0xc58] ;  /* 0x00031600ff029b82 */ /* 0x000e640000000a00 */
[----:B-1----:R-:W-:-:S05]  /*ea00*/  @!P1 IMAD.WIDE R2, R5, 0x4, R2 ;  /* 0x0000000405029825 */ /* 0x002fca00078e0202 */
[----:B------:R-:W3:Y:S01]  /*ea10*/  @!P1 LDG.E R4, desc[UR48][R2.64] ;  /* 0x0000003002049981 */ /* 0x000ee2000c1e1900 */
[C---:B------:R-:W-:Y:S02]  /*ea20*/  ISETP.NE.AND P1, PT, R9.reuse, RZ, PT ;  /* 0x000000ff0900720c */ /* 0x040fe40003f25270 */
[C---:B------:R-:W-:Y:S02]  /*ea30*/  ISETP.GE.U32.AND P2, PT, R9.reuse, 0x2, PT ;  /* 0x000000020900780c */ /* 0x040fe40003f46070 */
[C---:B------:R-:W-:Y:S02]  /*ea40*/  ISETP.GE.U32.AND P3, PT, R9.reuse, 0x4, PT ;  /* 0x000000040900780c */ /* 0x040fe40003f66070 */
[C---:B------:R-:W-:Y:S02]  /*ea50*/  ISETP.GE.U32.AND P4, PT, R9.reuse, 0x8, PT ;  /* 0x000000080900780c */ /* 0x040fe40003f86070 */
[----:B------:R-:W-:Y:S01]  /*ea60*/  ISETP.GE.U32.AND P5, PT, R9, 0x10, PT ;  /* 0x000000100900780c */ /* 0x000fe20003fa6070 */
[----:B--2---:R-:W-:-:S02]  /*ea70*/  IMAD.MOV.U32 R8, RZ, RZ, R0 ;  /* 0x000000ffff087224 */ /* 0x004fc400078e0000 */
[----:B---3--:R-:W1:Y:S02]  /*ea80*/  SHFL.UP PT, R0, R4, 0x1, RZ ;  /* 0x0420000004007989 */ /* 0x008e6400000e00ff */
[----:B-1----:R-:W-:-:S05]  /*ea90*/  SEL R5, R0, RZ, P1 ;  /* 0x000000ff00057207 */ /* 0x002fca0000800000 */
[----:B------:R-:W-:-:S05]  /*eaa0*/  IMAD.IADD R5, R4, 0x1, R5 ;  /* 0x0000000104057824 */ /* 0x000fca00078e0205 */
[----:B------:R-:W1:Y:S02]  /*eab0*/  SHFL.UP PT, R0, R5, 0x2, RZ ;  /* 0x0440000005007989 */ /* 0x000e6400000e00ff */
        /* <DEDUP_REMOVED lines=8> */
[----:B------:R-:W1:Y:S04]  /*eb40*/  SHFL.UP PT, R2, R7, 0x10, RZ ;  /* 0x0600000007027989 */ /* 0x000e6800000e00ff */
[----:B------:R-:W-:Y:S01]  /*eb50*/  SHFL.IDX PT, R9, R8, 0x1, 0x1f ;  /* 0x00201f0008097f89 */ /* 0x000fe200000e0000 */
[----:B-1----:R-:W-:-:S05]  /*eb60*/  SEL R2, R2, RZ, P5 ;  /* 0x000000ff02027207 */ /* 0x002fca0002800000 */
[----:B------:R-:W-:Y:S02]  /*eb70*/  IMAD.IADD R3, R7, 0x1, R2 ;  /* 0x0000000107037824 */ /* 0x000fe400078e0202 */
[----:B------:R-:W1:Y:S03]  /*eb80*/  LDC R2, c[0x0][0xc10] ;  /* 0x00030400ff027b82 */ /* 0x000e660000000800 */
[----:B------:R-:W1:Y:S04]  /*eb90*/  SHFL.IDX PT, R5, R3, 0x1f, 0x1f ;  /* 0x03e01f0003057f89 */ /* 0x000e6800000e0000 */
[----:B------:R-:W2:Y:S01]  /*eba0*/  SHFL.IDX PT, R0, R8, RZ, 0x1f ;  /* 0x00001fff08007589 */ /* 0x000ea200000e0000 */
[----:B-1----:R-:W-:-:S04]  /*ebb0*/  IMAD R6, R5, R2, RZ ;  /* 0x0000000205067224 */ /* 0x002fc800078e02ff */
[----:B------:R-:W-:-:S05]  /*ebc0*/  IMAD.IADD R5, R9, 0x1, R6 ;  /* 0x0000000109057824 */ /* 0x000fca00078e0206 */
[----:B--2---:R-:W-:-:S13]  /*ebd0*/  ISETP.GT.AND P6, PT, R5, R0, PT ;  /* 0x000000000500720c */ /* 0x004fda0003fc4270 */
[----:B------:R-:W-:Y:S05]  /*ebe0*/  @P6 BRA `(.L_x_353) ;  /* 0x0000000000906947 */ /* 0x000fea0003800000 */
.L_x_357:
[----:B------:R-:W-:-:S04]  /*ebf0*/  UIADD3 UR52, UR52, 0x1f, URZ ;  /* 0x0000001f34347890 */ /* 0x000fc8000fffe03f */
[----:B------:R-:W-:-:S06]  /*ec00*/  UISETP.GE.AND UP0, UPT, UR52, UR4, UPT ;  /* 0x000000043400728c */ /* 0x000fcc000bf06270 */
[----:B------:R-:W-:-:S13]  /*ec10*/  PLOP3.LUT P6, PT, PT, PT, UP0, 0x40, 0x0 ;  /* 0x000000000000781c */ /* 0x000fda0003fce808 */
[----:B------:R-:W-:Y:S05]  /*ec20*/  @!P6 BRA `(.L_x_354) ;  /* 0x00000004003ce947 */ /* 0x000fea0003800000 */
[----:B------:R-:W1:Y:S01]  /*ec30*/  S2R R2, SR_TID.X ;  /* 0x0000000000027919 */ /* 0x000e620000002100 */
[----:B------:R-:W-:Y:S01]  /*ec40*/  BSSY B0, `(.L_x_355) ;  /* 0x0000009000007945 */ /* 0x000fe20003800000 */
[----:B------:R-:W-:Y:S01]  /*ec50*/  IMAD.MOV.U32 R4, RZ, RZ, RZ ;  /* 0x000000ffff047224 */ /* 0x000fe200078e00ff */
[----:B-1----:R-:W-:-:S05]  /*ec60*/  LOP3.LUT R2, R2, 0x1f, RZ, 0xc0, !PT ;  /* 0x0000001f02027812 */ /* 0x002fca00078ec0ff */
[----:B------:R-:W-:-:S05]  /*ec70*/  VIADD R7, R2, UR52 ;  /* 0x0000003402077c36 */ /* 0x000fca0008000000 */
[----:B------:R-:W-:-:S13]  /*ec80*/  ISETP.GE.OR P6, PT, R7, UR4, !P0 ;  /* 0x0000000407007c0c */ /* 0x000fda000c7c6670 */
[----:B------:R-:W-:Y:S05]  /*ec90*/  @P6 BRA `(.L_x_356) ;  /* 0x00000000000c6947 */ /* 0x000fea0003800000 */
[----:B------:R-:W1:Y:S02]  /*eca0*/  LDC.64 R2, c[0x0][0xc58] ;  /* 0x00031600ff027b82 */ /* 0x000e640000000a00 */
[----:B-1----:R-:W-:-:S05]  /*ecb0*/  IMAD.WIDE R2, R7, 0x4, R2 ;  /* 0x0000000407027825 */ /* 0x002fca00078e0202 */
[----:B------:R1:W5:Y:S02]  /*ecc0*/  LDG.E R4, desc[UR48][R2.64] ;  /* 0x0000003002047981 */ /* 0x000364000c1e1900 */
.L_x_356:
[----:B------:R-:W-:Y:S05]  /*ecd0*/  BSYNC B0 ;  /* 0x0000000000007941 */ /* 0x000fea0003800000 */
.L_x_355:
[----:B-1---5:R-:W1:Y:S02]  /*ece0*/  SHFL.UP PT, R2, R4, 0x1, RZ ;  /* 0x0420000004027989 */ /* 0x022e6400000e00ff */
        /* <DEDUP_REMOVED lines=12> */
[----:B-1----:R-:W-:Y:S02]  /*edb0*/  SEL R9, R2, RZ, P5 ;  /* 0x000000ff02097207 */ /* 0x002fe40002800000 */
[----:B------:R-:W1:Y:S03]  /*edc0*/  LDC R2, c[0x0][0xc10] ;  /* 0x00030400ff027b82 */ /* 0x000e660000000800 */
[----:B------:R-:W-:-:S05]  /*edd0*/  IMAD.IADD R3, R8, 0x1, R9 ;  /* 0x0000000108037824 */ /* 0x000fca00078e0209 */
[----:B------:R-:W1:Y:S02]  /*ede0*/  SHFL.IDX PT, R9, R3, 0x1f, 0x1f ;  /* 0x03e01f0003097f89 */ /* 0x000e6400000e0000 */
[----:B-1----:R-:W-:-:S04]  /*edf0*/  IMAD R6, R9, R2, RZ ;  /* 0x0000000209067224 */ /* 0x002fc800078e02ff */
[----:B------:R-:W-:-:S05]  /*ee00*/  IMAD.IADD R5, R6, 0x1, R5 ;  /* 0x0000000106057824 */ /* 0x000fca00078e0205 */
[----:B------:R-:W-:-:S13]  /*ee10*/  ISETP.GT.AND P6, PT, R5, R0, PT ;  /* 0x000000000500720c */ /* 0x000fda0003fc4270 */
[----:B------:R-:W-:Y:S05]  /*ee20*/  @!P6 BRA `(.L_x_357) ;  /* 0xfffffffc0070e947 */ /* 0x000fea000383ffff */
.L_x_353:
[----:B------:R-:W-:Y:S02]  /*ee30*/  IMAD.IADD R7, R5, 0x1, -R6 ;  /* 0x0000000105077824 */ /* 0x000fe400078e0a06 */
[----:B------:R-:W-:Y:S02]  /*ee40*/  IMAD.MOV.U32 R6, RZ, RZ, RZ ;  /* 0x000000ffff067224 */ /* 0x000fe400078e00ff */
[----:B------:R-:W-:-:S05]  /*ee50*/  IMAD R5, R3, R2, R7 ;  /* 0x0000000203057224 */ /* 0x000fca00078e0207 */
[----:B------:R-:W-:-:S13]  /*ee60*/  ISETP.GT.AND P0, PT, R5, R0, PT ;  /* 0x000000000500720c */ /* 0x000fda0003f04270 */
[----:B------:R-:W-:Y:S02]  /*ee70*/  VOTEU.ANY UR5, UPT, !P0 ;  /* 0x0000000000057886 */ /* 0x000fe400040e0100 */
[----:B------:R-:W-:Y:S02]  /*ee80*/  UPOPC UR4, UR5 ;  /* 0x00000005000472bf */ /* 0x000fe40008000000 */
[----:B------:R-:W-:-:S04]  /*ee90*/  ISETP.NE.AND P0, PT, RZ, UR5, PT ;  /* 0x00000005ff007c0c */ /* 0x000fc8000bf05270 */
[----:B------:R-:W-:-:S05]  /*eea0*/  IMAD.U32 R11, RZ, RZ, UR4 ;  /* 0x00000004ff0b7e24 */ /* 0x000fca000f8e00ff */
[----:B------:R-:W1:Y:S02]  /*eeb0*/  SHFL.IDX PT, R4, R4, R11, 0x1f ;  /* 0x00001f0b04047589 */ /* 0x000e6400000e0000 */
[----:B-1----:R-:W-:-:S04]  /*eec0*/  IABS R5, R4 ;  /* 0x0000000400057213 */ /* 0x002fc80000000000 */
[----:B------:R-:W1:Y:S08]  /*eed0*/  I2F.RP R8, R5 ;  /* 0x0000000500087306 */ /* 0x000e700000209400 */
[----:B-1----:R-:W1:Y:S02]  /*eee0*/  MUFU.RCP R8, R8 ;  /* 0x0000000800087308 */ /* 0x002e640000001000 */
[----:B-1----:R-:W-:-:S06]  /*eef0*/  VIADD R9, R8, 0xffffffe ;  /* 0x0ffffffe08097836 */ /* 0x002fcc0000000000 */
[----:B------:R-:W1:Y:S01]  /*ef00*/  F2I.FTZ.U32.TRUNC.NTZ R9, R9 ;  /* 0x0000000900097305 */ /* 0x000e62000021f000 */
[----:B------:R-:W-:Y:S05]  /*ef10*/  @!P0 BRA `(.L_x_358) ;  /* 0x00000000000c8947 */ /* 0x000fea0003800000 */
[----:B------:R-:W-:-:S06]  /*ef20*/  UIADD3 UR5, UR4, -0x1, URZ ;  /* 0xffffffff04057890 */ /* 0x000fcc000fffe03f */
[----:B------:R-:W-:-:S06]  /*ef30*/  IMAD.U32 R6, RZ, RZ, UR5 ;  /* 0x00000005ff067e24 */ /* 0x000fcc000f8e00ff */
[----:B------:R2:W3:Y:S02]  /*ef40*/  SHFL.IDX PT, R6, R3, R6, 0x1f ;  /* 0x00001f0603067589 */ /* 0x0004e400000e0000 */
.L_x_358:
[----:B---3--:R-:W-:Y:S01]  /*ef50*/  IMAD R7, R6, R2, R7 ;  /* 0x0000000206077224 */ /* 0x008fe200078e0207 */
[----:B------:R-:W-:Y:S01]  /*ef60*/  UIADD3 UR52, UR4, UR52, URZ ;  /* 0x0000003404347290 */ /* 0x000fe2000fffe03f */
[--C-:B-1----:R-:W-:Y:S02]  /*ef70*/  IMAD.MOV R6, RZ, RZ, -R9.reuse ;  /* 0x000000ffff067224 */ /* 0x102fe400078e0a09 */
[----:B------:R-:W-:Y:S01]  /*ef80*/  IMAD.MOV.U32 R2, RZ, RZ, RZ ;  /* 0x000000ffff027224 */ /* 0x000fe200078e00ff */
[----:B------:R3:W-:Y:S01]  /*ef90*/  STL [R1+0x20], R7 ;  /* 0x0000200701007387 */ /* 0x0007e20000100800 */
[----:B------:R-:W-:Y:S02]  /*efa0*/  IMAD R6, R6, R5, RZ ;  /* 0x0000000506067224 */ /* 0x000fe400078e02ff */
[----:B--2---:R-:W-:Y:S02]  /*efb0*/  IMAD.MOV.U32 R3, RZ, RZ, R9 ;  /* 0x000000ffff037224 */ /* 0x004fe400078e0009 */
[----:B------:R-:W-:Y:S01]  /*efc0*/  IMAD.HI.U32 R9, R9, R6, R2 ;  /* 0x0000000609097227 */ /* 0x000fe200078e0002 */
[----:B------:R-:W-:-:S03]  /*efd0*/  IABS R2, R4 ;  /* 0x0000000400027213 */ /* 0x000fc60000000000 */
[----:B------:R-:W-:Y:S02]  /*efe0*/  IMAD.IADD R3, R0, 0x1, -R7 ;  /* 0x0000000100037824 */ /* 0x000fe400078e0a07 */
[----:B------:R-:W-:-:S03]  /*eff0*/  IMAD.MOV R2, RZ, RZ, -R2 ;  /* 0x000000ffff027224 */ /* 0x000fc600078e0a02 */
[----:B------:R-:W-:-:S05]  /*f000*/  IABS R0, R3 ;  /* 0x0000000300007213 */ /* 0x000fca0000000000 */
[----:B------:R-:W-:-:S04]  /*f010*/  IMAD.HI.U32 R9, R9, R0, RZ ;  /* 0x0000000009097227 */ /* 0x000fc800078e00ff */
[----:B------:R-:W-:-:S05]  /*f020*/  IMAD R0, R9, R2, R0 ;  /* 0x0000000209007224 */ /* 0x000fca00078e0200 */
[----:B------:R-:W-:-:S13]  /*f030*/  ISETP.GT.U32.AND P1, PT, R5, R0, PT ;  /* 0x000000000500720c */ /* 0x000fda0003f24070 */
[----:B------:R-:W-:Y:S02]  /*f040*/  @!P1 IMAD.IADD R0, R0, 0x1, -R5 ;  /* 0x0000000100009824 */ /* 0x000fe400078e0a05 */
[----:B------:R-:W-:Y:S01]  /*f050*/  @!P1 VIADD R9, R9, 0x1 ;  /* 0x0000000109099836 */ /* 0x000fe20000000000 */
[----:B------:R-:W-:Y:S02]  /*f060*/  ISETP.NE.AND P1, PT, R4, RZ, PT ;  /* 0x000000ff0400720c */ /* 0x000fe40003f25270 */
[----:B------:R-:W-:Y:S02]  /*f070*/  ISETP.GE.U32.AND P0, PT, R0, R5, PT ;  /* 0x000000050000720c */ /* 0x000fe40003f06070 */
[----:B------:R-:W-:-:S04]  /*f080*/  LOP3.LUT R0, R3, R4, RZ, 0x3c, !PT ;  /* 0x0000000403007212 */ /* 0x000fc800078e3cff */
[----:B------:R-:W-:-:S07]  /*f090*/  ISETP.GE.AND P2, PT, R0, RZ, PT ;  /* 0x000000ff0000720c */ /* 0x000fce0003f46270 */
[----:B------:R-:W-:-:S06]  /*f0a0*/  @P0 VIADD R9, R9, 0x1 ;  /* 0x0000000109090836 */ /* 0x000fcc0000000000 */
[----:B------:R-:W-:Y:S01]  /*f0b0*/  @!P2 IMAD.MOV R9, RZ, RZ, -R9 ;  /* 0x000000ffff09a224 */ /* 0x000fe200078e0a09 */
[----:B------:R-:W-:-:S04]  /*f0c0*/  @!P1 LOP3.LUT R9, RZ, R4, RZ, 0x33, !PT ;  /* 0x00000004ff099212 */ /* 0x000fc800078e33ff */
[----:B------:R-:W-:Y:S01]  /*f0d0*/  R2UR UR38, R9 ;  /* 0x00000000092672ca */ /* 0x000fe200000e0000 */
[----:B------:R-:W-:-:S04]  /*f0e0*/  IMAD.MOV R9, RZ, RZ, -R9 ;  /* 0x000000ffff097224 */ /* 0x000fc800078e0a09 */
[----:B------:R-:W-:-:S05]  /*f0f0*/  IMAD R0, R4, R9, R3 ;  /* 0x0000000904007224 */ /* 0x000fca00078e0203 */
[----:B------:R3:W-:Y:S01]  /*f100*/  STL [R1+0x24], R0 ;  /* 0x0000240001007387 */ /* 0x0007e20000100800 */
[----:B------:R-:W-:Y:S05]  /*f110*/  BRA `(.L_x_359) ;  /* 0x0000000000107947 */ /* 0x000fea0003800000 */
.L_x_354:
[----:B------:R1:W-:Y:S01]  /*f120*/  STL [R1+0x20], R0 ;  /* 0x0000200001007387 */ /* 0x0003e20000100800 */
[----:B------:R-:W-:Y:S01]  /*f130*/  ULDC UR52, c[0x0][0xc14] ;  /* 0x0003050000347ab9 */ /* 0x000fe20000000800 */
[----:B------:R-:W-:Y:S02]  /*f140*/  UMOV UR38, URZ ;  /* 0x0000003f00267c82 */ /* 0x000fe40008000000 */
[----:B------:R1:W-:Y:S03]  /*f150*/  STL [R1+0x24], RZ ;  /* 0x000024ff01007387 */ /* 0x0003e60000100800 */
.L_x_359:
[----:B------:R-:W2:Y:S04]  /*f160*/  LDL R3, [R1+0x20] ;  /* 0x0000200001037983 */ /* 0x000ea80000100800 */
[----:B------:R-:W4:Y:S01]  /*f170*/  LDL R2, [R1+0x24] ;  /* 0x0000240001027983 */ /* 0x000f220000100800 */
[----:B------:R-:W-:Y:S02]  /*f180*/  IMAD.U32 R6, RZ, RZ, UR38 ;  /* 0x00000026ff067e24 */ /* 0x000fe4000f8e00ff */
[----:B---3--:R-:W-:Y:S01]  /*f190*/  IMAD.U32 R7, RZ, RZ, UR52 ;  /* 0x00000034ff077e24 */ /* 0x008fe2000f8e00ff */
[----:B-1----:R-:W1:Y:S02]  /*f1a0*/  S2R R0, SR_TID.X ;  /* 0x0000000000007919 */ /* 0x002e640000002100 */
[----:B-1----:R-:W-:Y:S01]  /*f1b0*/  LOP3.LUT R0, R0, 0x1f, RZ, 0xc0, !PT ;  /* 0x0000001f00007812 */ /* 0x002fe200078ec0ff */
[----:B------:R-:W-:Y:S03]  /*f1c0*/  BAR.SYNC.DEFER_BLOCKING 0x4, 0x180 ;  /* 0x0106000000007b1d */ /* 0x000fe60000010000 */
[----:B------:R-:W-:-:S13]  /*f1d0*/  ISETP.NE.AND P0, PT, R0, RZ, PT ;  /* 0x000000ff0000720c */ /* 0x000fda0003f05270 */
[----:B------:R-:W-:Y:S01]  /*f1e0*/  @!P0 MOV R0, 0x400 ;  /* 0x0000040000008802 */ /* 0x000fe20000000f00 */
[----:B--2---:R-:W-:Y:S02]  /*f1f0*/  IMAD.MOV.U32 R4, RZ, RZ, R3 ;  /* 0x000000ffff047224 */ /* 0x004fe400078e0003 */
[----:B------:R-:W1:Y:S01]  /*f200*/  @!P0 S2R R3, SR_CgaCtaId ;  /* 0x0000000000038919 */ /* 0x000e620000008800 */
[----:B----4-:R-:W-:Y:S01]  /*f210*/  IMAD.MOV.U32 R5, RZ, RZ, R2 ;  /* 0x000000ffff057224 */ /* 0x010fe200078e0002 */
[----:B-1----:R-:W-:-:S05]  /*f220*/  @!P0 LEA R0, R3, R0, 0x18 ;  /* 0x0000000003008211 */ /* 0x002fca00078ec0ff */
[----:B------:R1:W-:Y:S01]  /*f230*/  @!P0 STS.128 [R0+0x298d0], R4 ;  /* 0x0298d00400008388 */ /* 0x0003e20000000c00 */
[----:B------:R-:W-:Y:S06]  /*f240*/  BAR.ARV 0x5, 0x180 ;  /* 0x0146000000007b1d */ /* 0x000fec0000002000 */
.L_x_352:
[----:B------:R-:W-:Y:S02]  /*f250*/  ULDC UR4, c[0x0][0xc14] ;  /* 0x0003050000047ab9 */ /* 0x000fe40000000800 */
[----:B------:R-:W-:-:S06]  /*f260*/  UISETP.GE.AND UP0, UPT, UR52, UR4, UPT ;  /* 0x000000043400728c */ /* 0x000fcc000bf06270 */
[----:B------:R-:W-:-:S13]  /*f270*/  PLOP3.LUT P0, PT, PT, PT, UP0, 0x80, 0x0 ;  /* 0x000000000000781c */ /* 0x000fda0003f0f008 */
[----:B------:R-:W-:Y:S05]  /*f280*/  @!P0 BRA `(.L_x_360) ;  /* 0xffffffc400748947 */ /* 0x000fea000383ffff */
.L_x_300:
[----:B-1----:R-:W3:Y:S01]  /*f290*/  LDL.LU R0, [R1+0x34] ;  /* 0x0000340001007983 */ /* 0x002ee20000300800 */
[----:B------:R-:W-:Y:S01]  /*f2a0*/  BSSY B0, `(.L_x_361) ;  /* 0x000000b000007945 */ /* 0x000fe20003800000 */
[----:B--2---:R-:W1:Y:S01]  /*f2b0*/  S2R R5, SR_CgaCtaId ;  /* 0x0000000000057919 */ /* 0x004e620000008800 */
[----:B---3--:R-:W-:-:S05]  /*f2c0*/  VIADD R0, R0, 0x1 ;  /* 0x0000000100007836 */ /* 0x008fca0000000000 */
[----:B0-----:R-:W-:-:S04]  /*f2d0*/  LEA.HI R2, R0, R0, RZ, 0x1 ;  /* 0x0000000000027211 */ /* 0x001fc800078f08ff */
[----:B------:R-:W-:-:S05]  /*f2e0*/  LOP3.LUT R3, R2, 0xfffffffe, RZ, 0xc0, !PT ;  /* 0xfffffffe02037812 */ /* 0x000fca00078ec0ff */
[----:B------:R-:W-:Y:S01]  /*f2f0*/  IMAD.IADD R3, R0, 0x1, -R3 ;  /* 0x0000000100037824 */ /* 0x000fe200078e0a03 */
[----:B------:R-:W-:-:S04]  /*f300*/  MOV R0, 0x400 ;  /* 0x0000040000007802 */ /* 0x000fc80000000f00 */
[----:B-1----:R-:W-:Y:S02]  /*f310*/  LEA R0, R5, R0, 0x18 ;  /* 0x0000000005007211 */ /* 0x002fe400078ec0ff */
[----:B------:R-:W-:-:S04]  /*f320*/  SHF.L.U32 R3, R3, 0x1f, RZ ;  /* 0x0000001f03037819 */ /* 0x000fc800000006ff */
[----:B------:R-:W0:Y:S02]  /*f330*/  SYNCS.PHASECHK.TRANS64.TRYWAIT P0, [R0+URZ+0x29820], R3 ;  /* 0x02982003000075a7 */ /* 0x000e24000800017f */
[----:B0-----:R-:W-:Y:S05]  /*f340*/  @!P0 BRA `(.L_x_362) ;  /* 0x00000008004c8947 */ /* 0x001fea0003800000 */
.L_x_392:
[----:B------:R-:W-:Y:S05]  /*f350*/  BSYNC B0 ;  /* 0x0000000000007941 */ /* 0x000fea0003800000 */
.L_x_361:
[----:B------:R-:W-:-:S03]  /*f360*/  UMOV UR4, 0xffffffff ;  /* 0xffffffff00047882 */ /* 0x000fc60000000000 */
[----:B------:R-:W-:Y:S05]  /*f370*/  BRA.DIV UR4, `(.L_x_363) ;  /* 0x0000000a04547947 */ /* 0x000fea000b800000 */
[----:B------:R-:W1:Y:S02]  /*f380*/  S2R R2, SR_TID.X ;  /* 0x0000000000027919 */ /* 0x000e640000002100 */
[----:B-1----:R-:W-:-:S04]  /*f390*/  SHF.R.U32.HI R2, RZ, 0x5, R2 ;  /* 0x00000005ff027819 */ /* 0x002fc80000011602 */
[----:B------:R-:W-:-:S05]  /*f3a0*/  LOP3.LUT R2, R2, 0x3, RZ, 0xc0, !PT ;  /* 0x0000000302027812 */ /* 0x000fca00078ec0ff */
[----:B------:R1:W2:Y:S02]  /*f3b0*/  SHFL.IDX PT, R14, R2, RZ, 0x1f ;  /* 0x00001fff020e7589 */ /* 0x0002a400000e0000 */
.L_x_395:
[----:B--2---:R-:W-:Y:S01]  /*f3c0*/  ISETP.NE.AND P0, PT, R14, RZ, PT ;  /* 0x000000ff0e00720c */ /* 0x004fe20003f05270 */
[----:B------:R-:W-:-:S12]  /*f3d0*/  BSSY B0, `(.L_x_364) ;  /* 0x000002e000007945 */ /* 0x000fd80003800000 */
[----:B------:R-:W-:Y:S05]  /*f3e0*/  @P0 BRA `(.L_x_365) ;  /* 0x0000000000b00947 */ /* 0x000fea0003800000 */
[----:B------:R-:W-:-:S03]  /*f3f0*/  UMOV UR4, 0xffffffff ;  /* 0xffffffff00047882 */ /* 0x000fc60000000000 */
[----:B------:R-:W-:Y:S05]  /*f400*/  BRA.DIV UR4, `(.L_x_366) ;  /* 0x0000000a04647947 */ /* 0x000fea000b800000 */
[----:B------:R-:W-:-:S13]  /*f410*/  ELECT P6, URZ, PT ;  /* 0x00000000003f782f */ /* 0x000fda00038c0000 */
.L_x_398:
[----:B------:R-:W-:Y:S05]  /*f420*/  @!P6 BRA `(.L_x_365) ;  /* 0x0000000000a0e947 */ /* 0x000fea0003800000 */
[----:B------:R-:W-:-:S06]  /*f430*/  ULOP3.LUT UR4, UR40, 0x2, URZ, 0xfc, !UPT ;  /* 0x0000000228047892 */ /* 0x000fcc000f8efc3f */
[----:B-1----:R-:W-:-:S05]  /*f440*/  IMAD.U32 R2, RZ, RZ, UR4 ;  /* 0x00000004ff027e24 */ /* 0x002fca000f8e00ff */
[----:B------:R-:W-:-:S13]  /*f450*/  ISETP.NE.AND P0, PT, R2, 0x3, PT ;  /* 0x000000030200780c */ /* 0x000fda0003f05270 */
[----:B------:R-:W-:Y:S05]  /*f460*/  @!P0 BRA `(.L_x_367) ;  /* 0x0000000000048947 */ /* 0x000fea0003800000 */
[----:B------:R-:W-:Y:S01]  /*f470*/  BPT.TRAP 0x1 ;  /* 0x000000040000795c */ /* 0x000fe20000300000 */
.L_x_367:
[----:B0-----:R-:W2:Y:S04]  /*f480*/  LDL R3, [R1] ;  /* 0x0000000001037983 */ /* 0x001ea80000100800 */
[----:B------:R-:W3:Y:S01]  /*f490*/  LDL.LU R7, [R1+0xc] ;  /* 0x00000c0001077983 */ /* 0x000ee20000300800 */
[----:B------:R-:W-:-:S04]  /*f4a0*/  VIADD R2, R0, 0x29840 ;  /* 0x0002984000027836 */ /* 0x000fc80000000000 */
[C---:B--2---:R-:W-:Y:S02]  /*f4b0*/  IMAD R6, R3.reuse, 0x8, R2 ;  /* 0x0000000803067824 */ /* 0x044fe400078e0202 */
[----:B------:R-:W-:Y:S01]  /*f4c0*/  VIADD R3, R3, 0x1 ;  /* 0x0000000103037836 */ /* 0x000fe20000000000 */
[----:B---3--:R-:W-:-:S04]  /*f4d0*/  SHF.L.U32 R5, R7, 0x1f, RZ ;  /* 0x0000001f07057819 */ /* 0x008fc800000006ff */
[C---:B------:R-:W-:Y:S01]  /*f4e0*/  ISETP.NE.AND P2, PT, R3.reuse, 0x2, PT ;  /* 0x000000020300780c */ /* 0x040fe20003f45270 */
[----:B------:R-:W0:Y:S03]  /*f4f0*/  SYNCS.PHASECHK.TRANS64.TRYWAIT P1, [R6+URZ], R5 ;  /* 0x00000005060075a7 */ /* 0x000e26000802017f */
[----:B------:R-:W-:Y:S02]  /*f500*/  SEL R4, RZ, 0x1, P2 ;  /* 0x00000001ff047807 */ /* 0x000fe40001000000 */
[----:B------:R-:W-:Y:S02]  /*f510*/  SEL R3, R3, RZ, P2 ;  /* 0x000000ff03037207 */ /* 0x000fe40001000000 */
[----:B------:R-:W-:-:S03]  /*f520*/  LOP3.LUT R4, R7, R4, RZ, 0x3c, !PT ;  /* 0x0000000407047212 */ /* 0x000fc600078e3cff */
[----:B------:R-:W-:Y:S01]  /*f530*/  IMAD R7, R3, 0x8, R2 ;  /* 0x0000000803077824 */ /* 0x000fe200078e0202 */
[----:B------:R-:W-:Y:S01]  /*f540*/  SHF.L.U32 R2, R4, 0x1f, RZ ;  /* 0x0000001f04027819 */ /* 0x000fe200000006ff */
[----:B0-----:R-:W-:Y:S06]  /*f550*/  @!P1 BRA `(.L_x_368) ;  /* 0x0000000800309947 */ /* 0x001fec0003800000 */
.L_x_399:
[----:B------:R-:W1:Y:S02]  /*f560*/  SYNCS.PHASECHK.TRANS64.TRYWAIT P1, [R7+URZ], R2 ;  /* 0x00000002070075a7 */ /* 0x000e64000802017f */
[----:B-1----:R-:W-:Y:S05]  /*f570*/  @!P1 BRA `(.L_x_369) ;  /* 0x00000008003c9947 */ /* 0x002fea0003800000 */
.L_x_400:
[----:B------:R-:W-:Y:S05]  /*f580*/  @!P0 BRA `(.L_x_370) ;  /* 0x0000000000048947 */ /* 0x000fea0003800000 */
[----:B------:R-:W-:Y:S01]  /*f590*/  BPT.TRAP 0x1 ;  /* 0x000000040000795c */ /* 0x000fe20000300000 */
.L_x_370:
[----:B------:R-:W2:Y:S02]  /*f5a0*/  LDL.LU R4, [R1] ;  /* 0x0000000001047983 */ /* 0x000ea40000300800 */
[----:B--2---:R-:W-:-:S04]  /*f5b0*/  IMAD R4, R4, 0x8, R0 ;  /* 0x0000000804047824 */ /* 0x004fc800078e0200 */
[----:B------:R-:W2:Y:S02]  /*f5c0*/  SYNCS.PHASECHK.TRANS64.TRYWAIT P1, [R4+URZ+0x29860], R5 ;  /* 0x02986005040075a7 */ /* 0x000ea4000802017f */
[----:B--2---:R-:W-:Y:S05]  /*f5d0*/  @!P1 BRA `(.L_x_371) ;  /* 0x0000000800389947 */ /* 0x004fea0003800000 */
.L_x_401:
[----:B------:R-:W-:Y:S05]  /*f5e0*/  @!P0 BRA `(.L_x_372) ;  /* 0x0000000000048947 */ /* 0x000fea0003800000 */
[----:B------:R-:W-:Y:S01]  /*f5f0*/  BPT.TRAP 0x1 ;  /* 0x000000040000795c */ /* 0x000fe20000300000 */
.L_x_372:
[----:B------:R-:W-:-:S04]  /*f600*/  IMAD R3, R3, 0x8, R0 ;  /* 0x0000000803037824 */ /* 0x000fc800078e0200 */
[----:B------:R-:W3:Y:S02]  /*f610*/  SYNCS.PHASECHK.TRANS64.TRYWAIT P1, [R3+URZ+0x29860], R2 ;  /* 0x02986002030075a7 */ /* 0x000ee4000802017f */
[----:B---3--:R-:W-:Y:S05]  /*f620*/  @!P1 BRA `(.L_x_373) ;  /* 0x0000000800389947 */ /* 0x008fea0003800000 */
.L_x_402:
[----:B------:R-:W-:Y:S05]  /*f630*/  @!P0 BRA `(.L_x_374) ;  /* 0x0000000000048947 */ /* 0x000fea0003800000 */
[----:B------:R-:W-:Y:S01]  /*f640*/  BPT.TRAP 0x1 ;  /* 0x000000040000795c */ /* 0x000fe20000300000 */
.L_x_374:
[----:B------:R-:W4:Y:S02]  /*f650*/  SYNCS.PHASECHK.TRANS64.TRYWAIT P0, [R4+URZ+0x29880], R5 ;  /* 0x02988005040075a7 */ /* 0x000f24000800017f */
[----:B----4-:R-:W-:Y:S05]  /*f660*/  @!P0 BRA `(.L_x_375) ;  /* 0x00000008003c8947 */ /* 0x010fea0003800000 */
.L_x_376:
[----:B------:R0:W0:Y:S02]  /*f670*/  SYNCS.PHASECHK.TRANS64.TRYWAIT P0, [R3+URZ+0x29880], R2 ;  /* 0x02988002030075a7 */ /* 0x000024000800017f */
[----:B0-----:R-:W-:Y:S05]  /*f680*/  @!P0 NANOSLEEP.SYNCS 0x989680 ;  /* 0x009896800000895d */ /* 0x001fea0003900000 */
[----:B------:R-:W0:Y:S02]  /*f690*/  @!P0 SYNCS.PHASECHK.TRANS64 P0, [R3+URZ+0x29880], R2 ;  /* 0x02988002030085a7 */ /* 0x000e24000800007f */
[----:B0-----:R-:W-:Y:S05]  /*f6a0*/  @!P0 BRA `(.L_x_376) ;  /* 0xfffffffc00f08947 */ /* 0x001fea000383ffff */
.L_x_365:
[----:B------:R-:W-:Y:S05]  /*f6b0*/  BSYNC B0 ;  /* 0x0000000000007941 */ /* 0x000fea0003800000 */
.L_x_364:
[----:B------:R-:W-:Y:S05]  /*f6c0*/  EXIT ;  /* 0x000000000000794d */ /* 0x000fea0003800000 */
.L_x_250:
[----:B0-----:R0:W1:Y:S02]  /*f6d0*/  SYNCS.PHASECHK.TRANS64.TRYWAIT P1, [R0+URZ+0x29800], R5 ;  /* 0x02980005000075a7 */ /* 0x001064000802017f */
[----:B-1----:R-:W-:Y:S05]  /*f6e0*/  @!P1 NANOSLEEP.SYNCS 0x989680 ;  /* 0x009896800000995d */ /* 0x002fea0003900000 */
[----:B------:R-:W1:Y:S02]  /*f6f0*/  @!P1 SYNCS.PHASECHK.TRANS64 P1, [R0+URZ+0x29800], R5 ;  /* 0x02980005000095a7 */ /* 0x000e64000802007f */
[----:B-1----:R-:W-:Y:S05]  /*f700*/  @!P1 BRA `(.L_x_250) ;  /* 0xfffffffc00f09947 */ /* 0x002fea000383ffff */
[----:B------:R-:W-:Y:S05]  /*f710*/  BRA `(.L_x_377) ;  /* 0xffffff2000b47947 */ /* 0x000fea000383ffff */
.L_x_254:
[----:B-1----:R1:W2:Y:S02]  /*f720*/  SYNCS.PHASECHK.TRANS64.TRYWAIT P1, [R6+URZ+0x29830], R5 ;  /* 0x02983005060075a7 */ /* 0x0022a4000802017f */
[----:B--2---:R-:W-:Y:S05]  /*f730*/  @!P1 NANOSLEEP.SYNCS 0x989680 ;  /* 0x009896800000995d */ /* 0x004fea0003900000 */
[----:B------:R-:W2:Y:S02]  /*f740*/  @!P1 SYNCS.PHASECHK.TRANS64 P1, [R6+URZ+0x29830], R5 ;  /* 0x02983005060095a7 */ /* 0x000ea4000802007f */
[----:B--2---:R-:W-:Y:S05]  /*f750*/  @!P1 BRA `(.L_x_254) ;  /* 0xfffffffc00f09947 */ /* 0x004fea000383ffff */
[----:B------:R-:W-:Y:S05]  /*f760*/  BRA `(.L_x_253) ;  /* 0xffffff2000dc7947 */ /* 0x000fea000383ffff */
.L_x_259:
[----:B-1----:R-:W-:-:S04]  /*f770*/  IMAD.U32 R3, RZ, RZ, UR6 ;  /* 0x00000006ff037e24 */ /* 0x002fc8000f8e00ff */
[----:B------:R1:W2:Y:S03]  /*f780*/  SYNCS.PHASECHK.TRANS64.TRYWAIT P1, [R3+URZ+0x29830], R0 ;  /* 0x02983000030075a7 */ /* 0x0002a6000802017f */
[----:B--2---:R-:W-:Y:S05]  /*f790*/  @!P1 NANOSLEEP.SYNCS 0x989680 ;  /* 0x009896800000995d */ /* 0x004fea0003900000 */
[----:B------:R-:W2:Y:S02]  /*f7a0*/  @!P1 SYNCS.PHASECHK.TRANS64 P1, [R3+URZ+0x29830], R0 ;  /* 0x02983000030095a7 */ /* 0x000ea4000802007f */
[----:B--2---:R-:W-:Y:S05]  /*f7b0*/  @!P1 BRA `(.L_x_259) ;  /* 0xfffffffc00ec9947 */ /* 0x004fea000383ffff */
[----:B------:R-:W-:Y:S05]  /*f7c0*/  BRA `(.L_x_256) ;  /* 0xffffff5400bc7947 */ /* 0x000fea000383ffff */
.L_x_263:
[----:B-1----:R-:W-:-:S04]  /*f7d0*/  IMAD.U32 R3, RZ, RZ, UR6 ;  /* 0x00000006ff037e24 */ /* 0x002fc8000f8e00ff */
[----:B------:R1:W2:Y:S03]  /*f7e0*/  SYNCS.PHASECHK.TRANS64.TRYWAIT P1, [R3+URZ+0x29850], R0 ;  /* 0x02985000030075a7 */ /* 0x0002a6000802017f */
[----:B--2---:R-:W-:Y:S05]  /*f7f0*/  @!P1 NANOSLEEP.SYNCS 0x989680 ;  /* 0x009896800000995d */ /* 0x004fea0003900000 */
[----:B------:R-:W2:Y:S02]  /*f800*/  @!P1 SYNCS.PHASECHK.TRANS64 P1, [R3+URZ+0x29850], R0 ;  /* 0x02985000030095a7 */ /* 0x000ea4000802007f */
[----:B--2---:R-:W-:Y:S05]  /*f810*/  @!P1 BRA `(.L_x_263) ;  /* 0xfffffffc00ec9947 */ /* 0x004fea000383ffff */
[----:B------:R-:W-:Y:S05]  /*f820*/  BRA `(.L_x_260) ;  /* 0xffffff6000c87947 */ /* 0x000fea000383ffff */
.L_x_269:
[----:B-1----:R1:W2:Y:S02]  /*f830*/  SYNCS.PHASECHK.TRANS64.TRYWAIT P1, [R15+URZ+0x29850], R8 ;  /* 0x029850080f0075a7 */ /* 0x0022a4000802017f */
[----:B--2---:R-:W-:Y:S05]  /*f840*/  @!P1 NANOSLEEP.SYNCS 0x989680 ;  /* 0x009896800000995d */ /* 0x004fea0003900000 */
[----:B------:R-:W2:Y:S02]  /*f850*/  @!P1 SYNCS.PHASECHK.TRANS64 P1, [R15+URZ+0x29850], R8 ;  /* 0x029850080f0095a7 */ /* 0x000ea4000802007f */
[----:B--2---:R-:W-:Y:S05]  /*f860*/  @!P1 BRA `(.L_x_269) ;  /* 0xfffffffc00f09947 */ /* 0x004fea000383ffff */
[----:B------:R-:W-:Y:S05]  /*f870*/  BRA `(.L_x_268) ;  /* 0xffffff8000d07947 */ /* 0x000fea000383ffff */
.L_x_309:
[----:B------:R-:W-:Y:S02]  /*f880*/  IMAD.MOV.U32 R13, RZ, RZ, R4 ;  /* 0x000000ffff0d7224 */ /* 0x000fe400078e0004 */
[----:B------:R-:W-:Y:S02]  /*f890*/  IMAD.MOV.U32 R12, RZ, RZ, RZ ;  /* 0x000000ffff0c7224 */ /* 0x000fe400078e00ff */
[----:B------:R-:W-:Y:S02]  /*f8a0*/  IMAD.MOV.U32 R11, RZ, RZ, 0x1f ;  /* 0x0000001fff0b7424 */ /* 0x000fe400078e00ff */
[----:B------:R-:W-:-:S07]  /*f8b0*/  IMAD.MOV.U32 R15, RZ, RZ, -0x1 ;  /* 0xffffffffff0f7424 */ /* 0x000fce00078e00ff */
[----:B0-----:R-:W-:Y:S05]  /*f8c0*/  WARPSYNC.COLLECTIVE R15, `(.L_x_378) ;  /* 0x000000000f087348 */ /* 0x001fea0003c00000 */
[----:B------:R1:W2:Y:S02]  /*f8d0*/  SHFL.IDX P6, R14, R13, R12, R11 ;  /* 0x0000000c0d0e7389 */ /* 0x0002a400000c000b */
[----:B012---:R-:W-:Y:S01]  /*f8e0*/  ENDCOLLECTIVE ;  /* 0x000000000000791b */ /* 0x007fe20003800000 */
.L_x_378:
[----:B------:R-:W-:Y:S05]  /*f8f0*/  BRA `(.L_x_379) ;  /* 0xffffffcc007c7947 */ /* 0x000fea000383ffff */
.L_x_311:
[----:B------:R-:W-:Y:S01]  /*f900*/  BSSY B0, `(.L_x_380) ;  /* 0x0000006000007945 */ /* 0x000fe20003800000 */
[----:B------:R-:W-:-:S07]  /*f910*/  IMAD.MOV.U32 R15, RZ, RZ, -0x1 ;  /* 0xffffffffff0f7424 */ /* 0x000fce00078e00ff */
[----:B-1----:R-:W-:Y:S05]  /*f920*/  WARPSYNC.COLLECTIVE R15, `(.L_x_381) ;  /* 0x000000000f0c7348 */ /* 0x002fea0003c00000 */
[----:B------:R-:W-:Y:S02]  /*f930*/  ELECT P6, UR62, PT ;  /* 0x00000000003e782f */ /* 0x000fe400038c0000 */
[----:B------:R-:W-:Y:S01]  /*f940*/  MOV R14, UR62 ;  /* 0x0000003e000e7c02 */ /* 0x000fe20008000f00 */
[----:B-1----:R-:W-:Y:S10]  /*f950*/  ENDCOLLECTIVE ;  /* 0x000000000000791b */ /* 0x002ff40003800000 */
.L_x_381:
[----:B------:R-:W-:Y:S05]  /*f960*/  BSYNC B0 ;  /* 0x0000000000007941 */ /* 0x000fea0003800000 */
.L_x_380:
[----:B------:R-:W-:Y:S05]  /*f970*/  BRA `(.L_x_382) ;  /* 0xffffffcc007c7947 */ /* 0x000fea000383ffff */
.L_x_314:
[----:B0-----:R0:W2:Y:S02]  /*f980*/  SYNCS.PHASECHK.TRANS64.TRYWAIT P2, [R2+URZ+0x29880], R3 ;  /* 0x02988003020075a7 */ /* 0x0010a4000804017f */
[----:B--2---:R-:W-:Y:S05]  /*f990*/  @!P2 NANOSLEEP.SYNCS 0x989680 ;  /* 0x009896800000a95d */ /* 0x004fea0003900000 */
[----:B------:R-:W2:Y:S02]  /*f9a0*/  @!P2 SYNCS.PHASECHK.TRANS64 P2, [R2+URZ+0x29880], R3 ;  /* 0x029880030200a5a7 */ /* 0x000ea4000804007f */
[----:B--2---:R-:W-:Y:S05]  /*f9b0*/  @!P2 BRA `(.L_x_314) ;  /* 0xfffffffc00f0a947 */ /* 0x004fea000383ffff */
[----:B------:R-:W-:Y:S05]  /*f9c0*/  BRA `(.L_x_383) ;  /* 0xffffffcc00dc7947 */ /* 0x000fea000383ffff */
.L_x_316:
[----:B-1----:R1:W2:Y:S02]  /*f9d0*/  SYNCS.PHASECHK.TRANS64.TRYWAIT P2, [R2+URZ+0x29840], R3 ;  /* 0x02984003020075a7 */ /* 0x0022a4000804017f */
[----:B--2---:R-:W-:Y:S05]  /*f9e0*/  @!P2 NANOSLEEP.SYNCS 0x989680 ;  /* 0x009896800000a95d */ /* 0x004fea0003900000 */
[----:B------:R-:W2:Y:S02]  /*f9f0*/  @!P2 SYNCS.PHASECHK.TRANS64 P2, [R2+URZ+0x29840], R3 ;  /* 0x029840030200a5a7 */ /* 0x000ea4000804007f */
[----:B--2---:R-:W-:Y:S05]  /*fa00*/  @!P2 BRA `(.L_x_316) ;  /* 0xfffffffc00f0a947 */ /* 0x004fea000383ffff */
[----:B------:R-:W-:Y:S05]  /*fa10*/  BRA `(.L_x_384) ;  /* 0xffffffd000387947 */ /* 0x000fea000383ffff */
.L_x_319:
[----:B--2---:R-:W-:-:S04]  /*fa20*/  IMAD.U32 R3, RZ, RZ, UR41 ;  /* 0x00000029ff037e24 */ /* 0x004fc8000f8e00ff */
[----:B------:R2:W3:Y:S03]  /*fa30*/  SYNCS.PHASECHK.TRANS64.TRYWAIT P0, [R3+URZ+0x29820], R2 ;  /* 0x02982002030075a7 */ /* 0x0004e6000800017f */
[----:B---3--:R-:W-:Y:S05]  /*fa40*/  @!P0 NANOSLEEP.SYNCS 0x989680 ;  /* 0x009896800000895d */ /* 0x008fea0003900000 */
[----:B------:R-:W3:Y:S02]  /*fa50*/  @!P0 SYNCS.PHASECHK.TRANS64 P0, [R3+URZ+0x29820], R2 ;  /* 0x02982002030085a7 */ /* 0x000ee4000800007f */
[----:B---3--:R-:W-:Y:S05]  /*fa60*/  @!P0 BRA `(.L_x_319) ;  /* 0xfffffffc00ec8947 */ /* 0x008fea000383ffff */
[----:B------:R-:W-:Y:S05]  /*fa70*/  BRA `(.L_x_385) ;  /* 0xffffffd400547947 */ /* 0x000fea000383ffff */
.L_x_325:
[----:B-1----:R1:W3:Y:S02]  /*fa80*/  SYNCS.PHASECHK.TRANS64.TRYWAIT P0, [R4+URZ+0x29880], R3 ;  /* 0x02988003040075a7 */ /* 0x0022e4000800017f */
[----:B---3--:R-:W-:Y:S05]  /*fa90*/  @!P0 NANOSLEEP.SYNCS 0x989680 ;  /* 0x009896800000895d */ /* 0x008fea0003900000 */
[----:B------:R-:W3:Y:S02]  /*faa0*/  @!P0 SYNCS.PHASECHK.TRANS64 P0, [R4+URZ+0x29880], R3 ;  /* 0x02988003040085a7 */ /* 0x000ee4000800007f */
[----:B---3--:R-:W-:Y:S05]  /*fab0*/  @!P0 BRA `(.L_x_325) ;  /* 0xfffffffc00f08947 */ /* 0x008fea000383ffff */
[----:B------:R-:W-:Y:S05]  /*fac0*/  BRA `(.L_x_386) ;  /* 0xffffffd800087947 */ /* 0x000fea000383ffff */
.L_x_330:
[----:B--2---:R2:W3:Y:S02]  /*fad0*/  SYNCS.PHASECHK.TRANS64.TRYWAIT P0, [R4+URZ+0x29840], R3 ;  /* 0x02984003040075a7 */ /* 0x0044e4000800017f */
[----:B---3--:R-:W-:Y:S05]  /*fae0*/  @!P0 NANOSLEEP.SYNCS 0x989680 ;  /* 0x009896800000895d */ /* 0x008fea0003900000 */
[----:B------:R-:W3:Y:S02]  /*faf0*/  @!P0 SYNCS.PHASECHK.TRANS64 P0, [R4+URZ+0x29840], R3 ;  /* 0x02984003040085a7 */ /* 0x000ee4000800007f */
[----:B---3--:R-:W-:Y:S05]  /*fb00*/  @!P0 BRA `(.L_x_330) ;  /* 0xfffffffc00f08947 */ /* 0x008fea000383ffff */
[----:B------:R-:W-:Y:S05]  /*fb10*/  BRA `(.L_x_387) ;  /* 0xffffffd800907947 */ /* 0x000fea000383ffff */
.L_x_338:
[----:B---3--:R-:W3:Y:S02]  /*fb20*/  LDL R3, [R1+0x4] ;  /* 0x0000040001037983 */ /* 0x008ee40000100800 */
[----:B---3--:R3:W4:Y:S02]  /*fb30*/  SYNCS.PHASECHK.TRANS64.TRYWAIT P2, [R3+URZ+0x29870], R2 ;  /* 0x02987002030075a7 */ /* 0x008724000804017f */
[----:B----4-:R-:W-:Y:S05]  /*fb40*/  @!P2 NANOSLEEP.SYNCS 0x989680 ;  /* 0x009896800000a95d */ /* 0x010fea0003900000 */
[----:B------:R-:W4:Y:S02]  /*fb50*/  @!P2 SYNCS.PHASECHK.TRANS64 P2, [R3+URZ+0x29870], R2 ;  /* 0x029870020300a5a7 */ /* 0x000f24000804007f */
[----:B----4-:R-:W-:Y:S05]  /*fb60*/  @!P2 BRA `(.L_x_338) ;  /* 0xfffffffc00eca947 */ /* 0x010fea000383ffff */
[----:B------:R-:W-:Y:S05]  /*fb70*/  BRA `(.L_x_388) ;  /* 0xffffffdc00b87947 */ /* 0x000fea000383ffff */
.L_x_340:
[----:B-1----:R-:W3:Y:S02]  /*fb80*/  LDL R4, [R1+0x4] ;  /* 0x0000040001047983 */ /* 0x002ee40000100800 */
[----:B---3--:R1:W3:Y:S02]  /*fb90*/  SYNCS.PHASECHK.TRANS64.TRYWAIT P2, [R4+URZ+0x29860], R3 ;  /* 0x02986003040075a7 */ /* 0x0082e4000804017f */
[----:B---3--:R-:W-:Y:S05]  /*fba0*/  @!P2 NANOSLEEP.SYNCS 0x989680 ;  /* 0x009896800000a95d */ /* 0x008fea0003900000 */
[----:B------:R-:W3:Y:S02]  /*fbb0*/  @!P2 SYNCS.PHASECHK.TRANS64 P2, [R4+URZ+0x29860], R3 ;  /* 0x029860030400a5a7 */ /* 0x000ee4000804007f */
[----:B---3--:R-:W-:Y:S05]  /*fbc0*/  @!P2 BRA `(.L_x_340) ;  /* 0xfffffffc00eca947 */ /* 0x008fea000383ffff */
[----:B------:R-:W-:Y:S05]  /*fbd0*/  BRA `(.L_x_389) ;  /* 0xffffffdc00c07947 */ /* 0x000fea000383ffff */
.L_x_347:
[----:B--2---:R2:W3:Y:S02]  /*fbe0*/  SYNCS.PHASECHK.TRANS64.TRYWAIT P0, [R20+URZ+0x29870], R3 ;  /* 0x02987003140075a7 */ /* 0x0044e4000800017f */
[----:B---3--:R-:W-:Y:S05]  /*fbf0*/  @!P0 NANOSLEEP.SYNCS 0x989680 ;  /* 0x009896800000895d */ /* 0x008fea0003900000 */
[----:B------:R-:W3:Y:S02]  /*fc00*/  @!P0 SYNCS.PHASECHK.TRANS64 P0, [R20+URZ+0x29870], R3 ;  /* 0x02987003140085a7 */ /* 0x000ee4000800007f */
[----:B---3--:R-:W-:Y:S05]  /*fc10*/  @!P0 BRA `(.L_x_347) ;  /* 0xfffffffc00f08947 */ /* 0x008fea000383ffff */
[----:B------:R-:W-:Y:S05]  /*fc20*/  BRA `(.L_x_390) ;  /* 0xffffffe400807947 */ /* 0x000fea000383ffff */
.L_x_349:
[----:B--2---:R2:W3:Y:S02]  /*fc30*/  SYNCS.PHASECHK.TRANS64.TRYWAIT P0, [R20+URZ+0x29860], R3 ;  /* 0x02986003140075a7 */ /* 0x0044e4000800017f */
[----:B---3--:R-:W-:Y:S05]  /*fc40*/  @!P0 NANOSLEEP.SYNCS 0x989680 ;  /* 0x009896800000895d */ /* 0x008fea0003900000 */
[----:B------:R-:W3:Y:S02]  /*fc50*/  @!P0 SYNCS.PHASECHK.TRANS64 P0, [R20+URZ+0x29860], R3 ;  /* 0x02986003140085a7 */ /* 0x000ee4000800007f */
[----:B---3--:R-:W-:Y:S05]  /*fc60*/  @!P0 BRA `(.L_x_349) ;  /* 0xfffffffc00f08947 */ /* 0x008fea000383ffff */
[----:B------:R-:W-:Y:S05]  /*fc70*/  BRA `(.L_x_391) ;  /* 0xffffffe400887947 */ /* 0x000fea000383ffff */
.L_x_362:
[----:B0-----:R0:W1:Y:S02]  /*fc80*/  SYNCS.PHASECHK.TRANS64.TRYWAIT P0, [R0+URZ+0x29820], R3 ;  /* 0x02982003000075a7 */ /* 0x001064000800017f */
[----:B-1----:R-:W-:Y:S05]  /*fc90*/  @!P0 NANOSLEEP.SYNCS 0x989680 ;  /* 0x009896800000895d */ /* 0x002fea0003900000 */
[----:B------:R-:W1:Y:S02]  /*fca0*/  @!P0 SYNCS.PHASECHK.TRANS64 P0, [R0+URZ+0x29820], R3 ;  /* 0x02982003000085a7 */ /* 0x000e64000800007f */
[----:B-1----:R-:W-:Y:S05]  /*fcb0*/  @!P0 BRA `(.L_x_362) ;  /* 0xfffffffc00f08947 */ /* 0x002fea000383ffff */
[----:B------:R-:W-:Y:S05]  /*fcc0*/  BRA `(.L_x_392) ;  /* 0xfffffff400a07947 */ /* 0x000fea000383ffff */
.L_x_363:
[----:B------:R-:W1:Y:S01]  /*fcd0*/  S2R R2, SR_TID.X ;  /* 0x0000000000027919 */ /* 0x000e620000002100 */
[----:B------:R-:W-:Y:S01]  /*fce0*/  BSSY B0, `(.L_x_393) ;  /* 0x000000a000007945 */ /* 0x000fe20003800000 */
[----:B------:R-:W-:Y:S02]  /*fcf0*/  IMAD.MOV.U32 R12, RZ, RZ, RZ ;  /* 0x000000ffff0c7224 */ /* 0x000fe400078e00ff */
[----:B------:R-:W-:Y:S02]  /*fd00*/  IMAD.MOV.U32 R11, RZ, RZ, 0x1f ;  /* 0x0000001fff0b7424 */ /* 0x000fe400078e00ff */
[----:B------:R-:W-:Y:S01]  /*fd10*/  IMAD.MOV.U32 R15, RZ, RZ, -0x1 ;  /* 0xffffffffff0f7424 */ /* 0x000fe200078e00ff */
[----:B-1----:R-:W-:-:S04]  /*fd20*/  SHF.R.U32.HI R2, RZ, 0x5, R2 ;  /* 0x00000005ff027819 */ /* 0x002fc80000011602 */
[----:B------:R-:W-:-:S05]  /*fd30*/  LOP3.LUT R2, R2, 0x3, RZ, 0xc0, !PT ;  /* 0x0000000302027812 */ /* 0x000fca00078ec0ff */
[----:B------:R-:W-:-:S07]  /*fd40*/  IMAD.MOV.U32 R13, RZ, RZ, R2 ;  /* 0x000000ffff0d7224 */ /* 0x000fce00078e0002 */
[----:B0-----:R-:W-:Y:S05]  /*fd50*/  WARPSYNC.COLLECTIVE R15, `(.L_x_394) ;  /* 0x000000000f087348 */ /* 0x001fea0003c00000 */
[----:B------:R1:W2:Y:S02]  /*fd60*/  SHFL.IDX P6, R14, R13, R12, R11 ;  /* 0x0000000c0d0e7389 */ /* 0x0002a400000c000b */
[----:B012---:R-:W-:Y:S01]  /*fd70*/  ENDCOLLECTIVE ;  /* 0x000000000000791b */ /* 0x007fe20003800000 */
.L_x_394:
[----:B------:R-:W-:Y:S05]  /*fd80*/  BSYNC B0 ;  /* 0x0000000000007941 */ /* 0x000fea0003800000 */
.L_x_393:
[----:B------:R-:W-:Y:S05]  /*fd90*/  BRA `(.L_x_395) ;  /* 0xfffffff400887947 */ /* 0x000fea000383ffff */
.L_x_366:
[----:B------:R-:W-:Y:S01]  /*fda0*/  BSSY B1, `(.L_x_396) ;  /* 0x0000006000017945 */ /* 0x000fe20003800000 */
[----:B------:R-:W-:-:S07]  /*fdb0*/  IMAD.MOV.U32 R15, RZ, RZ, -0x1 ;  /* 0xffffffffff0f7424 */ /* 0x000fce00078e00ff */
[----:B01----:R-:W-:Y:S05]  /*fdc0*/  WARPSYNC.COLLECTIVE R15, `(.L_x_397) ;  /* 0x000000000f0c7348 */ /* 0x003fea0003c00000 */
[----:B------:R-:W-:Y:S02]  /*fdd0*/  ELECT P6, UR62, PT ;  /* 0x00000000003e782f */ /* 0x000fe400038c0000 */
[----:B------:R-:W-:Y:S01]  /*fde0*/  MOV R14, UR62 ;  /* 0x0000003e000e7c02 */ /* 0x000fe20008000f00 */
[----:B01----:R-:W-:Y:S10]  /*fdf0*/  ENDCOLLECTIVE ;  /* 0x000000000000791b */ /* 0x003ff40003800000 */
.L_x_397:
[----:B------:R-:W-:Y:S05]  /*fe00*/  BSYNC B1 ;  /* 0x0000000000017941 */ /* 0x000fea0003800000 */
.L_x_396:
[----:B------:R-:W-:Y:S05]  /*fe10*/  BRA `(.L_x_398) ;  /* 0xfffffff400807947 */ /* 0x000fea000383ffff */
.L_x_368:
[----:B0-----:R0:W1:Y:S02]  /*fe20*/  SYNCS.PHASECHK.TRANS64.TRYWAIT P1, [R6+URZ], R5 ;  /* 0x00000005060075a7 */ /* 0x001064000802017f */
[----:B-1----:R-:W-:Y:S05]  /*fe30*/  @!P1 NANOSLEEP.SYNCS 0x989680 ;  /* 0x009896800000995d */ /* 0x002fea0003900000 */
[----:B------:R-:W1:Y:S02]  /*fe40*/  @!P1 SYNCS.PHASECHK.TRANS64 P1, [R6+URZ], R5 ;  /* 0x00000005060095a7 */ /* 0x000e64000802007f */
[----:B-1----:R-:W-:Y:S05]  /*fe50*/  @!P1 BRA `(.L_x_368) ;  /* 0xfffffffc00f09947 */ /* 0x002fea000383ffff */
[----:B------:R-:W-:Y:S05]  /*fe60*/  BRA `(.L_x_399) ;  /* 0xfffffff400bc7947 */ /* 0x000fea000383ffff */
.L_x_369:
[----:B-1----:R1:W2:Y:S02]  /*fe70*/  SYNCS.PHASECHK.TRANS64.TRYWAIT P1, [R7+URZ], R2 ;  /* 0x00000002070075a7 */ /* 0x0022a4000802017f */
[----:B--2---:R-:W-:Y:S05]  /*fe80*/  @!P1 NANOSLEEP.SYNCS 0x989680 ;  /* 0x009896800000995d */ /* 0x004fea0003900000 */
[----:B------:R-:W2:Y:S02]  /*fe90*/  @!P1 SYNCS.PHASECHK.TRANS64 P1, [R7+URZ], R2 ;  /* 0x00000002070095a7 */ /* 0x000ea4000802007f */
[----:B--2---:R-:W-:Y:S05]  /*fea0*/  @!P1 BRA `(.L_x_369) ;  /* 0xfffffffc00f09947 */ /* 0x004fea000383ffff */
[----:B------:R-:W-:Y:S05]  /*feb0*/  BRA `(.L_x_400) ;  /* 0xfffffff400b07947 */ /* 0x000fea000383ffff */
.L_x_371:
[----:B--2---:R2:W3:Y:S02]  /*fec0*/  SYNCS.PHASECHK.TRANS64.TRYWAIT P1, [R4+URZ+0x29860], R5 ;  /* 0x02986005040075a7 */ /* 0x0044e4000802017f */
[----:B---3--:R-:W-:Y:S05]  /*fed0*/  @!P1 NANOSLEEP.SYNCS 0x989680 ;  /* 0x009896800000995d */ /* 0x008fea0003900000 */
[----:B------:R-:W3:Y:S02]  /*fee0*/  @!P1 SYNCS.PHASECHK.TRANS64 P1, [R4+URZ+0x29860], R5 ;  /* 0x02986005040095a7 */ /* 0x000ee4000802007f */
[----:B---3--:R-:W-:Y:S05]  /*fef0*/  @!P1 BRA `(.L_x_371) ;  /* 0xfffffffc00f09947 */ /* 0x008fea000383ffff */
[----:B------:R-:W-:Y:S05]  /*ff00*/  BRA `(.L_x_401) ;  /* 0xfffffff400b47947 */ /* 0x000fea000383ffff */
.L_x_373:
[----:B---3--:R3:W4:Y:S02]  /*ff10*/  SYNCS.PHASECHK.TRANS64.TRYWAIT P1, [R3+URZ+0x29860], R2 ;  /* 0x02986002030075a7 */ /* 0x008724000802017f */
[----:B----4-:R-:W-:Y:S05]  /*ff20*/  @!P1 NANOSLEEP.SYNCS 0x989680 ;  /* 0x009896800000995d */ /* 0x010fea0003900000 */
[----:B------:R-:W4:Y:S02]  /*ff30*/  @!P1 SYNCS.PHASECHK.TRANS64 P1, [R3+URZ+0x29860], R2 ;  /* 0x02986002030095a7 */ /* 0x000f24000802007f */
[----:B----4-:R-:W-:Y:S05]  /*ff40*/  @!P1 BRA `(.L_x_373) ;  /* 0xfffffffc00f09947 */ /* 0x010fea000383ffff */
[----:B------:R-:W-:Y:S05]  /*ff50*/  BRA `(.L_x_402) ;  /* 0xfffffff400b47947 */ /* 0x000fea000383ffff */
.L_x_375:
[----:B----4-:R4:W0:Y:S02]  /*ff60*/  SYNCS.PHASECHK.TRANS64.TRYWAIT P0, [R4+URZ+0x29880], R5 ;  /* 0x02988005040075a7 */ /* 0x010824000800017f */
[----:B0-----:R-:W-:Y:S05]  /*ff70*/  @!P0 NANOSLEEP.SYNCS 0x989680 ;  /* 0x009896800000895d */ /* 0x001fea0003900000 */
[----:B------:R-:W0:Y:S02]  /*ff80*/  @!P0 SYNCS.PHASECHK.TRANS64 P0, [R4+URZ+0x29880], R5 ;  /* 0x02988005040085a7 */ /* 0x000e24000800007f */
[----:B0-----:R-:W-:Y:S05]  /*ff90*/  @!P0 BRA `(.L_x_375) ;  /* 0xfffffffc00f08947 */ /* 0x001fea000383ffff */
[----:B------:R-:W-:Y:S05]  /*ffa0*/  BRA `(.L_x_376) ;  /* 0xfffffff400b07947 */ /* 0x000fea000383ffff */
.L_x_403:
        /* <DEDUP_REMOVED lines=13> */
.L_x_2669:


//--------------------- .text._ZN7cutlass13device_kernelIN5flash11enable_sm90INS1_16FlashAttnFwdSm90INS1_25CollectiveMainloopFwdSm90ILi2EN4cute5tupleIJNS5_1CILi1EEES8_S8_EEENS6_IJNS7_ILi128EEENS7_ILi160EEENS7_ILi192EEEEEELi128ENS_12float_e4m3_tEfNS_4arch4Sm90ELb0ELb0ELb0ELb1ELb0ELb1ELb0ELb1ELb1ELb0ELb0ELb0EEENS1_21CollectiveEpilogueFwdINS6_IJSA_SA_SB_EEES9_NS_10bfloat16_tESG_Li256ELb1ELb0ELb0ELb1EEENS1_36VarlenDynamicPersistentTileSchedulerILi128ELi160ELi256ELi128ELb0ELb0ELb1ELb0ELb1ELb1EEEEEEEEEvNT_6ParamsE --------------------------
	.section	.text._ZN7cutlass13device_kernelIN5flash11enable_sm90INS1_16FlashAttnFwdSm90INS1_25CollectiveMainloopFwdSm90ILi2EN4cute5tupleIJNS5_1CILi1EEES8_S8_EEENS6_IJNS7_ILi128EEENS7_ILi160EEENS7_ILi192EEEEEELi128ENS_12float_e4m3_tEfNS_4arch4Sm90ELb0ELb0ELb0ELb1ELb0ELb1ELb0ELb1ELb1ELb0ELb0ELb0EEENS1_21CollectiveEpilogueFwdINS6_IJSA_SA_SB_EEES9_NS_10bfloat16_tESG_Li256ELb1ELb0ELb0ELb1EEENS1_36VarlenDynamicPersistentTileSchedulerILi128ELi160ELi256ELi128ELb0ELb0ELb1ELb0ELb1ELb1EEEEEEEEEvNT_6ParamsE,"ax",@progbits
	.align	128
.text._ZN7cutlass13device_kernelIN5flash11enable_sm90INS1_16FlashAttnFwdSm90INS1_25CollectiveMainloopFwdSm90ILi2EN4cute5tupleIJNS5_1CILi1EEES8_S8_EEENS6_IJNS7_ILi128EEENS7_ILi160EEENS7_ILi192EEEEEELi128ENS_12float_e4m3_tEfNS_4arch4Sm90ELb0ELb0ELb0ELb1ELb0ELb1ELb0ELb1ELb1ELb0ELb0ELb0EEENS1_21CollectiveEpilogueFwdINS6_IJSA_SA_SB_EEES9_NS_10bfloat16_tESG_Li256ELb1ELb0ELb0ELb1EEENS1_36VarlenDynamicPersistentTileSchedulerILi128ELi160ELi256ELi128ELb0ELb0ELb1ELb0ELb1ELb1EEEEEEEEEvNT_6ParamsE:
        .type           _ZN7cutlass13device_kernelIN5flash11enable_sm90INS1_16FlashAttnFwdSm90INS1_25CollectiveMainloopFwdSm90ILi2EN4cute5tupleIJNS5_1CILi1EEES8_S8_EEENS6_IJNS7_ILi128EEENS7_ILi160EEENS7_ILi192EEEEEELi128ENS_12float_e4m3_tEfNS_4arch4Sm90ELb0ELb0ELb0ELb1ELb0ELb1ELb0ELb1ELb1ELb0ELb0ELb0EEENS1_21CollectiveEpilogueFwdINS6_IJSA_SA_SB_EEES9_NS_10bfloat16_tESG_Li256ELb1ELb0ELb0ELb1EEENS1_36VarlenDynamicPersistentTileSchedulerILi128ELi160ELi256ELi128ELb0ELb0ELb1ELb0ELb1ELb1EEEEEEEEEvNT_6ParamsE,@function
        .size           _ZN7cutlass13device_kernelIN5flash11enable_sm90INS1_16FlashAttnFwdSm90INS1_25CollectiveMainloopFwdSm90ILi2EN4cute5tupleIJNS5_1CILi1EEES8_S8_EEENS6_IJNS7_ILi128EEENS7_ILi160EEENS7_ILi192EEEEEELi128ENS_12float_e4m3_tEfNS_4arch4Sm90ELb0ELb0ELb0ELb1ELb0ELb1ELb0ELb1ELb1ELb0ELb0ELb0EEENS1_21CollectiveEpilogueFwdINS6_IJSA_SA_SB_EEES9_NS_10bfloat16_tESG_Li256ELb1ELb0ELb0ELb1EEENS1_36VarlenDynamicPersistentTileSchedulerILi128ELi160ELi256ELi128ELb0ELb0ELb1ELb0ELb1ELb1EEEEEEEEEvNT_6ParamsE,(.L_x_2670 - _ZN7cutlass13device_kernelIN5flash11enable_sm90INS1_16FlashAttnFwdSm90INS1_25CollectiveMainloopFwdSm90ILi2EN4cute5tupleIJNS5_1CILi1EEES8_S8_EEENS6_IJNS7_ILi128EEENS7_ILi160EEENS7_ILi192EEEEEELi128ENS_12float_e4m3_tEfNS_4arch4Sm90ELb0ELb0ELb0ELb1ELb0ELb1ELb0ELb1ELb1ELb0ELb0ELb0EEENS1_21CollectiveEpilogueFwdINS6_IJSA_SA_SB_EEES9_NS_10bfloat16_tESG_Li256ELb1ELb0ELb0ELb1EEENS1_36VarlenDynamicPersistentTileSchedulerILi128ELi160ELi256ELi128ELb0ELb0ELb1ELb0ELb1ELb1EEEEEEEEEvNT_6ParamsE)
        .other          _ZN7cutlass13device_kernelIN5flash11enable_sm90INS1_16FlashAttnFwdSm90INS1_25CollectiveMainloopFwdSm90ILi2EN4cute5tupleIJNS5_1CILi1EEES8_S8_EEENS6_IJNS7_ILi128EEENS7_ILi160EEENS7_ILi192EEEEEELi128ENS_12float_e4m3_tEfNS_4arch4Sm90ELb0ELb0ELb0ELb1ELb0ELb1ELb0ELb1ELb1ELb0ELb0ELb0EEENS1_21CollectiveEpilogueFwdINS6_IJSA_SA_SB_EEES9_NS_10bfloat16_tESG_Li256ELb1ELb0ELb0ELb1EEENS1_36VarlenDynamicPersistentTileSchedulerILi128ELi160ELi256ELi128ELb0ELb0ELb1ELb0ELb1ELb1EEEEEEEEEvNT_6ParamsE,@"STO_CUDA_ENTRY STV_DEFAULT"
_ZN7cutlass13device_kernelIN5flash11enable_sm90INS1_16FlashAttnFwdSm90INS1_25CollectiveMainloopFwdSm90ILi2EN4cute5tupleIJNS5_1CILi1EEES8_S8_EEENS6_IJNS7_ILi128EEENS7_ILi160EEENS7_ILi192EEEEEELi128ENS_12float_e4m3_tEfNS_4arch4Sm90ELb0ELb0ELb0ELb1ELb0ELb1ELb0ELb1ELb1ELb0ELb0ELb0EEENS1_21CollectiveEpilogueFwdINS6_IJSA_SA_SB_EEES9_NS_10bfloat16_tESG_Li256ELb1ELb0ELb0ELb1EEENS1_36VarlenDynamicPersistentTileSchedulerILi128ELi160ELi256ELi128ELb0ELb0ELb1ELb0ELb1ELb1EEEEEEEEEvNT_6ParamsE:
        /* <DEDUP_REMOVED lines=14> */
[----:B------:R-:W-:Y:S02]  /*00e0*/  UIADD3 UR12, UP3, UR4, 0x570, URZ ;  /* 0x00000570040c7890 */ /* 0x000fe4000ff7e03f */
[----:B------:R-:W-:-:S02]  /*00f0*/  UIADD3 UR4, UP4, UR4, 0x670, URZ ;  /* 0x0000067004047890 */ /* 0x000fc4000ff9e03f */
[----:B------:R-:W-:Y:S02]  /*0100*/  UIADD3.X UR7, URZ, UR5, URZ, UP0, !UPT ;  /* 0x000000053f077290 */ /* 0x000fe400087fe43f */
[----:B------:R-:W-:Y:S02]  /*0110*/  UIADD3.X UR9, URZ, UR5, URZ, UP1, !UPT ;  /* 0x000000053f097290 */ /* 0x000fe40008ffe43f */
[----:B------:R-:W-:Y:S02]  /*0120*/  UIADD3.X UR11, URZ, UR5, URZ, UP2, !UPT ;  /* 0x000000053f0b7290 */ /* 0x000fe400097fe43f */
[----:B------:R-:W-:Y:S02]  /*0130*/  UIADD3.X UR13, URZ, UR5, URZ, UP3, !UPT ;  /* 0x000000053f0d7290 */ /* 0x000fe40009ffe43f */
[----:B------:R-:W-:Y:S01]  /*0140*/  UIADD3.X UR5, URZ, UR5, URZ, UP4, !UPT ;  /* 0x000000053f057290 */ /* 0x000fe2000a7fe43f */
[----:B------:R0:W-:Y:S02]  /*0150*/  UTMACCTL.PF [UR6] ;  /* 0x00000000060079b9 */ /* 0x0001e40008040000 */
[----:B------:R0:W-:Y:S02]  /*0160*/  UTMACCTL.PF [UR8] ;  /* 0x00000000080079b9 */ /* 0x0001e40008040000 */
[----:B------:R0:W-:Y:S02]  /*0170*/  UTMACCTL.PF [UR10] ;  /* 0x000000000a0079b9 */ /* 0x0001e40008040000 */
[----:B------:R0:W-:Y:S02]  /*0180*/  UTMACCTL.PF [UR12] ;  /* 0x000000000c0079b9 */ /* 0x0001e40008040000 */
[----:B------:R0:W-:Y:S02]  /*0190*/  UTMACCTL.PF [UR4] ;  /* 0x00000000040079b9 */ /* 0x0001e40008040000 */
[----:B0-----:R-:W-:Y:S01]  /*01a0*/  NOP ;  /* 0x0000000000007918 */ /* 0x001fe20000000000 */
.L_x_405:
[----:B------:R-:W-:Y:S05]  /*01b0*/  BSYNC B0 ;  /* 0x0000000000007941 */ /* 0x000fea0003800000 */
.L_x_404:
        /* <DEDUP_REMOVED lines=41> */
.L_x_406:
        /* <DEDUP_REMOVED lines=22> */
.L_x_407:
        /* <DEDUP_REMOVED lines=18> */
.L_x_408:
        /* <DEDUP_REMOVED lines=22> */
.L_x_409:
        /* <DEDUP_REMOVED lines=22> */
.L_x_410:
[----:B------:R-:W-:Y:S01]  /*0990*/  PLOP3.LUT P0, PT, PT, PT, UP0, 0x80, 0x0 ;  /* 0x000000000000781c */ /* 0x000fe20003f0f008 */
[----:B------:R-:W-:Y:S01]  /*09a0*/  UMOV UR36, 0x1 ;  /* 0x0000000100247882 */ /* 0x000fe20000000000 */
[----:B------:R-:W-:Y:S01]  /*09b0*/  NOP ;  /* 0x0000000000007918 */ /* 0x000fe20000000000 */
[----:B------:R-:W-:Y:S01]  /*09c0*/  USEL UR36, UR36, 0x2, !UP0 ;  /* 0x0000000224247887 */ /* 0x000fe2000c000000 */
[----:B------:R-:W-:Y:S01]  /*09d0*/  BSSY B8, `(.L_x_411) ;  /* 0x0002603000087945 */ /* 0x000fe20003800000 */
[----:B------:R-:W-:Y:S01]  /*09e0*/  ULDC.64 UR54, c[0x0][0x208] ;  /* 0x0000820000367ab9 */ /* 0x000fe20000000a00 */
[----:B012-4-:R-:W-:Y:S07]  /*09f0*/  BAR.SYNC.DEFER_BLOCKING 0x0 ;  /* 0x0000000000007b1d */ /* 0x017fee0000010000 */
[----:B------:R-:W-:Y:S05]  /*0a00*/  @!P0 BRA `(.L_x_412) ;  /* 0x000001fc00248947 */ /* 0x000fea0003800000 */
.L_x_413:
[----:B------:R-:W-:-:S08]  /*0a10*/  NOP ;  /* 0x0000000000007918 */ /* 0x000fd00000000000 */
[----:B------:R-:W0:Y:S02]  /*0a20*/  USETMAXREG.TRY_ALLOC.CTAPOOL UP0, 0xf0 ;  /* 0x000000f0000079c8 */ /* 0x000e240008000600 */
[----:B0-----:R-:W-:-:S13]  /*0a30*/  PLOP3.LUT P0, PT, PT, PT, UP0, 0x80, 0x0 ;  /* 0x000000000000781c */ /* 0x001fda0003f0f008 */
[----:B------:R-:W-:Y:S05]  /*0a40*/  @!P0 BRA `(.L_x_413) ;  /* 0xfffffffc00f08947 */ /* 0x000fea000383ffff */
[----:B------:R-:W2:Y:S01]  /*0a50*/  LDL.LU R0, [R1+0x18] ;  /* 0x0000180001007983 */ /* 0x000ea20000300800 */
[----:B------:R-:W0:Y:S01]  /*0a60*/  S2R R2, SR_TID.X ;  /* 0x0000000000027919 */ /* 0x000e220000002100 */
[----:B------:R-:W1:Y:S01]  /*0a70*/  S2UR UR37, SR_CgaCtaId ;  /* 0x00000000002579c3 */ /* 0x000e620000008800 */
[----:B------:R-:W-:Y:S01]  /*0a80*/  UMOV UR4, 0x400 ;  /* 0x0000040000047882 */ /* 0x000fe20000000000 */
[----:B0-----:R-:W-:-:S06]  /*0a90*/  SHF.R.U32.HI R2, RZ, 0x7, R2 ;  /* 0x00000007ff027819 */ /* 0x001fcc0000011602 */
[----:B------:R-:W-:Y:S06]  /*0aa0*/  BAR.ARV 0x8, 0x120 ;  /* 0x0204800000007b1d */ /* 0x000fec0000002000 */
[----:B------:R-:W-:-:S13]  /*0ab0*/  ISETP.NE.AND P0, PT, R2, 0x1, PT ;  /* 0x000000010200780c */ /* 0x000fda0003f05270 */
[----:B------:R-:W-:Y:S08]  /*0ac0*/  @!P0 BAR.ARV 0x9, 0x100 ;  /* 0x0244000000008b1d */ /* 0x000ff00000002000 */
[----:B------:R-:W-:Y:S01]  /*0ad0*/  BAR.SYNC.DEFER_BLOCKING 0x5, 0x180 ;  /* 0x0146000000007b1d */ /* 0x000fe20000010000 */
[----:B-1----:R-:W-:-:S06]  /*0ae0*/  ULEA UR4, UR37, UR4, 0x18 ;  /* 0x0000000425047291 */ /* 0x002fcc000f8ec03f */
[----:B------:R-:W-:Y:S01]  /*0af0*/  IMAD.U32 R18, RZ, RZ, UR4 ;  /* 0x00000004ff127e24 */ /* 0x000fe2000f8e00ff */
[----:B------:R-:W-:-:S04]  /*0b00*/  ULDC UR4, c[0x0][0xc14] ;  /* 0x0003050000047ab9 */ /* 0x000fc80000000800 */
[----:B------:R-:W0:Y:S01]  /*0b10*/  LDS.128 R144, [R18+0x298d0] ;  /* 0x0298d00012907984 */ /* 0x000e220000000c00 */
[----:B------:R-:W-:Y:S06]  /*0b20*/  BAR.ARV 0x4, 0x180 ;  /* 0x0106000000007b1d */ /* 0x000fec0000002000 */
[----:B--2---:R-:W-:-:S04]  /*0b30*/  LOP3.LUT R0, R0, 0xffffffef, RZ, 0xc0, !PT ;  /* 0xffffffef00007812 */ /* 0x004fc800078ec0ff */
[----:B------:R-:W-:-:S05]  /*0b40*/  @P0 LOP3.LUT R0, R0, 0x10, RZ, 0xfc, !PT ;  /* 0x0000001000000812 */ /* 0x000fca00078efcff */
[----:B------:R1:W-:Y:S01]  /*0b50*/  STL [R1+0x18], R0 ;  /* 0x0000180001007387 */ /* 0x0003e20000100800 */
[----:B0-----:R-:W-:-:S13]  /*0b60*/  ISETP.GE.AND P0, PT, R147, UR4, PT ;  /* 0x0000000493007c0c */ /* 0x001fda000bf06270 */
[----:B-1----:R-:W-:Y:S05]  /*0b70*/  @P0 BRA `(.L_x_414) ;  /* 0x0000025c00a00947 */ /* 0x002fea0003800000 */
[----:B------:R-:W0:Y:S01]  /*0b80*/  S2R R0, SR_TID.X ;  /* 0x0000000000007919 */ /* 0x000e220000002100 */
[----:B------:R-:W-:Y:S01]  /*0b90*/  MOV R223, 0xfffffffe ;  /* 0xfffffffe00df7802 */ /* 0x000fe20000000f00 */
[----:B------:R-:W-:Y:S01]  /*0ba0*/  IMAD.MOV.U32 R213, RZ, RZ, 0x20 ;  /* 0x00000020ffd57424 */ /* 0x000fe200078e00ff */
[----:B------:R-:W-:Y:S01]  /*0bb0*/  R2UR UR52, R18 ;  /* 0x00000000123472ca */ /* 0x000fe200000e0000 */
[----:B------:R-:W-:Y:S01]  /*0bc0*/  IMAD.MOV.U32 R19, RZ, RZ, RZ ;  /* 0x000000ffff137224 */ /* 0x000fe200078e00ff */
[----:B------:R-:W-:Y:S01]  /*0bd0*/  MOV R171, RZ ;  /* 0x000000ff00ab7202 */ /* 0x000fe20000000f00 */
[----:B------:R-:W-:Y:S01]  /*0be0*/  IMAD.MOV.U32 R175, RZ, RZ, RZ ;  /* 0x000000ffffaf7224 */ /* 0x000fe200078e00ff */
[----:B------:R-:W-:Y:S01]  /*0bf0*/  ULOP3.LUT UR53, UR36, 0x1, URZ, 0xfc, !UPT ;  /* 0x0000000124357892 */ /* 0x000fe2000f8efc3f */
[----:B------:R-:W-:Y:S01]  /*0c00*/  IMAD.MOV.U32 R148, RZ, RZ, RZ ;  /* 0x000000ffff947224 */ /* 0x000fe200078e00ff */
[----:B------:R-:W-:-:S07]  /*0c10*/  UMOV UR43, URZ ;  /* 0x0000003f002b7c82 */ /* 0x000fce0008000000 */
[----:B------:R-:W-:Y:S01]  /*0c20*/  UIADD3 UR52, UR52, 0x14400, URZ ;  /* 0x0001440034347890 */ /* 0x000fe2000fffe03f */
[----:B0-----:R-:W-:-:S05]  /*0c30*/  VIADD R235, R0, 0xffffff80 ;  /* 0xffffff8000eb7836 */ /* 0x001fca0000000000 */
[----:B------:R-:W-:-:S04]  /*0c40*/  SHF.R.S32.HI R0, RZ, 0x1f, R235 ;  /* 0x0000001fff007819 */ /* 0x000fc800000114eb */
[CC--:B------:R-:W-:Y:S02]  /*0c50*/  LEA.HI R5, R0.reuse, R235.reuse, RZ, 0x4 ;  /* 0x000000eb00057211 */ /* 0x0c0fe400078f20ff */
[CC--:B------:R-:W-:Y:S02]  /*0c60*/  LEA.HI R3, R0.reuse, R235.reuse, RZ, 0x5 ;  /* 0x000000eb00037211 */ /* 0x0c0fe400078f28ff */
[----:B------:R-:W-:Y:S02]  /*0c70*/  LEA.HI R2, R0, R235, RZ, 0x2 ;  /* 0x000000eb00027211 */ /* 0x000fe400078f10ff */
[----:B------:R-:W-:Y:S01]  /*0c80*/  SHF.R.S32.HI R204, RZ, 0x4, R5 ;  /* 0x00000004ffcc7819 */ /* 0x000fe20000011405 */
[----:B------:R-:W-:Y:S01]  /*0c90*/  IMAD.SHL.U32 R7, R3, 0x20, RZ ;  /* 0x0000002003077824 */ /* 0x000fe200078e00ff */
[----:B------:R-:W-:Y:S02]  /*0ca0*/  LOP3.LUT R6, R5, 0x3fffff0, RZ, 0xc0, !PT ;  /* 0x03fffff005067812 */ /* 0x000fe400078ec0ff */
[----:B------:R-:W-:-:S02]  /*0cb0*/  SHF.R.S32.HI R4, RZ, 0x2, R2 ;  /* 0x00000002ff047819 */ /* 0x000fc40000011402 */
[----:B------:R-:W-:Y:S02]  /*0cc0*/  SHF.R.S32.HI R3, RZ, 0x1f, R2 ;  /* 0x0000001fff037819 */ /* 0x000fe40000011402 */
[----:B------:R-:W-:Y:S02]  /*0cd0*/  LEA.HI R5, R5, R204, RZ, 0x1 ;  /* 0x000000cc05057211 */ /* 0x000fe400078f08ff */
[----:B------:R-:W-:Y:S02]  /*0ce0*/  LOP3.LUT R9, R7, 0xfffffc00, RZ, 0xc0, !PT ;  /* 0xfffffc0007097812 */ /* 0x000fe400078ec0ff */
[----:B------:R-:W-:Y:S02]  /*0cf0*/  IADD3 R6, R235, -R6, RZ ;  /* 0x80000006eb067210 */ /* 0x000fe40007ffe0ff */
[----:B------:R-:W-:Y:S02]  /*0d00*/  LEA.HI R3, R3, R4, RZ, 0x2 ;  /* 0x0000000403037211 */ /* 0x000fe400078f10ff */
[----:B------:R-:W-:Y:S01]  /*0d10*/  LOP3.LUT R7, R5, 0x1ffffffe, RZ, 0xc0, !PT ;  /* 0x1ffffffe05077812 */ /* 0x000fe200078ec0ff */
[----:B------:R-:W-:Y:S01]  /*0d20*/  IMAD R6, R6, 0x40, R9 ;  /* 0x0000004006067824 */ /* 0x000fe200078e0209 */
[----:B------:R-:W-:-:S02]  /*0d30*/  LOP3.LUT R5, R3, 0xfffffffc, RZ, 0xc0, !PT ;  /* 0xfffffffc03057812 */ /* 0x000fc400078ec0ff */
[-C--:B------:R-:W-:Y:S01]  /*0d40*/  LEA.HI R3, R235, R235.reuse, RZ, 0x1 ;  /* 0x000000ebeb037211 */ /* 0x080fe200078f08ff */
[----:B------:R-:W-:Y:S01]  /*0d50*/  IMAD.IADD R7, R204, 0x1, -R7 ;  /* 0x00000001cc077824 */ /* 0x000fe200078e0a07 */
[----:B------:R-:W-:Y:S01]  /*0d60*/  LEA.HI R2, R0, R235, RZ, 0x7 ;  /* 0x000000eb00027211 */ /* 0x000fe200078f38ff */
[----:B------:R-:W-:Y:S01]  /*0d70*/  IMAD.IADD R5, R4, 0x1, -R5 ;  /* 0x0000000104057824 */ /* 0x000fe200078e0a05 */
[--C-:B------:R-:W-:Y:S01]  /*0d80*/  SHF.R.S32.HI R168, RZ, 0x1, R3.reuse ;  /* 0x00000001ffa87819 */ /* 0x100fe20000011403 */
[----:B------:R-:W-:Y:S01]  /*0d90*/  IMAD R234, R7, 0x8, R6 ;  /* 0x0000000807ea7824 */ /* 0x000fe200078e0206 */
[----:B------:R-:W-:Y:S01]  /*0da0*/  SHF.R.S32.HI R7, RZ, 0x1f, R3 ;  /* 0x0000001fff077819 */ /* 0x000fe20000011403 */
[----:B------:R-:W-:Y:S01]  /*0db0*/  IMAD.SHL.U32 R172, R5, 0x80, RZ ;  /* 0x0000008005ac7824 */ /* 0x000fe200078e00ff */
[----:B------:R-:W-:Y:S01]  /*0dc0*/  LOP3.LUT R4, R2, 0xffffff80, RZ, 0xc0, !PT ;  /* 0xffffff8002047812 */ /* 0x000fe200078ec0ff */
[----:B------:R-:W-:Y:S01]  /*0dd0*/  VIADD R211, R168, 0x80 ;  /* 0x00000080a8d37836 */ /* 0x000fe20000000000 */
[----:B------:R-:W-:-:S02]  /*0de0*/  LEA.HI R7, R7, R168, RZ, 0x3 ;  /* 0x000000a807077211 */ /* 0x000fc400078f18ff */
[----:B------:R-:W-:Y:S01]  /*0df0*/  LOP3.LUT R214, R3, 0xfffffffe, RZ, 0xc0, !PT ;  /* 0xfffffffe03d67812 */ /* 0x000fe200078ec0ff */
[----:B------:R-:W-:Y:S01]  /*0e00*/  IMAD.IADD R215, R235, 0x1, -R4 ;  /* 0x00000001ebd77824 */ /* 0x000fe200078e0a04 */
[----:B------:R-:W-:Y:S02]  /*0e10*/  LOP3.LUT R7, R7, 0xfffffff8, RZ, 0xc0, !PT ;  /* 0xfffffff807077812 */ /* 0x000fe400078ec0ff */
[----:B------:R-:W-:Y:S01]  /*0e20*/  SHF.R.S32.HI R4, RZ, 0x1f, R211 ;  /* 0x0000001fff047819 */ /* 0x000fe200000114d3 */
[----:B------:R-:W-:Y:S01]  /*0e30*/  IMAD.IADD R214, R235, 0x1, -R214 ;  /* 0x00000001ebd67824 */ /* 0x000fe200078e0ad6 */
[----:B------:R-:W-:Y:S02]  /*0e40*/  IADD3 R220, R168, -R7, RZ ;  /* 0x80000007a8dc7210 */ /* 0x000fe40007ffe0ff */
[-C--:B------:R-:W-:Y:S01]  /*0e50*/  LEA.HI R7, R4, R211.reuse, RZ, 0x3 ;  /* 0x000000d304077211 */ /* 0x080fe200078f18ff */
[----:B------:R-:W-:Y:S01]  /*0e60*/  IMAD.SHL.U32 R22, R214, 0x10, RZ ;  /* 0x00000010d6167824 */ /* 0x000fe200078e00ff */
[----:B------:R-:W-:Y:S01]  /*0e70*/  LEA.HI R11, R211, R211, RZ, 0x1 ;  /* 0x000000d3d30b7211 */ /* 0x000fe200078f08ff */
[----:B------:R-:W-:Y:S01]  /*0e80*/  IMAD.SHL.U32 R4, R220, 0x80, RZ ;  /* 0x00000080dc047824 */ /* 0x000fe200078e00ff */
[----:B------:R-:W-:Y:S01]  /*0e90*/  SHF.R.S32.HI R6, RZ, 0x1f, R215 ;  /* 0x0000001fff067819 */ /* 0x000fe200000114d7 */
[----:B------:R-:W-:Y:S01]  /*0ea0*/  IMAD.SHL.U32 R9, R7, 0x40, RZ ;  /* 0x0000004007097824 */ /* 0x000fe200078e00ff */
[----:B------:R-:W-:Y:S01]  /*0eb0*/  LOP3.LUT R10, R11, 0x3fffffe, RZ, 0xc0, !PT ;  /* 0x03fffffe0b0a7812 */ /* 0x000fe200078ec0ff */
[----:B------:R-:W-:Y:S01]  /*0ec0*/  VIADD R170, R22, 0x40 ;  /* 0x0000004016aa7836 */ /* 0x000fe20000000000 */
[----:B------:R-:W-:-:S02]  /*0ed0*/  LEA.HI R8, R6, R215, RZ, 0x2 ;  /* 0x000000d706087211 */ /* 0x000fc400078f10ff */
[----:B------:R-:W-:Y:S01]  /*0ee0*/  LOP3.LUT R12, R9, 0xfffffe00, RZ, 0xc0, !PT ;  /* 0xfffffe00090c7812 */ /* 0x000fe200078ec0ff */
[----:B------:R-:W-:Y:S01]  /*0ef0*/  IMAD.IADD R197, R211, 0x1, -R10 ;  /* 0x00000001d3c57824 */ /* 0x000fe200078e0a0a */
[--C-:B------:R-:W-:Y:S02]  /*0f00*/  SHF.R.S32.HI R9, RZ, 0x2, R8.reuse ;  /* 0x00000002ff097819 */ /* 0x100fe40000011408 */
[----:B------:R-:W-:Y:S02]  /*0f10*/  LOP3.LUT R10, R8, 0x7ffffffc, RZ, 0xc0, !PT ;  /* 0x7ffffffc080a7812 */ /* 0x000fe400078ec0ff */
[----:B------:R-:W-:Y:S02]  /*0f20*/  SHF.R.S32.HI R8, RZ, 0x1f, R8 ;  /* 0x0000001fff087819 */ /* 0x000fe40000011408 */
[----:B------:R-:W-:Y:S01]  /*0f30*/  LEA.HI R3, R3, R168, RZ, 0x1 ;  /* 0x000000a803037211 */ /* 0x000fe200078f08ff */
[----:B------:R-:W-:Y:S01]  /*0f40*/  IMAD.IADD R10, R215, 0x1, -R10 ;  /* 0x00000001d70a7824 */ /* 0x000fe200078e0a0a */
[----:B------:R-:W-:-:S02]  /*0f50*/  LOP3.LUT R7, R4, 0x380, RZ, 0xc0, !PT ;  /* 0x0000038004077812 */ /* 0x000fc400078ec0ff */
[----:B------:R-:W-:Y:S01]  /*0f60*/  LEA.HI R8, R8, R9, RZ, 0x3 ;  /* 0x0000000908087211 */ /* 0x000fe200078f18ff */
[----:B------:R-:W-:Y:S01]  /*0f70*/  IMAD R223, R10, R223, 0xa0 ;  /* 0x000000a00adf7424 */ /* 0x000fe200078e02df */
[----:B------:R-:W-:Y:S02]  /*0f80*/  SHF.R.S32.HI R219, RZ, 0x7, R2 ;  /* 0x00000007ffdb7819 */ /* 0x000fe40000011402 */
[----:B------:R-:W-:Y:S02]  /*0f90*/  LOP3.LUT R3, R3, 0x3fffffe, RZ, 0xc0, !PT ;  /* 0x03fffffe03037812 */ /* 0x000fe400078ec0ff */
[----:B------:R-:W-:Y:S02]  /*0fa0*/  SHF.R.U32.HI R4, RZ, 0x3, R7 ;  /* 0x00000003ff047819 */ /* 0x000fe40000011607 */
[----:B------:R-:W-:Y:S01]  /*0fb0*/  LOP3.LUT R8, R8, 0xfffffff8, RZ, 0xc0, !PT ;  /* 0xfffffff808087812 */ /* 0x000fe200078ec0ff */
[----:B------:R-:W-:Y:S01]  /*0fc0*/  IMAD.IADD R3, R168, 0x1, -R3 ;  /* 0x00000001a8037824 */ /* 0x000fe200078e0a03 */
[----:B------:R-:W-:-:S02]  /*0fd0*/  LEA.HI R2, R2, R219, RZ, 0x1 ;  /* 0x000000db02027211 */ /* 0x000fc400078f08ff */
[----:B------:R-:W-:Y:S01]  /*0fe0*/  LEA.HI R6, R6, R215, RZ, 0x5 ;  /* 0x000000d706067211 */ /* 0x000fe200078f28ff */
[----:B------:R-:W-:Y:S01]  /*0ff0*/  IMAD.IADD R9, R9, 0x1, -R8 ;  /* 0x0000000109097824 */ /* 0x000fe200078e0a08 */
[----:B------:R-:W-:Y:S01]  /*1000*/  LOP3.LUT R7, R7, 0x10, R22, 0xf8, !PT ;  /* 0x0000001007077812 */ /* 0x000fe200078ef816 */
[----:B------:R-:W-:Y:S01]  /*1010*/  IMAD R3, R204, 0x8, R3 ;  /* 0x00000008cc037824 */ /* 0x000fe200078e0203 */
[----:B------:R-:W-:Y:S02]  /*1020*/  IADD3 R169, R22, 0x20, RZ ;  /* 0x0000002016a97810 */ /* 0x000fe40007ffe0ff */
[----:B------:R-:W-:Y:S01]  /*1030*/  LOP3.LUT R2, R2, 0x3fffffe, RZ, 0xc0, !PT ;  /* 0x03fffffe02027812 */ /* 0x000fe200078ec0ff */
[----:B------:R-:W-:Y:S01]  /*1040*/  IMAD.SHL.U32 R174, R3, 0x40, RZ ;  /* 0x0000004003ae7824 */ /* 0x000fe200078e00ff */
[----:B------:R-:W-:Y:S02]  /*1050*/  SHF.R.S32.HI R6, RZ, 0x5, R6 ;  /* 0x00000005ff067819 */ /* 0x000fe40000011406 */
[----:B------:R-:W-:Y:S01]  /*1060*/  LOP3.LUT R7, R7, R4, RZ, 0x3c, !PT ;  /* 0x0000000407077212 */ /* 0x000fe200078e3cff */
[----:B------:R-:W-:Y:S01]  /*1070*/  IMAD.IADD R2, R219, 0x1, -R2 ;  /* 0x00000001db027824 */ /* 0x000fe200078e0a02 */
[----:B------:R-:W-:Y:S01]  /*1080*/  SHF.R.S32.HI R4, RZ, 0x1f, R169 ;  /* 0x0000001fff047819 */ /* 0x000fe200000114a9 */
[----:B------:R-:W-:Y:S01]  /*1090*/  IMAD R9, R6, 0x10, R9 ;  /* 0x0000001006097824 */ /* 0x000fe200078e0209 */
[----:B------:R-:W-:Y:S01]  /*10a0*/  LEA.HI R0, R0, R235, RZ, 0x3 ;  /* 0x000000eb00007211 */ /* 0x000fe200078f18ff */
[----:B------:R-:W-:Y:S01]  /*10b0*/  IMAD R204, R204, 0x400, R7 ;  /* 0x00000400cccc7824 */ /* 0x000fe200078e0207 */
[----:B------:R-:W-:Y:S01]  /*10c0*/  SHF.R.S32.HI R7, RZ, 0x1f, R170 ;  /* 0x0000001fff077819 */ /* 0x000fe200000114aa */
[----:B------:R-:W-:Y:S01]  /*10d0*/  IMAD R224, R2, 0x40, R9 ;  /* 0x0000004002e07824 */ /* 0x000fe200078e0209 */
[----:B------:R-:W-:-:S02]  /*10e0*/  LEA.HI R3, R4, R169, RZ, 0x4 ;  /* 0x000000a904037211 */ /* 0x000fc400078f20ff */
[----:B------:R-:W-:Y:S02]  /*10f0*/  LEA.HI R4, R4, R169, RZ, 0x6 ;  /* 0x000000a904047211 */ /* 0x000fe400078f30ff */
[----:B------:R-:W-:Y:S02]  /*1100*/  LOP3.LUT R172, R172, 0x180, RZ, 0xc0, !PT ;  /* 0x00000180acac7812 */ /* 0x000fe400078ec0ff */
[----:B------:R-:W-:Y:S02]  /*1110*/  LOP3.LUT R2, R0, 0x1ffffff8, RZ, 0xc0, !PT ;  /* 0x1ffffff800027812 */ /* 0x000fe400078ec0ff */
[CC--:B------:R-:W-:Y:S02]  /*1120*/  LEA.HI R8, R7.reuse, R170.reuse, RZ, 0x6 ;  /* 0x000000aa07087211 */ /* 0x0c0fe400078f30ff */
[----:B------:R-:W-:Y:S01]  /*1130*/  LEA.HI R7, R7, R170, RZ, 0x4 ;  /* 0x000000aa07077211 */ /* 0x000fe200078f20ff */
[----:B------:R-:W-:Y:S01]  /*1140*/  IMAD.IADD R2, R235, 0x1, -R2 ;  /* 0x00000001eb027824 */ /* 0x000fe200078e0a02 */
[----:B------:R-:W-:Y:S01]  /*1150*/  LOP3.LUT P0, RZ, R5, 0x2, RZ, 0xc0, !PT ;  /* 0x0000000205ff7812 */ /* 0x000fe2000780c0ff */
[----:B------:R-:W-:Y:S01]  /*1160*/  IMAD.SHL.U32 R5, R4, 0x80, RZ ;  /* 0x0000008004057824 */ /* 0x000fe200078e00ff */
[----:B------:R-:W-:Y:S01]  /*1170*/  SHF.R.S32.HI R200, RZ, 0x3, R0 ;  /* 0x00000003ffc87819 */ /* 0x000fe20000011400 */
[----:B------:R-:W-:Y:S01]  /*1180*/  IMAD.SHL.U32 R199, R2, 0x8, RZ ;  /* 0x0000000802c77824 */ /* 0x000fe200078e00ff */
[----:B------:R-:W-:-:S02]  /*1190*/  SHF.R.U32.HI R173, RZ, 0x3, R172 ;  /* 0x00000003ffad7819 */ /* 0x000fc400000116ac */
[----:B------:R-:W-:Y:S02]  /*11a0*/  LOP3.LUT R0, R172, 0x10, R22, 0xf8, !PT ;  /* 0x00000010ac007812 */ /* 0x000fe400078ef816 */
[----:B------:R-:W-:Y:S02]  /*11b0*/  SHF.L.U32 R10, R8, 0x7, RZ ;  /* 0x00000007080a7819 */ /* 0x000fe400000006ff */
[C---:B------:R-:W-:Y:S02]  /*11c0*/  LOP3.LUT R4, R172.reuse, 0x30, R3, 0xf8, !PT ;  /* 0x00000030ac047812 */ /* 0x040fe400078ef803 */
[----:B------:R-:W-:Y:S02]  /*11d0*/  LOP3.LUT R8, R172, 0x30, R7, 0xf8, !PT ;  /* 0x00000030ac087812 */ /* 0x000fe400078ef807 */
[----:B------:R-:W-:Y:S02]  /*11e0*/  SHF.R.S32.HI R222, RZ, 0x4, R3 ;  /* 0x00000004ffde7819 */ /* 0x000fe40000011403 */
[----:B------:R-:W-:-:S02]  /*11f0*/  SHF.R.S32.HI R11, RZ, 0x1, R11 ;  /* 0x00000001ff0b7819 */ /* 0x000fc4000001140b */
[-C--:B------:R-:W-:Y:S02]  /*1200*/  LOP3.LUT R3, R0, R173.reuse, RZ, 0x3c, !PT ;  /* 0x000000ad00037212 */ /* 0x080fe400078e3cff */
[----:B------:R-:W-:Y:S01]  /*1210*/  LOP3.LUT R5, R5, 0xffffe000, RZ, 0xc0, !PT ;  /* 0xffffe00005057812 */ /* 0x000fe200078ec0ff */
[----:B------:R-:W-:Y:S01]  /*1220*/  IMAD.SHL.U32 R11, R11, 0x80, RZ ;  /* 0x000000800b0b7824 */ /* 0x000fe200078e00ff */
[-C--:B------:R-:W-:Y:S01]  /*1230*/  LOP3.LUT R4, R4, R173.reuse, RZ, 0x3c, !PT ;  /* 0x000000ad04047212 */ /* 0x080fe200078e3cff */
[----:B------:R-:W-:Y:S01]  /*1240*/  IMAD.IADD R202, R174, 0x1, R3 ;  /* 0x00000001aeca7824 */ /* 0x000fe200078e0203 */
[----:B------:R-:W-:Y:S02]  /*1250*/  LOP3.LUT R13, R10, 0xffffe000, RZ, 0xc0, !PT ;  /* 0xffffe0000a0d7812 */ /* 0x000fe400078ec0ff */
[----:B------:R-:W-:Y:S02]  /*1260*/  LOP3.LUT R8, R8, R173, RZ, 0x3c, !PT ;  /* 0x000000ad08087212 */ /* 0x000fe400078e3cff */
[----:B------:R-:W-:-:S02]  /*1270*/  LOP3.LUT R2, R172, 0x30, R22, 0xf8, !PT ;  /* 0x00000030ac027812 */ /* 0x000fc400078ef816 */
[----:B------:R-:W-:Y:S02]  /*1280*/  SEL R213, R213, 0xffffffe0, !P0 ;  /* 0xffffffe0d5d57807 */ /* 0x000fe40004000000 */
[-C--:B------:R-:W-:Y:S02]  /*1290*/  IADD3 R217, R4, R174.reuse, R5 ;  /* 0x000000ae04d97210 */ /* 0x080fe40007ffe005 */
[----:B------:R-:W-:Y:S01]  /*12a0*/  IADD3 R13, R8, R174, R13 ;  /* 0x000000ae080d7210 */ /* 0x000fe20007ffe00d */
[----:B------:R-:W-:Y:S01]  /*12b0*/  IMAD.IADD R203, R213, 0x1, R202 ;  /* 0x00000001d5cb7824 */ /* 0x000fe200078e02ca */
[----:B------:R-:W-:Y:S01]  /*12c0*/  LOP3.LUT R5, R2, R173, RZ, 0x3c, !PT ;  /* 0x000000ad02057212 */ /* 0x000fe200078e3cff */
[----:B------:R-:W-:Y:S01]  /*12d0*/  IMAD.IADD R217, R18, 0x1, R217 ;  /* 0x0000000112d97824 */ /* 0x000fe200078e02d9 */
[----:B------:R-:W-:Y:S02]  /*12e0*/  LEA R197, R197, R12, 0x6 ;  /* 0x0000000cc5c57211 */ /* 0x000fe400078e30ff */
[----:B------:R-:W-:-:S02]  /*12f0*/  SHF.L.U32 R16, R214, 0x3, RZ ;  /* 0x00000003d6107819 */ /* 0x000fc400000006ff */
[----:B------:R-:W-:Y:S02]  /*1300*/  LOP3.LUT R196, R11, 0x180, RZ, 0xc0, !PT ;  /* 0x000001800bc47812 */ /* 0x000fe400078ec0ff */
[----:B------:R-:W-:Y:S02]  /*1310*/  SHF.R.S32.HI R221, RZ, 0x4, R7 ;  /* 0x00000004ffdd7819 */ /* 0x000fe40000011407 */
[C---:B------:R-:W-:Y:S02]  /*1320*/  IADD3 R218, R18.reuse, R174, R5 ;  /* 0x000000ae12da7210 */ /* 0x040fe40007ffe005 */
[----:B------:R-:W-:Y:S02]  /*1330*/  IADD3 R216, R18, R13, RZ ;  /* 0x0000000d12d87210 */ /* 0x000fe40007ffe0ff */
[----:B------:R-:W-:-:S07]  /*1340*/  IADD3 R213, R213, UR52, R202 ;  /* 0x00000034d5d57c10 */ /* 0x000fce000fffe0ca */
.L_x_608:
[----:B0-----:R-:W0:Y:S02]  /*1350*/  LDC.64 R2, c[0x0][0xc60] ;  /* 0x00031800ff027b82 */ /* 0x001e240000000a00 */
[----:B0-----:R-:W-:-:S05]  /*1360*/  IMAD.WIDE R2, R147, 0x4, R2 ;  /* 0x0000000493027825 */ /* 0x001fca00078e0202 */
[----:B--2---:R0:W2:Y:S01]  /*1370*/  LDG.E R205, desc[UR54][R2.64] ;  /* 0x0000003602cd7981 */ /* 0x0040a2000c1e1900 */
[----:B------:R-:W-:Y:S05]  /*1380*/  YIELD ;  /* 0x0000000000007946 */ /* 0x000fea0003800000 */
[----:B------:R-:W-:Y:S01]  /*1390*/  ULDC.64 UR4, c[0x0][0xa28] ;  /* 0x00028a0000047ab9 */ /* 0x000fe20000000a00 */
[----:B------:R-:W-:Y:S01]  /*13a0*/  ULDC.64 UR8, c[0x0][0xa18] ;  /* 0x0002860000087ab9 */ /* 0x000fe20000000a00 */
[----:B------:R-:W-:Y:S01]  /*13b0*/  ISETP.NE.U32.AND P1, PT, RZ, UR4, PT ;  /* 0x00000004ff007c0c */ /* 0x000fe2000bf25070 */
[----:B------:R-:W-:Y:S01]  /*13c0*/  ULDC.64 UR6, c[0x0][0xa08] ;  /* 0x0002820000067ab9 */ /* 0x000fe20000000a00 */
[----:B0-----:R-:W-:Y:S01]  /*13d0*/  IMAD.MOV.U32 R3, RZ, RZ, RZ ;  /* 0x000000ffff037224 */ /* 0x001fe200078e00ff */
[----:B------:R-:W-:Y:S01]  /*13e0*/  ISETP.NE.U32.AND P0, PT, RZ, UR6, PT ;  /* 0x00000006ff007c0c */ /* 0x000fe2000bf05070 */
[----:B---3-5:R-:W-:Y:S01]  /*13f0*/  IMAD.MOV.U32 R27, RZ, RZ, RZ ;  /* 0x000000ffff1b7224 */ /* 0x028fe200078e00ff */
[----:B------:R-:W-:-:S02]  /*1400*/  ISETP.NE.AND.EX P1, PT, RZ, UR5, PT, P1 ;  /* 0x00000005ff007c0c */ /* 0x000fc4000bf25310 */
[----:B------:R-:W-:Y:S02]  /*1410*/  ISETP.NE.AND.EX P0, PT, RZ, UR7, PT, P0 ;  /* 0x00000007ff007c0c */ /* 0x000fe4000bf05300 */
[----:B--2---:R-:W-:Y:S01]  /*1420*/  SHF.R.S32.HI R210, RZ, 0x1f, R205 ;  /* 0x0000001fffd27819 */ /* 0x004fe200000114cd */
[----:B------:R-:W-:-:S08]  /*1430*/  IMAD.SHL.U32 R208, R205, 0x4, RZ ;  /* 0x00000004cdd07824 */ /* 0x000fd000078e00ff */
[C---:B----4-:R-:W-:Y:S02]  /*1440*/  @P1 LEA R4, P2, R205.reuse, UR4, 0x2 ;  /* 0x00000004cd041c11 */ /* 0x050fe4000f8410ff */
[C-C-:B------:R-:W-:Y:S02]  /*1450*/  SHF.L.U64.HI R209, R205.reuse, 0x2, R210.reuse ;  /* 0x00000002cdd17819 */ /* 0x140fe400000102d2 */
[----:B------:R-:W-:Y:S02]  /*1460*/  @P1 LEA.HI.X R5, R205, UR5, R210, 0x2, P2 ;  /* 0x00000005cd051c11 */ /* 0x000fe400090f14d2 */
[----:B------:R-:W-:Y:S01]  /*1470*/  ISETP.NE.U32.AND P2, PT, RZ, UR8, PT ;  /* 0x00000008ff007c0c */ /* 0x000fe2000bf45070 */
[----:B------:R-:W-:Y:S01]  /*1480*/  ULDC UR4, c[0x0][0x288] ;  /* 0x0000a20000047ab9 */ /* 0x000fe20000000800 */
[----:B------:R-:W-:Y:S01]  /*1490*/  IADD3 R8, P3, R208, UR6, RZ ;  /* 0x00000006d0087c10 */ /* 0x000fe2000ff7e0ff */
[----:B------:R0:W5:Y:S01]  /*14a0*/  @P1 LDG.E R3, desc[UR54][R4.64] ;  /* 0x0000003604031981 */ /* 0x000162000c1e1900 */
[----:B------:R-:W-:-:S02]  /*14b0*/  ISETP.NE.AND.EX P2, PT, RZ, UR9, PT, P2 ;  /* 0x00000009ff007c0c */ /* 0x000fc4000bf45320 */
[----:B------:R-:W-:Y:S01]  /*14c0*/  MOV R159, UR4 ;  /* 0x00000004009f7c02 */ /* 0x000fe20008000f00 */
[----:B------:R-:W-:Y:S01]  /*14d0*/  ULDC.64 UR4, c[0x0][0x3f8] ;  /* 0x0000fe0000047ab9 */ /* 0x000fe20000000a00 */
[----:B------:R-:W-:-:S05]  /*14e0*/  IADD3.X R9, R209, UR7, RZ, P3, !PT ;  /* 0x00000007d1097c10 */ /* 0x000fca0009ffe4ff */
[----:B------:R0:W5:Y:S04]  /*14f0*/  @P0 LDG.E R27, desc[UR54][R8.64] ;  /* 0x00000036081b0981 */ /* 0x000168000c1e1900 */
[----:B------:R-:W-:-:S04]  /*1500*/  @P2 IADD3 R6, P1, R208, UR8, RZ ;  /* 0x00000008d0062c10 */ /* 0x000fc8000ff3e0ff */
[----:B------:R-:W-:-:S05]  /*1510*/  @P2 IADD3.X R7, R209, UR9, RZ, P1, !PT ;  /* 0x00000009d1072c10 */ /* 0x000fca0008ffe4ff */
[----:B------:R0:W5:Y:S01]  /*1520*/  @P2 LDG.E R159, desc[UR54][R6.64] ;  /* 0x00000036069f2981 */ /* 0x000162000c1e1900 */
[----:B------:R-:W-:-:S03]  /*1530*/  UISETP.NE.U32.AND UP0, UPT, UR4, URZ, UPT ;  /* 0x0000003f0400728c */ /* 0x000fc6000bf05070 */
[----:B------:R-:W-:Y:S01]  /*1540*/  ULDC UR4, c[0x0][0x404] ;  /* 0x0001010000047ab9 */ /* 0x000fe20000000800 */
[----:B------:R-:W-:-:S03]  /*1550*/  UISETP.NE.AND.EX UP0, UPT, UR5, URZ, UPT, UP0 ;  /* 0x0000003f0500728c */ /* 0x000fc6000bf05300 */
[----:B------:R-:W-:Y:S01]  /*1560*/  ULDC UR5, c[0x0][0x2e0] ;  /* 0x0000b80000057ab9 */ /* 0x000fe20000000800 */
[----:B------:R-:W-:-:S04]  /*1570*/  USEL UR4, UR4, 0x1, UP0 ;  /* 0x0000000104047887 */ /* 0x000fc80008000000 */
[----:B------:R-:W-:-:S03]  /*1580*/  UIMAD UR4, UR4, UR5, URZ ;  /* 0x00000005040472a4 */ /* 0x000fc6000f8e023f */
[----:B------:R-:W-:Y:S02]  /*1590*/  ULDC UR5, c[0x0][0x338] ;  /* 0x0000ce0000057ab9 */ /* 0x000fe40000000800 */
[----:B------:R-:W-:Y:S02]  /*15a0*/  IMAD.U32 R2, RZ, RZ, UR5 ;  /* 0x00000005ff027e24 */ /* 0x000fe4000f8e00ff */
[----:B------:R-:W-:Y:S02]  /*15b0*/  IMAD.U32 R26, RZ, RZ, UR4 ;  /* 0x00000004ff1a7e24 */ /* 0x000fe4000f8e00ff */
[----:B------:R-:W-:Y:S01]  /*15c0*/  IMAD.MOV.U32 R25, RZ, RZ, R205 ;  /* 0x000000ffff197224 */ /* 0x000fe200078e00cd */
[----:B0-----:R-:W-:Y:S06]  /*15d0*/  @P2 BRA `(.L_x_415) ;  /* 0x0000000000242947 */ /* 0x001fec0003800000 */
[----:B------:R-:W-:Y:S02]  /*15e0*/  ULDC.64 UR4, c[0x0][0xa00] ;  /* 0x0002800000047ab9 */ /* 0x000fe40000000a00 */
[----:B------:R-:W-:-:S04]  /*15f0*/  ISETP.NE.U32.AND P1, PT, RZ, UR4, PT ;  /* 0x00000004ff007c0c */ /* 0x000fc8000bf25070 */
[----:B------:R-:W-:-:S13]  /*1600*/  ISETP.NE.AND.EX P1, PT, RZ, UR5, PT, P1 ;  /* 0x00000005ff007c0c */ /* 0x000fda000bf25310 */
[----:B------:R-:W-:Y:S05]  /*1610*/  @!P1 BRA `(.L_x_415) ;  /* 0x0000000000149947 */ /* 0x000fea0003800000 */
[----:B------:R-:W0:Y:S02]  /*1620*/  LDC.64 R4, c[0x0][0xa00] ;  /* 0x00028000ff047b82 */ /* 0x000e240000000a00 */
[----:B0-----:R-:W-:-:S05]  /*1630*/  IMAD.WIDE R4, R25, 0x4, R4 ;  /* 0x0000000419047825 */ /* 0x001fca00078e0204 */
[----:B-----5:R-:W2:Y:S04]  /*1640*/  LDG.E R159, desc[UR54][R4.64] ;  /* 0x00000036049f7981 */ /* 0x020ea8000c1e1900 */
[----:B------:R-:W2:Y:S02]  /*1650*/  LDG.E R0, desc[UR54][R4.64+0x4] ;  /* 0x0000043604007981 */ /* 0x000ea4000c1e1900 */
[----:B--2---:R-:W-:-:S07]  /*1660*/  IMAD.IADD R159, R0, 0x1, -R159 ;  /* 0x00000001009f7824 */ /* 0x004fce00078e0a9f */
.L_x_415:
[----:B------:R-:W-:Y:S01]  /*1670*/  ULDC.64 UR4, c[0x0][0xa20] ;  /* 0x0002880000047ab9 */ /* 0x000fe20000000a00 */
[----:B------:R-:W-:Y:S01]  /*1680*/  MOV R212, R145 ;  /* 0x0000009100d47202 */ /* 0x000fe20000000f00 */
[----:B------:R-:W-:Y:S01]  /*1690*/  IMAD.MOV.U32 R207, RZ, RZ, R146 ;  /* 0x000000ffffcf7224 */ /* 0x000fe200078e0092 */
[----:B------:R-:W-:-:S04]  /*16a0*/  ISETP.NE.U32.AND P1, PT, RZ, UR4, PT ;  /* 0x00000004ff007c0c */ /* 0x000fc8000bf25070 */
[----:B------:R-:W-:-:S13]  /*16b0*/  ISETP.NE.AND.EX P1, PT, RZ, UR5, PT, P1 ;  /* 0x00000005ff007c0c */ /* 0x000fda000bf25310 */
[----:B------:R-:W-:Y:S05]  /*16c0*/  @!P1 BRA `(.L_x_416) ;  /* 0x0000000000109947 */ /* 0x000fea0003800000 */
[----:B------:R-:W-:-:S04]  /*16d0*/  IADD3 R4, P0, R208, UR4, RZ ;  /* 0x00000004d0047c10 */ /* 0x000fc8000ff1e0ff */
[----:B------:R-:W-:-:S05]  /*16e0*/  IADD3.X R5, R209, UR5, RZ, P0, !PT ;  /* 0x00000005d1057c10 */ /* 0x000fca00087fe4ff */
[----:B------:R0:W5:Y:S01]  /*16f0*/  LDG.E R26, desc[UR54][R4.64] ;  /* 0x00000036041a7981 */ /* 0x000162000c1e1900 */
[----:B------:R-:W-:Y:S05]  /*1700*/  BRA `(.L_x_417) ;  /* 0x0000000000107947 */ /* 0x000fea0003800000 */
.L_x_416:
[----:B------:R-:W-:Y:S05]  /*1710*/  @!P0 BRA `(.L_x_417) ;  /* 0x00000000000c8947 */ /* 0x000fea0003800000 */
[----:B------:R-:W2:Y:S04]  /*1720*/  LDG.E R5, desc[UR54][R8.64] ;  /* 0x0000003608057981 */ /* 0x000ea8000c1e1900 */
[----:B------:R-:W2:Y:S02]  /*1730*/  LDG.E R26, desc[UR54][R8.64+0x4] ;  /* 0x00000436081a7981 */ /* 0x000ea4000c1e1900 */
[----:B--2---:R-:W-:-:S07]  /*1740*/  IMAD.IADD R26, R26, 0x1, -R5 ;  /* 0x000000011a1a7824 */ /* 0x004fce00078e0a05 */
.L_x_417:
[----:B------:R-:W-:Y:S02]  /*1750*/  ULDC.64 UR4, c[0x0][0xa10] ;  /* 0x0002840000047ab9 */ /* 0x000fe40000000a00 */
[----:B------:R-:W-:-:S04]  /*1760*/  ISETP.NE.U32.AND P0, PT, RZ, UR4, PT ;  /* 0x00000004ff007c0c */ /* 0x000fc8000bf05070 */
[----:B------:R-:W-:Y:S01]  /*1770*/  ISETP.NE.AND.EX P0, PT, RZ, UR5, PT, P0 ;  /* 0x00000005ff007c0c */ /* 0x000fe2000bf05300 */
[----:B-----5:R-:W-:Y:S01]  /*1780*/  IMAD.IADD R3, R26, 0x1, -R3 ;  /* 0x000000011a037824 */ /* 0x020fe200078e0a03 */
[----:B------:R-:W-:-:S11]  /*1790*/  ULDC.64 UR4, c[0x0][0xa30] ;  /* 0x00028c0000047ab9 */ /* 0x000fd60000000a00 */
[----:B0-----:R-:W0:Y:S02]  /*17a0*/  @P0 LDC.64 R4, c[0x0][0xa10] ;  /* 0x00028400ff040b82 */ /* 0x001e240000000a00 */
[----:B0-----:R-:W-:-:S05]  /*17b0*/  @P0 IMAD.WIDE R4, R25, 0x4, R4 ;  /* 0x0000000419040825 */ /* 0x001fca00078e0204 */
[----:B------:R-:W2:Y:S04]  /*17c0*/  @P0 LDG.E R0, desc[UR54][R4.64] ;  /* 0x0000003604000981 */ /* 0x000ea8000c1e1900 */
[----:B------:R0:W2:Y:S01]  /*17d0*/  @P0 LDG.E R9, desc[UR54][R4.64+0x4] ;  /* 0x0000043604090981 */ /* 0x0000a2000c1e1900 */
[----:B------:R-:W-:Y:S01]  /*17e0*/  ISETP.NE.U32.AND P1, PT, RZ, UR4, PT ;  /* 0x00000004ff007c0c */ /* 0x000fe2000bf25070 */
[----:B------:R-:W-:-:S03]  /*17f0*/  IMAD.MOV.U32 R121, RZ, RZ, R26 ;  /* 0x000000ffff797224 */ /* 0x000fc600078e001a */
[----:B------:R-:W-:Y:S01]  /*1800*/  ISETP.NE.AND.EX P1, PT, RZ, UR5, PT, P1 ;  /* 0x00000005ff007c0c */ /* 0x000fe2000bf25310 */
[----:B0-----:R-:W-:-:S05]  /*1810*/  IMAD.MOV R4, RZ, RZ, -R3 ;  /* 0x000000ffff047224 */ /* 0x001fca00078e0a03 */
[----:B------:R-:W-:-:S07]  /*1820*/  VIMNMX R4, RZ, R4, !PT ;  /* 0x00000004ff047248 */ /* 0x000fce0007fe0100 */
[----:B------:R-:W-:-:S04]  /*1830*/  @P1 IADD3 R6, P2, R208, UR4, RZ ;  /* 0x00000004d0061c10 */ /* 0x000fc8000ff5e0ff */
[----:B------:R-:W-:-:S05]  /*1840*/  @P1 IADD3.X R7, R209, UR5, RZ, P2, !PT ;  /* 0x00000005d1071c10 */ /* 0x000fca00097fe4ff */
[----:B------:R0:W5:Y:S01]  /*1850*/  @P1 LDG.E R121, desc[UR54][R6.64] ;  /* 0x0000003606791981 */ /* 0x000162000c1e1900 */
[----:B--2---:R-:W-:-:S05]  /*1860*/  @P0 IADD3 R2, -R0, R9, RZ ;  /* 0x0000000900020210 */ /* 0x004fca0007ffe1ff */
[----:B------:R-:W-:-:S04]  /*1870*/  IMAD.IADD R147, R3, 0x1, R2 ;  /* 0x0000000103937824 */ /* 0x000fc800078e0202 */
[----:B------:R-:W-:-:S04]  /*1880*/  VIADD R0, R147, 0x9f ;  /* 0x0000009f93007836 */ /* 0x000fc80000000000 */
[----:B------:R-:W-:-:S05]  /*1890*/  IMAD.HI R0, R0, 0x66666667, RZ ;  /* 0x6666666700007827 */ /* 0x000fca00078e02ff */
[----:B------:R-:W-:-:S04]  /*18a0*/  SHF.R.U32.HI R161, RZ, 0x1f, R0 ;  /* 0x0000001fffa17819 */ /* 0x000fc80000011600 */
[----:B------:R-:W-:-:S05]  /*18b0*/  LEA.HI.SX32 R161, R0, R161, 0x1a ;  /* 0x000000a100a17211 */ /* 0x000fca00078fd2ff */
[----:B------:R-:W-:-:S05]  /*18c0*/  IMAD R3, R161, 0xa0, -R3 ;  /* 0x000000a0a1037824 */ /* 0x000fca00078e0a03 */
[----:B------:R-:W-:-:S04]  /*18d0*/  VIMNMX R3, R3, R2, PT ;  /* 0x0000000203037248 */ /* 0x000fc80003fe0100 */
[----:B------:R-:W-:Y:S01]  /*18e0*/  ISETP.GT.AND P0, PT, R3, R4, PT ;  /* 0x000000040300720c */ /* 0x000fe20003f04270 */
[----:B------:R-:W-:-:S05]  /*18f0*/  IMAD.WIDE.U32 R4, R4, -0x33333333, RZ ;  /* 0xcccccccd04047825 */ /* 0x000fca00078e00ff */
[----:B------:R-:W-:-:S04]  /*1900*/  SHF.R.U32.HI R120, RZ, 0x7, R5 ;  /* 0x00000007ff787819 */ /* 0x000fc80000011605 */
[----:B------:R-:W-:-:S03]  /*1910*/  MOV R24, R120 ;  /* 0x0000007800187202 */ /* 0x000fc60000000f00 */
[----:B------:R-:W-:-:S04]  /*1920*/  @P0 VIADD R0, R3, 0x9f ;  /* 0x0000009f03000836 */ /* 0x000fc80000000000 */
[----:B------:R-:W-:-:S05]  /*1930*/  @P0 IMAD.HI R0, R0, 0x66666667, RZ ;  /* 0x6666666700000827 */ /* 0x000fca00078e02ff */
[----:B------:R-:W-:-:S04]  /*1940*/  @P0 SHF.R.U32.HI R3, RZ, 0x1f, R0 ;  /* 0x0000001fff030819 */ /* 0x000fc80000011600 */
[----:B------:R-:W-:Y:S02]  /*1950*/  @P0 LEA.HI.SX32 R24, R0, R3, 0x1a ;  /* 0x0000000300180211 */ /* 0x000fe400078fd2ff */
[----:B------:R-:W-:Y:S02]  /*1960*/  PLOP3.LUT P0, PT, PT, PT, PT, 0x80, 0x0 ;  /* 0x000000000000781c */ /* 0x000fe40003f0f070 */
[----:B------:R-:W-:-:S13]  /*1970*/  ISETP.GT.AND P1, PT, R24, R120, PT ;  /* 0x000000781800720c */ /* 0x000fda0003f24270 */
[----:B0-----:R-:W-:Y:S05]  /*1980*/  @!P1 BRA `(.L_x_418) ;  /* 0x000000e0003c9947 */ /* 0x001fea0003800000 */
[----:B------:R-:W-:Y:S01]  /*1990*/  VIADD R0, R18, 0x1a400 ;  /* 0x0001a40012007836 */ /* 0x000fe20000000000 */
[----:B------:R-:W-:Y:S04]  /*19a0*/  BSSY B6, `(.L_x_419) ;  /* 0x0000013000067945 */ /* 0x000fe80003800000 */
[----:B------:R-:W-:-:S13]  /*19b0*/  LOP3.LUT P0, RZ, R0, 0x1bf, RZ, 0xc0, !PT ;  /* 0x000001bf00ff7812 */ /* 0x000fda000780c0ff */
[----:B------:R-:W-:Y:S05]  /*19c0*/  @!P0 BRA `(.L_x_420) ;  /* 0x0000000000408947 */ /* 0x000fea0003800000 */
[----:B------:R-:W-:Y:S01]  /*19d0*/  MOV R0, 0x0 ;  /* 0x0000000000007802 */ /* 0x000fe20000000f00 */
[----:B------:R-:W-:Y:S01]  /*19e0*/  ULDC.64 UR4, c[0x4][0xa0] ;  /* 0x0100280000047ab9 */ /* 0x000fe20000000a00 */
[----:B------:R-:W-:Y:S01]  /*19f0*/  ULDC.64 UR6, c[0x4][0x28] ;  /* 0x01000a0000067ab9 */ /* 0x000fe20000000a00 */
[----:B------:R-:W-:Y:S01]  /*1a00*/  IMAD.U32 R4, RZ, RZ, UR4 ;  /* 0x00000004ff047e24 */ /* 0x000fe2000f8e00ff */
[----:B------:R0:W1:Y:S01]  /*1a10*/  LDC.64 R14, c[0x4][R0] ;  /* 0x01000000000e7b82 */ /* 0x0000620000000a00 */
[----:B------:R-:W-:Y:S01]  /*1a20*/  IMAD.U32 R5, RZ, RZ, UR5 ;  /* 0x00000005ff057e24 */ /* 0x000fe2000f8e00ff */
[----:B------:R-:W-:Y:S01]  /*1a30*/  ULDC.64 UR4, c[0x4][0xa8] ;  /* 0x01002a0000047ab9 */ /* 0x000fe20000000a00 */
[----:B------:R-:W-:Y:S01]  /*1a40*/  IMAD.U32 R10, RZ, RZ, UR6 ;  /* 0x00000006ff0a7e24 */ /* 0x000fe2000f8e00ff */
[----:B------:R-:W-:Y:S01]  /*1a50*/  MOV R7, UR5 ;  /* 0x0000000500077c02 */ /* 0x000fe20008000f00 */
[----:B------:R-:W-:Y:S01]  /*1a60*/  IMAD.U32 R6, RZ, RZ, UR4 ;  /* 0x00000004ff067e24 */ /* 0x000fe2000f8e00ff */
[----:B------:R-:W-:Y:S01]  /*1a70*/  MOV R13, RZ ;  /* 0x000000ff000d7202 */ /* 0x000fe20000000f00 */
[----:B------:R-:W-:-:S02]  /*1a80*/  IMAD.U32 R11, RZ, RZ, UR7 ;  /* 0x00000007ff0b7e24 */ /* 0x000fc4000f8e00ff */
[----:B------:R-:W-:Y:S02]  /*1a90*/  IMAD.MOV.U32 R8, RZ, RZ, 0x70 ;  /* 0x00000070ff087424 */ /* 0x000fe400078e00ff */
[----:B0-----:R-:W-:-:S07]  /*1aa0*/  IMAD.MOV.U32 R12, RZ, RZ, 0x1 ;  /* 0x00000001ff0c7424 */ /* 0x001fce00078e00ff */
[----:B------:R-:W-:-:S07]  /*1ab0*/  LEPC R20, `(.L_x_420) ;  /* 0x000000001014794e */ /* 0x000fce0000000000 */
[----:B-1---5:R-:W-:Y:S05]  /*1ac0*/  CALL.ABS.NOINC R14 ;  /* 0x000000000e007343 */ /* 0x022fea0003c00000 */
.L_x_420:
[----:B------:R-:W-:Y:S05]  /*1ad0*/  BSYNC B6 ;  /* 0x0000000000067941 */ /* 0x000fea0003800000 */
.L_x_419:
        /* <DEDUP_REMOVED lines=20> */
.L_x_422:
[----:B------:R-:W-:Y:S05]  /*1c20*/  BSYNC B6 ;  /* 0x0000000000067941 */ /* 0x000fea0003800000 */
.L_x_421:
[----:B------:R-:W-:Y:S01]  /*1c30*/  ULDC.64 UR4, c[0x0][0x9f8] ;  /* 0x00027e0000047ab9 */ /* 0x000fe20000000a00 */
[----:B------:R-:W2:Y:S01]  /*1c40*/  LDL.LU R13, [R1+0x18] ;  /* 0x00001800010d7983 */ /* 0x000ea20000300800 */
[----:B------:R-:W-:Y:S01]  /*1c50*/  ISETP.NE.U32.AND P0, PT, RZ, UR4, PT ;  /* 0x00000004ff007c0c */ /* 0x000fe2000bf05070 */
[----:B------:R-:W0:Y:S08]  /*1c60*/  LDC R0, c[0x0][0x428] ;  /* 0x00010a00ff007b82 */ /* 0x000e300000000800 */
[----:B------:R-:W1:Y:S01]  /*1c70*/  LDC.64 R112, c[0x0][0x2f0] ;  /* 0x0000bc00ff707b82 */ /* 0x000e620000000a00 */
[----:B------:R-:W-:Y:S01]  /*1c80*/  ISETP.NE.AND.EX P0, PT, RZ, UR5, PT, P0 ;  /* 0x00000005ff007c0c */ /* 0x000fe2000bf05300 */
[----:B------:R-:W3:Y:S01]  /*1c90*/  S2R R20, SR_TID.X ;  /* 0x0000000000147919 */ /* 0x000ee20000002100 */
[----:B------:R-:W-:Y:S01]  /*1ca0*/  IMAD.IADD R99, R27, 0x1, R26 ;  /* 0x000000011b637824 */ /* 0x000fe200078e021a */
[----:B------:R-:W-:Y:S01]  /*1cb0*/  ULDC.64 UR6, c[0x0][0xa08] ;  /* 0x0002820000067ab9 */ /* 0x000fe20000000a00 */
[----:B------:R-:W-:Y:S01]  /*1cc0*/  IMAD.MOV.U32 R7, RZ, RZ, R146 ;  /* 0x000000ffff077224 */ /* 0x000fe200078e0092 */
[----:B------:R-:W-:-:S02]  /*1cd0*/  SHF.R.S32.HI R137, RZ, 0x1f, R168 ;  /* 0x0000001fff897819 */ /* 0x000fc400000114a8 */
[----:B------:R-:W-:Y:S01]  /*1ce0*/  SHF.R.S32.HI R23, RZ, 0x1f, R22 ;  /* 0x0000001fff177819 */ /* 0x000fe20000011416 */
[----:B------:R-:W4:Y:S05]  /*1cf0*/  LDC.64 R100, c[0x0][0x3e8] ;  /* 0x0000fa00ff647b82 */ /* 0x000f2a0000000a00 */
[----:B------:R-:W-:-:S03]  /*1d00*/  @P0 IADD3 R4, P1, R208, UR4, RZ ;  /* 0x00000004d0040c10 */ /* 0x000fc6000ff3e0ff */
[----:B------:R-:W4:Y:S01]  /*1d10*/  LDC R97, c[0x0][0x3d4] ;  /* 0x0000f500ff617b82 */ /* 0x000f220000000800 */
[----:B------:R-:W-:Y:S01]  /*1d20*/  @P0 IADD3.X R5, R209, UR5, RZ, P1, !PT ;  /* 0x00000005d1050c10 */ /* 0x000fe20008ffe4ff */
[----:B------:R-:W-:-:S04]  /*1d30*/  ULDC.64 UR4, c[0x0][0x2f8] ;  /* 0x0000be0000047ab9 */ /* 0x000fc80000000a00 */
[----:B------:R3:W2:Y:S01]  /*1d40*/  @P0 LDG.E R25, desc[UR54][R4.64] ;  /* 0x0000003604190981 */ /* 0x0006a2000c1e1900 */
[----:B0-----:R-:W-:Y:S01]  /*1d50*/  ISETP.NE.AND P0, PT, R0, 0x1, PT ;  /* 0x000000010000780c */ /* 0x001fe20003f05270 */
[----:B------:R-:W0:Y:S01]  /*1d60*/  LDC.64 R106, c[0x0][0x3d8] ;  /* 0x0000f600ff6a7b82 */ /* 0x000e220000000a00 */
[----:B------:R-:W-:-:S05]  /*1d70*/  SHF.R.S32.HI R14, RZ, 0x1f, R99 ;  /* 0x0000001fff0e7819 */ /* 0x000fca0000011463 */
[-C--:B-1----:R-:W-:Y:S02]  /*1d80*/  IMAD R6, R14, R112.reuse, RZ ;  /* 0x000000700e067224 */ /* 0x082fe400078e02ff */
[----:B---3--:R-:W-:Y:S01]  /*1d90*/  IMAD.WIDE.U32 R4, R99, R112, RZ ;  /* 0x0000007063047225 */ /* 0x008fe200078e00ff */
[----:B------:R-:W-:-:S03]  /*1da0*/  SHF.R.U32.HI R20, RZ, 0x7, R20 ;  /* 0x00000007ff147819 */ /* 0x000fc60000011614 */
[----:B------:R-:W1:Y:S08]  /*1db0*/  @P0 LDC R3, c[0x0][0x42c] ;  /* 0x00010b00ff030b82 */ /* 0x000e700000000800 */
[----:B------:R-:W3:Y:S01]  /*1dc0*/  @P0 LDC R9, c[0x0][0x430] ;  /* 0x00010c00ff090b82 */ /* 0x000ee20000000800 */
[----:B-1----:R-:W-:-:S04]  /*1dd0*/  @P0 IMAD.HI.U32 R0, R146, R3, RZ ;  /* 0x0000000392000227 */ /* 0x002fc800078e00ff */
[----:B------:R-:W-:Y:S01]  /*1de0*/  IMAD R3, R99, R113, R6 ;  /* 0x0000007163037224 */ /* 0x000fe200078e0206 */
[----:B---3--:R-:W-:-:S03]  /*1df0*/  @P0 SHF.R.U32.HI R7, RZ, R9, R0 ;  /* 0x00000009ff070219 */ /* 0x008fc60000011600 */
[----:B------:R-:W-:Y:S01]  /*1e00*/  IMAD.IADD R5, R5, 0x1, R3 ;  /* 0x0000000105057824 */ /* 0x000fe200078e0203 */
[----:B------:R-:W-:Y:S02]  /*1e10*/  ISETP.NE.U32.AND P0, PT, RZ, UR6, PT ;  /* 0x00000006ff007c0c */ /* 0x000fe4000bf05070 */
[----:B------:R-:W-:Y:S01]  /*1e20*/  SHF.R.S32.HI R8, RZ, 0x1f, R7 ;  /* 0x0000001fff087819 */ /* 0x000fe20000011407 */
[----:B------:R-:W-:Y:S01]  /*1e30*/  IMAD.WIDE.U32 R4, R7, UR4, R4 ;  /* 0x0000000407047c25 */ /* 0x000fe2000f8e0004 */
[----:B------:R-:W-:-:S03]  /*1e40*/  ISETP.NE.AND.EX P0, PT, RZ, UR7, PT, P0 ;  /* 0x00000007ff007c0c */ /* 0x000fc6000bf05300 */
[----:B------:R-:W-:-:S04]  /*1e50*/  IMAD R0, R8, UR4, RZ ;  /* 0x0000000408007c24 */ /* 0x000fc8000f8e02ff */
[----:B------:R-:W-:Y:S01]  /*1e60*/  IMAD R3, R7, UR5, R0 ;  /* 0x0000000507037c24 */ /* 0x000fe2000f8e0200 */
[----:B------:R-:W-:Y:S01]  /*1e70*/  ISETP.NE.AND P6, PT, R20, 0x1, PT ;  /* 0x000000011400780c */ /* 0x000fe20003fc5270 */
[----:B------:R-:W-:Y:S02]  /*1e80*/  ULDC.64 UR4, c[0x0][0x300] ;  /* 0x0000c00000047ab9 */ /* 0x000fe40000000a00 */
[----:B------:R-:W-:Y:S02]  /*1e90*/  IMAD.IADD R5, R5, 0x1, R3 ;  /* 0x0000000105057824 */ /* 0x000fe400078e0203 */
[----:B------:R-:W-:-:S04]  /*1ea0*/  IMAD R6, R137, R112, RZ ;  /* 0x0000007089067224 */ /* 0x000fc800078e02ff */
[C---:B------:R-:W-:Y:S01]  /*1eb0*/  IMAD R9, R168.reuse, R113, R6 ;  /* 0x00000071a8097224 */ /* 0x040fe200078e0206 */
[----:B------:R-:W-:Y:S02]  /*1ec0*/  SHF.R.S32.HI R17, RZ, 0x1f, R16 ;  /* 0x0000001fff117819 */ /* 0x000fe40000011410 */
[-C--:B----4-:R-:W-:Y:S01]  /*1ed0*/  ISETP.GE.AND P3, PT, R169, R97.reuse, PT ;  /* 0x00000061a900720c */ /* 0x090fe20003f66270 */
[----:B------:R-:W-:Y:S01]  /*1ee0*/  IMAD.WIDE.U32 R102, R168, R100, R22 ;  /* 0x00000064a8667225 */ /* 0x000fe200078e0016 */
[----:B------:R-:W-:-:S03]  /*1ef0*/  ISETP.GE.AND P5, PT, R170, R97, PT ;  /* 0x00000061aa00720c */ /* 0x000fc60003fa6270 */
[----:B------:R-:W-:-:S04]  /*1f00*/  IMAD.WIDE.U32 R104, R168, R100, R16 ;  /* 0x00000064a8687225 */ /* 0x000fc800078e0010 */
[-C--:B0-----:R-:W-:Y:S02]  /*1f10*/  IMAD R11, R137, R106.reuse, RZ ;  /* 0x0000006a890b7224 */ /* 0x081fe400078e02ff */
[----:B------:R-:W-:-:S04]  /*1f20*/  IMAD.WIDE.U32 R110, R168, R106, R16 ;  /* 0x0000006aa86e7225 */ /* 0x000fc800078e0010 */
[C---:B------:R-:W-:Y:S02]  /*1f30*/  IMAD R11, R168.reuse, R107, R11 ;  /* 0x0000006ba80b7224 */ /* 0x040fe400078e020b */
[----:B------:R-:W-:-:S04]  /*1f40*/  IMAD.WIDE.U32 R108, R168, R106, R22 ;  /* 0x0000006aa86c7225 */ /* 0x000fc800078e0016 */
[----:B------:R-:W-:Y:S02]  /*1f50*/  IMAD.IADD R111, R111, 0x1, R11 ;  /* 0x000000016f6f7824 */ /* 0x000fe400078e020b */
[----:B------:R-:W-:Y:S01]  /*1f60*/  IMAD.IADD R109, R11, 0x1, R109 ;  /* 0x000000010b6d7824 */ /* 0x000fe200078e026d */
[C---:B------:R-:W-:Y:S01]  /*1f70*/  SHF.L.U64.HI R125, R112.reuse, 0x7, R113 ;  /* 0x00000007707d7819 */ /* 0x040fe20000010271 */
[----:B------:R-:W-:Y:S02]  /*1f80*/  IMAD.SHL.U32 R128, R112, 0x80, RZ ;  /* 0x0000008070807824 */ /* 0x000fe400078e00ff */
[----:B------:R-:W-:Y:S02]  /*1f90*/  IMAD.MOV.U32 R119, RZ, RZ, 0x20 ;  /* 0x00000020ff777424 */ /* 0x000fe400078e00ff */
[----:B-----5:R-:W-:-:S04]  /*1fa0*/  IMAD.WIDE.U32 R110, R121, R106, R110 ;  /* 0x0000006a796e7225 */ /* 0x020fc800078e006e */
[----:B------:R-:W-:-:S04]  /*1fb0*/  IMAD.WIDE.U32 R108, R121, R106, R108 ;  /* 0x0000006a796c7225 */ /* 0x000fc800078e006c */
[----:B------:R-:W-:Y:S02]  /*1fc0*/  IMAD.MOV.U32 R118, RZ, RZ, 0x40 ;  /* 0x00000040ff767424 */ /* 0x000fe400078e00ff */
[----:B------:R-:W-:Y:S02]  /*1fd0*/  VIADD R160, R20, 0x8 ;  /* 0x0000000814a07836 */ /* 0x000fe40000000000 */
[----:B------:R-:W-:Y:S01]  /*1fe0*/  IMAD R123, R107, 0xa0, RZ ;  /* 0x000000a06b7b7824 */ /* 0x000fe200078e02ff */
[----:B------:R-:W-:Y:S02]  /*1ff0*/  SHF.R.S32.HI R144, RZ, 0x1f, R211 ;  /* 0x0000001fff907819 */ /* 0x000fe400000114d3 */
[----:B--2---:R-:W-:Y:S02]  /*2000*/  SHF.R.S32.HI R0, RZ, 0x1f, R25 ;  /* 0x0000001fff007819 */ /* 0x004fe40000011419 */
[----:B------:R-:W-:Y:S02]  /*2010*/  SEL R115, R25, RZ, !P0 ;  /* 0x000000ff19737207 */ /* 0x000fe40004000000 */
[----:B------:R-:W-:-:S05]  /*2020*/  SEL R12, R0, RZ, !P0 ;  /* 0x000000ff000c7207 */ /* 0x000fca0004000000 */
[----:B------:R-:W-:Y:S02]  /*2030*/  IMAD R0, R12, UR4, RZ ;  /* 0x000000040c007c24 */ /* 0x000fe4000f8e02ff */
[----:B------:R-:W-:-:S04]  /*2040*/  IMAD.WIDE.U32 R116, R115, UR4, R4 ;  /* 0x0000000473747c25 */ /* 0x000fc8000f8e0004 */
[----:B------:R-:W-:Y:S02]  /*2050*/  IMAD R3, R115, UR5, R0 ;  /* 0x0000000573037c24 */ /* 0x000fe4000f8e0200 */
[----:B------:R-:W-:Y:S01]  /*2060*/  IMAD.WIDE.U32 R4, R168, R112, R22 ;  /* 0x00000070a8047225 */ /* 0x000fe200078e0016 */
[----:B------:R-:W-:Y:S05]  /*2070*/  @!P6 WARPSYNC.ALL ;  /* 0x000000000000e948 */ /* 0x000fea0003800000 */
[----:B------:R-:W-:Y:S01]  /*2080*/  IADD3 R0, R117, R3, RZ ;  /* 0x0000000375007210 */ /* 0x000fe20007ffe0ff */
[----:B------:R-:W-:Y:S01]  /*2090*/  ULDC.64 UR4, c[0x0][0x320] ;  /* 0x0000c80000047ab9 */ /* 0x000fe20000000a00 */
[----:B------:R-:W-:Y:S01]  /*20a0*/  @!P6 BAR.SYNC.DEFER_BLOCKING 0x9, 0x100 ;  /* 0x024400000000eb1d */ /* 0x000fe20000010000 */
[----:B------:R-:W-:Y:S01]  /*20b0*/  IADD3 R3, P0, R116, R4, RZ ;  /* 0x0000000474037210 */ /* 0x000fe20007f1e0ff */
[----:B------:R-:W-:-:S03]  /*20c0*/  IMAD R6, R8, UR4, RZ ;  /* 0x0000000408067c24 */ /* 0x000fc6000f8e02ff */
[----:B------:R-:W-:Y:S01]  /*20d0*/  IADD3.X R4, R0, R5, R9, P0, !PT ;  /* 0x0000000500047210 */ /* 0x000fe200007fe409 */
[C---:B------:R-:W-:Y:S02]  /*20e0*/  IMAD R5, R7.reuse, UR5, R6 ;  /* 0x0000000507057c24 */ /* 0x040fe4000f8e0206 */
[----:B------:R-:W-:Y:S01]  /*20f0*/  IMAD.WIDE.U32 R6, R7, UR4, R22 ;  /* 0x0000000407067c25 */ /* 0x000fe2000f8e0016 */
[----:B------:R-:W-:Y:S02]  /*2100*/  ULDC UR4, c[0x0][0x2e4] ;  /* 0x0000b90000047ab9 */ /* 0x000fe40000000800 */
[----:B------:R-:W-:Y:S01]  /*2110*/  ISETP.GE.AND P1, PT, R169, UR4, PT ;  /* 0x00000004a9007c0c */ /* 0x000fe2000bf26270 */
[C---:B------:R-:W-:Y:S02]  /*2120*/  VIADD R9, R22.reuse, 0xa0 ;  /* 0x000000a016097836 */ /* 0x040fe40000000000 */
[----:B------:R-:W-:Y:S01]  /*2130*/  IMAD.IADD R7, R7, 0x1, R5 ;  /* 0x0000000107077824 */ /* 0x000fe200078e0205 */
[----:B------:R-:W-:Y:S01]  /*2140*/  SEL R5, RZ, 0xffffffff, P1 ;  /* 0xffffffffff057807 */ /* 0x000fe20000800000 */
[----:B------:R-:W-:Y:S01]  /*2150*/  VIADD R8, R22, 0x80 ;  /* 0x0000008016087836 */ /* 0x000fe20000000000 */
[----:B------:R-:W-:-:S02]  /*2160*/  ISETP.GE.AND P4, PT, R9, UR4, PT ;  /* 0x0000000409007c0c */ /* 0x000fc4000bf86270 */
[C---:B------:R-:W-:Y:S01]  /*2170*/  ISETP.GE.AND P0, PT, R22.reuse, UR4, PT ;  /* 0x0000000416007c0c */ /* 0x040fe2000bf06270 */
[----:B------:R-:W-:Y:S01]  /*2180*/  IMAD.SHL.U32 R9, R5, 0x2, RZ ;  /* 0x0000000205097824 */ /* 0x000fe200078e00ff */
[----:B------:R-:W-:Y:S02]  /*2190*/  IADD3 R5, R22, 0x60, RZ ;  /* 0x0000006016057810 */ /* 0x000fe40007ffe0ff */
[----:B------:R-:W-:Y:S02]  /*21a0*/  ISETP.GE.AND P2, PT, R8, UR4, PT ;  /* 0x0000000408007c0c */ /* 0x000fe4000bf46270 */
[----:B------:R-:W-:Y:S02]  /*21b0*/  SEL R8, RZ, 0x1, P0 ;  /* 0x00000001ff087807 */ /* 0x000fe40000000000 */
[----:B------:R-:W-:Y:S02]  /*21c0*/  ISETP.GE.AND P0, PT, R170, UR4, PT ;  /* 0x00000004aa007c0c */ /* 0x000fe4000bf06270 */
[----:B------:R-:W-:Y:S01]  /*21d0*/  ISETP.GE.AND P1, PT, R5, UR4, PT ;  /* 0x0000000405007c0c */ /* 0x000fe2000bf26270 */
[----:B------:R-:W-:Y:S01]  /*21e0*/  ULDC.64 UR4, c[0x0][0x328] ;  /* 0x0000ca0000047ab9 */ /* 0x000fe20000000a00 */
[----:B------:R-:W-:-:S02]  /*21f0*/  LOP3.LUT R8, R9, 0x2, R8, 0xe2, !PT ;  /* 0x0000000209087812 */ /* 0x000fc400078ee208 */
[----:B------:R-:W-:Y:S02]  /*2200*/  SEL R9, RZ, 0x4, P0 ;  /* 0x00000004ff097807 */ /* 0x000fe40000000000 */
[----:B------:R-:W-:-:S04]  /*2210*/  SEL R10, RZ, 0x8, P1 ;  /* 0x00000008ff0a7807 */ /* 0x000fc80000800000 */
[----:B------:R-:W-:Y:S01]  /*2220*/  LOP3.LUT R8, R10, R8, R9, 0xfe, !PT ;  /* 0x000000080a087212 */ /* 0x000fe200078efe09 */
[----:B------:R-:W-:Y:S01]  /*2230*/  IMAD R10, R12, UR4, RZ ;  /* 0x000000040c0a7c24 */ /* 0x000fe2000f8e02ff */
[----:B------:R-:W-:-:S03]  /*2240*/  SEL R9, RZ, 0x10, P2 ;  /* 0x00000010ff097807 */ /* 0x000fc60001000000 */
[C---:B------:R-:W-:Y:S02]  /*2250*/  IMAD R31, R115.reuse, UR5, R10 ;  /* 0x00000005731f7c24 */ /* 0x040fe4000f8e020a */
[----:B------:R-:W-:Y:S01]  /*2260*/  IMAD.WIDE.U32 R114, R115, UR4, R6 ;  /* 0x0000000473727c25 */ /* 0x000fe2000f8e0006 */
[----:B------:R-:W-:-:S03]  /*2270*/  ISETP.GE.AND P0, PT, R22, R97, PT ;  /* 0x000000611600720c */ /* 0x000fc60003f06270 */
[----:B------:R-:W-:Y:S01]  /*2280*/  IMAD R6, R137, R100, RZ ;  /* 0x0000006489067224 */ /* 0x000fe200078e02ff */
[----:B------:R-:W-:Y:S02]  /*2290*/  LOP3.LUT R33, R8, R9, RZ, 0xfc, !PT ;  /* 0x0000000908217212 */ /* 0x000fe400078efcff */
[C---:B------:R-:W-:Y:S01]  /*22a0*/  SEL R7, R97.reuse, RZ, P0 ;  /* 0x000000ff61077207 */ /* 0x040fe20000000000 */
[----:B------:R-:W-:Y:S01]  /*22b0*/  IMAD R9, R168, R101, R6 ;  /* 0x00000065a8097224 */ /* 0x000fe200078e0206 */
[----:B------:R-:W-:Y:S02]  /*22c0*/  SEL R6, R97, RZ, P3 ;  /* 0x000000ff61067207 */ /* 0x000fe40001800000 */
[----:B------:R-:W-:Y:S01]  /*22d0*/  IADD3 R7, R22, R7, RZ ;  /* 0x0000000716077210 */ /* 0x000fe20007ffe0ff */
[----:B------:R-:W-:Y:S02]  /*22e0*/  IMAD.IADD R105, R105, 0x1, R9 ;  /* 0x0000000169697824 */ /* 0x000fe400078e0209 */
[----:B------:R-:W-:Y:S01]  /*22f0*/  IMAD.IADD R103, R9, 0x1, R103 ;  /* 0x0000000109677824 */ /* 0x000fe200078e0267 */
[----:B------:R-:W-:Y:S01]  /*2300*/  SEL R9, R97, RZ, P5 ;  /* 0x000000ff61097207 */ /* 0x000fe20002800000 */
[----:B------:R-:W-:Y:S01]  /*2310*/  IMAD.IADD R8, R169, 0x1, R6 ;  /* 0x00000001a9087824 */ /* 0x000fe200078e0206 */
[----:B------:R-:W-:-:S02]  /*2320*/  SHF.R.S32.HI R6, RZ, 0x1f, R7 ;  /* 0x0000001fff067819 */ /* 0x000fc40000011407 */
[----:B------:R-:W-:Y:S01]  /*2330*/  LOP3.LUT R13, R13, 0xfffffffe, RZ, 0xc0, !PT ;  /* 0xfffffffe0d0d7812 */ /* 0x000fe200078ec0ff */
[----:B------:R-:W-:Y:S01]  /*2340*/  IMAD.IADD R12, R170, 0x1, R9 ;  /* 0x00000001aa0c7824 */ /* 0x000fe200078e0209 */
[----:B------:R-:W-:Y:S02]  /*2350*/  SHF.R.S32.HI R9, RZ, 0x1f, R8 ;  /* 0x0000001fff097819 */ /* 0x000fe40000011408 */
[CC--:B------:R-:W-:Y:S02]  /*2360*/  LEA.HI R21, R6.reuse, R7.reuse, RZ, 0x4 ;  /* 0x0000000706157211 */ /* 0x0c0fe400078f20ff */
[----:B------:R-:W-:Y:S02]  /*2370*/  LEA.HI R7, R6, R7, RZ, 0x6 ;  /* 0x0000000706077211 */ /* 0x000fe400078f30ff */
[----:B------:R-:W-:Y:S02]  /*2380*/  @P5 LOP3.LUT R13, R13, 0x1, RZ, 0xfc, !PT ;  /* 0x000000010d0d5812 */ /* 0x000fe400078efcff */
[----:B------:R-:W-:-:S02]  /*2390*/  LEA.HI R25, R9, R8, RZ, 0x4 ;  /* 0x0000000809197211 */ /* 0x000fc400078f20ff */
[----:B------:R-:W-:Y:S02]  /*23a0*/  LEA.HI R8, R9, R8, RZ, 0x6 ;  /* 0x0000000809087211 */ /* 0x000fe400078f30ff */
[----:B------:R-:W-:Y:S01]  /*23b0*/  SHF.R.S32.HI R7, RZ, 0x6, R7 ;  /* 0x00000006ff077819 */ /* 0x000fe20000011407 */
[----:B------:R0:W-:Y:S01]  /*23c0*/  STL [R1+0x18], R13 ;  /* 0x0000180d01007387 */ /* 0x0001e20000100800 */
[----:B------:R-:W-:Y:S02]  /*23d0*/  SHF.R.S32.HI R9, RZ, 0x6, R8 ;  /* 0x00000006ff097819 */ /* 0x000fe40000011408 */
[C---:B------:R-:W-:Y:S01]  /*23e0*/  LOP3.LUT R10, R172.reuse, 0x30, R25, 0xf8, !PT ;  /* 0x00000030ac0a7812 */ /* 0x040fe200078ef819 */
[C---:B------:R-:W-:Y:S01]  /*23f0*/  IMAD R135, R7.reuse, 0x2800, R174 ;  /* 0x0000280007877824 */ /* 0x040fe200078e02ae */
[----:B------:R-:W-:Y:S01]  /*2400*/  LOP3.LUT R8, R172, 0x30, R21, 0xf8, !PT ;  /* 0x00000030ac087812 */ /* 0x000fe200078ef815 */
[----:B------:R-:W-:Y:S01]  /*2410*/  IMAD R133, R7, 0x2800, R197 ;  /* 0x0000280007857824 */ /* 0x000fe200078e02c5 */
[----:B------:R-:W-:-:S02]  /*2420*/  LOP3.LUT R7, R10, R173, RZ, 0x3c, !PT ;  /* 0x000000ad0a077212 */ /* 0x000fc400078e3cff */
[----:B0-----:R-:W-:Y:S01]  /*2430*/  SHF.R.S32.HI R13, RZ, 0x1f, R12 ;  /* 0x0000001fff0d7819 */ /* 0x001fe2000001140c */
[----:B------:R-:W-:Y:S01]  /*2440*/  IMAD R134, R9, 0x2800, R174 ;  /* 0x0000280009867824 */ /* 0x000fe200078e02ae */
[----:B------:R-:W-:Y:S02]  /*2450*/  SHF.R.U32.HI R6, RZ, 0x3, R196 ;  /* 0x00000003ff067819 */ /* 0x000fe400000116c4 */
[CC--:B------:R-:W-:Y:S02]  /*2460*/  LEA.HI R27, R13.reuse, R12.reuse, RZ, 0x4 ;  /* 0x0000000c0d1b7211 */ /* 0x0c0fe400078f20ff */
[----:B------:R-:W-:Y:S02]  /*2470*/  LOP3.LUT R11, R196, 0x30, R21, 0xf8, !PT ;  /* 0x00000030c40b7812 */ /* 0x000fe400078ef815 */
[----:B------:R-:W-:Y:S02]  /*2480*/  LEA.HI R12, R13, R12, RZ, 0x6 ;  /* 0x0000000c0d0c7211 */ /* 0x000fe400078f30ff */
[----:B------:R-:W-:Y:S01]  /*2490*/  LOP3.LUT R8, R8, R173, RZ, 0x3c, !PT ;  /* 0x000000ad08087212 */ /* 0x000fe200078e3cff */
[----:B------:R-:W-:Y:S01]  /*24a0*/  IMAD.IADD R134, R134, 0x1, R7 ;  /* 0x0000000186867824 */ /* 0x000fe200078e0207 */
[----:B------:R-:W-:-:S02]  /*24b0*/  LOP3.LUT R10, R11, R6, RZ, 0x3c, !PT ;  /* 0x000000060b0a7212 */ /* 0x000fc400078e3cff */
[----:B------:R-:W-:Y:S02]  /*24c0*/  SHF.R.S32.HI R12, RZ, 0x6, R12 ;  /* 0x00000006ff0c7819 */ /* 0x000fe4000001140c */
[C---:B------:R-:W-:Y:S02]  /*24d0*/  LOP3.LUT R7, R196.reuse, 0x30, R25, 0xf8, !PT ;  /* 0x00000030c4077812 */ /* 0x040fe400078ef819 */
[----:B------:R-:W-:Y:S01]  /*24e0*/  LOP3.LUT R11, R196, 0x30, R27, 0xf8, !PT ;  /* 0x00000030c40b7812 */ /* 0x000fe200078ef81b */
[----:B------:R-:W-:Y:S01]  /*24f0*/  IMAD.IADD R135, R135, 0x1, R8 ;  /* 0x0000000187877824 */ /* 0x000fe200078e0208 */
[----:B------:R-:W-:Y:S01]  /*2500*/  IADD3 R133, R133, R10, RZ ;  /* 0x0000000a85857210 */ /* 0x000fe20007ffe0ff */
[----:B------:R-:W-:Y:S01]  /*2510*/  IMAD R131, R9, 0x2800, R197 ;  /* 0x0000280009837824 */ /* 0x000fe200078e02c5 */
[----:B------:R-:W-:Y:S02]  /*2520*/  LOP3.LUT R8, R172, 0x30, R27, 0xf8, !PT ;  /* 0x00000030ac087812 */ /* 0x000fe400078ef81b */
[----:B------:R-:W-:Y:S01]  /*2530*/  SHF.R.S32.HI R9, RZ, 0x1f, R121 ;  /* 0x0000001fff097819 */ /* 0x000fe20000011479 */
[----:B------:R-:W-:Y:S01]  /*2540*/  IMAD R130, R12, 0x2800, R197 ;  /* 0x000028000c827824 */ /* 0x000fe200078e02c5 */
[----:B------:R-:W-:-:S02]  /*2550*/  LOP3.LUT R10, R7, R6, RZ, 0x3c, !PT ;  /* 0x00000006070a7212 */ /* 0x000fc400078e3cff */
[----:B------:R-:W-:Y:S02]  /*2560*/  LOP3.LUT R11, R11, R6, RZ, 0x3c, !PT ;  /* 0x000000060b0b7212 */ /* 0x000fe400078e3cff */
[----:B------:R-:W-:Y:S01]  /*2570*/  LOP3.LUT R7, R8, R173, RZ, 0x3c, !PT ;  /* 0x000000ad08077212 */ /* 0x000fe200078e3cff */
[----:B------:R-:W-:Y:S01]  /*2580*/  IMAD R8, R9, R106, RZ ;  /* 0x0000006a09087224 */ /* 0x000fe200078e02ff */
[----:B------:R-:W-:Y:S01]  /*2590*/  R2P PR, R220, 0x6 ;  /* 0x00000006dc007804 */ /* 0x000fe20000000000 */
[----:B------:R-:W-:Y:S02]  /*25a0*/  IMAD.IADD R131, R131, 0x1, R10 ;  /* 0x0000000183837824 */ /* 0x000fe400078e020a */
[----:B------:R-:W-:Y:S02]  /*25b0*/  IMAD.IADD R130, R130, 0x1, R11 ;  /* 0x0000000182827824 */ /* 0x000fe400078e020b */
[----:B------:R-:W-:Y:S02]  /*25c0*/  IMAD R11, R113, 0xa0, RZ ;  /* 0x000000a0710b7824 */ /* 0x000fe400078e02ff */
[----:B------:R-:W-:-:S02]  /*25d0*/  IMAD R10, R9, R100, RZ ;  /* 0x00000064090a7224 */ /* 0x000fc400078e02ff */
[----:B------:R-:W-:Y:S01]  /*25e0*/  IMAD.WIDE.U32 R112, R112, 0xa0, RZ ;  /* 0x000000a070707825 */ /* 0x000fe200078e00ff */
[----:B------:R-:W-:-:S03]  /*25f0*/  SEL R30, RZ, 0x20, P4 ;  /* 0x00000020ff1e7807 */ /* 0x000fc60002000000 */
[C---:B------:R-:W-:Y:S02]  /*2600*/  IMAD R15, R121.reuse, R107, R8 ;  /* 0x0000006b790f7224 */ /* 0x040fe400078e0208 */
[----:B------:R-:W-:Y:S01]  /*2610*/  IMAD R132, R12, 0x2800, R174 ;  /* 0x000028000c847824 */ /* 0x000fe200078e02ae */
[----:B------:R-:W-:Y:S01]  /*2620*/  SHF.L.U64.HI R9, R100, 0x7, R101 ;  /* 0x0000000764097819 */ /* 0x000fe20000010265 */
[----:B------:R-:W-:Y:S01]  /*2630*/  IMAD R29, R121, R101, R10 ;  /* 0x00000065791d7224 */ /* 0x000fe200078e020a */
[----:B------:R-:W-:Y:S01]  /*2640*/  SEL R119, R119, 0xffffffe0, !P1 ;  /* 0xffffffe077777807 */ /* 0x000fe20004800000 */
[----:B------:R-:W-:Y:S01]  /*2650*/  IMAD R13, R101, 0xa0, RZ ;  /* 0x000000a0650d7824 */ /* 0x000fe200078e02ff */
[----:B------:R-:W-:Y:S01]  /*2660*/  IADD3 R98, P1, R168, R99, RZ ;  /* 0x00000063a8627210 */ /* 0x000fe20007f3e0ff */
[----:B------:R-:W-:Y:S02]  /*2670*/  IMAD.SHL.U32 R10, R100, 0x80, RZ ;  /* 0x00000080640a7824 */ /* 0x000fe400078e00ff */
[----:B------:R-:W-:Y:S01]  /*2680*/  IMAD.WIDE.U32 R104, R121, R100, R104 ;  /* 0x0000006479687225 */ /* 0x000fe200078e0068 */
[----:B------:R-:W-:-:S03]  /*2690*/  LOP3.LUT R20, R21, 0xfffffff0, RZ, 0xc0, !PT ;  /* 0xfffffff015147812 */ /* 0x000fc600078ec0ff */
[----:B------:R-:W-:Y:S01]  /*26a0*/  IMAD.WIDE.U32 R102, R121, R100, R102 ;  /* 0x0000006479667225 */ /* 0x000fe200078e0066 */
[----:B------:R-:W-:-:S03]  /*26b0*/  SHF.L.U32 R8, R106, 0x7, RZ ;  /* 0x000000076a087819 */ /* 0x000fc600000006ff */
[----:B------:R-:W-:Y:S02]  /*26c0*/  IMAD.IADD R122, R113, 0x1, R11 ;  /* 0x00000001717a7824 */ /* 0x000fe400078e020b */
[----:B------:R-:W-:Y:S01]  /*26d0*/  IMAD.WIDE.U32 R100, R100, 0xa0, RZ ;  /* 0x000000a064647825 */ /* 0x000fe200078e00ff */
[----:B------:R-:W-:-:S03]  /*26e0*/  SEL R118, R118, 0xffffffc0, !P2 ;  /* 0xffffffc076767807 */ /* 0x000fc60005000000 */
[----:B------:R-:W-:Y:S02]  /*26f0*/  IMAD.IADD R11, R111, 0x1, R15 ;  /* 0x000000016f0b7824 */ /* 0x000fe400078e020f */
[----:B------:R-:W-:Y:S01]  /*2700*/  IMAD.IADD R12, R15, 0x1, R109 ;  /* 0x000000010f0c7824 */ /* 0x000fe200078e026d */
[----:B------:R-:W-:Y:S01]  /*2710*/  SHF.R.S32.HI R15, RZ, 0x4, R21 ;  /* 0x00000004ff0f7819 */ /* 0x000fe20000011415 */
[----:B------:R-:W-:Y:S01]  /*2720*/  IMAD.IADD R132, R132, 0x1, R7 ;  /* 0x0000000184847824 */ /* 0x000fe200078e0207 */
[C---:B------:R-:W-:Y:S01]  /*2730*/  SHF.L.U64.HI R7, R106.reuse, 0x7, R107 ;  /* 0x000000076a077819 */ /* 0x040fe2000001026b */
[----:B------:R-:W-:Y:S01]  /*2740*/  IMAD.WIDE.U32 R106, R106, 0xa0, RZ ;  /* 0x000000a06a6a7825 */ /* 0x000fe200078e00ff */
[----:B------:R-:W-:Y:S02]  /*2750*/  SHF.R.S32.HI R21, RZ, 0x4, R25 ;  /* 0x00000004ff157819 */ /* 0x000fe40000011419 */
[----:B------:R-:W-:Y:S02]  /*2760*/  SHF.R.S32.HI R26, RZ, 0x4, R27 ;  /* 0x00000004ff1a7819 */ /* 0x000fe4000001141b */
[----:B------:R-:W-:-:S02]  /*2770*/  LOP3.LUT R37, R33, R30, RZ, 0xfc, !PT ;  /* 0x0000001e21257212 */ /* 0x000fc400078efcff */
[----:B------:R-:W-:Y:S02]  /*2780*/  LOP3.LUT R25, R25, 0xfffffff0, RZ, 0xc0, !PT ;  /* 0xfffffff019197812 */ /* 0x000fe400078ec0ff */
[----:B------:R-:W-:Y:S01]  /*2790*/  LOP3.LUT R27, R27, 0xfffffff0, RZ, 0xc0, !PT ;  /* 0xfffffff01b1b7812 */ /* 0x000fe200078ec0ff */
[----:B------:R-:W-:Y:S01]  /*27a0*/  IMAD.X R99, R14, 0x1, R137, P1 ;  /* 0x000000010e637824 */ /* 0x000fe200008e0689 */
[----:B------:R-:W-:Y:S01]  /*27b0*/  IADD3 R124, R101, R13, RZ ;  /* 0x0000000d657c7210 */ /* 0x000fe20007ffe0ff */
[----:B------:R-:W-:Y:S01]  /*27c0*/  IMAD.IADD R13, R105, 0x1, R29 ;  /* 0x00000001690d7824 */ /* 0x000fe200078e021d */
[----:B------:R-:W-:Y:S01]  /*27d0*/  LOP3.LUT R32, R33, 0x1, RZ, 0xc0, !PT ;  /* 0x0000000121207812 */ /* 0x000fe200078ec0ff */
[----:B------:R-:W-:Y:S01]  /*27e0*/  IMAD.IADD R14, R29, 0x1, R103 ;  /* 0x000000011d0e7824 */ /* 0x000fe200078e0267 */
[----:B------:R-:W-:Y:S01]  /*27f0*/  LOP3.LUT R33, R37, 0x2, RZ, 0xc0, !PT ;  /* 0x0000000225217812 */ /* 0x000fe200078ec0ff */
[----:B------:R-:W-:Y:S01]  /*2800*/  IMAD.IADD R129, R119, 0x1, R118 ;  /* 0x0000000177817824 */ /* 0x000fe200078e0276 */
[----:B------:R-:W-:Y:S01]  /*2810*/  LOP3.LUT R34, R37, 0x4, RZ, 0xc0, !PT ;  /* 0x0000000425227812 */ /* 0x000fe200078ec0ff */
[----:B------:R-:W-:Y:S01]  /*2820*/  IMAD.IADD R123, R107, 0x1, R123 ;  /* 0x000000016b7b7824 */ /* 0x000fe200078e027b */
[----:B------:R-:W-:-:S02]  /*2830*/  LOP3.LUT R35, R37, 0x8, RZ, 0xc0, !PT ;  /* 0x0000000825237812 */ /* 0x000fc400078ec0ff */
[----:B------:R-:W-:Y:S02]  /*2840*/  LOP3.LUT R36, R37, 0x10, RZ, 0xc0, !PT ;  /* 0x0000001025247812 */ /* 0x000fe400078ec0ff */
[----:B------:R-:W-:Y:S02]  /*2850*/  SHF.L.U32 R97, R97, 0x1, RZ ;  /* 0x0000000161617819 */ /* 0x000fe400000006ff */
[----:B------:R-:W-:Y:S02]  /*2860*/  SHF.R.S32.HI R28, RZ, 0x1f, R20 ;  /* 0x0000001fff1c7819 */ /* 0x000fe40000011414 */
[----:B------:R-:W-:Y:S02]  /*2870*/  SHF.R.S32.HI R29, RZ, 0x1f, R25 ;  /* 0x0000001fff1d7819 */ /* 0x000fe40000011419 */
[----:B------:R-:W-:Y:S02]  /*2880*/  SHF.R.S32.HI R30, RZ, 0x1f, R27 ;  /* 0x0000001fff1e7819 */ /* 0x000fe4000001141b */
[----:B------:R-:W-:-:S02]  /*2890*/  IADD3 R31, R115, R31, RZ ;  /* 0x0000001f731f7210 */ /* 0x000fc40007ffe0ff */
[----:B------:R-:W-:-:S07]  /*28a0*/  LOP3.LUT R37, R37, 0x20, RZ, 0xc0, !PT ;  /* 0x0000002025257812 */ /* 0x000fce00078ec0ff */
.L_x_522:
[----:B0-23--:R-:W2:Y:S01]  /*28b0*/  LDL.LU R40, [R1+0x18] ;  /* 0x0000180001287983 */ /* 0x00dea20000300800 */
[----:B------:R-:W0:Y:S01]  /*28c0*/  LDC.64 R126, c[0x0][0x2d8] ;  /* 0x0000b600ff7e7b82 */ /* 0x000e220000000a00 */
[----:B------:R-:W-:Y:S01]  /*28d0*/  VIADD R43, R24, 0xffffffff ;  /* 0xffffffff182b7836 */ /* 0x000fe20000000000 */
[----:B------:R-:W-:Y:S05]  /*28e0*/  YIELD ;  /* 0x0000000000007946 */ /* 0x000fea0003800000 */
[----:B------:R-:W-:Y:S01]  /*28f0*/  ISETP.GT.AND P4, PT, R43, R120, PT ;  /* 0x000000782b00720c */ /* 0x000fe20003f84270 */
[----:B------:R-:W1:Y:S01]  /*2900*/  LDC R136, c[0x0][0x3d4] ;  /* 0x0000f500ff887b82 */ /* 0x000e620000000800 */
[----:B------:R-:W-:Y:S01]  /*2910*/  SHF.R.S32.HI R38, RZ, 0x1f, R43 ;  /* 0x0000001fff267819 */ /* 0x000fe2000001142b */
[-C--:B------:R-:W-:Y:S01]  /*2920*/  IMAD R39, R122, R43.reuse, RZ ;  /* 0x0000002b7a277224 */ /* 0x080fe200078e02ff */
[----:B------:R-:W-:Y:S01]  /*2930*/  BSSY B0, `(.L_x_423) ;  /* 0x0000cae000007945 */ /* 0x000fe20003800000 */
[----:B------:R-:W-:-:S04]  /*2940*/  IMAD.WIDE.U32 R140, R112, R43, RZ ;  /* 0x0000002b708c7225 */ /* 0x000fc800078e00ff */
[----:B------:R-:W-:Y:S01]  /*2950*/  IMAD R39, R38, R112, R39 ;  /* 0x0000007026277224 */ /* 0x000fe200078e0227 */
[----:B------:R-:W-:Y:S01]  /*2960*/  IADD3 R45, P1, P2, R3, R140, R128 ;  /* 0x0000008c032d7210 */ /* 0x000fe20007a3e080 */
[----:B------:R-:W-:Y:S02]  /*2970*/  IMAD R47, R19, 0x7800, R202 ;  /* 0x00007800132f7824 */ /* 0x000fe400078e02ca */
[----:B------:R-:W-:Y:S02]  /*2980*/  IMAD.IADD R93, R141, 0x1, R39 ;  /* 0x000000018d5d7824 */ /* 0x000fe400078e0227 */
[----:B------:R-:W-:Y:S02]  /*2990*/  IMAD R39, R19, 0x7800, R203 ;  /* 0x0000780013277824 */ /* 0x000fe400078e02cb */
[----:B------:R-:W-:Y:S01]  /*29a0*/  IMAD.IADD R47, R18, 0x1, R47 ;  /* 0x00000001122f7824 */ /* 0x000fe200078e022f */
[----:B------:R-:W-:Y:S02]  /*29b0*/  IADD3.X R24, R4, R93, R125, P1, P2 ;  /* 0x0000005d04187210 */ /* 0x000fe40000fe447d */
[----:B0-----:R-:W-:-:S02]  /*29c0*/  IADD3 R48, P1, P2, R140, R126, R3 ;  /* 0x0000007e8c307210 */ /* 0x001fc40007a3e003 */
[----:B------:R-:W-:Y:S02]  /*29d0*/  IADD3 R46, R18, R39, RZ ;  /* 0x00000027122e7210 */ /* 0x000fe40007ffe0ff */
[----:B------:R-:W-:Y:S02]  /*29e0*/  IADD3.X R49, R93, R127, R4, P1, P2 ;  /* 0x0000007f5d317210 */ /* 0x000fe40000fe4404 */
[----:B-1----:R-:W-:Y:S02]  /*29f0*/  ISETP.GE.AND P1, PT, R136, 0x1, PT ;  /* 0x000000018800780c */ /* 0x002fe40003f26270 */
[----:B------:R-:W-:-:S05]  /*2a00*/  IADD3 R44, P2, R45, R126, RZ ;  /* 0x0000007e2d2c7210 */ /* 0x000fca0007f5e0ff */
[----:B------:R-:W-:Y:S02]  /*2a10*/  IMAD.X R45, R24, 0x1, R127, P2 ;  /* 0x00000001182d7824 */ /* 0x000fe400010e067f */
[----:B------:R-:W-:Y:S01]  /*2a20*/  IMAD.MOV.U32 R24, RZ, RZ, R43 ;  /* 0x000000ffff187224 */ /* 0x000fe200078e002b */
[----:B--2---:R-:W-:-:S04]  /*2a30*/  LOP3.LUT R40, R40, 0xfffffffd, RZ, 0xc0, !PT ;  /* 0xfffffffd28287812 */ /* 0x004fc800078ec0ff */
[----:B------:R-:W-:-:S05]  /*2a40*/  @P4 LOP3.LUT R40, R40, 0x2, RZ, 0xfc, !PT ;  /* 0x0000000228284812 */ /* 0x000fca00078efcff */
[----:B------:R0:W-:Y:S01]  /*2a50*/  STL [R1+0x18], R40 ;  /* 0x0000182801007387 */ /* 0x0001e20000100800 */
[----:B------:R-:W-:Y:S05]  /*2a60*/  @!P1 BRA `(.L_x_424) ;  /* 0x000000c400909947 */ /* 0x000fea0003800000 */
[----:B------:R-:W-:Y:S01]  /*2a70*/  ULDC.U8 UR4, c[0x0][0x3f0] ;  /* 0x0000fc0000047ab9 */ /* 0x000fe20000000000 */
[-C--:B------:R-:W-:Y:S01]  /*2a80*/  IMAD R39, R123, R43.reuse, RZ ;  /* 0x0000002b7b277224 */ /* 0x080fe200078e02ff */
[----:B------:R-:W-:Y:S01]  /*2a90*/  ISETP.NE.AND P1, PT, RZ, UR4, PT ;  /* 0x00000004ff007c0c */ /* 0x000fe2000bf25270 */
[-C--:B------:R-:W-:Y:S02]  /*2aa0*/  IMAD R41, R124, R43.reuse, RZ ;  /* 0x0000002b7c297224 */ /* 0x080fe400078e02ff */
[C---:B------:R-:W-:Y:S02]  /*2ab0*/  IMAD R39, R38.reuse, R106, R39 ;  /* 0x0000006a26277224 */ /* 0x040fe400078e0227 */
[----:B------:R-:W-:Y:S02]  /*2ac0*/  IMAD R41, R38, R100, R41 ;  /* 0x0000006426297224 */ /* 0x000fe400078e0229 */
[----:B------:R-:W-:Y:S02]  /*2ad0*/  IMAD R38, R24, -0xa0, R2 ;  /* 0xffffff6018267824 */ /* 0x000fe400078e0202 */
[----:B------:R-:W-:-:S03]  /*2ae0*/  IMAD.WIDE.U32 R90, R106, R43, RZ ;  /* 0x0000002b6a5a7225 */ /* 0x000fc600078e00ff */
[----:B------:R-:W-:Y:S01]  /*2af0*/  VIMNMX R38, R38, 0xa0, PT ;  /* 0x000000a026267848 */ /* 0x000fe20003fe0100 */
[----:B------:R-:W-:-:S04]  /*2b00*/  IMAD.WIDE.U32 R88, R100, R43, RZ ;  /* 0x0000002b64587225 */ /* 0x000fc800078e00ff */
[----:B------:R-:W-:Y:S02]  /*2b10*/  IMAD.IADD R39, R91, 0x1, R39 ;  /* 0x000000015b277824 */ /* 0x000fe400078e0227 */
[----:B------:R-:W-:Y:S01]  /*2b20*/  IMAD.IADD R96, R89, 0x1, R41 ;  /* 0x0000000159607824 */ /* 0x000fe200078e0229 */
[----:B------:R-:W-:Y:S06]  /*2b30*/  @!P1 BRA `(.L_x_425) ;  /* 0x0000005c00dc9947 */ /* 0x000fec0003800000 */
[----:B------:R-:W-:Y:S01]  /*2b40*/  ISETP.GE.AND P2, PT, R168, R38, PT ;  /* 0x00000026a800720c */ /* 0x000fe20003f46270 */
[----:B------:R-:W-:Y:S01]  /*2b50*/  BSSY B1, `(.L_x_426) ;  /* 0x0000038000017945 */ /* 0x000fe20003800000 */
        /* <DEDUP_REMOVED lines=13> */
[----:B------:R-:W-:Y:S06]  /*2c30*/  @P2 BRA `(.L_x_427) ;  /* 0x0000000000a42947 */ /* 0x000fec0003800000 */
[----:B------:R-:W-:Y:S01]  /*2c40*/  ULDC.64 UR4, c[0x0][0x3c8] ;  /* 0x0000f20000047ab9 */ /* 0x000fe20000000a00 */
[----:B------:R-:W-:Y:S02]  /*2c50*/  CS2R R138, SRZ ;  /* 0x00000000008a7805 */ /* 0x000fe4000001ff00 */
[----:B0-----:R-:W-:Y:S02]  /*2c60*/  IADD3 R40, P1, P4, R110, UR4, R90 ;  /* 0x000000046e287c10 */ /* 0x001fe4000fc3e05a */
[----:B------:R-:W-:Y:S01]  /*2c70*/  CS2R R140, SRZ ;  /* 0x00000000008c7805 */ /* 0x000fe2000001ff00 */
[----:B------:R-:W-:Y:S01]  /*2c80*/  VIADD R53, R16, 0x10 ;  /* 0x0000001010357836 */ /* 0x000fe20000000000 */
[----:B------:R-:W-:Y:S01]  /*2c90*/  IADD3.X R41, R11, UR5, R39, P1, P4 ;  /* 0x000000050b297c10 */ /* 0x000fe20008fe8427 */
[----:B------:R-:W-:Y:S02]  /*2ca0*/  ULDC.64 UR4, c[0x0][0x3e0] ;  /* 0x0000f80000047ab9 */ /* 0x000fe40000000a00 */
[----:B------:R-:W-:-:S04]  /*2cb0*/  IADD3 R42, P1, P4, R104, UR4, R88 ;  /* 0x00000004682a7c10 */ /* 0x000fc8000fc3e058 */
[----:B------:R-:W-:Y:S02]  /*2cc0*/  IADD3.X R43, R13, UR5, R96, P1, P4 ;  /* 0x000000050d2b7c10 */ /* 0x000fe40008fe8460 */
[----:B------:R-:W-:Y:S02]  /*2cd0*/  ISETP.GE.AND P1, PT, R16, R136, PT ;  /* 0x000000881000720c */ /* 0x000fe40003f26270 */
[----:B------:R-:W-:Y:S02]  /*2ce0*/  CS2R R94, SRZ ;  /* 0x00000000005e7805 */ /* 0x000fe4000001ff00 */
[----:B------:R-:W-:-:S09]  /*2cf0*/  CS2R R126, SRZ ;  /* 0x00000000007e7805 */ /* 0x000fd2000001ff00 */
[----:B------:R1:W5:Y:S04]  /*2d00*/  @!P1 LDG.E.64 R138, desc[UR54][R40.64] ;  /* 0x00000036288a9981 */ /* 0x000368000c1e1b00 */
[----:B------:R1:W5:Y:S01]  /*2d10*/  @!P1 LDG.E.64 R140, desc[UR54][R42.64] ;  /* 0x000000362a8c9981 */ /* 0x000362000c1e1b00 */
[----:B------:R-:W-:Y:S02]  /*2d20*/  ISETP.GE.AND P1, PT, R53, R136, PT ;  /* 0x000000883500720c */ /* 0x000fe40003f26270 */
[----:B------:R-:W-:Y:S02]  /*2d30*/  IADD3 R53, R16, 0x20, RZ ;  /* 0x0000002010357810 */ /* 0x000fe40007ffe0ff */
[----:B------:R-:W-:Y:S02]  /*2d40*/  CS2R R86, SRZ ;  /* 0x0000000000567805 */ /* 0x000fe4000001ff00 */
[----:B------:R-:W-:-:S07]  /*2d50*/  CS2R R92, SRZ ;  /* 0x00000000005c7805 */ /* 0x000fce000001ff00 */
[----:B------:R1:W5:Y:S04]  /*2d60*/  @!P1 LDG.E.64 R94, desc[UR54][R40.64+0x10] ;  /* 0x00001036285e9981 */ /* 0x000368000c1e1b00 */
[----:B------:R1:W5:Y:S01]  /*2d70*/  @!P1 LDG.E.64 R126, desc[UR54][R42.64+0x10] ;  /* 0x000010362a7e9981 */ /* 0x000362000c1e1b00 */
[----:B------:R-:W-:Y:S01]  /*2d80*/  ISETP.GE.AND P1, PT, R53, R136, PT ;  /* 0x000000883500720c */ /* 0x000fe20003f26270 */
[----:B------:R-:W-:Y:S01]  /*2d90*/  VIADD R53, R16, 0x30 ;  /* 0x0000003010357836 */ /* 0x000fe20000000000 */
[----:B------:R-:W-:Y:S02]  /*2da0*/  CS2R R82, SRZ ;  /* 0x0000000000527805 */ /* 0x000fe4000001ff00 */
[----:B------:R-:W-:-:S09]  /*2db0*/  CS2R R84, SRZ ;  /* 0x0000000000547805 */ /* 0x000fd2000001ff00 */
        /* <DEDUP_REMOVED lines=14> */
[----:B------:R-:W-:-:S13]  /*2ea0*/  ISETP.GE.AND P1, PT, R53, R136, PT ;  /* 0x000000883500720c */ /* 0x000fda0003f26270 */
[----:B------:R1:W5:Y:S04]  /*2eb0*/  @!P1 LDG.E.64 R74, desc[UR54][R40.64+0x50] ;  /* 0x00005036284a9981 */ /* 0x000368000c1e1b00 */
[----:B------:R1:W5:Y:S02]  /*2ec0*/  @!P1 LDG.E.64 R76, desc[UR54][R42.64+0x50] ;  /* 0x000050362a4c9981 */ /* 0x000364000c1e1b00 */
.L_x_427:
[----:B------:R-:W-:Y:S05]  /*2ed0*/  BSYNC B1 ;  /* 0x0000000000017941 */ /* 0x000fea0003800000 */
.L_x_426:
        /* <DEDUP_REMOVED lines=11> */
[----:B------:R-:W-:Y:S01]  /*2f90*/  CS2R R68, SRZ ;  /* 0x0000000000447805 */ /* 0x000fe2000001ff00 */
[----:B-----5:R-:W-:Y:S01]  /*2fa0*/  IMAD.MOV.U32 R151, RZ, RZ, R74 ;  /* 0x000000ffff977224 */ /* 0x020fe200078e004a */
[----:B------:R-:W-:-:S02]  /*2fb0*/  MOV R154, R78 ;  /* 0x0000004e009a7202 */ /* 0x000fc40000000f00 */
[----:B------:R-:W-:Y:S01]  /*2fc0*/  CS2R R72, SRZ ;  /* 0x0000000000487805 */ /* 0x000fe2000001ff00 */
[----:B------:R-:W-:Y:S06]  /*2fd0*/  @P4 BRA `(.L_x_429) ;  /* 0x0000000000b44947 */ /* 0x000fec0003800000 */
[----:B01----:R-:W-:Y:S01]  /*2fe0*/  IADD3 R40, P1, P5, R110, R90, R8 ;  /* 0x0000005a6e287210 */ /* 0x003fe20007d3e008 */
[----:B------:R-:W-:Y:S01]  /*2ff0*/  ULDC.64 UR4, c[0x0][0x3c8] ;  /* 0x0000f20000047ab9 */ /* 0x000fe20000000a00 */
[----:B------:R-:W-:Y:S02]  /*3000*/  CS2R R70, SRZ ;  /* 0x0000000000467805 */ /* 0x000fe4000001ff00 */
[----:B------:R-:W-:Y:S02]  /*3010*/  CS2R R72, SRZ ;  /* 0x0000000000487805 */ /* 0x000fe4000001ff00 */
[----:B------:R-:W-:Y:S02]  /*3020*/  IADD3.X R39, R11, R39, R7, P1, P5 ;  /* 0x000000270b277210 */ /* 0x000fe40000fea407 */
[----:B------:R-:W-:-:S04]  /*3030*/  IADD3 R42, P1, P5, R104, R88, R10 ;  /* 0x00000058682a7210 */ /* 0x000fc80007d3e00a */
[----:B------:R-:W-:Y:S02]  /*3040*/  IADD3.X R96, R13, R96, R9, P1, P5 ;  /* 0x000000600d607210 */ /* 0x000fe40000fea409 */
[----:B------:R-:W-:-:S04]  /*3050*/  IADD3 R40, P1, R40, UR4, RZ ;  /* 0x0000000428287c10 */ /* 0x000fc8000ff3e0ff */
[----:B------:R-:W-:Y:S01]  /*3060*/  IADD3.X R41, R39, UR5, RZ, P1, !PT ;  /* 0x0000000527297c10 */ /* 0x000fe20008ffe4ff */
[----:B------:R-:W-:Y:S02]  /*3070*/  ULDC.64 UR4, c[0x0][0x3e0] ;  /* 0x0000f80000047ab9 */ /* 0x000fe40000000a00 */
[----:B------:R-:W-:-:S04]  /*3080*/  IADD3 R42, P1, R42, UR4, RZ ;  /* 0x000000042a2a7c10 */ /* 0x000fc8000ff3e0ff */
[----:B------:R-:W-:Y:S02]  /*3090*/  IADD3.X R43, R96, UR5, RZ, P1, !PT ;  /* 0x00000005602b7c10 */ /* 0x000fe40008ffe4ff */
[C---:B------:R-:W-:Y:S01]  /*30a0*/  ISETP.GE.AND P1, PT, R16.reuse, R136, PT ;  /* 0x000000881000720c */ /* 0x040fe20003f26270 */
        /* <DEDUP_REMOVED lines=29> */
[----:B------:R-:W-:-:S13]  /*3280*/  ISETP.GE.AND P1, PT, R39, R136, PT ;  /* 0x000000882700720c */ /* 0x000fda0003f26270 */
[----:B------:R2:W5:Y:S04]  /*3290*/  @!P1 LDG.E.64 R50, desc[UR54][R40.64+0x50] ;  /* 0x0000503628329981 */ /* 0x000568000c1e1b00 */
[----:B------:R2:W5:Y:S02]  /*32a0*/  @!P1 LDG.E.64 R52, desc[UR54][R42.64+0x50] ;  /* 0x000050362a349981 */ /* 0x000564000c1e1b00 */
.L_x_429:
[----:B------:R-:W-:Y:S05]  /*32b0*/  BSYNC B1 ;  /* 0x0000000000017941 */ /* 0x000fea0003800000 */
.L_x_428:
[----:B------:R-:W-:Y:S01]  /*32c0*/  UISETP.NE.AND UP0, UPT, UR53, 0x3, UPT ;  /* 0x000000033500788c */ /* 0x000fe2000bf05270 */
[----:B------:R-:W-:Y:S01]  /*32d0*/  IMAD.MOV.U32 R162, RZ, RZ, R82 ;  /* 0x000000ffffa27224 */ /* 0x000fe200078e0052 */
[----:B------:R-:W-:Y:S01]  /*32e0*/  MOV R157, R76 ;  /* 0x0000004c009d7202 */ /* 0x000fe20000000f00 */
[----:B------:R-:W-:Y:S01]  /*32f0*/  IMAD.MOV.U32 R164, RZ, RZ, R86 ;  /* 0x000000ffffa47224 */ /* 0x000fe200078e0056 */
[----:B------:R-:W-:Y:S01]  /*3300*/  MOV R177, R140 ;  /* 0x0000008c00b17202 */ /* 0x000fe20000000f00 */
[----:B------:R-:W-:Y:S01]  /*3310*/  IMAD.MOV.U32 R166, RZ, RZ, R94 ;  /* 0x000000ffffa67224 */ /* 0x000fe200078e005e */
[----:B------:R-:W-:Y:S01]  /*3320*/  PLOP3.LUT P1, PT, PT, PT, UP0, 0x80, 0x0 ;  /* 0x000000000000781c */ /* 0x000fe20003f2f008 */
[----:B------:R-:W-:Y:S01]  /*3330*/  IMAD.MOV.U32 R176, RZ, RZ, R138 ;  /* 0x000000ffffb07224 */ /* 0x000fe200078e008a */
[----:B-----5:R-:W-:Y:S01]  /*3340*/  MOV R152, R66 ;  /* 0x0000004200987202 */ /* 0x020fe20000000f00 */
[----:B------:R-:W-:Y:S01]  /*3350*/  IMAD.MOV.U32 R158, RZ, RZ, R80 ;  /* 0x000000ffff9e7224 */ /* 0x000fe200078e0050 */
[----:B------:R-:W-:Y:S01]  /*3360*/  MOV R150, R64 ;  /* 0x0000004000967202 */ /* 0x000fe20000000f00 */
[----:B------:R-:W-:-:S02]  /*3370*/  IMAD.MOV.U32 R163, RZ, RZ, R84 ;  /* 0x000000ffffa37224 */ /* 0x000fc400078e0054 */
[----:B------:R-:W-:Y:S02]  /*3380*/  IMAD.MOV.U32 R165, RZ, RZ, R92 ;  /* 0x000000ffffa57224 */ /* 0x000fe400078e005c */
[----:B------:R-:W-:Y:S02]  /*3390*/  IMAD.MOV.U32 R167, RZ, RZ, R126 ;  /* 0x000000ffffa77224 */ /* 0x000fe400078e007e */
[----:B------:R-:W-:Y:S02]  /*33a0*/  IMAD.MOV.U32 R89, RZ, RZ, R50 ;  /* 0x000000ffff597224 */ /* 0x000fe400078e0032 */
[----:B------:R-:W-:Y:S02]  /*33b0*/  IMAD.MOV.U32 R90, RZ, RZ, R54 ;  /* 0x000000ffff5a7224 */ /* 0x000fe400078e0036 */
[----:B------:R-:W-:Y:S02]  /*33c0*/  IMAD.MOV.U32 R142, RZ, RZ, R58 ;  /* 0x000000ffff8e7224 */ /* 0x000fe400078e003a */
[----:B------:R-:W-:-:S02]  /*33d0*/  IMAD.MOV.U32 R149, RZ, RZ, R62 ;  /* 0x000000ffff957224 */ /* 0x000fc400078e003e */
[----:B------:R-:W-:Y:S02]  /*33e0*/  IMAD.MOV.U32 R155, RZ, RZ, R70 ;  /* 0x000000ffff9b7224 */ /* 0x000fe400078e0046 */
[----:B------:R-:W-:Y:S02]  /*33f0*/  IMAD.MOV.U32 R88, RZ, RZ, R52 ;  /* 0x000000ffff587224 */ /* 0x000fe400078e0034 */
[----:B------:R-:W-:Y:S02]  /*3400*/  IMAD.MOV.U32 R91, RZ, RZ, R56 ;  /* 0x000000ffff5b7224 */ /* 0x000fe400078e0038 */
[----:B------:R-:W-:Y:S02]  /*3410*/  IMAD.MOV.U32 R143, RZ, RZ, R60 ;  /* 0x000000ffff8f7224 */ /* 0x000fe400078e003c */
[----:B------:R-:W-:Y:S02]  /*3420*/  IMAD.MOV.U32 R153, RZ, RZ, R68 ;  /* 0x000000ffff997224 */ /* 0x000fe400078e0044 */
[----:B------:R-:W-:Y:S01]  /*3430*/  IMAD.MOV.U32 R156, RZ, RZ, R72 ;  /* 0x000000ffff9c7224 */ /* 0x000fe200078e0048 */
[----:B------:R-:W-:Y:S06]  /*3440*/  @!P1 BRA `(.L_x_430) ;  /* 0x0000000000049947 */ /* 0x000fec0003800000 */
[----:B------:R-:W-:Y:S01]  /*3450*/  BPT.TRAP 0x1 ;  /* 0x000000040000795c */ /* 0x000fe20000300000 */
.L_x_430:
[----:B------:R-:W-:Y:S01]  /*3460*/  IMAD R39, R19, 0x8, R18 ;  /* 0x0000000813277824 */ /* 0x000fe200078e0212 */
[----:B------:R-:W-:Y:S01]  /*3470*/  SHF.L.U32 R96, R171, 0x1f, RZ ;  /* 0x0000001fab607819 */ /* 0x000fe200000006ff */
[----:B------:R-:W-:Y:S03]  /*3480*/  BSSY B1, `(.L_x_431) ;  /* 0x0000003000017945 */ /* 0x000fe60003800000 */
[----:B------:R-:W3:Y:S02]  /*3490*/  SYNCS.PHASECHK.TRANS64.TRYWAIT P5, [R39+URZ+0x29890], R96 ;  /* 0x02989060270075a7 */ /* 0x000ee400080a017f */
[----:B---3--:R-:W-:Y:S05]  /*34a0*/  @!P5 BRA `(.L_x_432) ;  /* 0x00000234005cd947 */ /* 0x008fea0003800000 */
.L_x_736:
[----:B------:R-:W-:Y:S05]  /*34b0*/  BSYNC B1 ;  /* 0x0000000000017941 */ /* 0x000fea0003800000 */
.L_x_431:
[----:B------:R-:W-:Y:S04]  /*34c0*/  BSSY B1, `(.L_x_433) ;  /* 0x00002ac000017945 */ /* 0x000fe80003800000 */
[----:B------:R-:W-:Y:S05]  /*34d0*/  @P2 BRA `(.L_x_434) ;  /* 0x0000002800a82947 */ /* 0x000fea0003800000 */
[----:B------:R-:W-:Y:S01]  /*34e0*/  ISETP.NE.AND P2, PT, R32, RZ, PT ;  /* 0x000000ff2000720c */ /* 0x000fe20003f45270 */
[----:B------:R-:W-:-:S12]  /*34f0*/  BSSY B2, `(.L_x_435) ;  /* 0x000006f000027945 */ /* 0x000fd80003800000 */
[----:B------:R-:W-:Y:S05]  /*3500*/  @!P2 BRA `(.L_x_436) ;  /* 0x0000000400b4a947 */ /* 0x000fea0003800000 */
[----:B012---:R0:W1:Y:S01]  /*3510*/  LDS.128 R40, [R47+0x1a400] ;  /* 0x01a400002f287984 */ /* 0x0070620000000c00 */
[----:B------:R-:W-:Y:S01]  /*3520*/  ISETP.GE.AND P2, PT, R16, R136, PT ;  /* 0x000000881000720c */ /* 0x000fe20003f46270 */
[----:B------:R-:W-:-:S12]  /*3530*/  BSSY B3, `(.L_x_437) ;  /* 0x0000069000037945 */ /* 0x000fd80003800000 */
[----:B0-----:R-:W-:Y:S05]  /*3540*/  @P2 BRA `(.L_x_438) ;  /* 0x00000004009c2947 */ /* 0x001fea0003800000 */
[----:B------:R-:W-:Y:S02]  /*3550*/  SHF.R.U32.HI R138, RZ, 0x8, R139 ;  /* 0x00000008ff8a7819 */ /* 0x000fe4000001168b */
[----:B------:R-:W-:Y:S02]  /*3560*/  SHF.R.U32.HI R140, RZ, 0x8, R141 ;  /* 0x00000008ff8c7819 */ /* 0x000fe4000001168d */
[----:B------:R-:W-:Y:S01]  /*3570*/  SHF.R.U32.HI R181, RZ, 0x10, R139 ;  /* 0x00000010ffb57819 */ /* 0x000fe2000001168b */
[----:B------:R-:W-:Y:S01]  /*3580*/  IMAD.SHL.U32 R138, R138, 0x100, RZ ;  /* 0x000001008a8a7824 */ /* 0x000fe200078e00ff */
[----:B------:R-:W-:Y:S02]  /*3590*/  LOP3.LUT R139, R139, 0xff0000ff, RZ, 0xc0, !PT ;  /* 0xff0000ff8b8b7812 */ /* 0x000fe400078ec0ff */
[----:B------:R-:W-:Y:S02]  /*35a0*/  SHF.R.U32.HI R179, RZ, 0x10, R141 ;  /* 0x00000010ffb37819 */ /* 0x000fe4000001168d */
[----:B------:R-:W-:-:S02]  /*35b0*/  LOP3.LUT R178, R141, 0xff0000ff, RZ, 0xc0, !PT ;  /* 0xff0000ff8db27812 */ /* 0x000fc400078ec0ff */
[----:B------:R-:W-:Y:S01]  /*35c0*/  SHF.L.U32 R141, R140, 0x8, RZ ;  /* 0x000000088c8d7819 */ /* 0x000fe200000006ff */
[----:B-1----:R-:W-:Y:S01]  /*35d0*/  IMAD.MOV.U32 R140, RZ, RZ, R40 ;  /* 0x000000ffff8c7224 */ /* 0x002fe200078e0028 */
[----:B------:R-:W-:Y:S01]  /*35e0*/  LOP3.LUT R139, R139, 0xff00, R138, 0xf8, !PT ;  /* 0x0000ff008b8b7812 */ /* 0x000fe200078ef88a */
[----:B------:R-:W-:Y:S01]  /*35f0*/  IMAD.U32 R138, R181, 0x10000, RZ ;  /* 0x00010000b58a7824 */ /* 0x000fe200078e00ff */
[----:B------:R-:W-:Y:S01]  /*3600*/  LOP3.LUT R180, R178, 0xff00, R141, 0xf8, !PT ;  /* 0x0000ff00b2b47812 */ /* 0x000fe200078ef88d */
[----:B------:R-:W-:Y:S01]  /*3610*/  IMAD.U32 R141, R179, 0x10000, RZ ;  /* 0x00010000b38d7824 */ /* 0x000fe200078e00ff */
[----:B------:R-:W-:Y:S02]  /*3620*/  F2FP.F16.E4M3.UNPACK_B R178, R177.H1 ;  /* 0x000000b1ffb2723e */ /* 0x000fe400030006ff */
[-C--:B------:R-:W-:Y:S02]  /*3630*/  F2FP.F16.E4M3.UNPACK_B R40, R41.reuse ;  /* 0x00000029ff28723e */ /* 0x080fe400020006ff */
[----:B------:R-:W-:Y:S01]  /*3640*/  LOP3.LUT R138, R139, 0xff0000, R138, 0xf8, !PT ;  /* 0x00ff00008b8a7812 */ /* 0x000fe200078ef88a */
[----:B------:R-:W-:Y:S01]  /*3650*/  HADD2.F32 R182, -RZ, R178.H0_H0 ;  /* 0x200000b2ffb67230 */ /* 0x000fe20000004100 */
[----:B------:R-:W-:Y:S01]  /*3660*/  LOP3.LUT R139, R180, 0xff0000, R141, 0xf8, !PT ;  /* 0x00ff0000b48b7812 */ /* 0x000fe200078ef88d */
[--C-:B------:R-:W-:Y:S01]  /*3670*/  HADD2.F32 R141, -RZ, R40.reuse.H1_H1 ;  /* 0x30000028ff8d7230 */ /* 0x100fe20000004100 */
[----:B------:R-:W-:Y:S01]  /*3680*/  F2FP.F16.E4M3.UNPACK_B R180, R176.H1 ;  /* 0x000000b0ffb4723e */ /* 0x000fe200030006ff */
[----:B------:R-:W-:Y:S01]  /*3690*/  HADD2.F32 R40, -RZ, R40.H0_H0 ;  /* 0x20000028ff287230 */ /* 0x000fe20000004100 */
[----:B------:R-:W-:Y:S01]  /*36a0*/  F2FP.F16.E4M3.UNPACK_B R41, R41.H1 ;  /* 0x00000029ff29723e */ /* 0x000fe200030006ff */
[----:B------:R-:W-:-:S02]  /*36b0*/  HADD2.F32 R183, -RZ, R178.H1_H1 ;  /* 0x300000b2ffb77230 */ /* 0x000fc40000004100 */
[-C--:B------:R-:W-:Y:S01]  /*36c0*/  FMUL.FTZ R185, R141, R182.reuse ;  /* 0x000000b68db97220 */ /* 0x080fe20000410000 */
[--C-:B------:R-:W-:Y:S02]  /*36d0*/  HADD2.F32 R181, -RZ, R180.reuse.H0_H0 ;  /* 0x200000b4ffb57230 */ /* 0x100fe40000004100 */
[C---:B------:R-:W-:Y:S01]  /*36e0*/  FMUL.FTZ R182, R40.reuse, R182 ;  /* 0x000000b628b67220 */ /* 0x040fe20000410000 */
[--C-:B------:R-:W-:Y:S01]  /*36f0*/  HADD2.F32 R179, -RZ, R41.reuse.H1_H1 ;  /* 0x30000029ffb37230 */ /* 0x100fe20000004100 */
[----:B------:R-:W-:Y:S01]  /*3700*/  F2FP.F16.E4M3.UNPACK_B R177, R177 ;  /* 0x000000b1ffb1723e */ /* 0x000fe200020006ff */
[----:B------:R-:W-:Y:S02]  /*3710*/  HADD2.F32 R178, -RZ, R41.H0_H0 ;  /* 0x20000029ffb27230 */ /* 0x000fe40000004100 */
[----:B------:R-:W-:Y:S01]  /*3720*/  FFMA.FTZ R40, R40, R181, -R185 ;  /* 0x000000b528287223 */ /* 0x000fe200000108b9 */
[----:B------:R-:W-:Y:S02]  /*3730*/  HADD2.F32 R180, -RZ, R180.H1_H1 ;  /* 0x300000b4ffb47230 */ /* 0x000fe40000004100 */
[----:B------:R-:W-:Y:S01]  /*3740*/  FMUL.FTZ R185, R179, R183 ;  /* 0x000000b7b3b97220 */ /* 0x000fe20000410000 */
[----:B------:R-:W-:Y:S01]  /*3750*/  FFMA.FTZ R41, R141, R181, R182 ;  /* 0x000000b58d297223 */ /* 0x000fe200000100b6 */
[C---:B------:R-:W-:Y:S01]  /*3760*/  FMUL.FTZ R184, R178.reuse, R183 ;  /* 0x000000b7b2b87220 */ /* 0x040fe20000410000 */
[----:B------:R-:W-:Y:S01]  /*3770*/  F2FP.F16.E4M3.UNPACK_B R141, R140.H1 ;  /* 0x0000008cff8d723e */ /* 0x000fe200030006ff */
[----:B------:R-:W-:Y:S01]  /*3780*/  FFMA.FTZ R185, R178, R180, -R185 ;  /* 0x000000b4b2b97223 */ /* 0x000fe200000108b9 */
[----:B------:R-:W-:Y:S01]  /*3790*/  F2FP.F16.E4M3.UNPACK_B R140, R140 ;  /* 0x0000008cff8c723e */ /* 0x000fe200020006ff */
[----:B------:R-:W-:Y:S01]  /*37a0*/  FFMA.FTZ R186, R179, R180, R184 ;  /* 0x000000b4b3ba7223 */ /* 0x000fe200000100b8 */
[--C-:B------:R-:W-:Y:S01]  /*37b0*/  HADD2.F32 R181, -RZ, R177.reuse.H1_H1 ;  /* 0x300000b1ffb57230 */ /* 0x100fe20000004100 */
[----:B------:R-:W-:Y:S01]  /*37c0*/  F2FP.F16.E4M3.UNPACK_B R179, R176 ;  /* 0x000000b0ffb3723e */ /* 0x000fe200020006ff */
[----:B------:R-:W-:-:S02]  /*37d0*/  HADD2.F32 R180, -RZ, R177.H0_H0 ;  /* 0x200000b1ffb47230 */ /* 0x000fc40000004100 */
[--C-:B------:R-:W-:Y:S02]  /*37e0*/  HADD2.F32 R177, -RZ, R141.reuse.H0_H0 ;  /* 0x2000008dffb17230 */ /* 0x100fe40000004100 */
[----:B------:R-:W-:Y:S02]  /*37f0*/  HADD2.F32 R178, -RZ, R141.H1_H1 ;  /* 0x3000008dffb27230 */ /* 0x000fe40000004100 */
[--C-:B------:R-:W-:Y:S02]  /*3800*/  HADD2.F32 R176, -RZ, R140.reuse.H1_H1 ;  /* 0x3000008cffb07230 */ /* 0x100fe40000004100 */
[-C--:B------:R-:W-:Y:S01]  /*3810*/  FMUL.FTZ R183, R177, R181.reuse ;  /* 0x000000b5b1b77220 */ /* 0x080fe20000410000 */
[----:B------:R-:W-:Y:S02]  /*3820*/  HADD2.F32 R141, -RZ, R140.H0_H0 ;  /* 0x2000008cff8d7230 */ /* 0x000fe40000004100 */
[----:B------:R-:W-:Y:S01]  /*3830*/  FMUL.FTZ R184, R178, R181 ;  /* 0x000000b5b2b87220 */ /* 0x000fe20000410000 */
[----:B------:R-:W-:-:S02]  /*3840*/  HADD2.F32 R140, -RZ, R179.H1_H1 ;  /* 0x300000b3ff8c7230 */ /* 0x000fc40000004100 */
[-C--:B------:R-:W-:Y:S01]  /*3850*/  FMUL.FTZ R182, R176, R180.reuse ;  /* 0x000000b4b0b67220 */ /* 0x080fe20000410000 */
[----:B------:R-:W-:Y:S02]  /*3860*/  HADD2.F32 R179, -RZ, R179.H0_H0 ;  /* 0x200000b3ffb37230 */ /* 0x000fe40000004100 */
[----:B------:R-:W-:Y:S01]  /*3870*/  FMUL.FTZ R181, R141, R180 ;  /* 0x000000b48db57220 */ /* 0x000fe20000410000 */
[-C--:B------:R-:W-:Y:S01]  /*3880*/  FFMA.FTZ R177, R177, R140.reuse, -R184 ;  /* 0x0000008cb1b17223 */ /* 0x080fe200000108b8 */
[----:B------:R-:W-:Y:S01]  /*3890*/  FFMA.FTZ R180, R178, R140, R183 ;  /* 0x0000008cb2b47223 */ /* 0x000fe200000100b7 */
[-C--:B------:R-:W-:Y:S01]  /*38a0*/  FFMA.FTZ R140, R141, R179.reuse, -R182 ;  /* 0x000000b38d8c7223 */ /* 0x080fe200000108b6 */
[----:B------:R-:W-:Y:S01]  /*38b0*/  FFMA.FTZ R141, R176, R179, R181 ;  /* 0x000000b3b08d7223 */ /* 0x000fe200000100b5 */
[----:B------:R-:W-:Y:S02]  /*38c0*/  F2FP.F16.E4M3.UNPACK_B R178, R43.H1 ;  /* 0x0000002bffb2723e */ /* 0x000fe400030006ff */
[----:B------:R-:W-:-:S02]  /*38d0*/  F2FP.SATFINITE.E4M3.F32.PACK_AB_MERGE_C R176, R186, R185, RZ ;  /* 0x000000b9bab0723e */ /* 0x000fc400048070ff */
[-C--:B------:R-:W-:Y:S01]  /*38e0*/  F2FP.F16.E4M3.UNPACK_B R186, R139.reuse.H1 ;  /* 0x0000008bffba723e */ /* 0x080fe200030006ff */
[--C-:B------:R-:W-:Y:S01]  /*38f0*/  HADD2.F32 R181, -RZ, R178.reuse.H0_H0 ;  /* 0x200000b2ffb57230 */ /* 0x100fe20000004100 */
[----:B------:R-:W-:Y:S01]  /*3900*/  F2FP.F16.E4M3.UNPACK_B R179, R42.H1 ;  /* 0x0000002affb3723e */ /* 0x000fe200030006ff */
[----:B------:R-:W-:Y:S01]  /*3910*/  HADD2.F32 R182, -RZ, R178.H1_H1 ;  /* 0x300000b2ffb67230 */ /* 0x000fe20000004100 */
[-C--:B------:R-:W-:Y:S01]  /*3920*/  F2FP.F16.E4M3.UNPACK_B R178, R138.reuse.H1 ;  /* 0x0000008affb2723e */ /* 0x080fe200030006ff */
[--C-:B------:R-:W-:Y:S01]  /*3930*/  HADD2.F32 R183, -RZ, R186.reuse.H1_H1 ;  /* 0x300000baffb77230 */ /* 0x100fe20000004100 */
[----:B------:R-:W-:Y:S01]  /*3940*/  F2FP.F16.E4M3.UNPACK_B R185, R139 ;  /* 0x0000008bffb9723e */ /* 0x000fe200020006ff */
[----:B------:R-:W-:Y:S01]  /*3950*/  HADD2.F32 R186, -RZ, R186.H0_H0 ;  /* 0x200000baffba7230 */ /* 0x000fe20000004100 */
[----:B------:R-:W-:Y:S01]  /*3960*/  F2FP.SATFINITE.E4M3.F32.PACK_AB_MERGE_C R177, R180, R177, RZ ;  /* 0x000000b1b4b1723e */ /* 0x000fe200048070ff */
[----:B------:R-:W-:Y:S01]  /*3970*/  HADD2.F32 R180, -RZ, R179.H1_H1 ;  /* 0x300000b3ffb47230 */ /* 0x000fe20000004100 */
[----:B------:R-:W-:Y:S01]  /*3980*/  F2FP.F16.E4M3.UNPACK_B R139, R138 ;  /* 0x0000008aff8b723e */ /* 0x000fe200020006ff */
[----:B------:R-:W-:-:S02]  /*3990*/  HADD2.F32 R184, -RZ, R178.H1_H1 ;  /* 0x300000b2ffb87230 */ /* 0x000fc40000004100 */
[-C--:B------:R-:W-:Y:S01]  /*39a0*/  FMUL.FTZ R138, R182, R183.reuse ;  /* 0x000000b7b68a7220 */ /* 0x080fe20000410000 */
[----:B------:R-:W-:Y:S02]  /*39b0*/  HADD2.F32 R187, -RZ, R185.H1_H1 ;  /* 0x300000b9ffbb7230 */ /* 0x000fe40000004100 */
[C---:B------:R-:W-:Y:S01]  /*39c0*/  FMUL.FTZ R189, R181.reuse, R183 ;  /* 0x000000b7b5bd7220 */ /* 0x040fe20000410000 */
[----:B------:R-:W-:Y:S02]  /*39d0*/  HADD2.F32 R179, -RZ, R179.H0_H0 ;  /* 0x200000b3ffb37230 */ /* 0x000fe40000004100 */
[----:B------:R-:W-:Y:S01]  /*39e0*/  FFMA.FTZ R138, R181, R184, -R138 ;  /* 0x000000b8b58a7223 */ /* 0x000fe2000001088a */
[----:B------:R-:W-:Y:S02]  /*39f0*/  HADD2.F32 R183, -RZ, R139.H1_H1 ;  /* 0x3000008bffb77230 */ /* 0x000fe40000004100 */
[----:B------:R-:W-:Y:S01]  /*3a00*/  FMUL.FTZ R188, R180, R187 ;  /* 0x000000bbb4bc7220 */ /* 0x000fe20000410000 */
[----:B------:R-:W-:Y:S01]  /*3a10*/  F2FP.F16.E4M3.UNPACK_B R181, R43 ;  /* 0x0000002bffb5723e */ /* 0x000fe200020006ff */
[C---:B------:R-:W-:Y:S01]  /*3a20*/  FMUL.FTZ R187, R179.reuse, R187 ;  /* 0x000000bbb3bb7220 */ /* 0x040fe20000410000 */
[----:B------:R-:W-:Y:S01]  /*3a30*/  F2FP.F16.E4M3.UNPACK_B R42, R42 ;  /* 0x0000002aff2a723e */ /* 0x000fe200020006ff */
[----:B------:R-:W-:Y:S01]  /*3a40*/  FFMA.FTZ R188, R179, R183, -R188 ;  /* 0x000000b7b3bc7223 */ /* 0x000fe200000108bc */
[----:B------:R-:W-:-:S02]  /*3a50*/  HADD2.F32 R185, -RZ, R185.H0_H0 ;  /* 0x200000b9ffb97230 */ /* 0x000fc40000004100 */
[----:B------:R-:W-:Y:S01]  /*3a60*/  FFMA.FTZ R187, R180, R183, R187 ;  /* 0x000000b7b4bb7223 */ /* 0x000fe200000100bb */
[--C-:B------:R-:W-:Y:S02]  /*3a70*/  HADD2.F32 R180, -RZ, R181.reuse.H0_H0 ;  /* 0x200000b5ffb47230 */ /* 0x100fe40000004100 */
[----:B------:R-:W-:Y:S01]  /*3a80*/  FFMA.FTZ R43, R182, R184, R189 ;  /* 0x000000b8b62b7223 */ /* 0x000fe200000100bd */
[--C-:B------:R-:W-:Y:S01]  /*3a90*/  HADD2.F32 R179, -RZ, R42.reuse.H0_H0 ;  /* 0x2000002affb37230 */ /* 0x100fe20000004100 */
[----:B------:R-:W-:Y:S01]  /*3aa0*/  F2FP.SATFINITE.E4M3.F32.PACK_AB_MERGE_C R41, R41, R40, R176 ;  /* 0x000000282929723e */ /* 0x000fe200048070b0 */
[----:B------:R-:W-:Y:S01]  /*3ab0*/  HADD2.F32 R181, -RZ, R181.H1_H1 ;  /* 0x300000b5ffb57230 */ /* 0x000fe20000004100 */
[----:B------:R-:W-:Y:S01]  /*3ac0*/  F2FP.SATFINITE.E4M3.F32.PACK_AB_MERGE_C R187, R187, R188, RZ ;  /* 0x000000bcbbbb723e */ /* 0x000fe200048070ff */
[----:B------:R-:W-:Y:S01]  /*3ad0*/  HADD2.F32 R42, -RZ, R42.H1_H1 ;  /* 0x3000002aff2a7230 */ /* 0x000fe20000004100 */
[----:B------:R-:W-:Y:S01]  /*3ae0*/  F2FP.SATFINITE.E4M3.F32.PACK_AB_MERGE_C R43, R43, R138, RZ ;  /* 0x0000008a2b2b723e */ /* 0x000fe200048070ff */
[----:B------:R-:W-:-:S02]  /*3af0*/  HADD2.F32 R178, -RZ, R178.H0_H0 ;  /* 0x200000b2ffb27230 */ /* 0x000fc40000004100 */
[-C--:B------:R-:W-:Y:S01]  /*3b00*/  FMUL.FTZ R183, R181, R186.reuse ;  /* 0x000000bab5b77220 */ /* 0x080fe20000410000 */
[----:B------:R-:W-:Y:S02]  /*3b10*/  HADD2.F32 R139, -RZ, R139.H0_H0 ;  /* 0x2000008bff8b7230 */ /* 0x000fe40000004100 */
[-C--:B------:R-:W-:Y:S01]  /*3b20*/  FMUL.FTZ R182, R42, R185.reuse ;  /* 0x000000b92ab67220 */ /* 0x080fe20000410000 */
[C---:B------:R-:W-:Y:S01]  /*3b30*/  FMUL.FTZ R186, R180.reuse, R186 ;  /* 0x000000bab4ba7220 */ /* 0x040fe20000410000 */
[C---:B------:R-:W-:Y:S01]  /*3b40*/  FMUL.FTZ R185, R179.reuse, R185 ;  /* 0x000000b9b3b97220 */ /* 0x040fe20000410000 */
[-C--:B------:R-:W-:Y:S01]  /*3b50*/  FFMA.FTZ R183, R180, R178.reuse, -R183 ;  /* 0x000000b2b4b77223 */ /* 0x080fe200000108b7 */
[-C--:B------:R-:W-:Y:S01]  /*3b60*/  FFMA.FTZ R182, R179, R139.reuse, -R182 ;  /* 0x0000008bb3b67223 */ /* 0x080fe200000108b6 */
[----:B------:R-:W-:Y:S01]  /*3b70*/  FFMA.FTZ R186, R181, R178, R186 ;  /* 0x000000b2b5ba7223 */ /* 0x000fe200000100ba */
[----:B------:R-:W-:Y:S01]  /*3b80*/  FFMA.FTZ R185, R42, R139, R185 ;  /* 0x0000008b2ab97223 */ /* 0x000fe200000100b9 */
[----:B------:R-:W-:-:S03]  /*3b90*/  F2FP.SATFINITE.E4M3.F32.PACK_AB_MERGE_C R40, R141, R140, R177 ;  /* 0x0000008c8d28723e */ /* 0x000fc600048070b1 */
[----:B------:R-:W-:Y:S02]  /*3ba0*/  F2FP.SATFINITE.E4M3.F32.PACK_AB_MERGE_C R43, R186, R183, R43 ;  /* 0x000000b7ba2b723e */ /* 0x000fe4000480702b */
[----:B------:R-:W-:-:S07]  /*3bb0*/  F2FP.SATFINITE.E4M3.F32.PACK_AB_MERGE_C R42, R185, R182, R187 ;  /* 0x000000b6b92a723e */ /* 0x000fce00048070bb */
.L_x_438:
[----:B------:R-:W-:Y:S05]  /*3bc0*/  BSYNC B3 ;  /* 0x0000000000037941 */ /* 0x000fea0003800000 */
.L_x_437:
[----:B-1----:R4:W-:Y:S02]  /*3bd0*/  STG.E.128 desc[UR54][R48.64], R40 ;  /* 0x0000002830007986 */ /* 0x0029e4000c101d36 */
.L_x_436:
[----:B------:R-:W-:Y:S05]  /*3be0*/  BSYNC B2 ;  /* 0x0000000000027941 */ /* 0x000fea0003800000 */
.L_x_435:
[----:B------:R-:W-:Y:S01]  /*3bf0*/  ISETP.NE.AND P2, PT, R33, RZ, PT ;  /* 0x000000ff2100720c */ /* 0x000fe20003f45270 */
[----:B------:R-:W-:-:S12]  /*3c00*/  BSSY B2, `(.L_x_439) ;  /* 0x0000070000027945 */ /* 0x000fd80003800000 */
[----:B------:R-:W-:Y:S05]  /*3c10*/  @!P2 BRA `(.L_x_440) ;  /* 0x0000000400b8a947 */ /* 0x000fea0003800000 */
[----:B012-4-:R0:W1:Y:S01]  /*3c20*/  LDS.128 R40, [R46+0x1a400] ;  /* 0x01a400002e287984 */ /* 0x0170620000000c00 */
[----:B------:R-:W-:Y:S01]  /*3c30*/  VIADD R139, R16, 0x10 ;  /* 0x00000010108b7836 */ /* 0x000fe20000000000 */
[----:B------:R-:W-:Y:S04]  /*3c40*/  BSSY B3, `(.L_x_441) ;  /* 0x000006a000037945 */ /* 0x000fe80003800000 */
[----:B------:R-:W-:-:S13]  /*3c50*/  ISETP.GE.AND P2, PT, R139, R136, PT ;  /* 0x000000888b00720c */ /* 0x000fda0003f46270 */
[----:B0-----:R-:W-:Y:S05]  /*3c60*/  @P2 BRA `(.L_x_442) ;  /* 0x00000004009c2947 */ /* 0x001fea0003800000 */
[----:B------:R-:W-:Y:S02]  /*3c70*/  SHF.R.U32.HI R141, RZ, 0x8, R95 ;  /* 0x00000008ff8d7819 */ /* 0x000fe4000001165f */
[----:B------:R-:W-:Y:S02]  /*3c80*/  SHF.R.U32.HI R126, RZ, 0x8, R127 ;  /* 0x00000008ff7e7819 */ /* 0x000fe4000001167f */
[----:B------:R-:W-:Y:S02]  /*3c90*/  LOP3.LUT R94, R95, 0xff0000ff, RZ, 0xc0, !PT ;  /* 0xff0000ff5f5e7812 */ /* 0x000fe400078ec0ff */
[----:B------:R-:W-:Y:S02]  /*3ca0*/  SHF.R.U32.HI R139, RZ, 0x10, R95 ;  /* 0x00000010ff8b7819 */ /* 0x000fe4000001165f */
[----:B------:R-:W-:Y:S02]  /*3cb0*/  LOP3.LUT R138, R127, 0xff0000ff, RZ, 0xc0, !PT ;  /* 0xff0000ff7f8a7812 */ /* 0x000fe400078ec0ff */
[----:B------:R-:W-:Y:S01]  /*3cc0*/  SHF.R.U32.HI R140, RZ, 0x10, R127 ;  /* 0x00000010ff8c7819 */ /* 0x000fe2000001167f */
[----:B------:R-:W-:Y:S01]  /*3cd0*/  IMAD.SHL.U32 R127, R126, 0x100, RZ ;  /* 0x000001007e7f7824 */ /* 0x000fe200078e00ff */
[----:B------:R-:W-:Y:S01]  /*3ce0*/  SHF.L.U32 R95, R141, 0x8, RZ ;  /* 0x000000088d5f7819 */ /* 0x000fe200000006ff */
[----:B-1----:R-:W-:Y:S01]  /*3cf0*/  IMAD.MOV.U32 R126, RZ, RZ, R40 ;  /* 0x000000ffff7e7224 */ /* 0x002fe200078e0028 */
[----:B------:R-:W-:Y:S01]  /*3d00*/  F2FP.F16.E4M3.UNPACK_B R40, R41 ;  /* 0x00000029ff28723e */ /* 0x000fe200020006ff */
[----:B------:R-:W-:Y:S01]  /*3d10*/  IMAD.U32 R140, R140, 0x10000, RZ ;  /* 0x000100008c8c7824 */ /* 0x000fe200078e00ff */
[----:B------:R-:W-:Y:S01]  /*3d20*/  LOP3.LUT R94, R94, 0xff00, R95, 0xf8, !PT ;  /* 0x0000ff005e5e7812 */ /* 0x000fe200078ef85f */
[----:B------:R-:W-:Y:S01]  /*3d30*/  IMAD.U32 R95, R139, 0x10000, RZ ;  /* 0x000100008b5f7824 */ /* 0x000fe200078e00ff */
[----:B------:R-:W-:-:S02]  /*3d40*/  LOP3.LUT R127, R138, 0xff00, R127, 0xf8, !PT ;  /* 0x0000ff008a7f7812 */ /* 0x000fc400078ef87f */
[----:B------:R-:W-:Y:S02]  /*3d50*/  F2FP.F16.E4M3.UNPACK_B R138, R167.H1 ;  /* 0x000000a7ff8a723e */ /* 0x000fe400030006ff */
[----:B------:R-:W-:Y:S02]  /*3d60*/  LOP3.LUT R94, R94, 0xff0000, R95, 0xf8, !PT ;  /* 0x00ff00005e5e7812 */ /* 0x000fe400078ef85f */
[----:B------:R-:W-:Y:S01]  /*3d70*/  LOP3.LUT R95, R127, 0xff0000, R140, 0xf8, !PT ;  /* 0x00ff00007f5f7812 */ /* 0x000fe200078ef88c */
[----:B------:R-:W-:Y:S01]  /*3d80*/  HADD2.F32 R176, -RZ, R138.H0_H0 ;  /* 0x2000008affb07230 */ /* 0x000fe20000004100 */
[----:B------:R-:W-:Y:S01]  /*3d90*/  F2FP.F16.E4M3.UNPACK_B R140, R166.H1 ;  /* 0x000000a6ff8c723e */ /* 0x000fe200030006ff */
[--C-:B------:R-:W-:Y:S01]  /*3da0*/  HADD2.F32 R127, -RZ, R40.reuse.H1_H1 ;  /* 0x30000028ff7f7230 */ /* 0x100fe20000004100 */
[----:B------:R-:W-:Y:S01]  /*3db0*/  F2FP.F16.E4M3.UNPACK_B R41, R41.H1 ;  /* 0x00000029ff29723e */ /* 0x000fe200030006ff */
[----:B------:R-:W-:Y:S01]  /*3dc0*/  HADD2.F32 R40, -RZ, R40.H0_H0 ;  /* 0x20000028ff287230 */ /* 0x000fe20000004100 */
[----:B------:R-:W-:Y:S01]  /*3dd0*/  F2FP.F16.E4M3.UNPACK_B R167, R167 ;  /* 0x000000a7ffa7723e */ /* 0x000fe200020006ff */
[----:B------:R-:W-:-:S02]  /*3de0*/  HADD2.F32 R177, -RZ, R138.H1_H1 ;  /* 0x3000008affb17230 */ /* 0x000fc40000004100 */
[CC--:B------:R-:W-:Y:S01]  /*3df0*/  FMUL.FTZ R179, R127.reuse, R176.reuse ;  /* 0x000000b07fb37220 */ /* 0x0c0fe20000410000 */
[--C-:B------:R-:W-:Y:S02]  /*3e00*/  HADD2.F32 R141, -RZ, R140.reuse.H0_H0 ;  /* 0x2000008cff8d7230 */ /* 0x100fe40000004100 */
[C---:B------:R-:W-:Y:S01]  /*3e10*/  FMUL.FTZ R176, R40.reuse, R176 ;  /* 0x000000b028b07220 */ /* 0x040fe20000410000 */
[--C-:B------:R-:W-:Y:S01]  /*3e20*/  HADD2.F32 R139, -RZ, R41.reuse.H1_H1 ;  /* 0x30000029ff8b7230 */ /* 0x100fe20000004100 */
[----:B------:R-:W-:Y:S01]  /*3e30*/  F2FP.F16.E4M3.UNPACK_B R166, R166 ;  /* 0x000000a6ffa6723e */ /* 0x000fe200020006ff */
[----:B------:R-:W-:Y:S02]  /*3e40*/  HADD2.F32 R138, -RZ, R41.H0_H0 ;  /* 0x20000029ff8a7230 */ /* 0x000fe40000004100 */
[-C--:B------:R-:W-:Y:S01]  /*3e50*/  FFMA.FTZ R40, R40, R141.reuse, -R179 ;  /* 0x0000008d28287223 */ /* 0x080fe200000108b3 */
[----:B------:R-:W-:Y:S02]  /*3e60*/  HADD2.F32 R140, -RZ, R140.H1_H1 ;  /* 0x3000008cff8c7230 */ /* 0x000fe40000004100 */
[----:B------:R-:W-:Y:S01]  /*3e70*/  FFMA.FTZ R41, R127, R141, R176 ;  /* 0x0000008d7f297223 */ /* 0x000fe200000100b0 */
[CC--:B------:R-:W-:Y:S01]  /*3e80*/  FMUL.FTZ R179, R139.reuse, R177.reuse ;  /* 0x000000b18bb37220 */ /* 0x0c0fe20000410000 */
[C---:B------:R-:W-:Y:S01]  /*3e90*/  FMUL.FTZ R178, R138.reuse, R177 ;  /* 0x000000b18ab27220 */ /* 0x040fe20000410000 */
[-C--:B------:R-:W-:Y:S01]  /*3ea0*/  F2FP.F16.E4M3.UNPACK_B R127, R126.reuse.H1 ;  /* 0x0000007eff7f723e */ /* 0x080fe200030006ff */
[----:B------:R-:W-:Y:S01]  /*3eb0*/  HADD2.F32 R141, -RZ, R167.H1_H1 ;  /* 0x300000a7ff8d7230 */ /* 0x000fe20000004100 */
[----:B------:R-:W-:Y:S01]  /*3ec0*/  F2FP.F16.E4M3.UNPACK_B R126, R126 ;  /* 0x0000007eff7e723e */ /* 0x000fe200020006ff */
[-C--:B------:R-:W-:Y:S01]  /*3ed0*/  FFMA.FTZ R179, R138, R140.reuse, -R179 ;  /* 0x0000008c8ab37223 */ /* 0x080fe200000108b3 */
[----:B------:R-:W-:Y:S01]  /*3ee0*/  FFMA.FTZ R180, R139, R140, R178 ;  /* 0x0000008c8bb47223 */ /* 0x000fe200000100b2 */
[----:B------:R-:W-:-:S02]  /*3ef0*/  HADD2.F32 R140, -RZ, R127.H1_H1 ;  /* 0x3000007fff8c7230 */ /* 0x000fc40000004100 */
[----:B------:R-:W-:Y:S02]  /*3f00*/  HADD2.F32 R139, -RZ, R127.H0_H0 ;  /* 0x2000007fff8b7230 */ /* 0x000fe40000004100 */
[----:B------:R-:W-:Y:S02]  /*3f10*/  HADD2.F32 R167, -RZ, R167.H0_H0 ;  /* 0x200000a7ffa77230 */ /* 0x000fe40000004100 */
[-C--:B------:R-:W-:Y:S01]  /*3f20*/  FMUL.FTZ R178, R140, R141.reuse ;  /* 0x0000008d8cb27220 */ /* 0x080fe20000410000 */
[--C-:B------:R-:W-:Y:S02]  /*3f30*/  HADD2.F32 R138, -RZ, R126.reuse.H1_H1 ;  /* 0x3000007eff8a7230 */ /* 0x100fe40000004100 */
[----:B------:R-:W-:Y:S01]  /*3f40*/  FMUL.FTZ R141, R139, R141 ;  /* 0x0000008d8b8d7220 */ /* 0x000fe20000410000 */
[----:B------:R-:W-:Y:S02]  /*3f50*/  HADD2.F32 R127, -RZ, R126.H0_H0 ;  /* 0x2000007eff7f7230 */ /* 0x000fe40000004100 */
        /* <DEDUP_REMOVED lines=10> */
[----:B------:R-:W-:Y:S01]  /*4000*/  F2FP.F16.E4M3.UNPACK_B R179, R95.H1 ;  /* 0x0000005fffb3723e */ /* 0x000fe200030006ff */
[--C-:B------:R-:W-:Y:S01]  /*4010*/  HADD2.F32 R166, -RZ, R141.reuse.H0_H0 ;  /* 0x2000008dffa67230 */ /* 0x100fe20000004100 */
[----:B------:R-:W-:Y:S01]  /*4020*/  F2FP.SATFINITE.E4M3.F32.PACK_AB_MERGE_C R139, R140, R139, RZ ;  /* 0x0000008b8c8b723e */ /* 0x000fe200048070ff */
[----:B------:R-:W-:Y:S01]  /*4030*/  HADD2.F32 R141, -RZ, R141.H1_H1 ;  /* 0x3000008dff8d7230 */ /* 0x000fe20000004100 */
[----:B------:R-:W-:Y:S01]  /*4040*/  F2FP.F16.E4M3.UNPACK_B R176, R94.H1 ;  /* 0x0000005effb0723e */ /* 0x000fe200030006ff */
[--C-:B------:R-:W-:Y:S01]  /*4050*/  HADD2.F32 R181, -RZ, R179.reuse.H1_H1 ;  /* 0x300000b3ffb57230 */ /* 0x100fe20000004100 */
[----:B------:R-:W-:Y:S01]  /*4060*/  F2FP.F16.E4M3.UNPACK_B R140, R42.H1 ;  /* 0x0000002aff8c723e */ /* 0x000fe200030006ff */
[----:B------:R-:W-:Y:S01]  /*4070*/  HADD2.F32 R179, -RZ, R179.H0_H0 ;  /* 0x200000b3ffb37230 */ /* 0x000fe20000004100 */
[----:B------:R-:W-:Y:S01]  /*4080*/  F2FP.F16.E4M3.UNPACK_B R178, R95 ;  /* 0x0000005fffb2723e */ /* 0x000fe200020006ff */
        /* <DEDUP_REMOVED lines=9> */
[-C--:B------:R-:W-:Y:S01]  /*4120*/  FMUL.FTZ R181, R95, R180.reuse ;  /* 0x000000b45fb57220 */ /* 0x080fe20000410000 */
        /* <DEDUP_REMOVED lines=8> */
[----:B------:R-:W-:Y:S01]  /*41b0*/  HADD2.F32 R140, -RZ, R43.H1_H1 ;  /* 0x3000002bff8c7230 */ /* 0x000fe20000004100 */
[----:B------:R-:W-:Y:S01]  /*41c0*/  F2FP.SATFINITE.E4M3.F32.PACK_AB_MERGE_C R41, R41, R40, R138 ;  /* 0x000000282929723e */ /* 0x000fe2000480708a */
[--C-:B------:R-:W-:Y:S01]  /*41d0*/  HADD2.F32 R43, -RZ, R42.reuse.H0_H0 ;  /* 0x2000002aff2b7230 */ /* 0x100fe20000004100 */
[----:B------:R-:W-:Y:S01]  /*41e0*/  F2FP.SATFINITE.E4M3.F32.PACK_AB_MERGE_C R180, R180, R181, RZ ;  /* 0x000000b5b4b4723e */ /* 0x000fe200048070ff */
[----:B------:R-:W-:Y:S02]  /*41f0*/  HADD2.F32 R42, -RZ, R42.H1_H1 ;  /* 0x3000002aff2a7230 */ /* 0x000fe40000004100 */
[----:B------:R-:W-:Y:S01]  /*4200*/  FMUL.FTZ R182, R140, R179 ;  /* 0x000000b38cb67220 */ /* 0x000fe20000410000 */
[----:B------:R-:W-:-:S02]  /*4210*/  HADD2.F32 R176, -RZ, R176.H0_H0 ;  /* 0x200000b0ffb07230 */ /* 0x000fc40000004100 */
[----:B------:R-:W-:Y:S01]  /*4220*/  FMUL.FTZ R179, R95, R179 ;  /* 0x000000b35fb37220 */ /* 0x000fe20000410000 */
[----:B------:R-:W-:Y:S02]  /*4230*/  HADD2.F32 R167, -RZ, R167.H0_H0 ;  /* 0x200000a7ffa77230 */ /* 0x000fe40000004100 */
[-C--:B------:R-:W-:Y:S01]  /*4240*/  FMUL.FTZ R166, R42, R178.reuse ;  /* 0x000000b22aa67220 */ /* 0x080fe20000410000 */
[----:B------:R-:W-:Y:S01]  /*4250*/  FMUL.FTZ R141, R43, R178 ;  /* 0x000000b22b8d7220 */ /* 0x000fe20000410000 */
[-C--:B------:R-:W-:Y:S01]  /*4260*/  FFMA.FTZ R182, R95, R176.reuse, -R182 ;  /* 0x000000b05fb67223 */ /* 0x080fe200000108b6 */
[----:B------:R-:W-:Y:S01]  /*4270*/  FFMA.FTZ R179, R140, R176, R179 ;  /* 0x000000b08cb37223 */ /* 0x000fe200000100b3 */
[-C--:B------:R-:W-:Y:S01]  /*4280*/  FFMA.FTZ R166, R43, R167.reuse, -R166 ;  /* 0x000000a72ba67223 */ /* 0x080fe200000108a6 */
[----:B------:R-:W-:Y:S01]  /*4290*/  FFMA.FTZ R141, R42, R167, R141 ;  /* 0x000000a72a8d7223 */ /* 0x000fe2000001008d */
[----:B------:R-:W-:Y:S02]  /*42a0*/  F2FP.SATFINITE.E4M3.F32.PACK_AB_MERGE_C R94, R177, R94, RZ ;  /* 0x0000005eb15e723e */ /* 0x000fe400048070ff */
[----:B------:R-:W-:-:S02]  /*42b0*/  F2FP.SATFINITE.E4M3.F32.PACK_AB_MERGE_C R40, R127, R126, R139 ;  /* 0x0000007e7f28723e */ /* 0x000fc4000480708b */
[----:B------:R-:W-:Y:S02]  /*42c0*/  F2FP.SATFINITE.E4M3.F32.PACK_AB_MERGE_C R42, R141, R166, R180 ;  /* 0x000000a68d2a723e */ /* 0x000fe400048070b4 */
[----:B------:R-:W-:-:S07]  /*42d0*/  F2FP.SATFINITE.E4M3.F32.PACK_AB_MERGE_C R43, R179, R182, R94 ;  /* 0x000000b6b32b723e */ /* 0x000fce000480705e */
.L_x_442:
[----:B------:R-:W-:Y:S05]  /*42e0*/  BSYNC B3 ;  /* 0x0000000000037941 */ /* 0x000fea0003800000 */
.L_x_441:
[----:B-1----:R0:W-:Y:S02]  /*42f0*/  STG.E.128 desc[UR54][R48.64+0x20], R40 ;  /* 0x0000202830007986 */ /* 0x0021e4000c101d36 */
.L_x_440:
[----:B------:R-:W-:Y:S05]  /*4300*/  BSYNC B2 ;  /* 0x0000000000027941 */ /* 0x000fea0003800000 */
.L_x_439:
[----:B------:R-:W-:Y:S01]  /*4310*/  ISETP.NE.AND P2, PT, R34, RZ, PT ;  /* 0x000000ff2200720c */ /* 0x000fe20003f45270 */
[----:B------:R-:W-:-:S12]  /*4320*/  BSSY B2, `(.L_x_443) ;  /* 0x0000070000027945 */ /* 0x000fd80003800000 */
[----:B------:R-:W-:Y:S05]  /*4330*/  @!P2 BRA `(.L_x_444) ;  /* 0x0000000400b8a947 */ /* 0x000fea0003800000 */
[----:B012-4-:R0:W1:Y:S01]  /*4340*/  LDS.128 R40, [R47+0x1cc00] ;  /* 0x01cc00002f287984 */ /* 0x0170620000000c00 */
[----:B------:R-:W-:Y:S01]  /*4350*/  IADD3 R95, R16, 0x20, RZ ;  /* 0x00000020105f7810 */ /* 0x000fe20007ffe0ff */
[----:B------:R-:W-:Y:S03]  /*4360*/  BSSY B3, `(.L_x_445) ;  /* 0x000006a000037945 */ /* 0x000fe60003800000 */
[----:B------:R-:W-:-:S13]  /*4370*/  ISETP.GE.AND P2, PT, R95, R136, PT ;  /* 0x000000885f00720c */ /* 0x000fda0003f46270 */
[----:B0-----:R-:W-:Y:S05]  /*4380*/  @P2 BRA `(.L_x_446) ;  /* 0x00000004009c2947 */ /* 0x001fea0003800000 */
[----:B------:R-:W-:Y:S02]  /*4390*/  SHF.R.U32.HI R86, RZ, 0x8, R87 ;  /* 0x00000008ff567819 */ /* 0x000fe40000011657 */
[----:B------:R-:W-:Y:S02]  /*43a0*/  SHF.R.U32.HI R92, RZ, 0x8, R93 ;  /* 0x00000008ff5c7819 */ /* 0x000fe4000001165d */
[----:B------:R-:W-:Y:S01]  /*43b0*/  SHF.R.U32.HI R127, RZ, 0x10, R87 ;  /* 0x00000010ff7f7819 */ /* 0x000fe20000011657 */
[----:B------:R-:W-:Y:S01]  /*43c0*/  IMAD.SHL.U32 R86, R86, 0x100, RZ ;  /* 0x0000010056567824 */ /* 0x000fe200078e00ff */
[----:B------:R-:W-:Y:S02]  /*43d0*/  LOP3.LUT R87, R87, 0xff0000ff, RZ, 0xc0, !PT ;  /* 0xff0000ff57577812 */ /* 0x000fe400078ec0ff */
[----:B------:R-:W-:Y:S02]  /*43e0*/  SHF.R.U32.HI R95, RZ, 0x10, R93 ;  /* 0x00000010ff5f7819 */ /* 0x000fe4000001165d */
[----:B------:R-:W-:Y:S01]  /*43f0*/  LOP3.LUT R94, R93, 0xff0000ff, RZ, 0xc0, !PT ;  /* 0xff0000ff5d5e7812 */ /* 0x000fe200078ec0ff */
[----:B------:R-:W-:Y:S01]  /*4400*/  IMAD.SHL.U32 R93, R92, 0x100, RZ ;  /* 0x000001005c5d7824 */ /* 0x000fe200078e00ff */
[----:B------:R-:W-:Y:S01]  /*4410*/  LOP3.LUT R87, R87, 0xff00, R86, 0xf8, !PT ;  /* 0x0000ff0057577812 */ /* 0x000fe200078ef856 */
[----:B------:R-:W-:-:S02]  /*4420*/  IMAD.U32 R86, R127, 0x10000, RZ ;  /* 0x000100007f567824 */ /* 0x000fc400078e00ff */
[----:B-1----:R-:W-:Y:S01]  /*4430*/  IMAD.MOV.U32 R92, RZ, RZ, R40 ;  /* 0x000000ffff5c7224 */ /* 0x002fe200078e0028 */
[----:B------:R-:W-:Y:S02]  /*4440*/  LOP3.LUT R126, R94, 0xff00, R93, 0xf8, !PT ;  /* 0x0000ff005e7e7812 */ /* 0x000fe400078ef85d */
[----:B------:R-:W-:Y:S02]  /*4450*/  SHF.L.U32 R93, R95, 0x10, RZ ;  /* 0x000000105f5d7819 */ /* 0x000fe400000006ff */
        /* <DEDUP_REMOVED lines=19> */
[-C--:B------:R-:W-:Y:S01]  /*4590*/  FMUL.FTZ R141, R95, R139.reuse ;  /* 0x0000008b5f8d7220 */ /* 0x080fe20000410000 */
[----:B------:R-:W-:Y:S01]  /*45a0*/  FMUL.FTZ R140, R94, R139 ;  /* 0x0000008b5e8c7220 */ /* 0x000fe20000410000 */
[----:B------:R-:W-:Y:S01]  /*45b0*/  F2FP.F16.E4M3.UNPACK_B R93, R92.H1 ;  /* 0x0000005cff5d723e */ /* 0x000fe200030006ff */
[----:B------:R-:W-:-:S02]  /*45c0*/  HADD2.F32 R127, -RZ, R165.H1_H1 ;  /* 0x300000a5ff7f7230 */ /* 0x000fc40000004100 */
[-C--:B------:R-:W-:Y:S01]  /*45d0*/  FFMA.FTZ R141, R94, R126.reuse, -R141 ;  /* 0x0000007e5e8d7223 */ /* 0x080fe2000001088d */
[----:B------:R-:W-:Y:S01]  /*45e0*/  FFMA.FTZ R166, R95, R126, R140 ;  /* 0x0000007e5fa67223 */ /* 0x000fe2000001008c */
[----:B------:R-:W-:Y:S01]  /*45f0*/  F2FP.F16.E4M3.UNPACK_B R92, R92 ;  /* 0x0000005cff5c723e */ /* 0x000fe200020006ff */
[--C-:B------:R-:W-:Y:S01]  /*4600*/  HADD2.F32 R126, -RZ, R93.reuse.H1_H1 ;  /* 0x3000005dff7e7230 */ /* 0x100fe20000004100 */
[----:B------:R-:W-:Y:S01]  /*4610*/  F2FP.F16.E4M3.UNPACK_B R164, R164 ;  /* 0x000000a4ffa4723e */ /* 0x000fe200020006ff */
[----:B------:R-:W-:Y:S01]  /*4620*/  HADD2.F32 R95, -RZ, R93.H0_H0 ;  /* 0x2000005dff5f7230 */ /* 0x000fe20000004100 */
[----:B------:R-:W-:Y:S01]  /*4630*/  F2FP.F16.E4M3.UNPACK_B R139, R86 ;  /* 0x00000056ff8b723e */ /* 0x000fe200020006ff */
[----:B------:R-:W-:Y:S02]  /*4640*/  HADD2.F32 R165, -RZ, R165.H0_H0 ;  /* 0x200000a5ffa57230 */ /* 0x000fe40000004100 */
[----:B------:R-:W-:Y:S01]  /*4650*/  FMUL.FTZ R140, R126, R127 ;  /* 0x0000007f7e8c7220 */ /* 0x000fe20000410000 */
[----:B------:R-:W-:-:S02]  /*4660*/  HADD2.F32 R93, -RZ, R92.H0_H0 ;  /* 0x2000005cff5d7230 */ /* 0x000fc40000004100 */
[----:B------:R-:W-:Y:S01]  /*4670*/  FMUL.FTZ R127, R95, R127 ;  /* 0x0000007f5f7f7220 */ /* 0x000fe20000410000 */
[----:B------:R-:W-:Y:S02]  /*4680*/  HADD2.F32 R94, -RZ, R92.H1_H1 ;  /* 0x3000005cff5e7230 */ /* 0x000fe40000004100 */
[--C-:B------:R-:W-:Y:S02]  /*4690*/  HADD2.F32 R92, -RZ, R164.reuse.H1_H1 ;  /* 0x300000a4ff5c7230 */ /* 0x100fe40000004100 */
[----:B------:R-:W-:Y:S02]  /*46a0*/  HADD2.F32 R164, -RZ, R164.H0_H0 ;  /* 0x200000a4ffa47230 */ /* 0x000fe40000004100 */
[-C--:B------:R-:W-:Y:S01]  /*46b0*/  FMUL.FTZ R138, R94, R165.reuse ;  /* 0x000000a55e8a7220 */ /* 0x080fe20000410000 */
[----:B------:R-:W-:Y:S01]  /*46c0*/  FMUL.FTZ R165, R93, R165 ;  /* 0x000000a55da57220 */ /* 0x000fe20000410000 */
[-C--:B------:R-:W-:Y:S01]  /*46d0*/  FFMA.FTZ R95, R95, R92.reuse, -R140 ;  /* 0x0000005c5f5f7223 */ /* 0x080fe2000001088c */
[----:B------:R-:W-:Y:S01]  /*46e0*/  FFMA.FTZ R126, R126, R92, R127 ;  /* 0x0000005c7e7e7223 */ /* 0x000fe2000001007f */
[-C--:B------:R-:W-:Y:S01]  /*46f0*/  FFMA.FTZ R92, R93, R164.reuse, -R138 ;  /* 0x000000a45d5c7223 */ /* 0x080fe2000001088a */
[----:B------:R-:W-:Y:S01]  /*4700*/  FFMA.FTZ R93, R94, R164, R165 ;  /* 0x000000a45e5d7223 */ /* 0x000fe200000100a5 */
[----:B------:R-:W-:-:S02]  /*4710*/  F2FP.F16.E4M3.UNPACK_B R127, R43.H1 ;  /* 0x0000002bff7f723e */ /* 0x000fc400030006ff */
[----:B------:R-:W-:Y:S02]  /*4720*/  F2FP.SATFINITE.E4M3.F32.PACK_AB_MERGE_C R95, R126, R95, RZ ;  /* 0x0000005f7e5f723e */ /* 0x000fe400048070ff */
[-C--:B------:R-:W-:Y:S01]  /*4730*/  F2FP.F16.E4M3.UNPACK_B R165, R87.reuse.H1 ;  /* 0x00000057ffa5723e */ /* 0x080fe200030006ff */
[--C-:B------:R-:W-:Y:S01]  /*4740*/  HADD2.F32 R138, -RZ, R127.reuse.H0_H0 ;  /* 0x2000007fff8a7230 */ /* 0x100fe20000004100 */
[----:B------:R-:W-:Y:S01]  /*4750*/  F2FP.F16.E4M3.UNPACK_B R126, R42.H1 ;  /* 0x0000002aff7e723e */ /* 0x000fe200030006ff */
[----:B------:R-:W-:Y:S01]  /*4760*/  HADD2.F32 R127, -RZ, R127.H1_H1 ;  /* 0x3000007fff7f7230 */ /* 0x000fe20000004100 */
[----:B------:R-:W-:Y:S01]  /*4770*/  F2FP.F16.E4M3.UNPACK_B R164, R87 ;  /* 0x00000057ffa4723e */ /* 0x000fe200020006ff */
[----:B------:R-:W-:Y:S01]  /*4780*/  HADD2.F32 R167, -RZ, R165.H1_H1 ;  /* 0x300000a5ffa77230 */ /* 0x000fe20000004100 */
[----:B------:R-:W-:Y:S01]  /*4790*/  F2FP.SATFINITE.E4M3.F32.PACK_AB_MERGE_C R94, R166, R141, RZ ;  /* 0x0000008da65e723e */ /* 0x000fe200048070ff */
[----:B------:R-:W-:Y:S01]  /*47a0*/  HADD2.F32 R87, -RZ, R126.H1_H1 ;  /* 0x3000007eff577230 */ /* 0x000fe20000004100 */
[----:B------:R-:W-:Y:S01]  /*47b0*/  F2FP.F16.E4M3.UNPACK_B R140, R86.H1 ;  /* 0x00000056ff8c723e */ /* 0x000fe200030006ff */
[----:B------:R-:W-:-:S02]  /*47c0*/  HADD2.F32 R166, -RZ, R164.H1_H1 ;  /* 0x300000a4ffa67230 */ /* 0x000fc40000004100 */
[-C--:B------:R-:W-:Y:S01]  /*47d0*/  FMUL.FTZ R177, R127, R167.reuse ;  /* 0x000000a77fb17220 */ /* 0x080fe20000410000 */
[----:B------:R-:W-:Y:S02]  /*47e0*/  HADD2.F32 R126, -RZ, R126.H0_H0 ;  /* 0x2000007eff7e7230 */ /* 0x000fe40000004100 */
[----:B------:R-:W-:Y:S01]  /*47f0*/  FMUL.FTZ R176, R138, R167 ;  /* 0x000000a78ab07220 */ /* 0x000fe20000410000 */
[----:B------:R-:W-:Y:S02]  /*4800*/  HADD2.F32 R86, -RZ, R139.H1_H1 ;  /* 0x3000008bff567230 */ /* 0x000fe40000004100 */
[-C--:B------:R-:W-:Y:S01]  /*4810*/  FMUL.FTZ R167, R87, R166.reuse ;  /* 0x000000a657a77220 */ /* 0x080fe20000410000 */
[----:B------:R-:W-:Y:S01]  /*4820*/  F2FP.F16.E4M3.UNPACK_B R43, R43 ;  /* 0x0000002bff2b723e */ /* 0x000fe200020006ff */
[C---:B------:R-:W-:Y:S01]  /*4830*/  FMUL.FTZ R166, R126.reuse, R166 ;  /* 0x000000a67ea67220 */ /* 0x040fe20000410000 */
[----:B------:R-:W-:Y:S01]  /*4840*/  F2FP.F16.E4M3.UNPACK_B R42, R42 ;  /* 0x0000002aff2a723e */ /* 0x000fe200020006ff */
[----:B------:R-:W-:Y:S01]  /*4850*/  FFMA.FTZ R167, R126, R86, -R167 ;  /* 0x000000567ea77223 */ /* 0x000fe200000108a7 */
[----:B------:R-:W-:-:S02]  /*4860*/  HADD2.F32 R141, -RZ, R140.H1_H1 ;  /* 0x3000008cff8d7230 */ /* 0x000fc40000004100 */
[----:B------:R-:W-:Y:S01]  /*4870*/  FFMA.FTZ R166, R87, R86, R166 ;  /* 0x0000005657a67223 */ /* 0x000fe200000100a6 */
[--C-:B------:R-:W-:Y:S01]  /*4880*/  HADD2.F32 R86, -RZ, R43.reuse.H0_H0 ;  /* 0x2000002bff567230 */ /* 0x100fe20000004100 */
[----:B------:R-:W-:Y:S01]  /*4890*/  F2FP.SATFINITE.E4M3.F32.PACK_AB_MERGE_C R41, R41, R40, R94 ;  /* 0x000000282929723e */ /* 0x000fe2000480705e */
[----:B------:R-:W-:Y:S02]  /*48a0*/  HADD2.F32 R87, -RZ, R43.H1_H1 ;  /* 0x3000002bff577230 */ /* 0x000fe40000004100 */
[-C--:B------:R-:W-:Y:S01]  /*48b0*/  FFMA.FTZ R177, R138, R141.reuse, -R177 ;  /* 0x0000008d8ab17223 */ /* 0x080fe200000108b1 */
[--C-:B------:R-:W-:Y:S02]  /*48c0*/  HADD2.F32 R43, -RZ, R42.reuse.H0_H0 ;  /* 0x2000002aff2b7230 */ /* 0x100fe40000004100 */
[----:B------:R-:W-:Y:S01]  /*48d0*/  FFMA.FTZ R176, R127, R141, R176 ;  /* 0x0000008d7fb07223 */ /* 0x000fe200000100b0 */
[----:B------:R-:W-:Y:S01]  /*48e0*/  HADD2.F32 R165, -RZ, R165.H0_H0 ;  /* 0x200000a5ffa57230 */ /* 0x000fe20000004100 */
[----:B------:R-:W-:Y:S01]  /*48f0*/  F2FP.SATFINITE.E4M3.F32.PACK_AB_MERGE_C R166, R166, R167, RZ ;  /* 0x000000a7a6a6723e */ /* 0x000fe200048070ff */
[----:B------:R-:W-:Y:S01]  /*4900*/  HADD2.F32 R42, -RZ, R42.H1_H1 ;  /* 0x3000002aff2a7230 */ /* 0x000fe20000004100 */
[----:B------:R-:W-:Y:S01]  /*4910*/  F2FP.SATFINITE.E4M3.F32.PACK_AB_MERGE_C R40, R93, R92, R95 ;  /* 0x0000005c5d28723e */ /* 0x000fe2000480705f */
[----:B------:R-:W-:-:S02]  /*4920*/  HADD2.F32 R164, -RZ, R164.H0_H0 ;  /* 0x200000a4ffa47230 */ /* 0x000fc40000004100 */
[-C--:B------:R-:W-:Y:S01]  /*4930*/  FMUL.FTZ R141, R87, R165.reuse ;  /* 0x000000a5578d7220 */ /* 0x080fe20000410000 */
[----:B------:R-:W-:Y:S02]  /*4940*/  HADD2.F32 R140, -RZ, R140.H0_H0 ;  /* 0x2000008cff8c7230 */ /* 0x000fe40000004100 */
        /* <DEDUP_REMOVED lines=8> */
[----:B------:R-:W-:-:S04]  /*49d0*/  F2FP.SATFINITE.E4M3.F32.PACK_AB_MERGE_C R176, R176, R177, RZ ;  /* 0x000000b1b0b0723e */ /* 0x000fc800048070ff */
[----:B------:R-:W-:Y:S02]  /*49e0*/  F2FP.SATFINITE.E4M3.F32.PACK_AB_MERGE_C R42, R127, R126, R166 ;  /* 0x0000007e7f2a723e */ /* 0x000fe400048070a6 */
[----:B------:R-:W-:-:S07]  /*49f0*/  F2FP.SATFINITE.E4M3.F32.PACK_AB_MERGE_C R43, R138, R141, R176 ;  /* 0x0000008d8a2b723e */ /* 0x000fce00048070b0 */
.L_x_446:
[----:B------:R-:W-:Y:S05]  /*4a00*/  BSYNC B3 ;  /* 0x0000000000037941 */ /* 0x000fea0003800000 */
.L_x_445:
[----:B-1----:R0:W-:Y:S02]  /*4a10*/  STG.E.128 desc[UR54][R48.64+0x40], R40 ;  /* 0x0000402830007986 */ /* 0x0021e4000c101d36 */
.L_x_444:
[----:B------:R-:W-:Y:S05]  /*4a20*/  BSYNC B2 ;  /* 0x0000000000027941 */ /* 0x000fea0003800000 */
.L_x_443:
        /* <DEDUP_REMOVED lines=9> */
[--C-:B------:R-:W-:Y:S02]  /*4ac0*/  SHF.R.U32.HI R87, RZ, 0x8, R85.reuse ;  /* 0x00000008ff577819 */ /* 0x100fe40000011655 */
[----:B------:R-:W-:Y:S02]  /*4ad0*/  LOP3.LUT R86, R85, 0xff0000ff, RZ, 0xc0, !PT ;  /* 0xff0000ff55567812 */ /* 0x000fe400078ec0ff */
[----:B------:R-:W-:Y:S01]  /*4ae0*/  SHF.R.U32.HI R92, RZ, 0x10, R85 ;  /* 0x00000010ff5c7819 */ /* 0x000fe20000011655 */
[----:B------:R-:W-:Y:S01]  /*4af0*/  IMAD.SHL.U32 R85, R84, 0x100, RZ ;  /* 0x0000010054557824 */ /* 0x000fe200078e00ff */
[----:B------:R-:W-:Y:S01]  /*4b00*/  LOP3.LUT R82, R83, 0xff0000ff, RZ, 0xc0, !PT ;  /* 0xff0000ff53527812 */ /* 0x000fe200078ec0ff */
[----:B------:R-:W-:Y:S01]  /*4b10*/  IMAD.SHL.U32 R87, R87, 0x100, RZ ;  /* 0x0000010057577824 */ /* 0x000fe200078e00ff */
[----:B------:R-:W-:Y:S01]  /*4b20*/  SHF.R.U32.HI R93, RZ, 0x10, R83 ;  /* 0x00000010ff5d7819 */ /* 0x000fe20000011653 */
[----:B-1----:R-:W-:Y:S01]  /*4b30*/  IMAD.MOV.U32 R83, RZ, RZ, R41 ;  /* 0x000000ffff537224 */ /* 0x002fe200078e0029 */
[----:B------:R-:W-:Y:S01]  /*4b40*/  LOP3.LUT R41, R82, 0xff00, R85, 0xf8, !PT ;  /* 0x0000ff0052297812 */ /* 0x000fe200078ef855 */
[----:B------:R-:W-:Y:S01]  /*4b50*/  IMAD.U32 R92, R92, 0x10000, RZ ;  /* 0x000100005c5c7824 */ /* 0x000fe200078e00ff */
[----:B------:R-:W-:Y:S01]  /*4b60*/  MOV R84, R40 ;  /* 0x0000002800547202 */ /* 0x000fe20000000f00 */
[----:B------:R-:W-:Y:S01]  /*4b70*/  IMAD.U32 R82, R93, 0x10000, RZ ;  /* 0x000100005d527824 */ /* 0x000fe200078e00ff */
[----:B------:R-:W-:-:S02]  /*4b80*/  LOP3.LUT R87, R86, 0xff00, R87, 0xf8, !PT ;  /* 0x0000ff0056577812 */ /* 0x000fc400078ef857 */
        /* <DEDUP_REMOVED lines=26> */
[----:B------:R-:W-:Y:S01]  /*4d30*/  F2FP.F16.E4M3.UNPACK_B R162, R162 ;  /* 0x000000a2ffa2723e */ /* 0x000fe200020006ff */
[----:B------:R-:W-:-:S02]  /*4d40*/  HADD2.F32 R92, -RZ, R85.H1_H1 ;  /* 0x30000055ff5c7230 */ /* 0x000fc40000004100 */
[----:B------:R-:W-:Y:S01]  /*4d50*/  HADD2.F32 R87, -RZ, R85.H0_H0 ;  /* 0x20000055ff577230 */ /* 0x000fe20000004100 */
[----:B------:R-:W-:Y:S01]  /*4d60*/  F2FP.SATFINITE.E4M3.F32.PACK_AB_MERGE_C R164, R138, R127, RZ ;  /* 0x0000007f8aa4723e */ /* 0x000fe200048070ff */
[--C-:B------:R-:W-:Y:S02]  /*4d70*/  HADD2.F32 R85, -RZ, R84.reuse.H0_H0 ;  /* 0x20000054ff557230 */ /* 0x100fe40000004100 */
[-C--:B------:R-:W-:Y:S01]  /*4d80*/  FMUL.FTZ R126, R92, R93.reuse ;  /* 0x0000005d5c7e7220 */ /* 0x080fe20000410000 */
[----:B------:R-:W-:Y:S02]  /*4d90*/  HADD2.F32 R86, -RZ, R84.H1_H1 ;  /* 0x30000054ff567230 */ /* 0x000fe40000004100 */
[----:B------:R-:W-:Y:S01]  /*4da0*/  FMUL.FTZ R93, R87, R93 ;  /* 0x0000005d575d7220 */ /* 0x000fe20000410000 */
[----:B------:R-:W-:Y:S01]  /*4db0*/  HADD2.F32 R163, -RZ, R163.H0_H0 ;  /* 0x200000a3ffa37230 */ /* 0x000fe20000004100 */
[----:B------:R-:W-:Y:S01]  /*4dc0*/  F2FP.F16.E4M3.UNPACK_B R127, R82.H1 ;  /* 0x00000052ff7f723e */ /* 0x000fe200030006ff */
[----:B------:R-:W-:-:S02]  /*4dd0*/  HADD2.F32 R84, -RZ, R162.H1_H1 ;  /* 0x300000a2ff547230 */ /* 0x000fc40000004100 */
[----:B------:R-:W-:Y:S02]  /*4de0*/  HADD2.F32 R162, -RZ, R162.H0_H0 ;  /* 0x200000a2ffa27230 */ /* 0x000fe40000004100 */
[-C--:B------:R-:W-:Y:S01]  /*4df0*/  FMUL.FTZ R94, R86, R163.reuse ;  /* 0x000000a3565e7220 */ /* 0x080fe20000410000 */
[----:B------:R-:W-:Y:S01]  /*4e00*/  FMUL.FTZ R163, R85, R163 ;  /* 0x000000a355a37220 */ /* 0x000fe20000410000 */
[-C--:B------:R-:W-:Y:S01]  /*4e10*/  FFMA.FTZ R126, R87, R84.reuse, -R126 ;  /* 0x00000054577e7223 */ /* 0x080fe2000001087e */
[----:B------:R-:W-:Y:S01]  /*4e20*/  FFMA.FTZ R93, R92, R84, R93 ;  /* 0x000000545c5d7223 */ /* 0x000fe2000001005d */
[----:B------:R-:W-:Y:S01]  /*4e30*/  F2FP.F16.E4M3.UNPACK_B R87, R43.H1 ;  /* 0x0000002bff57723e */ /* 0x000fe200030006ff */
[-C--:B------:R-:W-:Y:S01]  /*4e40*/  FFMA.FTZ R84, R85, R162.reuse, -R94 ;  /* 0x000000a255547223 */ /* 0x080fe2000001085e */
[----:B------:R-:W-:Y:S01]  /*4e50*/  FFMA.FTZ R85, R86, R162, R163 ;  /* 0x000000a256557223 */ /* 0x000fe200000100a3 */
[-C--:B------:R-:W-:Y:S01]  /*4e60*/  F2FP.F16.E4M3.UNPACK_B R94, R41.reuse.H1 ;  /* 0x00000029ff5e723e */ /* 0x080fe200030006ff */
[----:B------:R-:W-:Y:S01]  /*4e70*/  HADD2.F32 R138, -RZ, R127.H1_H1 ;  /* 0x3000007fff8a7230 */ /* 0x000fe20000004100 */
[----:B------:R-:W-:Y:S01]  /*4e80*/  F2FP.SATFINITE.E4M3.F32.PACK_AB_MERGE_C R162, R93, R126, RZ ;  /* 0x0000007e5da2723e */ /* 0x000fe200048070ff */
[--C-:B------:R-:W-:Y:S01]  /*4e90*/  HADD2.F32 R92, -RZ, R87.reuse.H0_H0 ;  /* 0x20000057ff5c7230 */ /* 0x100fe20000004100 */
[----:B------:R-:W-:Y:S01]  /*4ea0*/  F2FP.F16.E4M3.UNPACK_B R86, R42.H1 ;  /* 0x0000002aff56723e */ /* 0x000fe200030006ff */
[----:B------:R-:W-:Y:S01]  /*4eb0*/  HADD2.F32 R87, -RZ, R87.H1_H1 ;  /* 0x30000057ff577230 */ /* 0x000fe20000004100 */
[----:B------:R-:W-:Y:S01]  /*4ec0*/  F2FP.F16.E4M3.UNPACK_B R126, R82 ;  /* 0x00000052ff7e723e */ /* 0x000fe200020006ff */
[----:B------:R-:W-:Y:S01]  /*4ed0*/  HADD2.F32 R95, -RZ, R94.H1_H1 ;  /* 0x3000005eff5f7230 */ /* 0x000fe20000004100 */
[----:B------:R-:W-:Y:S01]  /*4ee0*/  F2FP.F16.E4M3.UNPACK_B R93, R41 ;  /* 0x00000029ff5d723e */ /* 0x000fe200020006ff */
[----:B------:R-:W-:-:S02]  /*4ef0*/  HADD2.F32 R82, -RZ, R86.H1_H1 ;  /* 0x30000056ff527230 */ /* 0x000fc40000004100 */
[----:B------:R-:W-:Y:S01]  /*4f00*/  FMUL.FTZ R41, R87, R138 ;  /* 0x0000008a57297220 */ /* 0x000fe20000410000 */
[----:B------:R-:W-:Y:S01]  /*4f10*/  HADD2.F32 R139, -RZ, R126.H1_H1 ;  /* 0x3000007eff8b7230 */ /* 0x000fe20000004100 */
[----:B------:R-:W-:Y:S01]  /*4f20*/  F2FP.F16.E4M3.UNPACK_B R43, R43 ;  /* 0x0000002bff2b723e */ /* 0x000fe200020006ff */
[----:B------:R-:W-:Y:S02]  /*4f30*/  HADD2.F32 R86, -RZ, R86.H0_H0 ;  /* 0x20000056ff567230 */ /* 0x000fe40000004100 */
[----:B------:R-:W-:Y:S01]  /*4f40*/  FFMA.FTZ R140, R92, R95, -R41 ;  /* 0x0000005f5c8c7223 */ /* 0x000fe20000010829 */
[----:B------:R-:W-:Y:S02]  /*4f50*/  HADD2.F32 R41, -RZ, R93.H1_H1 ;  /* 0x3000005dff297230 */ /* 0x000fe40000004100 */
[-C--:B------:R-:W-:Y:S01]  /*4f60*/  FMUL.FTZ R141, R82, R139.reuse ;  /* 0x0000008b528d7220 */ /* 0x080fe20000410000 */
[----:B------:R-:W-:Y:S01]  /*4f70*/  F2FP.F16.E4M3.UNPACK_B R42, R42 ;  /* 0x0000002aff2a723e */ /* 0x000fe200020006ff */
[----:B------:R-:W-:Y:S01]  /*4f80*/  FMUL.FTZ R139, R86, R139 ;  /* 0x0000008b568b7220 */ /* 0x000fe20000410000 */
[----:B------:R-:W-:Y:S01]  /*4f90*/  FMUL.FTZ R138, R92, R138 ;  /* 0x0000008a5c8a7220 */ /* 0x000fe20000410000 */
[----:B------:R-:W-:Y:S01]  /*4fa0*/  FFMA.FTZ R141, R86, R41, -R141 ;  /* 0x00000029568d7223 */ /* 0x000fe2000001088d */
[----:B------:R-:W-:-:S02]  /*4fb0*/  HADD2.F32 R127, -RZ, R127.H0_H0 ;  /* 0x2000007fff7f7230 */ /* 0x000fc40000004100 */
[----:B------:R-:W-:Y:S01]  /*4fc0*/  FFMA.FTZ R92, R82, R41, R139 ;  /* 0x00000029525c7223 */ /* 0x000fe2000001008b */
[--C-:B------:R-:W-:Y:S02]  /*4fd0*/  HADD2.F32 R82, -RZ, R43.reuse.H0_H0 ;  /* 0x2000002bff527230 */ /* 0x100fe40000004100 */
[----:B------:R-:W-:Y:S01]  /*4fe0*/  FFMA.FTZ R163, R87, R95, R138 ;  /* 0x0000005f57a37223 */ /* 0x000fe2000001008a */
[--C-:B------:R-:W-:Y:S02]  /*4ff0*/  HADD2.F32 R41, -RZ, R42.reuse.H0_H0 ;  /* 0x2000002aff297230 */ /* 0x100fe40000004100 */
[----:B------:R-:W-:Y:S02]  /*5000*/  HADD2.F32 R43, -RZ, R43.H1_H1 ;  /* 0x3000002bff2b7230 */ /* 0x000fe40000004100 */
[----:B------:R-:W-:Y:S01]  /*5010*/  FMUL.FTZ R138, R82, R127 ;  /* 0x0000007f528a7220 */ /* 0x000fe20000410000 */
[----:B------:R-:W-:Y:S01]  /*5020*/  HADD2.F32 R42, -RZ, R42.H1_H1 ;  /* 0x3000002aff2a7230 */ /* 0x000fe20000004100 */
[----:B------:R-:W-:Y:S01]  /*5030*/  F2FP.SATFINITE.E4M3.F32.PACK_AB_MERGE_C R92, R92, R141, RZ ;  /* 0x0000008d5c5c723e */ /* 0x000fe200048070ff */
[----:B------:R-:W-:-:S02]  /*5040*/  HADD2.F32 R126, -RZ, R126.H0_H0 ;  /* 0x2000007eff7e7230 */ /* 0x000fc40000004100 */
[----:B------:R-:W-:Y:S01]  /*5050*/  FMUL.FTZ R95, R43, R127 ;  /* 0x0000007f2b5f7220 */ /* 0x000fe20000410000 */
[----:B------:R-:W-:Y:S01]  /*5060*/  HADD2.F32 R94, -RZ, R94.H0_H0 ;  /* 0x2000005eff5e7230 */ /* 0x000fe20000004100 */
[----:B------:R-:W-:Y:S01]  /*5070*/  F2FP.SATFINITE.E4M3.F32.PACK_AB_MERGE_C R140, R163, R140, RZ ;  /* 0x0000008ca38c723e */ /* 0x000fe200048070ff */
[----:B------:R-:W-:Y:S02]  /*5080*/  HADD2.F32 R93, -RZ, R93.H0_H0 ;  /* 0x2000005dff5d7230 */ /* 0x000fe40000004100 */
[-C--:B------:R-:W-:Y:S01]  /*5090*/  FMUL.FTZ R86, R42, R126.reuse ;  /* 0x0000007e2a567220 */ /* 0x080fe20000410000 */
[----:B------:R-:W-:Y:S01]  /*50a0*/  FMUL.FTZ R87, R41, R126 ;  /* 0x0000007e29577220 */ /* 0x000fe20000410000 */
[-C--:B------:R-:W-:Y:S01]  /*50b0*/  FFMA.FTZ R95, R82, R94.reuse, -R95 ;  /* 0x0000005e525f7223 */ /* 0x080fe2000001085f */
[----:B------:R-:W-:Y:S01]  /*50c0*/  FFMA.FTZ R138, R43, R94, R138 ;  /* 0x0000005e2b8a7223 */ /* 0x000fe2000001008a */
[-C--:B------:R-:W-:Y:S01]  /*50d0*/  FFMA.FTZ R86, R41, R93.reuse, -R86 ;  /* 0x0000005d29567223 */ /* 0x080fe20000010856 */
[----:B------:R-:W-:Y:S01]  /*50e0*/  FFMA.FTZ R87, R42, R93, R87 ;  /* 0x0000005d2a577223 */ /* 0x000fe20000010057 */
[----:B------:R-:W-:-:S02]  /*50f0*/  F2FP.SATFINITE.E4M3.F32.PACK_AB_MERGE_C R41, R83, R40, R164 ;  /* 0x000000285329723e */ /* 0x000fc400048070a4 */
[----:B------:R-:W-:Y:S02]  /*5100*/  F2FP.SATFINITE.E4M3.F32.PACK_AB_MERGE_C R40, R85, R84, R162 ;  /* 0x000000545528723e */ /* 0x000fe400048070a2 */
[----:B------:R-:W-:Y:S02]  /*5110*/  F2FP.SATFINITE.E4M3.F32.PACK_AB_MERGE_C R42, R87, R86, R92 ;  /* 0x00000056572a723e */ /* 0x000fe4000480705c */
[----:B------:R-:W-:-:S07]  /*5120*/  F2FP.SATFINITE.E4M3.F32.PACK_AB_MERGE_C R43, R138, R95, R140 ;  /* 0x0000005f8a2b723e */ /* 0x000fce000480708c */
.L_x_450:
[----:B------:R-:W-:Y:S05]  /*5130*/  BSYNC B3 ;  /* 0x0000000000037941 */ /* 0x000fea0003800000 */
.L_x_449:
[----:B-1----:R0:W-:Y:S02]  /*5140*/  STG.E.128 desc[UR54][R48.64+0x60], R40 ;  /* 0x0000602830007986 */ /* 0x0021e4000c101d36 */
.L_x_448:
[----:B------:R-:W-:Y:S05]  /*5150*/  BSYNC B2 ;  /* 0x0000000000027941 */ /* 0x000fea0003800000 */
.L_x_447:
        /* <DEDUP_REMOVED lines=10> */
[----:B------:R-:W-:Y:S02]  /*5200*/  SHF.R.U32.HI R85, RZ, 0x10, R79 ;  /* 0x00000010ff557819 */ /* 0x000fe4000001164f */
[----:B------:R-:W-:Y:S01]  /*5210*/  LOP3.LUT R80, R79, 0xff0000ff, RZ, 0xc0, !PT ;  /* 0xff0000ff4f507812 */ /* 0x000fe200078ec0ff */
[----:B------:R-:W-:Y:S01]  /*5220*/  IMAD.SHL.U32 R79, R83, 0x100, RZ ;  /* 0x00000100534f7824 */ /* 0x000fe200078e00ff */
        /* <DEDUP_REMOVED lines=8> */
[-C--:B------:R-:W-:Y:S02]  /*52b0*/  F2FP.F16.E4M3.UNPACK_B R40, R41.reuse ;  /* 0x00000029ff28723e */ /* 0x080fe400020006ff */
[----:B------:R-:W-:Y:S02]  /*52c0*/  F2FP.F16.E4M3.UNPACK_B R81, R158.H1 ;  /* 0x0000009eff51723e */ /* 0x000fe400030006ff */
[----:B------:R-:W-:Y:S01]  /*52d0*/  LOP3.LUT R84, R80, 0xff0000, R79, 0xf8, !PT ;  /* 0x00ff000050547812 */ /* 0x000fe200078ef84f */
[--C-:B------:R-:W-:Y:S01]  /*52e0*/  HADD2.F32 R79, -RZ, R40.reuse.H1_H1 ;  /* 0x30000028ff4f7230 */ /* 0x100fe20000004100 */
[----:B------:R-:W-:Y:S01]  /*52f0*/  LOP3.LUT R87, R83, 0xff0000, R82, 0xf8, !PT ;  /* 0x00ff000053577812 */ /* 0x000fe200078ef852 */
[--C-:B------:R-:W-:Y:S01]  /*5300*/  HADD2.F32 R85, -RZ, R81.reuse.H0_H0 ;  /* 0x20000051ff557230 */ /* 0x100fe20000004100 */
[----:B------:R-:W-:Y:S01]  /*5310*/  F2FP.F16.E4M3.UNPACK_B R82, R154.H1 ;  /* 0x0000009aff52723e */ /* 0x000fe200030006ff */
[----:B------:R-:W-:Y:S01]  /*5320*/  HADD2.F32 R40, -RZ, R40.H0_H0 ;  /* 0x20000028ff287230 */ /* 0x000fe20000004100 */
[----:B------:R-:W-:Y:S01]  /*5330*/  F2FP.F16.E4M3.UNPACK_B R41, R41.H1 ;  /* 0x00000029ff29723e */ /* 0x000fe200030006ff */
[----:B------:R-:W-:-:S02]  /*5340*/  HADD2.F32 R86, -RZ, R81.H1_H1 ;  /* 0x30000051ff567230 */ /* 0x000fc40000004100 */
[CC--:B------:R-:W-:Y:S01]  /*5350*/  FMUL.FTZ R93, R79.reuse, R85.reuse ;  /* 0x000000554f5d7220 */ /* 0x0c0fe20000410000 */
[--C-:B------:R-:W-:Y:S02]  /*5360*/  HADD2.F32 R83, -RZ, R82.reuse.H0_H0 ;  /* 0x20000052ff537230 */ /* 0x100fe40000004100 */
[----:B------:R-:W-:Y:S01]  /*5370*/  FMUL.FTZ R92, R40, R85 ;  /* 0x00000055285c7220 */ /* 0x000fe20000410000 */
[--C-:B------:R-:W-:Y:S01]  /*5380*/  HADD2.F32 R81, -RZ, R41.reuse.H1_H1 ;  /* 0x30000029ff517230 */ /* 0x100fe20000004100 */
[----:B------:R-:W-:Y:S01]  /*5390*/  F2FP.F16.E4M3.UNPACK_B R158, R158 ;  /* 0x0000009eff9e723e */ /* 0x000fe200020006ff */
[----:B------:R-:W-:Y:S02]  /*53a0*/  HADD2.F32 R80, -RZ, R41.H0_H0 ;  /* 0x20000029ff507230 */ /* 0x000fe40000004100 */
[-C--:B------:R-:W-:Y:S01]  /*53b0*/  FFMA.FTZ R41, R79, R83.reuse, R92 ;  /* 0x000000534f297223 */ /* 0x080fe2000001005c */
[----:B------:R-:W-:Y:S02]  /*53c0*/  HADD2.F32 R82, -RZ, R82.H1_H1 ;  /* 0x30000052ff527230 */ /* 0x000fe40000004100 */
[C---:B------:R-:W-:Y:S01]  /*53d0*/  FMUL.FTZ R85, R81.reuse, R86 ;  /* 0x0000005651557220 */ /* 0x040fe20000410000 */
[----:B------:R-:W-:Y:S01]  /*53e0*/  F2FP.F16.E4M3.UNPACK_B R79, R78.H1 ;  /* 0x0000004eff4f723e */ /* 0x000fe200030006ff */
[----:B------:R-:W-:Y:S01]  /*53f0*/  FMUL.FTZ R86, R80, R86 ;  /* 0x0000005650567220 */ /* 0x000fe20000410000 */
[----:B------:R-:W-:Y:S01]  /*5400*/  FFMA.FTZ R40, R40, R83, -R93 ;  /* 0x0000005328287223 */ /* 0x000fe2000001085d */
[----:B------:R-:W-:Y:S01]  /*5410*/  FFMA.FTZ R94, R80, R82, -R85 ;  /* 0x00000052505e7223 */ /* 0x000fe20000010855 */
[----:B------:R-:W-:Y:S01]  /*5420*/  F2FP.F16.E4M3.UNPACK_B R78, R78 ;  /* 0x0000004eff4e723e */ /* 0x000fe200020006ff */
[----:B------:R-:W-:Y:S01]  /*5430*/  FFMA.FTZ R95, R81, R82, R86 ;  /* 0x00000052515f7223 */ /* 0x000fe20000010056 */
[----:B------:R-:W-:Y:S01]  /*5440*/  F2FP.F16.E4M3.UNPACK_B R154, R154 ;  /* 0x0000009aff9a723e */ /* 0x000fe200020006ff */
[----:B------:R-:W-:-:S02]  /*5450*/  HADD2.F32 R83, -RZ, R158.H1_H1 ;  /* 0x3000009eff537230 */ /* 0x000fc40000004100 */
[--C-:B------:R-:W-:Y:S01]  /*5460*/  HADD2.F32 R80, -RZ, R79.reuse.H0_H0 ;  /* 0x2000004fff507230 */ /* 0x100fe20000004100 */
[----:B------:R-:W-:Y:S01]  /*5470*/  F2FP.SATFINITE.E4M3.F32.PACK_AB_MERGE_C R127, R95, R94, RZ ;  /* 0x0000005e5f7f723e */ /* 0x000fe200048070ff */
[----:B------:R-:W-:Y:S02]  /*5480*/  HADD2.F32 R81, -RZ, R79.H1_H1 ;  /* 0x3000004fff517230 */ /* 0x000fe40000004100 */
[----:B------:R-:W-:Y:S02]  /*5490*/  HADD2.F32 R79, -RZ, R78.H0_H0 ;  /* 0x2000004eff4f7230 */ /* 0x000fe40000004100 */
[-C--:B------:R-:W-:Y:S01]  /*54a0*/  FMUL.FTZ R92, R80, R83.reuse ;  /* 0x00000053505c7220 */ /* 0x080fe20000410000 */
[----:B------:R-:W-:Y:S02]  /*54b0*/  HADD2.F32 R82, -RZ, R154.H1_H1 ;  /* 0x3000009aff527230 */ /* 0x000fe40000004100 */
[----:B------:R-:W-:Y:S01]  /*54c0*/  FMUL.FTZ R85, R81, R83 ;  /* 0x0000005351557220 */ /* 0x000fe20000410000 */
[----:B------:R-:W-:Y:S01]  /*54d0*/  HADD2.F32 R158, -RZ, R158.H0_H0 ;  /* 0x2000009eff9e7230 */ /* 0x000fe20000004100 */
[----:B------:R-:W-:Y:S01]  /*54e0*/  F2FP.SATFINITE.E4M3.F32.PACK_AB_MERGE_C R41, R41, R40, R127 ;  /* 0x000000282929723e */ /* 0x000fe2000480707f */
[----:B------:R-:W-:-:S02]  /*54f0*/  HADD2.F32 R78, -RZ, R78.H1_H1 ;  /* 0x3000004eff4e7230 */ /* 0x000fc40000004100 */
[-C--:B------:R-:W-:Y:S01]  /*5500*/  FFMA.FTZ R85, R80, R82.reuse, -R85 ;  /* 0x0000005250557223 */ /* 0x080fe20000010855 */
[----:B------:R-:W-:Y:S02]  /*5510*/  HADD2.F32 R154, -RZ, R154.H0_H0 ;  /* 0x2000009aff9a7230 */ /* 0x000fe40000004100 */
[----:B------:R-:W-:Y:S01]  /*5520*/  FFMA.FTZ R92, R81, R82, R92 ;  /* 0x00000052515c7223 */ /* 0x000fe2000001005c */
[CC--:B------:R-:W-:Y:S01]  /*5530*/  FMUL.FTZ R83, R79.reuse, R158.reuse ;  /* 0x0000009e4f537220 */ /* 0x0c0fe20000410000 */
[----:B------:R-:W-:Y:S01]  /*5540*/  FMUL.FTZ R86, R78, R158 ;  /* 0x0000009e4e567220 */ /* 0x000fe20000410000 */
[----:B------:R-:W-:Y:S02]  /*5550*/  F2FP.F16.E4M3.UNPACK_B R82, R84.H1 ;  /* 0x00000054ff52723e */ /* 0x000fe400030006ff */
[----:B------:R-:W-:Y:S01]  /*5560*/  F2FP.SATFINITE.E4M3.F32.PACK_AB_MERGE_C R126, R92, R85, RZ ;  /* 0x000000555c7e723e */ /* 0x000fe200048070ff */
[-C--:B------:R-:W-:Y:S01]  /*5570*/  FFMA.FTZ R93, R79, R154.reuse, -R86 ;  /* 0x0000009a4f5d7223 */ /* 0x080fe20000010856 */
[----:B------:R-:W-:Y:S01]  /*5580*/  F2FP.F16.E4M3.UNPACK_B R79, R43.H1 ;  /* 0x0000002bff4f723e */ /* 0x000fe200030006ff */
[----:B------:R-:W-:Y:S01]  /*5590*/  FFMA.FTZ R154, R78, R154, R83 ;  /* 0x0000009a4e9a7223 */ /* 0x000fe20000010053 */
[-C--:B------:R-:W-:Y:S01]  /*55a0*/  F2FP.F16.E4M3.UNPACK_B R85, R87.reuse.H1 ;  /* 0x00000057ff55723e */ /* 0x080fe200030006ff */
[----:B------:R-:W-:Y:S01]  /*55b0*/  HADD2.F32 R83, -RZ, R82.H1_H1 ;  /* 0x30000052ff537230 */ /* 0x000fe20000004100 */
[----:B------:R-:W-:Y:S01]  /*55c0*/  F2FP.F16.E4M3.UNPACK_B R78, R42.H1 ;  /* 0x0000002aff4e723e */ /* 0x000fe200030006ff */
[----:B------:R-:W-:Y:S01]  /*55d0*/  HADD2.F32 R81, -RZ, R79.H1_H1 ;  /* 0x3000004fff517230 */ /* 0x000fe20000004100 */
[----:B------:R-:W-:Y:S01]  /*55e0*/  F2FP.F16.E4M3.UNPACK_B R87, R87 ;  /* 0x00000057ff57723e */ /* 0x000fe200020006ff */
[----:B------:R-:W-:Y:S01]  /*55f0*/  HADD2.F32 R92, -RZ, R85.H1_H1 ;  /* 0x30000055ff5c7230 */ /* 0x000fe20000004100 */
[----:B------:R-:W-:Y:S01]  /*5600*/  F2FP.F16.E4M3.UNPACK_B R84, R84 ;  /* 0x00000054ff54723e */ /* 0x000fe200020006ff */
[----:B------:R-:W-:Y:S01]  /*5610*/  HADD2.F32 R80, -RZ, R79.H0_H0 ;  /* 0x2000004fff507230 */ /* 0x000fe20000004100 */
[----:B------:R-:W-:Y:S01]  /*5620*/  F2FP.F16.E4M3.UNPACK_B R43, R43 ;  /* 0x0000002bff2b723e */ /* 0x000fe200020006ff */
[----:B------:R-:W-:-:S02]  /*5630*/  HADD2.F32 R79, -RZ, R78.H1_H1 ;  /* 0x3000004eff4f7230 */ /* 0x000fc40000004100 */
[-C--:B------:R-:W-:Y:S01]  /*5640*/  FMUL.FTZ R95, R81, R92.reuse ;  /* 0x0000005c515f7220 */ /* 0x080fe20000410000 */
[--C-:B------:R-:W-:Y:S02]  /*5650*/  HADD2.F32 R86, -RZ, R87.reuse.H1_H1 ;  /* 0x30000057ff567230 */ /* 0x100fe40000004100 */
[C---:B------:R-:W-:Y:S01]  /*5660*/  FMUL.FTZ R92, R80.reuse, R92 ;  /* 0x0000005c505c7220 */ /* 0x040fe20000410000 */
[----:B------:R-:W-:Y:S02]  /*5670*/  HADD2.F32 R78, -RZ, R78.H0_H0 ;  /* 0x2000004eff4e7230 */ /* 0x000fe40000004100 */
[----:B------:R-:W-:Y:S01]  /*5680*/  FFMA.FTZ R94, R80, R83, -R95 ;  /* 0x00000053505e7223 */ /* 0x000fe2000001085f */
[----:B------:R-:W-:Y:S02]  /*5690*/  HADD2.F32 R80, -RZ, R84.H1_H1 ;  /* 0x30000054ff507230 */ /* 0x000fe40000004100 */
[----:B------:R-:W-:Y:S01]  /*56a0*/  FMUL.FTZ R95, R79, R86 ;  /* 0x000000564f5f7220 */ /* 0x000fe20000410000 */
[----:B------:R-:W-:Y:S01]  /*56b0*/  F2FP.F16.E4M3.UNPACK_B R42, R42 ;  /* 0x0000002aff2a723e */ /* 0x000fe200020006ff */
[----:B------:R-:W-:Y:S01]  /*56c0*/  FMUL.FTZ R86, R78, R86 ;  /* 0x000000564e567220 */ /* 0x000fe20000410000 */
[----:B------:R-:W-:-:S02]  /*56d0*/  HADD2.F32 R87, -RZ, R87.H0_H0 ;  /* 0x20000057ff577230 */ /* 0x000fc40000004100 */
[-C--:B------:R-:W-:Y:S01]  /*56e0*/  FFMA.FTZ R95, R78, R80.reuse, -R95 ;  /* 0x000000504e5f7223 */ /* 0x080fe2000001085f */
[--C-:B------:R-:W-:Y:S02]  /*56f0*/  HADD2.F32 R78, -RZ, R43.reuse.H0_H0 ;  /* 0x2000002bff4e7230 */ /* 0x100fe40000004100 */
[----:B------:R-:W-:Y:S01]  /*5700*/  FFMA.FTZ R86, R79, R80, R86 ;  /* 0x000000504f567223 */ /* 0x000fe20000010056 */
[----:B------:R-:W-:Y:S02]  /*5710*/  HADD2.F32 R79, -RZ, R43.H1_H1 ;  /* 0x3000002bff4f7230 */ /* 0x000fe40000004100 */
[----:B------:R-:W-:Y:S01]  /*5720*/  FFMA.FTZ R83, R81, R83, R92 ;  /* 0x0000005351537223 */ /* 0x000fe2000001005c */
[--C-:B------:R-:W-:Y:S01]  /*5730*/  HADD2.F32 R43, -RZ, R42.reuse.H0_H0 ;  /* 0x2000002aff2b7230 */ /* 0x100fe20000004100 */
[----:B------:R-:W-:Y:S01]  /*5740*/  F2FP.SATFINITE.E4M3.F32.PACK_AB_MERGE_C R40, R154, R93, R126 ;  /* 0x0000005d9a28723e */ /* 0x000fe2000480707e */
[----:B------:R-:W-:Y:S01]  /*5750*/  HADD2.F32 R42, -RZ, R42.H1_H1 ;  /* 0x3000002aff2a7230 */ /* 0x000fe20000004100 */
[----:B------:R-:W-:Y:S01]  /*5760*/  F2FP.SATFINITE.E4M3.F32.PACK_AB_MERGE_C R86, R86, R95, RZ ;  /* 0x0000005f5656723e */ /* 0x000fe200048070ff */
[----:B------:R-:W-:Y:S01]  /*5770*/  HADD2.F32 R85, -RZ, R85.H0_H0 ;  /* 0x20000055ff557230 */ /* 0x000fe20000004100 */
[----:B------:R-:W-:Y:S01]  /*5780*/  F2FP.SATFINITE.E4M3.F32.PACK_AB_MERGE_C R83, R83, R94, RZ ;  /* 0x0000005e5353723e */ /* 0x000fe200048070ff */
[----:B------:R-:W-:-:S02]  /*5790*/  HADD2.F32 R82, -RZ, R82.H0_H0 ;  /* 0x20000052ff527230 */ /* 0x000fc40000004100 */
[----:B------:R-:W-:Y:S01]  /*57a0*/  FMUL.FTZ R80, R42, R87 ;  /* 0x000000572a507220 */ /* 0x000fe20000410000 */
[----:B------:R-:W-:Y:S02]  /*57b0*/  HADD2.F32 R84, -RZ, R84.H0_H0 ;  /* 0x20000054ff547230 */ /* 0x000fe40000004100 */
[-C--:B------:R-:W-:Y:S01]  /*57c0*/  FMUL.FTZ R81, R79, R85.reuse ;  /* 0x000000554f517220 */ /* 0x080fe20000410000 */
[C---:B------:R-:W-:Y:S01]  /*57d0*/  FMUL.FTZ R92, R78.reuse, R85 ;  /* 0x000000554e5c7220 */ /* 0x040fe20000410000 */
[----:B------:R-:W-:Y:S02]  /*57e0*/  FMUL.FTZ R87, R43, R87 ;  /* 0x000000572b577220 */ /* 0x000fe40000410000 */
[-C--:B------:R-:W-:Y:S01]  /*57f0*/  FFMA.FTZ R81, R78, R82.reuse, -R81 ;  /* 0x000000524e517223 */ /* 0x080fe20000010851 */
[----:B------:R-:W-:Y:S01]  /*5800*/  FFMA.FTZ R92, R79, R82, R92 ;  /* 0x000000524f5c7223 */ /* 0x000fe2000001005c */
[-C--:B------:R-:W-:Y:S01]  /*5810*/  FFMA.FTZ R80, R43, R84.reuse, -R80 ;  /* 0x000000542b507223 */ /* 0x080fe20000010850 */
[----:B------:R-:W-:-:S03]  /*5820*/  FFMA.FTZ R87, R42, R84, R87 ;  /* 0x000000542a577223 */ /* 0x000fc60000010057 */
[----:B------:R-:W-:Y:S02]  /*5830*/  F2FP.SATFINITE.E4M3.F32.PACK_AB_MERGE_C R43, R92, R81, R83 ;  /* 0x000000515c2b723e */ /* 0x000fe40004807053 */
[----:B------:R-:W-:-:S07]  /*5840*/  F2FP.SATFINITE.E4M3.F32.PACK_AB_MERGE_C R42, R87, R80, R86 ;  /* 0x00000050572a723e */ /* 0x000fce0004807056 */
.L_x_454:
[----:B------:R-:W-:Y:S05]  /*5850*/  BSYNC B3 ;  /* 0x0000000000037941 */ /* 0x000fea0003800000 */
.L_x_453:
[----:B-1----:R0:W-:Y:S02]  /*5860*/  STG.E.128 desc[UR54][R48.64+0x80], R40 ;  /* 0x0000802830007986 */ /* 0x0021e4000c101d36 */
.L_x_452:
[----:B------:R-:W-:Y:S05]  /*5870*/  BSYNC B2 ;  /* 0x0000000000027941 */ /* 0x000fea0003800000 */
.L_x_451:
[----:B------:R-:W-:-:S13]  /*5880*/  ISETP.NE.AND P2, PT, R37, RZ, PT ;  /* 0x000000ff2500720c */ /* 0x000fda0003f45270 */
        /* <DEDUP_REMOVED lines=28> */
[----:B------:R-:W-:Y:S02]  /*5a50*/  HADD2.F32 R82, -RZ, R77.H1_H1 ;  /* 0x3000004dff527230 */ /* 0x000fe40000004100 */
[----:B------:R-:W-:Y:S01]  /*5a60*/  FMUL.FTZ R85, R75, R81 ;  /* 0x000000514b557220 */ /* 0x000fe20000410000 */
[----:B------:R-:W-:-:S02]  /*5a70*/  HADD2.F32 R79, -RZ, R78.H0_H0 ;  /* 0x2000004eff4f7230 */ /* 0x000fc40000004100 */
        /* <DEDUP_REMOVED lines=18> */
[--C-:B------:R-:W-:Y:S02]  /*5ba0*/  HADD2.F32 R75, -RZ, R74.reuse.H0_H0 ;  /* 0x2000004aff4b7230 */ /* 0x100fe40000004100 */
        /* <DEDUP_REMOVED lines=9> */
[-C--:B------:R-:W-:Y:S01]  /*5c40*/  F2FP.F16.E4M3.UNPACK_B R78, R80.reuse.H1 ;  /* 0x00000050ff4e723e */ /* 0x080fe200030006ff */
[-C--:B------:R-:W-:Y:S01]  /*5c50*/  FMUL.FTZ R82, R74, R157.reuse ;  /* 0x0000009d4a527220 */ /* 0x080fe20000410000 */
[C---:B------:R-:W-:Y:S01]  /*5c60*/  FMUL.FTZ R157, R75.reuse, R157 ;  /* 0x0000009d4b9d7220 */ /* 0x040fe20000410000 */
[----:B------:R-:W-:Y:S02]  /*5c70*/  F2FP.F16.E4M3.UNPACK_B R80, R80 ;  /* 0x00000050ff50723e */ /* 0x000fe400020006ff */
[----:B------:R-:W-:Y:S01]  /*5c80*/  FFMA.FTZ R85, R75, R151, -R82 ;  /* 0x000000974b557223 */ /* 0x000fe20000010852 */
[----:B------:R-:W-:Y:S01]  /*5c90*/  F2FP.SATFINITE.E4M3.F32.PACK_AB_MERGE_C R93, R84, R81, RZ ;  /* 0x00000051545d723e */ /* 0x000fe200048070ff */
[----:B------:R-:W-:Y:S01]  /*5ca0*/  FFMA.FTZ R86, R74, R151, R157 ;  /* 0x000000974a567223 */ /* 0x000fe2000001009d */
[----:B------:R-:W-:Y:S01]  /*5cb0*/  F2FP.F16.E4M3.UNPACK_B R75, R43.H1 ;  /* 0x0000002bff4b723e */ /* 0x000fe200030006ff */
[--C-:B------:R-:W-:Y:S01]  /*5cc0*/  HADD2.F32 R79, -RZ, R78.reuse.H1_H1 ;  /* 0x3000004eff4f7230 */ /* 0x100fe20000004100 */
[-C--:B------:R-:W-:Y:S01]  /*5cd0*/  F2FP.F16.E4M3.UNPACK_B R81, R83.reuse.H1 ;  /* 0x00000053ff51723e */ /* 0x080fe200030006ff */
[----:B------:R-:W-:Y:S01]  /*5ce0*/  HADD2.F32 R78, -RZ, R78.H0_H0 ;  /* 0x2000004eff4e7230 */ /* 0x000fe20000004100 */
[-C--:B------:R-:W-:Y:S01]  /*5cf0*/  F2FP.F16.E4M3.UNPACK_B R74, R42.reuse.H1 ;  /* 0x0000002aff4a723e */ /* 0x080fe200030006ff */
        /* <DEDUP_REMOVED lines=14> */
[----:B------:R-:W-:-:S02]  /*5de0*/  HADD2.F32 R83, -RZ, R83.H0_H0 ;  /* 0x20000053ff537230 */ /* 0x000fc40000004100 */
[C---:B------:R-:W-:Y:S01]  /*5df0*/  FMUL.FTZ R82, R74.reuse, R82 ;  /* 0x000000524a527220 */ /* 0x040fe20000410000 */
[----:B------:R-:W-:Y:S02]  /*5e00*/  HADD2.F32 R81, -RZ, R81.H0_H0 ;  /* 0x20000051ff517230 */ /* 0x000fe40000004100 */
[-C--:B------:R-:W-:Y:S01]  /*5e10*/  FFMA.FTZ R87, R74, R76.reuse, -R87 ;  /* 0x0000004c4a577223 */ /* 0x080fe20000010857 */
[--C-:B------:R-:W-:Y:S02]  /*5e20*/  HADD2.F32 R74, -RZ, R43.reuse.H0_H0 ;  /* 0x2000002bff4a7230 */ /* 0x100fe40000004100 */
[----:B------:R-:W-:Y:S01]  /*5e30*/  FFMA.FTZ R82, R75, R76, R82 ;  /* 0x0000004c4b527223 */ /* 0x000fe20000010052 */
[----:B------:R-:W-:Y:S02]  /*5e40*/  HADD2.F32 R75, -RZ, R43.H1_H1 ;  /* 0x3000002bff4b7230 */ /* 0x000fe40000004100 */
[----:B------:R-:W-:Y:S01]  /*5e50*/  FFMA.FTZ R79, R77, R79, R84 ;  /* 0x0000004f4d4f7223 */ /* 0x000fe20000010054 */
[----:B------:R-:W-:-:S02]  /*5e60*/  HADD2.F32 R43, -RZ, R42.H0_H0 ;  /* 0x2000002aff2b7230 */ /* 0x000fc40000004100 */
[-C--:B------:R-:W-:Y:S01]  /*5e70*/  FMUL.FTZ R84, R74, R81.reuse ;  /* 0x000000514a547220 */ /* 0x080fe20000410000 */
[----:B------:R-:W-:Y:S02]  /*5e80*/  HADD2.F32 R42, -RZ, R42.H1_H1 ;  /* 0x3000002aff2a7230 */ /* 0x000fe40000004100 */
[C---:B------:R-:W-:Y:S01]  /*5e90*/  FMUL.FTZ R77, R75.reuse, R81 ;  /* 0x000000514b4d7220 */ /* 0x040fe20000410000 */
[----:B------:R-:W-:Y:S02]  /*5ea0*/  HADD2.F32 R80, -RZ, R80.H0_H0 ;  /* 0x20000050ff507230 */ /* 0x000fe40000004100 */
[-C--:B------:R-:W-:Y:S01]  /*5eb0*/  FFMA.FTZ R84, R75, R78.reuse, R84 ;  /* 0x0000004e4b547223 */ /* 0x080fe20000010054 */
[----:B------:R-:W-:Y:S01]  /*5ec0*/  F2FP.SATFINITE.E4M3.F32.PACK_AB_MERGE_C R82, R82, R87, RZ ;  /* 0x000000575252723e */ /* 0x000fe200048070ff */
[-C--:B------:R-:W-:Y:S01]  /*5ed0*/  FMUL.FTZ R76, R42, R83.reuse ;  /* 0x000000532a4c7220 */ /* 0x080fe20000410000 */
[----:B------:R-:W-:Y:S01]  /*5ee0*/  FMUL.FTZ R83, R43, R83 ;  /* 0x000000532b537220 */ /* 0x000fe20000410000 */
[----:B------:R-:W-:Y:S01]  /*5ef0*/  FFMA.FTZ R77, R74, R78, -R77 ;  /* 0x0000004e4a4d7223 */ /* 0x000fe2000001084d */
[----:B------:R-:W-:Y:S01]  /*5f00*/  F2FP.SATFINITE.E4M3.F32.PACK_AB_MERGE_C R79, R79, R92, RZ ;  /* 0x0000005c4f4f723e */ /* 0x000fe200048070ff */
[-C--:B------:R-:W-:Y:S01]  /*5f10*/  FFMA.FTZ R76, R43, R80.reuse, -R76 ;  /* 0x000000502b4c7223 */ /* 0x080fe2000001084c */
[----:B------:R-:W-:Y:S01]  /*5f20*/  FFMA.FTZ R83, R42, R80, R83 ;  /* 0x000000502a537223 */ /* 0x000fe20000010053 */
[----:B------:R-:W-:-:S02]  /*5f30*/  F2FP.SATFINITE.E4M3.F32.PACK_AB_MERGE_C R40, R86, R85, R93 ;  /* 0x000000555628723e */ /* 0x000fc4000480705d */
[----:B------:R-:W-:Y:S02]  /*5f40*/  F2FP.SATFINITE.E4M3.F32.PACK_AB_MERGE_C R43, R84, R77, R79 ;  /* 0x0000004d542b723e */ /* 0x000fe4000480704f */
[----:B------:R-:W-:-:S07]  /*5f50*/  F2FP.SATFINITE.E4M3.F32.PACK_AB_MERGE_C R42, R83, R76, R82 ;  /* 0x0000004c532a723e */ /* 0x000fce0004807052 */
.L_x_456:
[----:B------:R-:W-:Y:S05]  /*5f60*/  BSYNC B2 ;  /* 0x0000000000027941 */ /* 0x000fea0003800000 */
.L_x_455:
[----:B-1----:R0:W-:Y:S02]  /*5f70*/  STG.E.128 desc[UR54][R48.64+0xa0], R40 ;  /* 0x0000a02830007986 */ /* 0x0021e4000c101d36 */
.L_x_434:
[----:B------:R-:W-:Y:S05]  /*5f80*/  BSYNC B1 ;  /* 0x0000000000017941 */ /* 0x000fea0003800000 */
.L_x_433:
[----:B------:R-:W-:Y:S05]  /*5f90*/  @P4 BRA `(.L_x_457) ;  /* 0x00000094001c4947 */ /* 0x000fea0003800000 */
[----:B------:R-:W-:Y:S01]  /*5fa0*/  ISETP.NE.AND P2, PT, R32, RZ, PT ;  /* 0x000000ff2000720c */ /* 0x000fe20003f45270 */
[----:B------:R-:W-:-:S12]  /*5fb0*/  BSSY B1, `(.L_x_458) ;  /* 0x000006f000017945 */ /* 0x000fd80003800000 */
[----:B------:R-:W-:Y:S05]  /*5fc0*/  @!P2 BRA `(.L_x_459) ;  /* 0x0000000400b4a947 */ /* 0x000fea0003800000 */
[----:B012-4-:R0:W1:Y:S01]  /*5fd0*/  LDS.128 R40, [R47+0x1c400] ;  /* 0x01c400002f287984 */ /* 0x0170620000000c00 */
[----:B------:R-:W-:Y:S01]  /*5fe0*/  ISETP.GE.AND P2, PT, R16, R136, PT ;  /* 0x000000881000720c */ /* 0x000fe20003f46270 */
[----:B------:R-:W-:-:S12]  /*5ff0*/  BSSY B2, `(.L_x_460) ;  /* 0x0000069000027945 */ /* 0x000fd80003800000 */
[----:B0-----:R-:W-:Y:S05]  /*6000*/  @P2 BRA `(.L_x_461) ;  /* 0x00000004009c2947 */ /* 0x001fea0003800000 */
[----:B------:R-:W-:Y:S01]  /*6010*/  SHF.R.U32.HI R70, RZ, 0x8, R71 ;  /* 0x00000008ff467819 */ /* 0x000fe20000011647 */
[----:B-1----:R-:W-:Y:S01]  /*6020*/  IMAD.MOV.U32 R48, RZ, RZ, R40 ;  /* 0x000000ffff307224 */ /* 0x002fe200078e0028 */
[----:B------:R-:W-:Y:S02]  /*6030*/  SHF.R.U32.HI R72, RZ, 0x8, R73 ;  /* 0x00000008ff487819 */ /* 0x000fe40000011649 */
[----:B------:R-:W-:Y:S02]  /*6040*/  LOP3.LUT R49, R71, 0xff0000ff, RZ, 0xc0, !PT ;  /* 0xff0000ff47317812 */ /* 0x000fe400078ec0ff */
[----:B------:R-:W-:Y:S01]  /*6050*/  SHF.R.U32.HI R74, RZ, 0x10, R71 ;  /* 0x00000010ff4a7819 */ /* 0x000fe20000011647 */
[----:B------:R-:W-:Y:S01]  /*6060*/  IMAD.SHL.U32 R72, R72, 0x100, RZ ;  /* 0x0000010048487824 */ /* 0x000fe200078e00ff */
[----:B------:R-:W-:Y:S02]  /*6070*/  LOP3.LUT R71, R73, 0xff0000ff, RZ, 0xc0, !PT ;  /* 0xff0000ff49477812 */ /* 0x000fe400078ec0ff */
[----:B------:R-:W-:-:S02]  /*6080*/  SHF.R.U32.HI R73, RZ, 0x10, R73 ;  /* 0x00000010ff497819 */ /* 0x000fc40000011649 */
[----:B------:R-:W-:Y:S02]  /*6090*/  SHF.L.U32 R70, R70, 0x8, RZ ;  /* 0x0000000846467819 */ /* 0x000fe400000006ff */
[----:B------:R-:W-:Y:S01]  /*60a0*/  LOP3.LUT R72, R71, 0xff00, R72, 0xf8, !PT ;  /* 0x0000ff0047487812 */ /* 0x000fe200078ef848 */
[----:B------:R-:W-:Y:S01]  /*60b0*/  IMAD.U32 R73, R73, 0x10000, RZ ;  /* 0x0001000049497824 */ /* 0x000fe200078e00ff */
[----:B------:R-:W-:Y:S01]  /*60c0*/  LOP3.LUT R49, R49, 0xff00, R70, 0xf8, !PT ;  /* 0x0000ff0031317812 */ /* 0x000fe200078ef846 */
[----:B------:R-:W-:Y:S01]  /*60d0*/  IMAD.U32 R70, R74, 0x10000, RZ ;  /* 0x000100004a467824 */ /* 0x000fe200078e00ff */
[----:B------:R-:W-:Y:S02]  /*60e0*/  F2FP.F16.E4M3.UNPACK_B R40, R41 ;  /* 0x00000029ff28723e */ /* 0x000fe400020006ff */
        /* <DEDUP_REMOVED lines=43> */
[----:B------:R-:W-:Y:S01]  /*63a0*/  FFMA.FTZ R79, R49, R155, -R76 ;  /* 0x0000009b314f7223 */ /* 0x000fe2000001084c */
        /* <DEDUP_REMOVED lines=45> */
.L_x_461:
[----:B------:R-:W-:Y:S05]  /*6680*/  BSYNC B2 ;  /* 0x0000000000027941 */ /* 0x000fea0003800000 */
.L_x_460:
[----:B-1----:R0:W-:Y:S02]  /*6690*/  STG.E.128 desc[UR54][R44.64], R40 ;  /* 0x000000282c007986 */ /* 0x0021e4000c101d36 */
.L_x_459:
[----:B------:R-:W-:Y:S05]  /*66a0*/  BSYNC B1 ;  /* 0x0000000000017941 */ /* 0x000fea0003800000 */
.L_x_458:
        /* <DEDUP_REMOVED lines=8> */
[--C-:B------:R-:W-:Y:S01]  /*6730*/  SHF.R.U32.HI R72, RZ, 0x10, R67.reuse ;  /* 0x00000010ff487819 */ /* 0x100fe20000011643 */
[----:B-1----:R-:W-:Y:S01]  /*6740*/  IMAD.MOV.U32 R48, RZ, RZ, R40 ;  /* 0x000000ffff307224 */ /* 0x002fe200078e0028 */
[----:B------:R-:W-:Y:S02]  /*6750*/  SHF.R.U32.HI R49, RZ, 0x8, R67 ;  /* 0x00000008ff317819 */ /* 0x000fe40000011643 */
[----:B------:R-:W-:Y:S02]  /*6760*/  LOP3.LUT R66, R67, 0xff0000ff, RZ, 0xc0, !PT ;  /* 0xff0000ff43427812 */ /* 0x000fe400078ec0ff */
[--C-:B------:R-:W-:Y:S01]  /*6770*/  SHF.R.U32.HI R67, RZ, 0x8, R69.reuse ;  /* 0x00000008ff437819 */ /* 0x100fe20000011645 */
[----:B------:R-:W-:Y:S01]  /*6780*/  IMAD.SHL.U32 R49, R49, 0x100, RZ ;  /* 0x0000010031317824 */ /* 0x000fe200078e00ff */
[----:B------:R-:W-:Y:S02]  /*6790*/  LOP3.LUT R68, R69, 0xff0000ff, RZ, 0xc0, !PT ;  /* 0xff0000ff45447812 */ /* 0x000fe400078ec0ff */
[----:B------:R-:W-:Y:S01]  /*67a0*/  SHF.R.U32.HI R71, RZ, 0x10, R69 ;  /* 0x00000010ff477819 */ /* 0x000fe20000011645 */
[----:B------:R-:W-:Y:S01]  /*67b0*/  IMAD.SHL.U32 R67, R67, 0x100, RZ ;  /* 0x0000010043437824 */ /* 0x000fe200078e00ff */
[----:B------:R-:W-:Y:S01]  /*67c0*/  LOP3.LUT R66, R66, 0xff00, R49, 0xf8, !PT ;  /* 0x0000ff0042427812 */ /* 0x000fe200078ef831 */
[----:B------:R-:W-:Y:S01]  /*67d0*/  IMAD.U32 R49, R72, 0x10000, RZ ;  /* 0x0001000048317824 */ /* 0x000fe200078e00ff */
[----:B------:R-:W-:-:S02]  /*67e0*/  F2FP.F16.E4M3.UNPACK_B R40, R41 ;  /* 0x00000029ff28723e */ /* 0x000fc400020006ff */
[----:B------:R-:W-:Y:S02]  /*67f0*/  LOP3.LUT R70, R68, 0xff00, R67, 0xf8, !PT ;  /* 0x0000ff0044467812 */ /* 0x000fe400078ef843 */
[----:B------:R-:W-:Y:S02]  /*6800*/  SHF.L.U32 R67, R71, 0x10, RZ ;  /* 0x0000001047437819 */ /* 0x000fe400000006ff */
[----:B------:R-:W-:Y:S02]  /*6810*/  F2FP.F16.E4M3.UNPACK_B R68, R153.H1 ;  /* 0x00000099ff44723e */ /* 0x000fe400030006ff */
[----:B------:R-:W-:Y:S02]  /*6820*/  F2FP.F16.E4M3.UNPACK_B R41, R41.H1 ;  /* 0x00000029ff29723e */ /* 0x000fe400030006ff */
[----:B------:R-:W-:Y:S01]  /*6830*/  LOP3.LUT R72, R70, 0xff0000, R67, 0xf8, !PT ;  /* 0x00ff000046487812 */ /* 0x000fe200078ef843 */
[----:B------:R-:W-:Y:S01]  /*6840*/  HADD2.F32 R70, -RZ, R68.H0_H0 ;  /* 0x20000044ff467230 */ /* 0x000fe20000004100 */
[----:B------:R-:W-:Y:S01]  /*6850*/  LOP3.LUT R69, R66, 0xff0000, R49, 0xf8, !PT ;  /* 0x00ff000042457812 */ /* 0x000fe200078ef831 */
[----:B------:R-:W-:Y:S01]  /*6860*/  HADD2.F32 R49, -RZ, R40.H1_H1 ;  /* 0x30000028ff317230 */ /* 0x000fe20000004100 */
[----:B------:R-:W-:Y:S01]  /*6870*/  F2FP.F16.E4M3.UNPACK_B R67, R152.H1 ;  /* 0x00000098ff43723e */ /* 0x000fe200030006ff */
[----:B------:R-:W-:Y:S01]  /*6880*/  HADD2.F32 R71, -RZ, R68.H1_H1 ;  /* 0x30000044ff477230 */ /* 0x000fe20000004100 */
[----:B------:R-:W-:Y:S01]  /*6890*/  F2FP.F16.E4M3.UNPACK_B R153, R153 ;  /* 0x00000099ff99723e */ /* 0x000fe200020006ff */
[----:B------:R-:W-:-:S02]  /*68a0*/  HADD2.F32 R66, -RZ, R41.H1_H1 ;  /* 0x30000029ff427230 */ /* 0x000fc40000004100 */
[----:B------:R-:W-:Y:S01]  /*68b0*/  FMUL.FTZ R73, R49, R70 ;  /* 0x0000004631497220 */ /* 0x000fe20000410000 */
[----:B------:R-:W-:Y:S01]  /*68c0*/  HADD2.F32 R40, -RZ, R40.H0_H0 ;  /* 0x20000028ff287230 */ /* 0x000fe20000004100 */
[----:B------:R-:W-:Y:S01]  /*68d0*/  F2FP.F16.E4M3.UNPACK_B R152, R152 ;  /* 0x00000098ff98723e */ /* 0x000fe200020006ff */
[----:B------:R-:W-:Y:S02]  /*68e0*/  HADD2.F32 R68, -RZ, R67.H0_H0 ;  /* 0x20000043ff447230 */ /* 0x000fe40000004100 */
[-C--:B------:R-:W-:Y:S01]  /*68f0*/  FMUL.FTZ R74, R66, R71.reuse ;  /* 0x00000047424a7220 */ /* 0x080fe20000410000 */
[----:B------:R-:W-:Y:S02]  /*6900*/  HADD2.F32 R41, -RZ, R41.H0_H0 ;  /* 0x20000029ff297230 */ /* 0x000fe40000004100 */
[C---:B------:R-:W-:Y:S01]  /*6910*/  FMUL.FTZ R70, R40.reuse, R70 ;  /* 0x0000004628467220 */ /* 0x040fe20000410000 */
[----:B------:R-:W-:Y:S02]  /*6920*/  HADD2.F32 R67, -RZ, R67.H1_H1 ;  /* 0x30000043ff437230 */ /* 0x000fe40000004100 */
[-C--:B------:R-:W-:Y:S01]  /*6930*/  FFMA.FTZ R40, R40, R68.reuse, -R73 ;  /* 0x0000004428287223 */ /* 0x080fe20000010849 */
[----:B------:R-:W-:Y:S01]  /*6940*/  FMUL.FTZ R71, R41, R71 ;  /* 0x0000004729477220 */ /* 0x000fe20000410000 */
[----:B------:R-:W-:Y:S01]  /*6950*/  FFMA.FTZ R75, R49, R68, R70 ;  /* 0x00000044314b7223 */ /* 0x000fe20000010046 */
[-C--:B------:R-:W-:Y:S01]  /*6960*/  FFMA.FTZ R73, R41, R67.reuse, -R74 ;  /* 0x0000004329497223 */ /* 0x080fe2000001084a */
[-C--:B------:R-:W-:Y:S01]  /*6970*/  F2FP.F16.E4M3.UNPACK_B R41, R48.reuse.H1 ;  /* 0x00000030ff29723e */ /* 0x080fe200030006ff */
        /* <DEDUP_REMOVED lines=8> */
[----:B------:R-:W-:Y:S02]  /*6a00*/  HADD2.F32 R153, -RZ, R153.H0_H0 ;  /* 0x20000099ff997230 */ /* 0x000fe40000004100 */
[----:B------:R-:W-:Y:S01]  /*6a10*/  FMUL.FTZ R70, R66, R68 ;  /* 0x0000004442467220 */ /* 0x000fe20000410000 */
[----:B------:R-:W-:-:S02]  /*6a20*/  HADD2.F32 R48, -RZ, R48.H1_H1 ;  /* 0x30000030ff307230 */ /* 0x000fc40000004100 */
        /* <DEDUP_REMOVED lines=10> */
[----:B------:R-:W-:Y:S01]  /*6ad0*/  F2FP.F16.E4M3.UNPACK_B R70, R72.H1 ;  /* 0x00000048ff46723e */ /* 0x000fe200030006ff */
[--C-:B------:R-:W-:Y:S01]  /*6ae0*/  HADD2.F32 R66, -RZ, R48.reuse.H1_H1 ;  /* 0x30000030ff427230 */ /* 0x100fe20000004100 */
[-C--:B------:R-:W-:Y:S01]  /*6af0*/  F2FP.F16.E4M3.UNPACK_B R67, R69.reuse.H1 ;  /* 0x00000045ff43723e */ /* 0x080fe200030006ff */
[----:B------:R-:W-:Y:S01]  /*6b00*/  HADD2.F32 R49, -RZ, R48.H0_H0 ;  /* 0x20000030ff317230 */ /* 0x000fe20000004100 */
[----:B------:R-:W-:Y:S01]  /*6b10*/  F2FP.F16.E4M3.UNPACK_B R41, R42.H1 ;  /* 0x0000002aff29723e */ /* 0x000fe200030006ff */
[----:B------:R-:W-:Y:S01]  /*6b20*/  HADD2.F32 R73, -RZ, R70.H1_H1 ;  /* 0x30000046ff497230 */ /* 0x000fe20000004100 */
        /* <DEDUP_REMOVED lines=19> */
[----:B------:R-:W-:Y:S02]  /*6c60*/  HADD2.F32 R43, -RZ, R43.H1_H1 ;  /* 0x3000002bff2b7230 */ /* 0x000fe40000004100 */
[--C-:B------:R-:W-:Y:S01]  /*6c70*/  HADD2.F32 R41, -RZ, R42.reuse.H0_H0 ;  /* 0x2000002aff297230 */ /* 0x100fe20000004100 */
[----:B------:R-:W-:Y:S01]  /*6c80*/  F2FP.SATFINITE.E4M3.F32.PACK_AB_MERGE_C R71, R71, R76, RZ ;  /* 0x0000004c4747723e */ /* 0x000fe200048070ff */
[----:B------:R-:W-:Y:S02]  /*6c90*/  HADD2.F32 R42, -RZ, R42.H1_H1 ;  /* 0x3000002aff2a7230 */ /* 0x000fe40000004100 */
[----:B------:R-:W-:Y:S01]  /*6ca0*/  FMUL.FTZ R73, R43, R70 ;  /* 0x000000462b497220 */ /* 0x000fe20000410000 */
        /* <DEDUP_REMOVED lines=15> */
.L_x_465:
[----:B------:R-:W-:Y:S05]  /*6da0*/  BSYNC B2 ;  /* 0x0000000000027941 */ /* 0x000fea0003800000 */
.L_x_464:
[----:B-1----:R0:W-:Y:S02]  /*6db0*/  STG.E.128 desc[UR54][R44.64+0x20], R40 ;  /* 0x000020282c007986 */ /* 0x0021e4000c101d36 */
.L_x_463:
[----:B------:R-:W-:Y:S05]  /*6dc0*/  BSYNC B1 ;  /* 0x0000000000017941 */ /* 0x000fea0003800000 */
.L_x_462:
        /* <DEDUP_REMOVED lines=8> */
[----:B------:R-:W-:Y:S01]  /*6e50*/  SHF.R.U32.HI R68, RZ, 0x8, R63 ;  /* 0x00000008ff447819 */ /* 0x000fe2000001163f */
[----:B-1----:R-:W-:Y:S01]  /*6e60*/  IMAD.MOV.U32 R62, RZ, RZ, R43 ;  /* 0x000000ffff3e7224 */ /* 0x002fe200078e002b */
[--C-:B------:R-:W-:Y:S01]  /*6e70*/  SHF.R.U32.HI R64, RZ, 0x8, R65.reuse ;  /* 0x00000008ff407819 */ /* 0x100fe20000011641 */
[----:B------:R-:W-:Y:S01]  /*6e80*/  IMAD.MOV.U32 R49, RZ, RZ, R42 ;  /* 0x000000ffff317224 */ /* 0x000fe200078e002a */
[----:B------:R-:W-:Y:S01]  /*6e90*/  SHF.R.U32.HI R66, RZ, 0x10, R65 ;  /* 0x00000010ff427819 */ /* 0x000fe20000011641 */
[----:B------:R-:W-:Y:S01]  /*6ea0*/  IMAD.SHL.U32 R43, R68, 0x100, RZ ;  /* 0x00000100442b7824 */ /* 0x000fe200078e00ff */
[----:B------:R-:W-:Y:S02]  /*6eb0*/  LOP3.LUT R48, R63, 0xff0000ff, RZ, 0xc0, !PT ;  /* 0xff0000ff3f307812 */ /* 0x000fe400078ec0ff */
[----:B------:R-:W-:Y:S01]  /*6ec0*/  SHF.R.U32.HI R67, RZ, 0x10, R63 ;  /* 0x00000010ff437819 */ /* 0x000fe2000001163f */
[----:B------:R-:W-:Y:S01]  /*6ed0*/  IMAD.U32 R66, R66, 0x10000, RZ ;  /* 0x0001000042427824 */ /* 0x000fe200078e00ff */
[----:B------:R-:W-:-:S02]  /*6ee0*/  LOP3.LUT R63, R65, 0xff0000ff, RZ, 0xc0, !PT ;  /* 0xff0000ff413f7812 */ /* 0x000fc400078ec0ff */
[----:B------:R-:W-:Y:S02]  /*6ef0*/  SHF.L.U32 R42, R64, 0x8, RZ ;  /* 0x00000008402a7819 */ /* 0x000fe400000006ff */
[----:B------:R-:W-:Y:S01]  /*6f00*/  LOP3.LUT R43, R48, 0xff00, R43, 0xf8, !PT ;  /* 0x0000ff00302b7812 */ /* 0x000fe200078ef82b */
[----:B------:R-:W-:Y:S01]  /*6f10*/  IMAD.U32 R48, R67, 0x10000, RZ ;  /* 0x0001000043307824 */ /* 0x000fe200078e00ff */
[----:B------:R-:W-:Y:S02]  /*6f20*/  LOP3.LUT R63, R63, 0xff00, R42, 0xf8, !PT ;  /* 0x0000ff003f3f7812 */ /* 0x000fe400078ef82a */
[----:B------:R-:W-:Y:S02]  /*6f30*/  F2FP.F16.E4M3.UNPACK_B R64, R150.H1 ;  /* 0x00000096ff40723e */ /* 0x000fe400030006ff */
[----:B------:R-:W-:Y:S02]  /*6f40*/  F2FP.F16.E4M3.UNPACK_B R42, R41 ;  /* 0x00000029ff2a723e */ /* 0x000fe400020006ff */
[----:B------:R-:W-:Y:S01]  /*6f50*/  LOP3.LUT R68, R63, 0xff0000, R66, 0xf8, !PT ;  /* 0x00ff00003f447812 */ /* 0x000fe200078ef842 */
[----:B------:R-:W-:Y:S01]  /*6f60*/  HADD2.F32 R66, -RZ, R64.H0_H0 ;  /* 0x20000040ff427230 */ /* 0x000fe20000004100 */
[----:B------:R-:W-:Y:S01]  /*6f70*/  LOP3.LUT R65, R43, 0xff0000, R48, 0xf8, !PT ;  /* 0x00ff00002b417812 */ /* 0x000fe200078ef830 */
[----:B------:R-:W-:Y:S01]  /*6f80*/  HADD2.F32 R43, -RZ, R42.H1_H1 ;  /* 0x3000002aff2b7230 */ /* 0x000fe20000004100 */
[----:B------:R-:W-:Y:S01]  /*6f90*/  F2FP.F16.E4M3.UNPACK_B R63, R149.H1 ;  /* 0x00000095ff3f723e */ /* 0x000fe200030006ff */
[----:B------:R-:W-:Y:S01]  /*6fa0*/  HADD2.F32 R67, -RZ, R64.H1_H1 ;  /* 0x30000040ff437230 */ /* 0x000fe20000004100 */
[----:B------:R-:W-:Y:S01]  /*6fb0*/  F2FP.F16.E4M3.UNPACK_B R41, R41.H1 ;  /* 0x00000029ff29723e */ /* 0x000fe200030006ff */
[----:B------:R-:W-:-:S02]  /*6fc0*/  HADD2.F32 R42, -RZ, R42.H0_H0 ;  /* 0x2000002aff2a7230 */ /* 0x000fc40000004100 */
[C---:B------:R-:W-:Y:S01]  /*6fd0*/  FMUL.FTZ R69, R43.reuse, R66 ;  /* 0x000000422b457220 */ /* 0x040fe20000410000 */
[----:B------:R-:W-:Y:S01]  /*6fe0*/  HADD2.F32 R64, -RZ, R63.H0_H0 ;  /* 0x2000003fff407230 */ /* 0x000fe20000004100 */
[----:B------:R-:W-:Y:S01]  /*6ff0*/  F2FP.F16.E4M3.UNPACK_B R150, R150 ;  /* 0x00000096ff96723e */ /* 0x000fe200020006ff */
[--C-:B------:R-:W-:Y:S02]  /*7000*/  HADD2.F32 R48, -RZ, R41.reuse.H1_H1 ;  /* 0x30000029ff307230 */ /* 0x100fe40000004100 */
[C---:B------:R-:W-:Y:S01]  /*7010*/  FMUL.FTZ R66, R42.reuse, R66 ;  /* 0x000000422a427220 */ /* 0x040fe20000410000 */
[----:B------:R-:W-:Y:S02]  /*7020*/  HADD2.F32 R41, -RZ, R41.H0_H0 ;  /* 0x20000029ff297230 */ /* 0x000fe40000004100 */
[-C--:B------:R-:W-:Y:S01]  /*7030*/  FFMA.FTZ R71, R42, R64.reuse, -R69 ;  /* 0x000000402a477223 */ /* 0x080fe20000010845 */
[----:B------:R-:W-:Y:S02]  /*7040*/  HADD2.F32 R63, -RZ, R63.H1_H1 ;  /* 0x3000003fff3f7230 */ /* 0x000fe40000004100 */
[CC--:B------:R-:W-:Y:S01]  /*7050*/  FMUL.FTZ R42, R48.reuse, R67.reuse ;  /* 0x00000043302a7220 */ /* 0x0c0fe20000410000 */
[----:B------:R-:W-:Y:S01]  /*7060*/  FFMA.FTZ R72, R43, R64, R66 ;  /* 0x000000402b487223 */ /* 0x000fe20000010042 */
[C---:B------:R-:W-:Y:S01]  /*7070*/  FMUL.FTZ R67, R41.reuse, R67 ;  /* 0x0000004329437220 */ /* 0x040fe20000410000 */
[----:B------:R-:W-:Y:S01]  /*7080*/  F2FP.F16.E4M3.UNPACK_B R149, R149 ;  /* 0x00000095ff95723e */ /* 0x000fe200020006ff */
        /* <DEDUP_REMOVED lines=10> */
[----:B------:R-:W-:Y:S02]  /*7130*/  HADD2.F32 R150, -RZ, R150.H0_H0 ;  /* 0x20000096ff967230 */ /* 0x000fe40000004100 */
[----:B------:R-:W-:Y:S01]  /*7140*/  FMUL.FTZ R67, R43, R63 ;  /* 0x0000003f2b437220 */ /* 0x000fe20000410000 */
[----:B------:R-:W-:-:S02]  /*7150*/  HADD2.F32 R40, -RZ, R40.H1_H1 ;  /* 0x30000028ff287230 */ /* 0x000fc40000004100 */
[--C-:B------:R-:W-:Y:S02]  /*7160*/  HADD2.F32 R48, -RZ, R149.reuse.H1_H1 ;  /* 0x30000095ff307230 */ /* 0x100fe40000004100 */
[-C--:B------:R-:W-:Y:S01]  /*7170*/  FMUL.FTZ R63, R41, R150.reuse ;  /* 0x00000096293f7220 */ /* 0x080fe20000410000 */
[----:B------:R-:W-:Y:S02]  /*7180*/  HADD2.F32 R149, -RZ, R149.H0_H0 ;  /* 0x20000095ff957230 */ /* 0x000fe40000004100 */
[----:B------:R-:W-:Y:S01]  /*7190*/  FMUL.FTZ R64, R40, R150 ;  /* 0x0000009628407220 */ /* 0x000fe20000410000 */
[-C--:B------:R-:W-:Y:S01]  /*71a0*/  FFMA.FTZ R67, R42, R48.reuse, -R67 ;  /* 0x000000302a437223 */ /* 0x080fe20000010843 */
[----:B------:R-:W-:Y:S02]  /*71b0*/  FFMA.FTZ R66, R43, R48, R66 ;  /* 0x000000302b427223 */ /* 0x000fe40000010042 */
[-C--:B------:R-:W-:Y:S01]  /*71c0*/  FFMA.FTZ R69, R41, R149.reuse, -R64 ;  /* 0x0000009529457223 */ /* 0x080fe20000010840 */
[----:B------:R-:W-:Y:S01]  /*71d0*/  F2FP.F16.E4M3.UNPACK_B R41, R62.H1 ;  /* 0x0000003eff29723e */ /* 0x000fe200030006ff */
[----:B------:R-:W-:Y:S01]  /*71e0*/  FFMA.FTZ R70, R40, R149, R63 ;  /* 0x0000009528467223 */ /* 0x000fe2000001003f */
[----:B------:R-:W-:-:S02]  /*71f0*/  F2FP.F16.E4M3.UNPACK_B R64, R68.H1 ;  /* 0x00000044ff40723e */ /* 0x000fc400030006ff */
[----:B------:R-:W-:Y:S01]  /*7200*/  F2FP.SATFINITE.E4M3.F32.PACK_AB_MERGE_C R75, R66, R67, RZ ;  /* 0x00000043424b723e */ /* 0x000fe200048070ff */
[--C-:B------:R-:W-:Y:S01]  /*7210*/  HADD2.F32 R43, -RZ, R41.reuse.H1_H1 ;  /* 0x30000029ff2b7230 */ /* 0x100fe20000004100 */
[----:B------:R-:W-:Y:S01]  /*7220*/  F2FP.F16.E4M3.UNPACK_B R48, R65.H1 ;  /* 0x00000041ff30723e */ /* 0x000fe200030006ff */
[----:B------:R-:W-:Y:S01]  /*7230*/  HADD2.F32 R67, -RZ, R64.H1_H1 ;  /* 0x30000040ff437230 */ /* 0x000fe20000004100 */
[----:B------:R-:W-:Y:S01]  /*7240*/  F2FP.F16.E4M3.UNPACK_B R40, R49.H1 ;  /* 0x00000031ff28723e */ /* 0x000fe200030006ff */
[----:B------:R-:W-:Y:S01]  /*7250*/  HADD2.F32 R42, -RZ, R41.H0_H0 ;  /* 0x20000029ff2a7230 */ /* 0x000fe20000004100 */
[----:B------:R-:W-:Y:S01]  /*7260*/  F2FP.F16.E4M3.UNPACK_B R68, R68 ;  /* 0x00000044ff44723e */ /* 0x000fe200020006ff */
[----:B------:R-:W-:Y:S01]  /*7270*/  HADD2.F32 R63, -RZ, R48.H1_H1 ;  /* 0x30000030ff3f7230 */ /* 0x000fe20000004100 */
[----:B------:R-:W-:Y:S01]  /*7280*/  F2FP.F16.E4M3.UNPACK_B R65, R65 ;  /* 0x00000041ff41723e */ /* 0x000fe200020006ff */
[----:B------:R-:W-:Y:S01]  /*7290*/  FMUL.FTZ R73, R43, R67 ;  /* 0x000000432b497220 */ /* 0x000fe20000410000 */
[----:B------:R-:W-:-:S02]  /*72a0*/  HADD2.F32 R41, -RZ, R40.H1_H1 ;  /* 0x30000028ff297230 */ /* 0x000fc40000004100 */
[C---:B------:R-:W-:Y:S01]  /*72b0*/  FMUL.FTZ R74, R42.reuse, R67 ;  /* 0x000000432a4a7220 */ /* 0x040fe20000410000 */
[----:B------:R-:W-:Y:S02]  /*72c0*/  HADD2.F32 R66, -RZ, R68.H1_H1 ;  /* 0x30000044ff427230 */ /* 0x000fe40000004100 */
[----:B------:R-:W-:Y:S01]  /*72d0*/  FFMA.FTZ R73, R42, R63, -R73 ;  /* 0x0000003f2a497223 */ /* 0x000fe20000010849 */
[----:B------:R-:W-:Y:S01]  /*72e0*/  HADD2.F32 R40, -RZ, R40.H0_H0 ;  /* 0x20000028ff287230 */ /* 0x000fe20000004100 */
[----:B------:R-:W-:Y:S01]  /*72f0*/  F2FP.F16.E4M3.UNPACK_B R49, R49 ;  /* 0x00000031ff31723e */ /* 0x000fe200020006ff */
        /* <DEDUP_REMOVED lines=10> */
[--C-:B------:R-:W-:Y:S02]  /*73a0*/  HADD2.F32 R41, -RZ, R62.reuse.H0_H0 ;  /* 0x2000003eff297230 */ /* 0x100fe40000004100 */
        /* <DEDUP_REMOVED lines=13> */
[----:B------:R-:W-:-:S02]  /*7480*/  F2FP.SATFINITE.E4M3.F32.PACK_AB_MERGE_C R73, R74, R73, RZ ;  /* 0x000000494a49723e */ /* 0x000fc400048070ff */
[----:B------:R-:W-:Y:S02]  /*7490*/  F2FP.SATFINITE.E4M3.F32.PACK_AB_MERGE_C R66, R68, R43, R66 ;  /* 0x0000002b4442723e */ /* 0x000fe40004807042 */
[----:B------:R-:W-:Y:S02]  /*74a0*/  F2FP.SATFINITE.E4M3.F32.PACK_AB_MERGE_C R43, R63, R42, R73 ;  /* 0x0000002a3f2b723e */ /* 0x000fe40004807049 */
[----:B------:R-:W-:Y:S01]  /*74b0*/  F2FP.SATFINITE.E4M3.F32.PACK_AB_MERGE_C R41, R72, R71, R76 ;  /* 0x000000474829723e */ /* 0x000fe2000480704c */
[----:B------:R-:W-:Y:S01]  /*74c0*/  IMAD.MOV.U32 R42, RZ, RZ, R66 ;  /* 0x000000ffff2a7224 */ /* 0x000fe200078e0042 */
[----:B------:R-:W-:-:S07]  /*74d0*/  F2FP.SATFINITE.E4M3.F32.PACK_AB_MERGE_C R40, R70, R69, R75 ;  /* 0x000000454628723e */ /* 0x000fce000480704b */
.L_x_469:
[----:B------:R-:W-:Y:S05]  /*74e0*/  BSYNC B2 ;  /* 0x0000000000027941 */ /* 0x000fea0003800000 */
.L_x_468:
[----:B-1----:R0:W-:Y:S02]  /*74f0*/  STG.E.128 desc[UR54][R44.64+0x40], R40 ;  /* 0x000040282c007986 */ /* 0x0021e4000c101d36 */
.L_x_467:
[----:B------:R-:W-:Y:S05]  /*7500*/  BSYNC B1 ;  /* 0x0000000000017941 */ /* 0x000fea0003800000 */
.L_x_466:
        /* <DEDUP_REMOVED lines=10> */
[----:B------:R-:W-:Y:S02]  /*75b0*/  SHF.R.U32.HI R48, RZ, 0x8, R61 ;  /* 0x00000008ff307819 */ /* 0x000fe4000001163d */
[----:B------:R-:W-:Y:S01]  /*75c0*/  MOV R58, R43 ;  /* 0x0000002b003a7202 */ /* 0x000fe20000000f00 */
[----:B------:R-:W-:Y:S01]  /*75d0*/  IMAD.SHL.U32 R42, R62, 0x100, RZ ;  /* 0x000001003e2a7824 */ /* 0x000fe200078e00ff */
[----:B------:R-:W-:Y:S01]  /*75e0*/  SHF.R.U32.HI R64, RZ, 0x10, R59 ;  /* 0x00000010ff407819 */ /* 0x000fe2000001163b */
[----:B------:R-:W-:Y:S01]  /*75f0*/  IMAD.SHL.U32 R43, R48, 0x100, RZ ;  /* 0x00000100302b7824 */ /* 0x000fe200078e00ff */
[----:B------:R-:W-:Y:S02]  /*7600*/  LOP3.LUT R59, R59, 0xff0000ff, RZ, 0xc0, !PT ;  /* 0xff0000ff3b3b7812 */ /* 0x000fe400078ec0ff */
[----:B------:R-:W-:-:S02]  /*7610*/  LOP3.LUT R60, R61, 0xff0000ff, RZ, 0xc0, !PT ;  /* 0xff0000ff3d3c7812 */ /* 0x000fc400078ec0ff */
[----:B------:R-:W-:Y:S02]  /*7620*/  SHF.R.U32.HI R63, RZ, 0x10, R61 ;  /* 0x00000010ff3f7819 */ /* 0x000fe4000001163d */
[----:B------:R-:W-:Y:S02]  /*7630*/  LOP3.LUT R48, R59, 0xff00, R42, 0xf8, !PT ;  /* 0x0000ff003b307812 */ /* 0x000fe400078ef82a */
[----:B------:R-:W-:Y:S01]  /*7640*/  LOP3.LUT R62, R60, 0xff00, R43, 0xf8, !PT ;  /* 0x0000ff003c3e7812 */ /* 0x000fe200078ef82b */
[----:B------:R-:W-:Y:S01]  /*7650*/  IMAD.U32 R43, R64, 0x10000, RZ ;  /* 0x00010000402b7824 */ /* 0x000fe200078e00ff */
[----:B------:R-:W-:Y:S02]  /*7660*/  SHF.L.U32 R59, R63, 0x10, RZ ;  /* 0x000000103f3b7819 */ /* 0x000fe400000006ff */
[----:B------:R-:W-:Y:S02]  /*7670*/  F2FP.F16.E4M3.UNPACK_B R60, R143.H1 ;  /* 0x0000008fff3c723e */ /* 0x000fe400030006ff */
[----:B------:R-:W-:-:S02]  /*7680*/  F2FP.F16.E4M3.UNPACK_B R42, R41 ;  /* 0x00000029ff2a723e */ /* 0x000fc400020006ff */
[----:B------:R-:W-:Y:S01]  /*7690*/  LOP3.LUT R64, R62, 0xff0000, R59, 0xf8, !PT ;  /* 0x00ff00003e407812 */ /* 0x000fe200078ef83b */
[----:B------:R-:W-:Y:S01]  /*76a0*/  HADD2.F32 R62, -RZ, R60.H0_H0 ;  /* 0x2000003cff3e7230 */ /* 0x000fe20000004100 */
[----:B------:R-:W-:Y:S01]  /*76b0*/  LOP3.LUT R61, R48, 0xff0000, R43, 0xf8, !PT ;  /* 0x00ff0000303d7812 */ /* 0x000fe200078ef82b */
[----:B------:R-:W-:Y:S01]  /*76c0*/  HADD2.F32 R43, -RZ, R42.H1_H1 ;  /* 0x3000002aff2b7230 */ /* 0x000fe20000004100 */
[----:B------:R-:W-:Y:S01]  /*76d0*/  F2FP.F16.E4M3.UNPACK_B R59, R142.H1 ;  /* 0x0000008eff3b723e */ /* 0x000fe200030006ff */
[----:B------:R-:W-:Y:S01]  /*76e0*/  HADD2.F32 R63, -RZ, R60.H1_H1 ;  /* 0x3000003cff3f7230 */ /* 0x000fe20000004100 */
[----:B------:R-:W-:Y:S01]  /*76f0*/  F2FP.F16.E4M3.UNPACK_B R41, R41.H1 ;  /* 0x00000029ff29723e */ /* 0x000fe200030006ff */
[----:B------:R-:W-:Y:S02]  /*7700*/  HADD2.F32 R42, -RZ, R42.H0_H0 ;  /* 0x2000002aff2a7230 */ /* 0x000fe40000004100 */
[----:B------:R-:W-:Y:S01]  /*7710*/  FMUL.FTZ R65, R43, R62 ;  /* 0x0000003e2b417220 */ /* 0x000fe20000410000 */
[----:B------:R-:W-:Y:S01]  /*7720*/  HADD2.F32 R60, -RZ, R59.H0_H0 ;  /* 0x2000003bff3c7230 */ /* 0x000fe20000004100 */
[----:B------:R-:W-:Y:S01]  /*7730*/  F2FP.F16.E4M3.UNPACK_B R143, R143 ;  /* 0x0000008fff8f723e */ /* 0x000fe200020006ff */
[----:B------:R-:W-:-:S02]  /*7740*/  HADD2.F32 R48, -RZ, R41.H1_H1 ;  /* 0x30000029ff307230 */ /* 0x000fc40000004100 */
        /* <DEDUP_REMOVED lines=27> */
[----:B------:R-:W-:Y:S01]  /*7900*/  FFMA.FTZ R65, R41, R142, -R60 ;  /* 0x0000008e29417223 */ /* 0x000fe2000001083c */
        /* <DEDUP_REMOVED lines=49> */
.L_x_473:
[----:B------:R-:W-:Y:S05]  /*7c20*/  BSYNC B2 ;  /* 0x0000000000027941 */ /* 0x000fea0003800000 */
.L_x_472:
[----:B-1----:R0:W-:Y:S02]  /*7c30*/  STG.E.128 desc[UR54][R44.64+0x60], R40 ;  /* 0x000060282c007986 */ /* 0x0021e4000c101d36 */
.L_x_471:
[----:B------:R-:W-:Y:S05]  /*7c40*/  BSYNC B1 ;  /* 0x0000000000017941 */ /* 0x000fea0003800000 */
.L_x_470:
        /* <DEDUP_REMOVED lines=10> */
[----:B------:R-:W-:Y:S01]  /*7cf0*/  LOP3.LUT R47, R55, 0xff0000ff, RZ, 0xc0, !PT ;  /* 0xff0000ff372f7812 */ /* 0x000fe200078ec0ff */
[----:B------:R-:W-:Y:S01]  /*7d00*/  IMAD.MOV.U32 R48, RZ, RZ, R42 ;  /* 0x000000ffff307224 */ /* 0x000fe200078e002a */
[----:B------:R-:W-:Y:S02]  /*7d10*/  SHF.R.U32.HI R56, RZ, 0x10, R55 ;  /* 0x00000010ff387819 */ /* 0x000fe40000011637 */
[--C-:B------:R-:W-:Y:S02]  /*7d20*/  SHF.R.U32.HI R55, RZ, 0x8, R57.reuse ;  /* 0x00000008ff377819 */ /* 0x100fe40000011639 */
[----:B------:R-:W-:Y:S02]  /*7d30*/  LOP3.LUT R54, R57, 0xff0000ff, RZ, 0xc0, !PT ;  /* 0xff0000ff39367812 */ /* 0x000fe400078ec0ff */
[----:B------:R-:W-:Y:S01]  /*7d40*/  SHF.R.U32.HI R58, RZ, 0x10, R57 ;  /* 0x00000010ff3a7819 */ /* 0x000fe20000011639 */
[----:B------:R-:W-:Y:S01]  /*7d50*/  IMAD.SHL.U32 R43, R55, 0x100, RZ ;  /* 0x00000100372b7824 */ /* 0x000fe200078e00ff */
[----:B------:R-:W-:-:S02]  /*7d60*/  SHF.L.U32 R42, R59, 0x8, RZ ;  /* 0x000000083b2a7819 */ /* 0x000fc400000006ff */
[----:B------:R-:W-:Y:S01]  /*7d70*/  F2FP.F16.E4M3.UNPACK_B R55, R91.H1 ;  /* 0x0000005bff37723e */ /* 0x000fe200030006ff */
[----:B------:R-:W-:Y:S01]  /*7d80*/  IMAD.U32 R58, R58, 0x10000, RZ ;  /* 0x000100003a3a7824 */ /* 0x000fe200078e00ff */
[----:B------:R-:W-:Y:S01]  /*7d90*/  LOP3.LUT R43, R54, 0xff00, R43, 0xf8, !PT ;  /* 0x0000ff00362b7812 */ /* 0x000fe200078ef82b */
[----:B------:R-:W-:Y:S01]  /*7da0*/  IMAD.U32 R54, R56, 0x10000, RZ ;  /* 0x0001000038367824 */ /* 0x000fe200078e00ff */
[----:B------:R-:W-:Y:S01]  /*7db0*/  LOP3.LUT R47, R47, 0xff00, R42, 0xf8, !PT ;  /* 0x0000ff002f2f7812 */ /* 0x000fe200078ef82a */
[--C-:B------:R-:W-:Y:S01]  /*7dc0*/  HADD2.F32 R57, -RZ, R55.reuse.H0_H0 ;  /* 0x20000037ff397230 */ /* 0x100fe20000004100 */
[-C--:B------:R-:W-:Y:S02]  /*7dd0*/  F2FP.F16.E4M3.UNPACK_B R42, R41.reuse ;  /* 0x00000029ff2a723e */ /* 0x080fe400020006ff */
[----:B------:R-:W-:Y:S02]  /*7de0*/  LOP3.LUT R56, R47, 0xff0000, R54, 0xf8, !PT ;  /* 0x00ff00002f387812 */ /* 0x000fe400078ef836 */
[----:B------:R-:W-:Y:S01]  /*7df0*/  LOP3.LUT R59, R43, 0xff0000, R58, 0xf8, !PT ;  /* 0x00ff00002b3b7812 */ /* 0x000fe200078ef83a */
[--C-:B------:R-:W-:Y:S01]  /*7e00*/  HADD2.F32 R43, -RZ, R42.reuse.H1_H1 ;  /* 0x3000002aff2b7230 */ /* 0x100fe20000004100 */
[----:B------:R-:W-:Y:S01]  /*7e10*/  F2FP.F16.E4M3.UNPACK_B R54, R90.H1 ;  /* 0x0000005aff36723e */ /* 0x000fe200030006ff */
[----:B------:R-:W-:Y:S01]  /*7e20*/  HADD2.F32 R58, -RZ, R55.H1_H1 ;  /* 0x30000037ff3a7230 */ /* 0x000fe20000004100 */
[----:B------:R-:W-:Y:S01]  /*7e30*/  F2FP.F16.E4M3.UNPACK_B R41, R41.H1 ;  /* 0x00000029ff29723e */ /* 0x000fe200030006ff */
[----:B------:R-:W-:-:S02]  /*7e40*/  HADD2.F32 R42, -RZ, R42.H0_H0 ;  /* 0x2000002aff2a7230 */ /* 0x000fc40000004100 */
[----:B------:R-:W-:Y:S01]  /*7e50*/  FMUL.FTZ R61, R43, R57 ;  /* 0x000000392b3d7220 */ /* 0x000fe20000410000 */
[--C-:B------:R-:W-:Y:S01]  /*7e60*/  HADD2.F32 R55, -RZ, R54.reuse.H0_H0 ;  /* 0x20000036ff377230 */ /* 0x100fe20000004100 */
[----:B------:R-:W-:Y:S01]  /*7e70*/  F2FP.F16.E4M3.UNPACK_B R91, R91 ;  /* 0x0000005bff5b723e */ /* 0x000fe200020006ff */
[--C-:B------:R-:W-:Y:S02]  /*7e80*/  HADD2.F32 R47, -RZ, R41.reuse.H1_H1 ;  /* 0x30000029ff2f7230 */ /* 0x100fe40000004100 */
[C---:B------:R-:W-:Y:S01]  /*7e90*/  FMUL.FTZ R60, R42.reuse, R57 ;  /* 0x000000392a3c7220 */ /* 0x040fe20000410000 */
[----:B------:R-:W-:Y:S02]  /*7ea0*/  HADD2.F32 R41, -RZ, R41.H0_H0 ;  /* 0x20000029ff297230 */ /* 0x000fe40000004100 */
[-C--:B------:R-:W-:Y:S01]  /*7eb0*/  FFMA.FTZ R61, R42, R55.reuse, -R61 ;  /* 0x000000372a3d7223 */ /* 0x080fe2000001083d */
[----:B------:R-:W-:Y:S02]  /*7ec0*/  HADD2.F32 R54, -RZ, R54.H1_H1 ;  /* 0x30000036ff367230 */ /* 0x000fe40000004100 */
[-C--:B------:R-:W-:Y:S01]  /*7ed0*/  FMUL.FTZ R42, R47, R58.reuse ;  /* 0x0000003a2f2a7220 */ /* 0x080fe20000410000 */
[----:B------:R-:W-:Y:S01]  /*7ee0*/  FFMA.FTZ R62, R43, R55, R60 ;  /* 0x000000372b3e7223 */ /* 0x000fe2000001003c */
[C---:B------:R-:W-:Y:S01]  /*7ef0*/  FMUL.FTZ R58, R41.reuse, R58 ;  /* 0x0000003a293a7220 */ /* 0x040fe20000410000 */
[----:B------:R-:W-:Y:S01]  /*7f00*/  F2FP.F16.E4M3.UNPACK_B R90, R90 ;  /* 0x0000005aff5a723e */ /* 0x000fe200020006ff */
[----:B------:R-:W-:Y:S01]  /*7f10*/  FFMA.FTZ R57, R41, R54, -R42 ;  /* 0x0000003629397223 */ /* 0x000fe2000001082a */
[----:B------:R-:W-:Y:S01]  /*7f20*/  F2FP.F16.E4M3.UNPACK_B R41, R40.H1 ;  /* 0x00000028ff29723e */ /* 0x000fe200030006ff */
        /* <DEDUP_REMOVED lines=10> */
[----:B------:R-:W-:-:S02]  /*7fd0*/  HADD2.F32 R91, -RZ, R91.H0_H0 ;  /* 0x2000005bff5b7230 */ /* 0x000fc40000004100 */
[----:B------:R-:W-:Y:S02]  /*7fe0*/  HADD2.F32 R40, -RZ, R40.H1_H1 ;  /* 0x30000028ff287230 */ /* 0x000fe40000004100 */
[-C--:B------:R-:W-:Y:S01]  /*7ff0*/  FFMA.FTZ R55, R42, R47.reuse, -R55 ;  /* 0x0000002f2a377223 */ /* 0x080fe20000010837 */
[----:B------:R-:W-:Y:S02]  /*8000*/  HADD2.F32 R90, -RZ, R90.H0_H0 ;  /* 0x2000005aff5a7230 */ /* 0x000fe40000004100 */
[----:B------:R-:W-:Y:S01]  /*8010*/  FFMA.FTZ R58, R43, R47, R58 ;  /* 0x0000002f2b3a7223 */ /* 0x000fe2000001003a */
[-C--:B------:R-:W-:Y:S01]  /*8020*/  F2FP.F16.E4M3.UNPACK_B R47, R56.reuse.H1 ;  /* 0x00000038ff2f723e */ /* 0x080fe200030006ff */
[-C--:B------:R-:W-:Y:S01]  /*8030*/  FMUL.FTZ R54, R40, R91.reuse ;  /* 0x0000005b28367220 */ /* 0x080fe20000410000 */
[C---:B------:R-:W-:Y:S01]  /*8040*/  FMUL.FTZ R91, R41.reuse, R91 ;  /* 0x0000005b295b7220 */ /* 0x040fe20000410000 */
[----:B------:R-:W-:Y:S02]  /*8050*/  F2FP.F16.E4M3.UNPACK_B R56, R56 ;  /* 0x00000038ff38723e */ /* 0x000fe400020006ff */
[-C--:B------:R-:W-:Y:S01]  /*8060*/  FFMA.FTZ R60, R41, R90.reuse, -R54 ;  /* 0x0000005a293c7223 */ /* 0x080fe20000010836 */
[----:B------:R-:W-:Y:S01]  /*8070*/  F2FP.SATFINITE.E4M3.F32.PACK_AB_MERGE_C R65, R58, R55, RZ ;  /* 0x000000373a41723e */ /* 0x000fe200048070ff */
[----:B------:R-:W-:Y:S01]  /*8080*/  FFMA.FTZ R91, R40, R90, R91 ;  /* 0x0000005a285b7223 */ /* 0x000fe2000001005b */
[----:B------:R-:W-:Y:S01]  /*8090*/  F2FP.F16.E4M3.UNPACK_B R41, R49.H1 ;  /* 0x00000031ff29723e */ /* 0x000fe200030006ff */
[----:B------:R-:W-:Y:S01]  /*80a0*/  HADD2.F32 R54, -RZ, R47.H1_H1 ;  /* 0x3000002fff367230 */ /* 0x000fe20000004100 */
[----:B------:R-:W-:-:S02]  /*80b0*/  F2FP.F16.E4M3.UNPACK_B R55, R59.H1 ;  /* 0x0000003bff37723e */ /* 0x000fc400030006ff */
[-C--:B------:R-:W-:Y:S01]  /*80c0*/  F2FP.F16.E4M3.UNPACK_B R40, R48.reuse.H1 ;  /* 0x00000030ff28723e */ /* 0x080fe200030006ff */
[----:B------:R-:W-:Y:S01]  /*80d0*/  HADD2.F32 R43, -RZ, R41.H1_H1 ;  /* 0x30000029ff2b7230 */ /* 0x000fe20000004100 */
[----:B------:R-:W-:Y:S01]  /*80e0*/  F2FP.F16.E4M3.UNPACK_B R59, R59 ;  /* 0x0000003bff3b723e */ /* 0x000fe200020006ff */
[----:B------:R-:W-:Y:S01]  /*80f0*/  HADD2.F32 R58, -RZ, R55.H1_H1 ;  /* 0x30000037ff3a7230 */ /* 0x000fe20000004100 */
[----:B------:R-:W-:Y:S01]  /*8100*/  F2FP.F16.E4M3.UNPACK_B R49, R49 ;  /* 0x00000031ff31723e */ /* 0x000fe200020006ff */
[----:B------:R-:W-:Y:S01]  /*8110*/  HADD2.F32 R42, -RZ, R41.H0_H0 ;  /* 0x20000029ff2a7230 */ /* 0x000fe20000004100 */
[----:B------:R-:W-:Y:S01]  /*8120*/  F2FP.F16.E4M3.UNPACK_B R48, R48 ;  /* 0x00000030ff30723e */ /* 0x000fe200020006ff */
[----:B------:R-:W-:Y:S02]  /*8130*/  HADD2.F32 R41, -RZ, R40.H1_H1 ;  /* 0x30000028ff297230 */ /* 0x000fe40000004100 */
[----:B------:R-:W-:Y:S01]  /*8140*/  FMUL.FTZ R63, R43, R58 ;  /* 0x0000003a2b3f7220 */ /* 0x000fe20000410000 */
[----:B------:R-:W-:-:S02]  /*8150*/  HADD2.F32 R57, -RZ, R59.H1_H1 ;  /* 0x3000003bff397230 */ /* 0x000fc40000004100 */
[C---:B------:R-:W-:Y:S01]  /*8160*/  FMUL.FTZ R66, R42.reuse, R58 ;  /* 0x0000003a2a427220 */ /* 0x040fe20000410000 */
[----:B------:R-:W-:Y:S02]  /*8170*/  HADD2.F32 R40, -RZ, R40.H0_H0 ;  /* 0x20000028ff287230 */ /* 0x000fe40000004100 */
[-C--:B------:R-:W-:Y:S01]  /*8180*/  FFMA.FTZ R64, R42, R54.reuse, -R63 ;  /* 0x000000362a407223 */ /* 0x080fe2000001083f */
[----:B------:R-:W-:Y:S02]  /*8190*/  HADD2.F32 R42, -RZ, R56.H1_H1 ;  /* 0x30000038ff2a7230 */ /* 0x000fe40000004100 */
[-C--:B------:R-:W-:Y:S01]  /*81a0*/  FMUL.FTZ R63, R41, R57.reuse ;  /* 0x00000039293f7220 */ /* 0x080fe20000410000 */
[----:B------:R-:W-:Y:S02]  /*81b0*/  HADD2.F32 R59, -RZ, R59.H0_H0 ;  /* 0x2000003bff3b7230 */ /* 0x000fe40000004100 */
[C---:B------:R-:W-:Y:S01]  /*81c0*/  FMUL.FTZ R58, R40.reuse, R57 ;  /* 0x00000039283a7220 */ /* 0x040fe20000410000 */
[----:B------:R-:W-:Y:S01]  /*81d0*/  FFMA.FTZ R57, R43, R54, R66 ;  /* 0x000000362b397223 */ /* 0x000fe20000010042 */
[----:B------:R-:W-:Y:S01]  /*81e0*/  FFMA.FTZ R63, R40, R42, -R63 ;  /* 0x0000002a283f7223 */ /* 0x000fe2000001083f */
[----:B------:R-:W-:-:S02]  /*81f0*/  HADD2.F32 R40, -RZ, R48.H0_H0 ;  /* 0x20000030ff287230 */ /* 0x000fc40000004100 */
[----:B------:R-:W-:Y:S01]  /*8200*/  FFMA.FTZ R58, R41, R42, R58 ;  /* 0x0000002a293a7223 */ /* 0x000fe2000001003a */
[--C-:B------:R-:W-:Y:S01]  /*8210*/  HADD2.F32 R41, -RZ, R49.reuse.H0_H0 ;  /* 0x20000031ff297230 */ /* 0x100fe20000004100 */
[----:B------:R-:W-:Y:S01]  /*8220*/  F2FP.SATFINITE.E4M3.F32.PACK_AB_MERGE_C R57, R57, R64, RZ ;  /* 0x000000403939723e */ /* 0x000fe200048070ff */
[----:B------:R-:W-:Y:S02]  /*8230*/  HADD2.F32 R49, -RZ, R49.H1_H1 ;  /* 0x30000031ff317230 */ /* 0x000fe40000004100 */
[----:B------:R-:W-:Y:S01]  /*8240*/  HADD2.F32 R54, -RZ, R55.H0_H0 ;  /* 0x20000037ff367230 */ /* 0x000fe20000004100 */
[----:B------:R-:W-:Y:S01]  /*8250*/  F2FP.SATFINITE.E4M3.F32.PACK_AB_MERGE_C R58, R58, R63, RZ ;  /* 0x0000003f3a3a723e */ /* 0x000fe200048070ff */
[----:B------:R-:W-:Y:S02]  /*8260*/  HADD2.F32 R48, -RZ, R48.H1_H1 ;  /* 0x30000030ff307230 */ /* 0x000fe40000004100 */
[----:B------:R-:W-:Y:S02]  /*8270*/  HADD2.F32 R42, -RZ, R47.H0_H0 ;  /* 0x2000002fff2a7230 */ /* 0x000fe40000004100 */
[----:B------:R-:W-:-:S02]  /*8280*/  HADD2.F32 R43, -RZ, R56.H0_H0 ;  /* 0x20000038ff2b7230 */ /* 0x000fc40000004100 */
[-C--:B------:R-:W-:Y:S01]  /*8290*/  FMUL.FTZ R56, R49, R54.reuse ;  /* 0x0000003631387220 */ /* 0x080fe20000410000 */
[-C--:B------:R-:W-:Y:S01]  /*82a0*/  FMUL.FTZ R47, R48, R59.reuse ;  /* 0x0000003b302f7220 */ /* 0x080fe20000410000 */
[C---:B------:R-:W-:Y:S01]  /*82b0*/  FMUL.FTZ R54, R41.reuse, R54 ;  /* 0x0000003629367220 */ /* 0x040fe20000410000 */
[C---:B------:R-:W-:Y:S01]  /*82c0*/  FMUL.FTZ R59, R40.reuse, R59 ;  /* 0x0000003b283b7220 */ /* 0x040fe20000410000 */
[-C--:B------:R-:W-:Y:S01]  /*82d0*/  FFMA.FTZ R56, R41, R42.reuse, -R56 ;  /* 0x0000002a29387223 */ /* 0x080fe20000010838 */
[-C--:B------:R-:W-:Y:S01]  /*82e0*/  FFMA.FTZ R47, R40, R43.reuse, -R47 ;  /* 0x0000002b282f7223 */ /* 0x080fe2000001082f */
[----:B------:R-:W-:Y:S01]  /*82f0*/  FFMA.FTZ R49, R49, R42, R54 ;  /* 0x0000002a31317223 */ /* 0x000fe20000010036 */
[----:B------:R-:W-:Y:S01]  /*8300*/  FFMA.FTZ R48, R48, R43, R59 ;  /* 0x0000002b30307223 */ /* 0x000fe2000001003b */
[----:B------:R-:W-:Y:S02]  /*8310*/  F2FP.SATFINITE.E4M3.F32.PACK_AB_MERGE_C R41, R62, R61, R67 ;  /* 0x0000003d3e29723e */ /* 0x000fe40004807043 */
[----:B------:R-:W-:-:S02]  /*8320*/  F2FP.SATFINITE.E4M3.F32.PACK_AB_MERGE_C R40, R91, R60, R65 ;  /* 0x0000003c5b28723e */ /* 0x000fc40004807041 */
[----:B------:R-:W-:Y:S02]  /*8330*/  F2FP.SATFINITE.E4M3.F32.PACK_AB_MERGE_C R42, R48, R47, R58 ;  /* 0x0000002f302a723e */ /* 0x000fe4000480703a */
[----:B------:R-:W-:-:S07]  /*8340*/  F2FP.SATFINITE.E4M3.F32.PACK_AB_MERGE_C R43, R49, R56, R57 ;  /* 0x00000038312b723e */ /* 0x000fce0004807039 */
.L_x_477:
[----:B------:R-:W-:Y:S05]  /*8350*/  BSYNC B2 ;  /* 0x0000000000027941 */ /* 0x000fea0003800000 */
.L_x_476:
[----:B-1----:R0:W-:Y:S02]  /*8360*/  STG.E.128 desc[UR54][R44.64+0x80], R40 ;  /* 0x000080282c007986 */ /* 0x0021e4000c101d36 */
.L_x_475:
[----:B------:R-:W-:Y:S05]  /*8370*/  BSYNC B1 ;  /* 0x0000000000017941 */ /* 0x000fea0003800000 */
.L_x_474:
[----:B------:R-:W-:-:S13]  /*8380*/  ISETP.NE.AND P2, PT, R37, RZ, PT ;  /* 0x000000ff2500720c */ /* 0x000fda0003f45270 */
        /* <DEDUP_REMOVED lines=111> */
.L_x_479:
[----:B------:R-:W-:Y:S05]  /*8a80*/  BSYNC B1 ;  /* 0x0000000000017941 */ /* 0x000fea0003800000 */
.L_x_478:
[----:B-1----:R0:W-:Y:S01]  /*8a90*/  STG.E.128 desc[UR54][R44.64+0xa0], R40 ;  /* 0x0000a0282c007986 */ /* 0x0021e2000c101d36 */
[----:B------:R-:W-:Y:S05]  /*8aa0*/  BRA `(.L_x_457) ;  /* 0x0000006800587947 */ /* 0x000fea0003800000 */
.L_x_425:
[----:B------:R-:W-:Y:S01]  /*8ab0*/  ISETP.GE.AND P4, PT, R168, R38, PT ;  /* 0x00000026a800720c */ /* 0x000fe20003f86270 */
[----:B------:R-:W-:Y:S01]  /*8ac0*/  BSSY B1, `(.L_x_480) ;  /* 0x000002a000017945 */ /* 0x000fe20003800000 */
[----:B------:R-:W-:Y:S02]  /*8ad0*/  CS2R R64, SRZ ;  /* 0x0000000000407805 */ /* 0x000fe4000001ff00 */
[----:B0-----:R-:W-:Y:S02]  /*8ae0*/  CS2R R40, SRZ ;  /* 0x0000000000287805 */ /* 0x001fe4000001ff00 */
        /* <DEDUP_REMOVED lines=14> */
[----:B------:R-:W-:Y:S02]  /*8bd0*/  IADD3 R66, P1, P2, R108, UR4, R90 ;  /* 0x000000046c427c10 */ /* 0x000fe4000fa3e05a */
[----:B------:R-:W-:Y:S02]  /*8be0*/  CS2R R54, SRZ ;  /* 0x0000000000367805 */ /* 0x000fe4000001ff00 */
[----:B------:R-:W-:Y:S02]  /*8bf0*/  CS2R R40, SRZ ;  /* 0x0000000000287805 */ /* 0x000fe4000001ff00 */
[----:B------:R-:W-:Y:S02]  /*8c00*/  CS2R R42, SRZ ;  /* 0x00000000002a7805 */ /* 0x000fe4000001ff00 */
[----:B------:R-:W-:Y:S01]  /*8c10*/  IADD3.X R67, R12, UR5, R39, P1, P2 ;  /* 0x000000050c437c10 */ /* 0x000fe20008fe4427 */
[----:B------:R-:W-:-:S02]  /*8c20*/  ULDC.64 UR4, c[0x0][0x3e0] ;  /* 0x0000f80000047ab9 */ /* 0x000fc40000000a00 */
[----:B------:R-:W-:-:S04]  /*8c30*/  IADD3 R68, P1, P2, R102, UR4, R88 ;  /* 0x0000000466447c10 */ /* 0x000fc8000fa3e058 */
[----:B------:R-:W-:Y:S02]  /*8c40*/  IADD3.X R69, R14, UR5, R96, P1, P2 ;  /* 0x000000050e457c10 */ /* 0x000fe40008fe4460 */
[----:B------:R-:W-:Y:S02]  /*8c50*/  ISETP.GE.AND P1, PT, R22, R136, PT ;  /* 0x000000881600720c */ /* 0x000fe40003f26270 */
[----:B------:R-:W-:Y:S02]  /*8c60*/  CS2R R56, SRZ ;  /* 0x0000000000387805 */ /* 0x000fe4000001ff00 */
[----:B------:R-:W-:Y:S02]  /*8c70*/  CS2R R58, SRZ ;  /* 0x00000000003a7805 */ /* 0x000fe4000001ff00 */
[----:B------:R-:W-:Y:S02]  /*8c80*/  CS2R R44, SRZ ;  /* 0x00000000002c7805 */ /* 0x000fe4000001ff00 */
[----:B------:R-:W-:-:S05]  /*8c90*/  CS2R R46, SRZ ;  /* 0x00000000002e7805 */ /* 0x000fca000001ff00 */
[----:B------:R0:W5:Y:S04]  /*8ca0*/  @!P1 LDG.E.128 R52, desc[UR54][R66.64] ;  /* 0x0000003642349981 */ /* 0x000168000c1e1d00 */
[----:B------:R0:W5:Y:S01]  /*8cb0*/  @!P1 LDG.E.128 R40, desc[UR54][R68.64] ;  /* 0x0000003644289981 */ /* 0x000162000c1e1d00 */
[----:B------:R-:W-:Y:S02]  /*8cc0*/  ISETP.GE.AND P1, PT, R169, R136, PT ;  /* 0x00000088a900720c */ /* 0x000fe40003f26270 */
[----:B------:R-:W-:Y:S02]  /*8cd0*/  CS2R R60, SRZ ;  /* 0x00000000003c7805 */ /* 0x000fe4000001ff00 */
[----:B------:R-:W-:Y:S02]  /*8ce0*/  CS2R R62, SRZ ;  /* 0x00000000003e7805 */ /* 0x000fe4000001ff00 */
[----:B------:R-:W-:-:S02]  /*8cf0*/  CS2R R48, SRZ ;  /* 0x0000000000307805 */ /* 0x000fc4000001ff00 */
[----:B------:R-:W-:-:S05]  /*8d00*/  CS2R R50, SRZ ;  /* 0x0000000000327805 */ /* 0x000fca000001ff00 */
[----:B------:R0:W5:Y:S04]  /*8d10*/  @!P1 LDG.E.128 R56, desc[UR54][R66.64+0x20] ;  /* 0x0000203642389981 */ /* 0x000168000c1e1d00 */
[----:B------:R0:W5:Y:S01]  /*8d20*/  @!P1 LDG.E.128 R44, desc[UR54][R68.64+0x20] ;  /* 0x00002036442c9981 */ /* 0x000162000c1e1d00 */
[----:B------:R-:W-:-:S13]  /*8d30*/  ISETP.GE.AND P1, PT, R170, R136, PT ;  /* 0x00000088aa00720c */ /* 0x000fda0003f26270 */
[----:B------:R0:W5:Y:S04]  /*8d40*/  @!P1 LDG.E.128 R60, desc[UR54][R66.64+0x40] ;  /* 0x00004036423c9981 */ /* 0x000168000c1e1d00 */
[----:B------:R0:W5:Y:S02]  /*8d50*/  @!P1 LDG.E.128 R48, desc[UR54][R68.64+0x40] ;  /* 0x0000403644309981 */ /* 0x000164000c1e1d00 */
.L_x_481:
[----:B------:R-:W-:Y:S05]  /*8d60*/  BSYNC B1 ;  /* 0x0000000000017941 */ /* 0x000fea0003800000 */
.L_x_480:
[----:B------:R-:W-:Y:S01]  /*8d70*/  ISETP.GE.AND P2, PT, R211, R38, PT ;  /* 0x00000026d300720c */ /* 0x000fe20003f46270 */
[----:B------:R-:W-:Y:S01]  /*8d80*/  BSSY B1, `(.L_x_482) ;  /* 0x000002e000017945 */ /* 0x000fe20003800000 */
[----:B0-----:R-:W-:Y:S02]  /*8d90*/  CS2R R66, SRZ ;  /* 0x0000000000427805 */ /* 0x001fe4000001ff00 */
        /* <DEDUP_REMOVED lines=10> */
[----:B------:R-:W-:Y:S01]  /*8e40*/  CS2R R86, SRZ ;  /* 0x0000000000567805 */ /* 0x000fe2000001ff00 */
[----:B------:R-:W-:Y:S01]  /*8e50*/  IMAD.MOV.U32 R183, RZ, RZ, R42 ;  /* 0x000000ffffb77224 */ /* 0x000fe200078e002a */
[----:B------:R-:W-:Y:S06]  /*8e60*/  @P2 BRA `(.L_x_483) ;  /* 0x00000000007c2947 */ /* 0x000fec0003800000 */
[----:B------:R-:W-:Y:S01]  /*8e70*/  IADD3 R89, P1, P5, R108, R90, R8 ;  /* 0x0000005a6c597210 */ /* 0x000fe20007d3e008 */
[----:B------:R-:W-:Y:S01]  /*8e80*/  ULDC.64 UR4, c[0x0][0x3c8] ;  /* 0x0000f20000047ab9 */ /* 0x000fe20000000a00 */
[----:B------:R-:W-:Y:S02]  /*8e90*/  CS2R R76, SRZ ;  /* 0x00000000004c7805 */ /* 0x000fe4000001ff00 */
[----:B------:R-:W-:Y:S02]  /*8ea0*/  CS2R R78, SRZ ;  /* 0x00000000004e7805 */ /* 0x000fe4000001ff00 */
[----:B------:R-:W-:Y:S02]  /*8eb0*/  IADD3.X R39, R12, R39, R7, P1, P5 ;  /* 0x000000270c277210 */ /* 0x000fe40000fea407 */
[----:B------:R-:W-:Y:S02]  /*8ec0*/  CS2R R64, SRZ ;  /* 0x0000000000407805 */ /* 0x000fe4000001ff00 */
[----:B------:R-:W-:-:S02]  /*8ed0*/  IADD3 R90, P1, P5, R102, R88, R10 ;  /* 0x00000058665a7210 */ /* 0x000fc40007d3e00a */
[----:B------:R-:W-:Y:S02]  /*8ee0*/  CS2R R66, SRZ ;  /* 0x0000000000427805 */ /* 0x000fe4000001ff00 */
[----:B------:R-:W-:Y:S02]  /*8ef0*/  IADD3.X R96, R14, R96, R9, P1, P5 ;  /* 0x000000600e607210 */ /* 0x000fe40000fea409 */
[----:B------:R-:W-:-:S04]  /*8f00*/  IADD3 R88, P1, R89, UR4, RZ ;  /* 0x0000000459587c10 */ /* 0x000fc8000ff3e0ff */
[----:B------:R-:W-:Y:S01]  /*8f10*/  IADD3.X R89, R39, UR5, RZ, P1, !PT ;  /* 0x0000000527597c10 */ /* 0x000fe20008ffe4ff */
[----:B------:R-:W-:Y:S02]  /*8f20*/  ULDC.64 UR4, c[0x0][0x3e0] ;  /* 0x0000f80000047ab9 */ /* 0x000fe40000000a00 */
[----:B------:R-:W-:-:S04]  /*8f30*/  IADD3 R90, P1, R90, UR4, RZ ;  /* 0x000000045a5a7c10 */ /* 0x000fc8000ff3e0ff */
[----:B------:R-:W-:Y:S02]  /*8f40*/  IADD3.X R91, R96, UR5, RZ, P1, !PT ;  /* 0x00000005605b7c10 */ /* 0x000fe40008ffe4ff */
        /* <DEDUP_REMOVED lines=17> */
.L_x_483:
[----:B------:R-:W-:Y:S05]  /*9060*/  BSYNC B1 ;  /* 0x0000000000017941 */ /* 0x000fea0003800000 */
.L_x_482:
        /* <DEDUP_REMOVED lines=23> */
[----:B------:R-:W-:Y:S01]  /*91e0*/  IMAD.MOV.U32 R151, RZ, RZ, R84 ;  /* 0x000000ffff977224 */ /* 0x000fe200078e0054 */
[----:B------:R-:W-:Y:S06]  /*91f0*/  @!P1 BRA `(.L_x_484) ;  /* 0x0000000000049947 */ /* 0x000fec0003800000 */
[----:B------:R-:W-:Y:S01]  /*9200*/  BPT.TRAP 0x1 ;  /* 0x000000040000795c */ /* 0x000fe20000300000 */
.L_x_484:
[----:B------:R-:W-:Y:S01]  /*9210*/  IMAD R39, R19, 0x8, R18 ;  /* 0x0000000813277824 */ /* 0x000fe200078e0212 */
[----:B------:R-:W-:Y:S01]  /*9220*/  SHF.L.U32 R96, R171, 0x1f, RZ ;  /* 0x0000001fab607819 */ /* 0x000fe200000006ff */
[----:B------:R-:W1:Y:S01]  /*9230*/  LDC R153, c[0x0][0x2e4] ;  /* 0x0000b900ff997b82 */ /* 0x000e620000000800 */
[----:B------:R-:W-:Y:S02]  /*9240*/  BSSY B1, `(.L_x_485) ;  /* 0x0000004000017945 */ /* 0x000fe40003800000 */
[----:B------:R-:W2:Y:S05]  /*9250*/  SYNCS.PHASECHK.TRANS64.TRYWAIT P5, [R39+URZ+0x29890], R96 ;  /* 0x02989060270075a7 */ /* 0x000eaa00080a017f */
[----:B------:R-:W3:Y:S01]  /*9260*/  LDC.64 R138, c[0x0][0x2f0] ;  /* 0x0000bc00ff8a7b82 */ /* 0x000ee20000000a00 */
[----:B--2---:R-:W-:Y:S05]  /*9270*/  @!P5 BRA `(.L_x_486) ;  /* 0x000001d400fcd947 */ /* 0x004fea0003800000 */
.L_x_737:
[----:B------:R-:W-:Y:S05]  /*9280*/  BSYNC B1 ;  /* 0x0000000000017941 */ /* 0x000fea0003800000 */
.L_x_485:
[----:B------:R-:W-:Y:S01]  /*9290*/  BSSY B1, `(.L_x_487) ;  /* 0x00002ee000017945 */ /* 0x000fe20003800000 */
[----:B-1----:R-:W-:Y:S02]  /*92a0*/  IMAD.IADD R158, R153, 0x1, -R97 ;  /* 0x00000001999e7824 */ /* 0x002fe400078e0a61 */
[----:B------:R-:W-:Y:S01]  /*92b0*/  IMAD.MOV.U32 R141, RZ, RZ, R93 ;  /* 0x000000ffff8d7224 */ /* 0x000fe200078e005d */
[----:B------:R-:W-:Y:S06]  /*92c0*/  @P4 BRA `(.L_x_488) ;  /* 0x0000002c00a84947 */ /* 0x000fec0003800000 */
[----:B------:R-:W-:Y:S01]  /*92d0*/  ISETP.NE.AND P4, PT, R32, RZ, PT ;  /* 0x000000ff2000720c */ /* 0x000fe20003f85270 */
[-C--:B0--3--:R-:W-:Y:S01]  /*92e0*/  IMAD R88, R137, R138.reuse, RZ ;  /* 0x0000008a89587224 */ /* 0x089fe200078e02ff */
[----:B------:R-:W-:Y:S01]  /*92f0*/  BSSY B2, `(.L_x_489) ;  /* 0x00000f6000027945 */ /* 0x000fe20003800000 */
[----:B------:R-:W-:-:S04]  /*9300*/  IMAD.WIDE.U32 R142, R168, R138, R140 ;  /* 0x0000008aa88e7225 */ /* 0x000fc800078e008c */
[----:B------:R-:W-:-:S04]  /*9310*/  IMAD R89, R168, R139, R88 ;  /* 0x0000008ba8597224 */ /* 0x000fc800078e0258 */
[----:B------:R-:W-:Y:S02]  /*9320*/  IMAD.IADD R178, R89, 0x1, R143 ;  /* 0x0000000159b27824 */ /* 0x000fe400078e028f */
[----:B------:R-:W-:Y:S05]  /*9330*/  @!P4 BRA `(.L_x_490) ;  /* 0x0000000c00c4c947 */ /* 0x000fea0003800000 */
[----:B------:R-:W-:Y:S01]  /*9340*/  SEL R88, R97, R158, !P0 ;  /* 0x0000009e61587207 */ /* 0x000fe20004000000 */
[----:B------:R-:W-:Y:S01]  /*9350*/  BSSY B3, `(.L_x_491) ;  /* 0x00000e5000037945 */ /* 0x000fe20003800000 */
[----:B------:R-:W-:Y:S02]  /*9360*/  IADD3 R186, P4, P5, R116, R142, R20 ;  /* 0x0000008e74ba7210 */ /* 0x000fe40007d9e014 */
[----:B------:R-:W-:Y:S02]  /*9370*/  SHF.R.S32.HI R89, RZ, 0x1f, R88 ;  /* 0x0000001fff597819 */ /* 0x000fe40000011458 */
[----:B------:R-:W-:Y:S02]  /*9380*/  IADD3.X R184, R0, R178, R28, P4, P5 ;  /* 0x000000b200b87210 */ /* 0x000fe400027ea41c */
[----:B------:R-:W-:Y:S02]  /*9390*/  LEA.HI R88, R89, R88, RZ, 0x5 ;  /* 0x0000005859587211 */ /* 0x000fe400078f28ff */
[----:B------:R-:W-:-:S02]  /*93a0*/  ISETP.GE.AND P4, PT, R22, R136, PT ;  /* 0x000000881600720c */ /* 0x000fc40003f86270 */
[----:B------:R-:W-:-:S04]  /*93b0*/  LEA.HI.SX32 R88, R88, R15, 0x1b ;  /* 0x0000000f58587211 */ /* 0x000fc800078fdaff */
[----:B------:R-:W-:Y:S02]  /*93c0*/  SHF.R.S32.HI R89, RZ, 0x1f, R88 ;  /* 0x0000001fff597819 */ /* 0x000fe40000011458 */
[----:B------:R-:W-:Y:S02]  /*93d0*/  SHF.L.U32 R187, R88, 0x4, RZ ;  /* 0x0000000458bb7819 */ /* 0x000fe400000006ff */
[----:B------:R-:W-:Y:S02]  /*93e0*/  LEA.HI R89, R89, R88, RZ, 0x2 ;  /* 0x0000005859597211 */ /* 0x000fe400078f10ff */
[----:B------:R-:W-:Y:S02]  /*93f0*/  LOP3.LUT R88, R172, 0x30, R187, 0xf8, !PT ;  /* 0x00000030ac587812 */ /* 0x000fe400078ef8bb */
[----:B------:R-:W-:Y:S02]  /*9400*/  SHF.R.S32.HI R89, RZ, 0x2, R89 ;  /* 0x00000002ff597819 */ /* 0x000fe40000011459 */
[----:B------:R-:W-:-:S03]  /*9410*/  LOP3.LUT R88, R88, R173, RZ, 0x3c, !PT ;  /* 0x000000ad58587212 */ /* 0x000fc600078e3cff */
[----:B------:R-:W-:-:S04]  /*9420*/  IMAD R89, R89, 0x2800, R174 ;  /* 0x0000280059597824 */ /* 0x000fc800078e02ae */
[----:B------:R-:W-:Y:S02]  /*9430*/  IMAD.IADD R88, R89, 0x1, R88 ;  /* 0x0000000159587824 */ /* 0x000fe400078e0258 */
[C---:B------:R-:W-:Y:S02]  /*9440*/  IMAD R89, R19.reuse, 0x7800, R135 ;  /* 0x0000780013597824 */ /* 0x040fe400078e0287 */
[----:B------:R-:W-:Y:S02]  /*9450*/  IMAD R91, R19, 0x7800, R88 ;  /* 0x00007800135b7824 */ /* 0x000fe400078e0258 */
[C---:B------:R-:W-:Y:S02]  /*9460*/  IMAD.IADD R89, R18.reuse, 0x1, R89 ;  /* 0x0000000112597824 */ /* 0x040fe400078e0259 */
[----:B------:R-:W-:-:S04]  /*9470*/  IMAD.IADD R92, R18, 0x1, R91 ;  /* 0x00000001125c7824 */ /* 0x000fc800078e025b */
[----:B------:R-:W0:Y:S04]  /*9480*/  LDS.128 R88, [R89+0x1a400] ;  /* 0x01a4000059587984 */ /* 0x000e280000000c00 */
[----:B------:R-:W1:Y:S01]  /*9490*/  LDS.128 R92, [R92+0x1a400] ;  /* 0x01a400005c5c7984 */ /* 0x000e620000000c00 */
[----:B------:R-:W-:Y:S05]  /*94a0*/  @P4 BRA `(.L_x_492) ;  /* 0x0000000c003c4947 */ /* 0x000fea0003800000 */
[----:B------:R-:W-:Y:S02]  /*94b0*/  F2FP.F16.E4M3.UNPACK_B R192, R188.H1 ;  /* 0x000000bcffc0723e */ /* 0x000fe400030006ff */
[----:B-1----:R-:W-:Y:S02]  /*94c0*/  F2FP.F16.E4M3.UNPACK_B R189, R92.H1 ;  /* 0x0000005cffbd723e */ /* 0x002fe400030006ff */
[----:B0-----:R-:W-:Y:S01]  /*94d0*/  F2FP.F16.E4M3.UNPACK_B R54, R88.H1 ;  /* 0x00000058ff36723e */ /* 0x001fe200030006ff */
[----:B------:R-:W-:Y:S01]  /*94e0*/  HADD2.F32 R193, -RZ, R192.H0_H0 ;  /* 0x200000c0ffc17230 */ /* 0x000fe20000004100 */
[----:B------:R-:W-:Y:S01]  /*94f0*/  F2FP.F16.E4M3.UNPACK_B R52, R190.H1 ;  /* 0x000000beff34723e */ /* 0x000fe200030006ff */
[----:B------:R-:W-:Y:S01]  /*9500*/  HADD2.F32 R40, -RZ, R189.H0_H0 ;  /* 0x200000bdff287230 */ /* 0x000fe20000004100 */
[----:B------:R-:W-:Y:S01]  /*9510*/  F2FP.F16.E4M3.UNPACK_B R88, R88 ;  /* 0x00000058ff58723e */ /* 0x000fe200020006ff */
[----:B------:R-:W-:Y:S01]  /*9520*/  HADD2.F32 R42, -RZ, R54.H0_H0 ;  /* 0x20000036ff2a7230 */ /* 0x000fe20000004100 */
[----:B------:R-:W-:Y:S01]  /*9530*/  F2FP.F16.E4M3.UNPACK_B R226, R90.H1 ;  /* 0x0000005affe2723e */ /* 0x000fe200030006ff */
[----:B------:R-:W-:-:S02]  /*9540*/  HADD2.F32 R191, -RZ, R52.H0_H0 ;  /* 0x20000034ffbf7230 */ /* 0x000fc40000004100 */
[-C--:B------:R-:W-:Y:S01]  /*9550*/  FMUL.FTZ R195, R40, R193.reuse ;  /* 0x000000c128c37220 */ /* 0x080fe20000410000 */
[----:B------:R-:W-:Y:S02]  /*9560*/  HADD2.F32 R192, -RZ, R192.H1_H1 ;  /* 0x300000c0ffc07230 */ /* 0x000fe40000004100 */
[C---:B------:R-:W-:Y:S01]  /*9570*/  FMUL.FTZ R193, R42.reuse, R193 ;  /* 0x000000c12ac17220 */ /* 0x040fe20000410000 */
[----:B------:R-:W-:Y:S02]  /*9580*/  HADD2.F32 R189, -RZ, R189.H1_H1 ;  /* 0x300000bdffbd7230 */ /* 0x000fe40000004100 */
[-C--:B------:R-:W-:Y:S01]  /*9590*/  FFMA.FTZ R42, R42, R191.reuse, -R195 ;  /* 0x000000bf2a2a7223 */ /* 0x080fe200000108c3 */
[----:B------:R-:W-:Y:S02]  /*95a0*/  HADD2.F32 R54, -RZ, R54.H1_H1 ;  /* 0x30000036ff367230 */ /* 0x000fe40000004100 */
[----:B------:R-:W-:Y:S01]  /*95b0*/  FFMA.FTZ R40, R40, R191, R193 ;  /* 0x000000bf28287223 */ /* 0x000fe200000100c1 */
[----:B------:R-:W-:-:S02]  /*95c0*/  HADD2.F32 R52, -RZ, R52.H1_H1 ;  /* 0x30000034ff347230 */ /* 0x000fc40000004100 */
[CC--:B------:R-:W-:Y:S01]  /*95d0*/  FMUL.FTZ R191, R189.reuse, R192.reuse ;  /* 0x000000c0bdbf7220 */ /* 0x0c0fe20000410000 */
[----:B------:R-:W-:Y:S01]  /*95e0*/  F2FP.F16.E4M3.UNPACK_B R229, R185.H1 ;  /* 0x000000b9ffe5723e */ /* 0x000fe200030006ff */
[C---:B------:R-:W-:Y:S01]  /*95f0*/  FMUL.FTZ R192, R54.reuse, R192 ;  /* 0x000000c036c07220 */ /* 0x040fe20000410000 */
[--C-:B------:R-:W-:Y:S02]  /*9600*/  HADD2.F32 R230, -RZ, R226.reuse.H0_H0 ;  /* 0x200000e2ffe67230 */ /* 0x100fe40000004100 */
[-C--:B------:R-:W-:Y:S01]  /*9610*/  FFMA.FTZ R191, R54, R52.reuse, -R191 ;  /* 0x0000003436bf7223 */ /* 0x080fe200000108bf */
[----:B------:R-:W-:Y:S02]  /*9620*/  HADD2.F32 R226, -RZ, R226.H1_H1 ;  /* 0x300000e2ffe27230 */ /* 0x000fe40000004100 */
[----:B------:R-:W-:Y:S01]  /*9630*/  FFMA.FTZ R189, R189, R52, R192 ;  /* 0x00000034bdbd7223 */ /* 0x000fe200000100c0 */
[----:B------:R-:W-:Y:S01]  /*9640*/  F2FP.F16.E4M3.UNPACK_B R192, R188 ;  /* 0x000000bcffc0723e */ /* 0x000fe200020006ff */
[--C-:B------:R-:W-:Y:S01]  /*9650*/  HADD2.F32 R188, -RZ, R88.reuse.H0_H0 ;  /* 0x20000058ffbc7230 */ /* 0x100fe20000004100 */
[----:B------:R-:W-:Y:S01]  /*9660*/  F2FP.F16.E4M3.UNPACK_B R52, R92 ;  /* 0x0000005cff34723e */ /* 0x000fe200020006ff */
[----:B------:R-:W-:Y:S01]  /*9670*/  HADD2.F32 R88, -RZ, R88.H1_H1 ;  /* 0x30000058ff587230 */ /* 0x000fe20000004100 */
[----:B------:R-:W-:Y:S01]  /*9680*/  F2FP.F16.E4M3.UNPACK_B R92, R190 ;  /* 0x000000beff5c723e */ /* 0x000fe200020006ff */
[----:B------:R-:W-:Y:S01]  /*9690*/  HADD2.F32 R195, -RZ, R192.H0_H0 ;  /* 0x200000c0ffc37230 */ /* 0x000fe20000004100 */
[----:B------:R-:W-:Y:S01]  /*96a0*/  F2FP.F16.E4M3.UNPACK_B R90, R90 ;  /* 0x0000005aff5a723e */ /* 0x000fe200020006ff */
[----:B------:R-:W-:Y:S01]  /*96b0*/  HADD2.F32 R54, -RZ, R52.H0_H0 ;  /* 0x20000034ff367230 */ /* 0x000fe20000004100 */
[----:B------:R-:W-:Y:S01]  /*96c0*/  SHF.R.U32.HI R190, RZ, 0x10, R53 ;  /* 0x00000010ffbe7819 */ /* 0x000fe20000011635 */
[----:B------:R-:W-:Y:S01]  /*96d0*/  HADD2.F32 R193, -RZ, R92.H0_H0 ;  /* 0x2000005cffc17230 */ /* 0x000fe20000004100 */
[----:B------:R-:W-:Y:S01]  /*96e0*/  SHF.R.U32.HI R194, RZ, 0x8, R41 ;  /* 0x00000008ffc27819 */ /* 0x000fe20000011629 */
[----:B------:R-:W-:-:S02]  /*96f0*/  HADD2.F32 R52, -RZ, R52.H1_H1 ;  /* 0x30000034ff347230 */ /* 0x000fc40000004100 */
[-C--:B------:R-:W-:Y:S01]  /*9700*/  FMUL.FTZ R225, R54, R195.reuse ;  /* 0x000000c336e17220 */ /* 0x080fe20000410000 */
[C---:B------:R-:W-:Y:S01]  /*9710*/  FMUL.FTZ R195, R188.reuse, R195 ;  /* 0x000000c3bcc37220 */ /* 0x040fe20000410000 */
[--C-:B------:R-:W-:Y:S01]  /*9720*/  HADD2.F32 R231, -RZ, R229.reuse.H0_H0 ;  /* 0x200000e5ffe77230 */ /* 0x100fe20000004100 */
[----:B------:R-:W-:Y:S01]  /*9730*/  F2FP.F16.E4M3.UNPACK_B R185, R185 ;  /* 0x000000b9ffb9723e */ /* 0x000fe200020006ff */
[-C--:B------:R-:W-:Y:S01]  /*9740*/  FFMA.FTZ R188, R188, R193.reuse, -R225 ;  /* 0x000000c1bcbc7223 */ /* 0x080fe200000108e1 */
[----:B------:R-:W-:Y:S01]  /*9750*/  FFMA.FTZ R54, R54, R193, R195 ;  /* 0x000000c136367223 */ /* 0x000fe200000100c3 */
[----:B------:R-:W-:Y:S01]  /*9760*/  HADD2.F32 R195, -RZ, R192.H1_H1 ;  /* 0x300000c0ffc37230 */ /* 0x000fe20000004100 */
[----:B------:R-:W-:Y:S01]  /*9770*/  SHF.R.U32.HI R192, RZ, 0x10, R55 ;  /* 0x00000010ffc07819 */ /* 0x000fe20000011637 */
[----:B------:R-:W-:Y:S01]  /*9780*/  HADD2.F32 R193, -RZ, R92.H1_H1 ;  /* 0x3000005cffc17230 */ /* 0x000fe20000004100 */
[----:B------:R-:W-:Y:S01]  /*9790*/  LOP3.LUT R206, R41, 0xff0000ff, RZ, 0xc0, !PT ;  /* 0xff0000ff29ce7812 */ /* 0x000fe200078ec0ff */
[----:B------:R-:W-:-:S02]  /*97a0*/  HADD2.F32 R229, -RZ, R229.H1_H1 ;  /* 0x300000e5ffe57230 */ /* 0x000fc40000004100 */
[-C--:B------:R-:W-:Y:S01]  /*97b0*/  FMUL.FTZ R225, R52, R195.reuse ;  /* 0x000000c334e17220 */ /* 0x080fe20000410000 */
[----:B------:R-:W-:Y:S01]  /*97c0*/  FMUL.FTZ R195, R88, R195 ;  /* 0x000000c358c37220 */ /* 0x000fe20000410000 */
[----:B------:R-:W-:Y:S01]  /*97d0*/  F2FP.SATFINITE.E4M3.F32.PACK_AB_MERGE_C R191, R191, R42, RZ ;  /* 0x0000002abfbf723e */ /* 0x000fe200048070ff */
[----:B------:R-:W-:Y:S02]  /*97e0*/  IMAD.U32 R190, R190, 0x10000, RZ ;  /* 0x00010000bebe7824 */ /* 0x000fe400078e00ff */
[----:B------:R-:W-:Y:S01]  /*97f0*/  FFMA.FTZ R92, R88, R193, -R225 ;  /* 0x000000c1585c7223 */ /* 0x000fe200000108e1 */
[----:B------:R-:W-:Y:S01]  /*9800*/  IMAD.MOV.U32 R225, RZ, RZ, R94 ;  /* 0x000000ffffe17224 */ /* 0x000fe200078e005e */
[----:B------:R-:W-:Y:S01]  /*9810*/  F2FP.F16.E4M3.UNPACK_B R94, R183.H1 ;  /* 0x000000b7ff5e723e */ /* 0x000fe200030006ff */
[----:B------:R-:W-:Y:S01]  /*9820*/  FFMA.FTZ R52, R52, R193, R195 ;  /* 0x000000c134347223 */ /* 0x000fe200000100c3 */
[----:B------:R-:W-:Y:S02]  /*9830*/  SHF.R.U32.HI R88, RZ, 0x8, R53 ;  /* 0x00000008ff587819 */ /* 0x000fe40000011635 */
[----:B------:R-:W-:Y:S01]  /*9840*/  F2FP.F16.E4M3.UNPACK_B R227, R225.H1 ;  /* 0x000000e1ffe3723e */ /* 0x000fe200030006ff */
[--C-:B------:R-:W-:Y:S01]  /*9850*/  HADD2.F32 R233, -RZ, R94.reuse.H0_H0 ;  /* 0x2000005effe97230 */ /* 0x100fe20000004100 */
[----:B------:R-:W-:Y:S01]  /*9860*/  F2FP.F16.E4M3.UNPACK_B R183, R183 ;  /* 0x000000b7ffb7723e */ /* 0x000fe200020006ff */
[----:B------:R-:W-:Y:S01]  /*9870*/  HADD2.F32 R94, -RZ, R94.H1_H1 ;  /* 0x3000005eff5e7230 */ /* 0x000fe20000004100 */
[----:B------:R-:W-:Y:S01]  /*9880*/  F2FP.F16.E4M3.UNPACK_B R225, R225 ;  /* 0x000000e1ffe1723e */ /* 0x000fe200020006ff */
[--C-:B------:R-:W-:Y:S01]  /*9890*/  HADD2.F32 R228, -RZ, R227.reuse.H0_H0 ;  /* 0x200000e3ffe47230 */ /* 0x100fe20000004100 */
[----:B------:R-:W-:Y:S01]  /*98a0*/  LOP3.LUT R193, R53, 0xff0000ff, RZ, 0xc0, !PT ;  /* 0xff0000ff35c17812 */ /* 0x000fe200078ec0ff */
[----:B------:R-:W-:Y:S01]  /*98b0*/  HADD2.F32 R227, -RZ, R227.H1_H1 ;  /* 0x300000e3ffe37230 */ /* 0x000fe20000004100 */
[----:B------:R-:W-:-:S02]  /*98c0*/  SHF.R.U32.HI R53, RZ, 0x8, R55 ;  /* 0x00000008ff357819 */ /* 0x000fc40000011637 */
[-C--:B------:R-:W-:Y:S01]  /*98d0*/  FMUL.FTZ R232, R228, R233.reuse ;  /* 0x000000e9e4e87220 */ /* 0x080fe20000410000 */
[----:B------:R-:W-:Y:S01]  /*98e0*/  FMUL.FTZ R233, R230, R233 ;  /* 0x000000e9e6e97220 */ /* 0x000fe20000410000 */
[----:B------:R-:W-:Y:S02]  /*98f0*/  SHF.L.U32 R88, R88, 0x8, RZ ;  /* 0x0000000858587819 */ /* 0x000fe400000006ff */
[-C--:B------:R-:W-:Y:S01]  /*9900*/  FFMA.FTZ R232, R230, R231.reuse, -R232 ;  /* 0x000000e7e6e87223 */ /* 0x080fe200000108e8 */
[----:B------:R-:W-:Y:S01]  /*9910*/  FFMA.FTZ R233, R228, R231, R233 ;  /* 0x000000e7e4e97223 */ /* 0x000fe200000100e9 */
[-C--:B------:R-:W-:Y:S01]  /*9920*/  FMUL.FTZ R228, R227, R94.reuse ;  /* 0x0000005ee3e47220 */ /* 0x080fe20000410000 */
[C---:B------:R-:W-:Y:S01]  /*9930*/  FMUL.FTZ R94, R226.reuse, R94 ;  /* 0x0000005ee25e7220 */ /* 0x040fe20000410000 */
[----:B------:R-:W-:Y:S01]  /*9940*/  HADD2.F32 R231, -RZ, R183.H0_H0 ;  /* 0x200000b7ffe77230 */ /* 0x000fe20000004100 */
[----:B------:R-:W-:Y:S01]  /*9950*/  LOP3.LUT R195, R55, 0xff0000ff, RZ, 0xc0, !PT ;  /* 0xff0000ff37c37812 */ /* 0x000fe200078ec0ff */
[-C--:B------:R-:W-:Y:S01]  /*9960*/  FFMA.FTZ R226, R226, R229.reuse, -R228 ;  /* 0x000000e5e2e27223 */ /* 0x080fe200000108e4 */
[----:B------:R-:W-:Y:S01]  /*9970*/  FFMA.FTZ R94, R227, R229, R94 ;  /* 0x000000e5e35e7223 */ /* 0x000fe2000001005e */
[----:B------:R-:W-:Y:S01]  /*9980*/  HADD2.F32 R227, -RZ, R225.H0_H0 ;  /* 0x200000e1ffe37230 */ /* 0x000fe20000004100 */
[----:B------:R-:W-:Y:S01]  /*9990*/  LOP3.LUT R193, R193, 0xff00, R88, 0xf8, !PT ;  /* 0x0000ff00c1c17812 */ /* 0x000fe200078ef858 */
[----:B------:R-:W-:Y:S01]  /*99a0*/  HADD2.F32 R229, -RZ, R90.H0_H0 ;  /* 0x2000005affe57230 */ /* 0x000fe20000004100 */
[----:B------:R-:W-:Y:S01]  /*99b0*/  SHF.R.U32.HI R55, RZ, 0x10, R41 ;  /* 0x00000010ff377819 */ /* 0x000fe20000011629 */
[----:B------:R-:W-:-:S02]  /*99c0*/  IMAD.SHL.U32 R88, R53, 0x100, RZ ;  /* 0x0000010035587824 */ /* 0x000fc400078e00ff */
[-C--:B------:R-:W-:Y:S01]  /*99d0*/  FMUL.FTZ R230, R227, R231.reuse ;  /* 0x000000e7e3e67220 */ /* 0x080fe20000410000 */
[----:B------:R-:W-:Y:S02]  /*99e0*/  IMAD.SHL.U32 R53, R194, 0x100, RZ ;  /* 0x00000100c2357824 */ /* 0x000fe400078e00ff */
[----:B------:R-:W-:Y:S01]  /*99f0*/  FMUL.FTZ R231, R229, R231 ;  /* 0x000000e7e5e77220 */ /* 0x000fe20000410000 */
[----:B------:R-:W-:Y:S01]  /*9a00*/  HADD2.F32 R228, -RZ, R185.H0_H0 ;  /* 0x200000b9ffe47230 */ /* 0x000fe20000004100 */
[----:B------:R-:W-:Y:S01]  /*9a10*/  F2FP.SATFINITE.E4M3.F32.PACK_AB_MERGE_C R189, R189, R40, RZ ;  /* 0x00000028bdbd723e */ /* 0x000fe200048070ff */
[----:B------:R-:W-:Y:S01]  /*9a20*/  HADD2.F32 R183, -RZ, R183.H1_H1 ;  /* 0x300000b7ffb77230 */ /* 0x000fe20000004100 */
[----:B------:R-:W-:Y:S01]  /*9a30*/  LOP3.LUT R206, R206, 0xff00, R53, 0xf8, !PT ;  /* 0x0000ff00cece7812 */ /* 0x000fe200078ef835 */
[----:B------:R-:W-:Y:S02]  /*9a40*/  HADD2.F32 R225, -RZ, R225.H1_H1 ;  /* 0x300000e1ffe17230 */ /* 0x000fe40000004100 */
[----:B------:R-:W-:Y:S01]  /*9a50*/  FFMA.FTZ R231, R227, R228, R231 ;  /* 0x000000e4e3e77223 */ /* 0x000fe200000100e7 */
[----:B------:R-:W-:Y:S01]  /*9a60*/  HADD2.F32 R90, -RZ, R90.H1_H1 ;  /* 0x3000005aff5a7230 */ /* 0x000fe20000004100 */
[----:B------:R-:W-:Y:S01]  /*9a70*/  LOP3.LUT R195, R195, 0xff00, R88, 0xf8, !PT ;  /* 0x0000ff00c3c37812 */ /* 0x000fe200078ef858 */
[----:B------:R-:W-:-:S02]  /*9a80*/  IMAD.U32 R55, R55, 0x10000, RZ ;  /* 0x0001000037377824 */ /* 0x000fc400078e00ff */
[-C--:B------:R-:W-:Y:S01]  /*9a90*/  FMUL.FTZ R227, R225, R183.reuse ;  /* 0x000000b7e1e37220 */ /* 0x080fe20000410000 */
[----:B------:R-:W-:Y:S02]  /*9aa0*/  HADD2.F32 R185, -RZ, R185.H1_H1 ;  /* 0x300000b9ffb97230 */ /* 0x000fe40000004100 */
[----:B------:R-:W-:Y:S01]  /*9ab0*/  FMUL.FTZ R183, R90, R183 ;  /* 0x000000b75ab77220 */ /* 0x000fe20000410000 */
[----:B------:R-:W-:Y:S01]  /*9ac0*/  F2FP.SATFINITE.E4M3.F32.PACK_AB_MERGE_C R88, R92, R188, R191 ;  /* 0x000000bc5c58723e */ /* 0x000fe200048070bf */
[----:B------:R-:W-:Y:S01]  /*9ad0*/  FFMA.FTZ R230, R229, R228, -R230 ;  /* 0x000000e4e5e67223 */ /* 0x000fe200000108e6 */
[----:B------:R-:W-:Y:S01]  /*9ae0*/  LOP3.LUT R55, R206, 0xff0000, R55, 0xf8, !PT ;  /* 0x00ff0000ce377812 */ /* 0x000fe200078ef837 */
[-C--:B------:R-:W-:Y:S01]  /*9af0*/  FFMA.FTZ R227, R90, R185.reuse, -R227 ;  /* 0x000000b95ae37223 */ /* 0x080fe200000108e3 */
[----:B------:R-:W-:Y:S01]  /*9b00*/  FFMA.FTZ R90, R225, R185, R183 ;  /* 0x000000b9e15a7223 */ /* 0x000fe200000100b7 */
[----:B------:R-:W-:Y:S02]  /*9b10*/  F2FP.F16.E4M3.UNPACK_B R183, R93 ;  /* 0x0000005dffb7723e */ /* 0x000fe400020006ff */
[----:B------:R-:W-:-:S02]  /*9b20*/  F2FP.SATFINITE.E4M3.F32.PACK_AB_MERGE_C R92, R52, R54, R189 ;  /* 0x00000036345c723e */ /* 0x000fc400048070bd */
[----:B------:R-:W-:Y:S01]  /*9b30*/  F2FP.F16.E4M3.UNPACK_B R188, R55 ;  /* 0x00000037ffbc723e */ /* 0x000fe200020006ff */
[--C-:B------:R-:W-:Y:S01]  /*9b40*/  HADD2.F32 R40, -RZ, R183.reuse.H0_H0 ;  /* 0x200000b7ff287230 */ /* 0x100fe20000004100 */
[----:B------:R-:W-:Y:S01]  /*9b50*/  LOP3.LUT R53, R193, 0xff0000, R190, 0xf8, !PT ;  /* 0x00ff0000c1357812 */ /* 0x000fe200078ef8be */
[----:B------:R-:W-:Y:S01]  /*9b60*/  HADD2.F32 R183, -RZ, R183.H1_H1 ;  /* 0x300000b7ffb77230 */ /* 0x000fe20000004100 */
[----:B------:R-:W-:Y:S01]  /*9b70*/  F2FP.F16.E4M3.UNPACK_B R52, R89 ;  /* 0x00000059ff34723e */ /* 0x000fe200020006ff */
[----:B------:R-:W-:Y:S01]  /*9b80*/  HADD2.F32 R189, -RZ, R188.H0_H0 ;  /* 0x200000bcffbd7230 */ /* 0x000fe20000004100 */
[----:B------:R-:W-:Y:S02]  /*9b90*/  F2FP.F16.E4M3.UNPACK_B R54, R53 ;  /* 0x00000035ff36723e */ /* 0x000fe400020006ff */
[----:B------:R-:W-:Y:S01]  /*9ba0*/  F2FP.SATFINITE.E4M3.F32.PACK_AB_MERGE_C R94, R94, R233, RZ ;  /* 0x000000e95e5e723e */ /* 0x000fe200048070ff */
[----:B------:R-:W-:Y:S02]  /*9bb0*/  HADD2.F32 R42, -RZ, R52.H0_H0 ;  /* 0x20000034ff2a7230 */ /* 0x000fe40000004100 */
[----:B------:R-:W-:Y:S01]  /*9bc0*/  FMUL.FTZ R191, R40, R189 ;  /* 0x000000bd28bf7220 */ /* 0x000fe20000410000 */
[----:B------:R-:W-:Y:S01]  /*9bd0*/  HADD2.F32 R185, -RZ, R54.H0_H0 ;  /* 0x20000036ffb97230 */ /* 0x000fe20000004100 */
[----:B------:R-:W-:Y:S01]  /*9be0*/  F2FP.SATFINITE.E4M3.F32.PACK_AB_MERGE_C R94, R90, R231, R94 ;  /* 0x000000e75a5e723e */ /* 0x000fe2000480705e */
[----:B------:R-:W-:-:S02]  /*9bf0*/  HADD2.F32 R90, -RZ, R188.H1_H1 ;  /* 0x300000bcff5a7230 */ /* 0x000fc40000004100 */
[C---:B------:R-:W-:Y:S01]  /*9c00*/  FMUL.FTZ R189, R42.reuse, R189 ;  /* 0x000000bd2abd7220 */ /* 0x040fe20000410000 */
[----:B------:R-:W-:Y:S01]  /*9c10*/  HADD2.F32 R52, -RZ, R52.H1_H1 ;  /* 0x30000034ff347230 */ /* 0x000fe20000004100 */
[----:B------:R-:W-:Y:S01]  /*9c20*/  SHF.R.U32.HI R198, RZ, 0x8, R43 ;  /* 0x00000008ffc67819 */ /* 0x000fe2000001162b */
[-C--:B------:R-:W-:Y:S01]  /*9c30*/  FFMA.FTZ R42, R42, R185.reuse, -R191 ;  /* 0x000000b92a2a7223 */ /* 0x080fe200000108bf */
[----:B------:R-:W-:Y:S01]  /*9c40*/  FFMA.FTZ R40, R40, R185, R189 ;  /* 0x000000b928287223 */ /* 0x000fe200000100bd */
[----:B------:R-:W-:Y:S01]  /*9c50*/  HADD2.F32 R185, -RZ, R54.H1_H1 ;  /* 0x30000036ffb97230 */ /* 0x000fe20000004100 */
[----:B------:R-:W-:Y:S01]  /*9c60*/  F2FP.F16.E4M3.UNPACK_B R188, R55.H1 ;  /* 0x00000037ffbc723e */ /* 0x000fe200030006ff */
[-C--:B------:R-:W-:Y:S01]  /*9c70*/  FMUL.FTZ R55, R183, R90.reuse ;  /* 0x0000005ab7377220 */ /* 0x080fe20000410000 */
[----:B------:R-:W-:Y:S01]  /*9c80*/  F2FP.F16.E4M3.UNPACK_B R93, R93.H1 ;  /* 0x0000005dff5d723e */ /* 0x000fe200030006ff */
[----:B------:R-:W-:Y:S01]  /*9c90*/  FMUL.FTZ R190, R52, R90 ;  /* 0x0000005a34be7220 */ /* 0x000fe20000410000 */
[----:B------:R-:W-:Y:S01]  /*9ca0*/  F2FP.F16.E4M3.UNPACK_B R89, R89.H1 ;  /* 0x00000059ff59723e */ /* 0x000fe200030006ff */
[----:B------:R-:W-:Y:S01]  /*9cb0*/  IMAD.SHL.U32 R198, R198, 0x100, RZ ;  /* 0x00000100c6c67824 */ /* 0x000fe200078e00ff */
[----:B------:R-:W-:Y:S01]  /*9cc0*/  SHF.R.U32.HI R41, RZ, 0x10, R43 ;  /* 0x00000010ff297819 */ /* 0x000fe2000001162b */
[----:B------:R-:W-:Y:S01]  /*9cd0*/  HADD2.F32 R54, -RZ, R93.H0_H0 ;  /* 0x2000005dff367230 */ /* 0x000fe20000004100 */
[----:B------:R-:W-:Y:S01]  /*9ce0*/  F2FP.F16.E4M3.UNPACK_B R90, R53.H1 ;  /* 0x00000035ff5a723e */ /* 0x000fe200030006ff */
[----:B------:R-:W-:Y:S01]  /*9cf0*/  FFMA.FTZ R53, R52, R185, -R55 ;  /* 0x000000b934357223 */ /* 0x000fe20000010837 */
[----:B------:R-:W-:Y:S01]  /*9d00*/  LOP3.LUT R43, R43, 0xff0000ff, RZ, 0xc0, !PT ;  /* 0xff0000ff2b2b7812 */ /* 0x000fe200078ec0ff */
[----:B------:R-:W-:-:S02]  /*9d10*/  HADD2.F32 R189, -RZ, R188.H0_H0 ;  /* 0x200000bcffbd7230 */ /* 0x000fc40000004100 */
[----:B------:R-:W-:Y:S01]  /*9d20*/  FFMA.FTZ R55, R183, R185, R190 ;  /* 0x000000b9b7377223 */ /* 0x000fe200000100be */
[----:B------:R-:W-:Y:S01]  /*9d30*/  HADD2.F32 R52, -RZ, R89.H0_H0 ;  /* 0x20000059ff347230 */ /* 0x000fe20000004100 */
[----:B------:R-:W-:Y:S01]  /*9d40*/  LOP3.LUT R198, R43, 0xff00, R198, 0xf8, !PT ;  /* 0x0000ff002bc67812 */ /* 0x000fe200078ef8c6 */
[----:B------:R-:W-:Y:S02]  /*9d50*/  HADD2.F32 R185, -RZ, R93.H1_H1 ;  /* 0x3000005dffb97230 */ /* 0x000fe40000004100 */
[-C--:B------:R-:W-:Y:S01]  /*9d60*/  FMUL.FTZ R191, R54, R189.reuse ;  /* 0x000000bd36bf7220 */ /* 0x080fe20000410000 */
[----:B------:R-:W-:Y:S02]  /*9d70*/  HADD2.F32 R190, -RZ, R188.H1_H1 ;  /* 0x300000bcffbe7230 */ /* 0x000fe40000004100 */
[----:B------:R-:W-:Y:S01]  /*9d80*/  FMUL.FTZ R189, R52, R189 ;  /* 0x000000bd34bd7220 */ /* 0x000fe20000410000 */
[----:B------:R-:W-:Y:S01]  /*9d90*/  IMAD.U32 R41, R41, 0x10000, RZ ;  /* 0x0001000029297824 */ /* 0x000fe200078e00ff */
[----:B------:R-:W-:Y:S01]  /*9da0*/  SHF.L.U32 R192, R192, 0x10, RZ ;  /* 0x00000010c0c07819 */ /* 0x000fe200000006ff */
[----:B------:R-:W-:Y:S01]  /*9db0*/  HADD2.F32 R89, -RZ, R89.H1_H1 ;  /* 0x30000059ff597230 */ /* 0x000fe20000004100 */
[----:B------:R-:W-:Y:S01]  /*9dc0*/  F2FP.F16.E4M3.UNPACK_B R93, R95 ;  /* 0x0000005fff5d723e */ /* 0x000fe200020006ff */
[--C-:B------:R-:W-:Y:S01]  /*9dd0*/  HADD2.F32 R183, -RZ, R90.reuse.H0_H0 ;  /* 0x2000005affb77230 */ /* 0x100fe20000004100 */
[----:B------:R-:W-:Y:S01]  /*9de0*/  LOP3.LUT R41, R198, 0xff0000, R41, 0xf8, !PT ;  /* 0x00ff0000c6297812 */ /* 0x000fe200078ef829 */
[----:B------:R-:W-:-:S02]  /*9df0*/  HADD2.F32 R188, -RZ, R90.H1_H1 ;  /* 0x3000005affbc7230 */ /* 0x000fc40000004100 */
[-C--:B------:R-:W-:Y:S01]  /*9e00*/  FMUL.FTZ R90, R185, R190.reuse ;  /* 0x000000beb95a7220 */ /* 0x080fe20000410000 */
[C---:B------:R-:W-:Y:S01]  /*9e10*/  FMUL.FTZ R190, R89.reuse, R190 ;  /* 0x000000be59be7220 */ /* 0x040fe20000410000 */
[-C--:B------:R-:W-:Y:S01]  /*9e20*/  FFMA.FTZ R52, R52, R183.reuse, -R191 ;  /* 0x000000b734347223 */ /* 0x080fe200000108bf */
[----:B------:R-:W-:Y:S01]  /*9e30*/  FFMA.FTZ R54, R54, R183, R189 ;  /* 0x000000b736367223 */ /* 0x000fe200000100bd */
[-C--:B------:R-:W-:Y:S01]  /*9e40*/  FFMA.FTZ R89, R89, R188.reuse, -R90 ;  /* 0x000000bc59597223 */ /* 0x080fe2000001085a */
[----:B------:R-:W-:Y:S01]  /*9e50*/  LOP3.LUT R43, R195, 0xff0000, R192, 0xf8, !PT ;  /* 0x00ff0000c32b7812 */ /* 0x000fe200078ef8c0 */
[----:B------:R-:W-:Y:S01]  /*9e60*/  FFMA.FTZ R185, R185, R188, R190 ;  /* 0x000000bcb9b97223 */ /* 0x000fe200000100be */
[----:B------:R-:W-:Y:S01]  /*9e70*/  F2FP.F16.E4M3.UNPACK_B R183, R41 ;  /* 0x00000029ffb7723e */ /* 0x000fe200020006ff */
[--C-:B------:R-:W-:Y:S01]  /*9e80*/  HADD2.F32 R190, -RZ, R93.reuse.H0_H0 ;  /* 0x2000005dffbe7230 */ /* 0x100fe20000004100 */
[----:B------:R-:W-:Y:S01]  /*9e90*/  F2FP.F16.E4M3.UNPACK_B R90, R91 ;  /* 0x0000005bff5a723e */ /* 0x000fe200020006ff */
[----:B------:R-:W-:Y:S01]  /*9ea0*/  HADD2.F32 R93, -RZ, R93.H1_H1 ;  /* 0x3000005dff5d7230 */ /* 0x000fe20000004100 */
[----:B------:R-:W-:Y:S01]  /*9eb0*/  F2FP.F16.E4M3.UNPACK_B R188, R43 ;  /* 0x0000002bffbc723e */ /* 0x000fe200020006ff */
[----:B------:R-:W-:Y:S01]  /*9ec0*/  HADD2.F32 R192, -RZ, R183.H0_H0 ;  /* 0x200000b7ffc07230 */ /* 0x000fe20000004100 */
[----:B------:R-:W-:Y:S01]  /*9ed0*/  F2FP.F16.E4M3.UNPACK_B R95, R95.H1 ;  /* 0x0000005fff5f723e */ /* 0x000fe200030006ff */
[----:B------:R-:W-:Y:S01]  /*9ee0*/  HADD2.F32 R189, -RZ, R90.H0_H0 ;  /* 0x2000005affbd7230 */ /* 0x000fe20000004100 */
[----:B------:R-:W-:Y:S01]  /*9ef0*/  F2FP.F16.E4M3.UNPACK_B R91, R91.H1 ;  /* 0x0000005bff5b723e */ /* 0x000fe200030006ff */
[----:B------:R-:W-:-:S02]  /*9f00*/  HADD2.F32 R191, -RZ, R188.H0_H0 ;  /* 0x200000bcffbf7230 */ /* 0x000fc40000004100 */
[CC--:B------:R-:W-:Y:S01]  /*9f10*/  FMUL.FTZ R194, R190.reuse, R192.reuse ;  /* 0x000000c0bec27220 */ /* 0x0c0fe20000410000 */
[----:B------:R-:W-:Y:S02]  /*9f20*/  HADD2.F32 R183, -RZ, R183.H1_H1 ;  /* 0x300000b7ffb77230 */ /* 0x000fe40000004100 */
[C---:B------:R-:W-:Y:S01]  /*9f30*/  FMUL.FTZ R193, R189.reuse, R192 ;  /* 0x000000c0bdc17220 */ /* 0x040fe20000410000 */
[----:B------:R-:W-:Y:S01]  /*9f40*/  F2FP.F16.E4M3.UNPACK_B R192, R43.H1 ;  /* 0x0000002bffc0723e */ /* 0x000fe200030006ff */
[-C--:B------:R-:W-:Y:S01]  /*9f50*/  FFMA.FTZ R189, R189, R191.reuse, -R194 ;  /* 0x000000bfbdbd7223 */ /* 0x080fe200000108c2 */
[----:B------:R-:W-:Y:S02]  /*9f60*/  HADD2.F32 R90, -RZ, R90.H1_H1 ;  /* 0x3000005aff5a7230 */ /* 0x000fe40000004100 */
[----:B------:R-:W-:Y:S01]  /*9f70*/  FFMA.FTZ R190, R190, R191, R193 ;  /* 0x000000bfbebe7223 */ /* 0x000fe200000100c1 */
[----:B------:R-:W-:Y:S01]  /*9f80*/  F2FP.F16.E4M3.UNPACK_B R193, R41.H1 ;  /* 0x00000029ffc1723e */ /* 0x000fe200030006ff */
[----:B------:R-:W-:Y:S01]  /*9f90*/  HADD2.F32 R191, -RZ, R95.H0_H0 ;  /* 0x2000005fffbf7230 */ /* 0x000fe20000004100 */
[----:B------:R-:W-:Y:S01]  /*9fa0*/  F2FP.SATFINITE.E4M3.F32.PACK_AB_MERGE_C R226, R226, R232, RZ ;  /* 0x000000e8e2e2723e */ /* 0x000fe200048070ff */
[----:B------:R-:W-:Y:S01]  /*9fb0*/  HADD2.F32 R41, -RZ, R91.H0_H0 ;  /* 0x2000005bff297230 */ /* 0x000fe20000004100 */
[----:B------:R-:W-:Y:S01]  /*9fc0*/  F2FP.SATFINITE.E4M3.F32.PACK_AB_MERGE_C R54, R185, R54, RZ ;  /* 0x00000036b936723e */ /* 0x000fe200048070ff */
[----:B------:R-:W-:Y:S01]  /*9fd0*/  HADD2.F32 R198, -RZ, R193.H0_H0 ;  /* 0x200000c1ffc67230 */ /* 0x000fe20000004100 */
[----:B------:R-:W-:Y:S01]  /*9fe0*/  F2FP.SATFINITE.E4M3.F32.PACK_AB_MERGE_C R227, R227, R230, R226 ;  /* 0x000000e6e3e3723e */ /* 0x000fe200048070e2 */
[----:B------:R-:W-:Y:S01]  /*9ff0*/  HADD2.F32 R194, -RZ, R192.H0_H0 ;  /* 0x200000c0ffc27230 */ /* 0x000fe20000004100 */
[----:B------:R-:W-:Y:S01]  /*a000*/  F2FP.SATFINITE.E4M3.F32.PACK_AB_MERGE_C R55, R55, R40, R54 ;  /* 0x000000283737723e */ /* 0x000fe20004807036 */
[----:B------:R-:W-:-:S02]  /*a010*/  HADD2.F32 R95, -RZ, R95.H1_H1 ;  /* 0x3000005fff5f7230 */ /* 0x000fc40000004100 */
[-C--:B------:R-:W-:Y:S01]  /*a020*/  FMUL.FTZ R206, R191, R198.reuse ;  /* 0x000000c6bfce7220 */ /* 0x080fe20000410000 */
[----:B------:R-:W-:Y:S01]  /*a030*/  FMUL.FTZ R198, R41, R198 ;  /* 0x000000c629c67220 */ /* 0x000fe20000410000 */
[----:B------:R-:W-:Y:S01]  /*a040*/  HADD2.F32 R91, -RZ, R91.H1_H1 ;  /* 0x3000005bff5b7230 */ /* 0x000fe20000004100 */
[----:B------:R-:W-:Y:S01]  /*a050*/  F2FP.SATFINITE.E4M3.F32.PACK_AB_MERGE_C R52, R89, R52, RZ ;  /* 0x000000345934723e */ /* 0x000fe200048070ff */
[-C--:B------:R-:W-:Y:S01]  /*a060*/  FFMA.FTZ R41, R41, R194.reuse, -R206 ;  /* 0x000000c229297223 */ /* 0x080fe200000108ce */
[----:B------:R-:W-:Y:S01]  /*a070*/  FFMA.FTZ R43, R191, R194, R198 ;  /* 0x000000c2bf2b7223 */ /* 0x000fe200000100c6 */
[----:B------:R-:W-:Y:S01]  /*a080*/  HADD2.F32 R194, -RZ, R193.H1_H1 ;  /* 0x300000c1ffc27230 */ /* 0x000fe20000004100 */
[----:B------:R-:W-:Y:S01]  /*a090*/  F2FP.SATFINITE.E4M3.F32.PACK_AB_MERGE_C R89, R53, R42, R52 ;  /* 0x0000002a3559723e */ /* 0x000fe20004807034 */
[----:B------:R-:W-:Y:S02]  /*a0a0*/  HADD2.F32 R192, -RZ, R192.H1_H1 ;  /* 0x300000c0ffc07230 */ /* 0x000fe40000004100 */
[----:B------:R-:W-:-:S02]  /*a0b0*/  HADD2.F32 R188, -RZ, R188.H1_H1 ;  /* 0x300000bcffbc7230 */ /* 0x000fc40000004100 */
[-C--:B------:R-:W-:Y:S01]  /*a0c0*/  FMUL.FTZ R198, R95, R194.reuse ;  /* 0x000000c25fc67220 */ /* 0x080fe20000410000 */
[----:B------:R-:W-:-:S03]  /*a0d0*/  FMUL.FTZ R194, R91, R194 ;  /* 0x000000c25bc27220 */ /* 0x000fc60000410000 */
[-C--:B------:R-:W-:Y:S01]  /*a0e0*/  FFMA.FTZ R198, R91, R192.reuse, -R198 ;  /* 0x000000c05bc67223 */ /* 0x080fe200000108c6 */
[----:B------:R-:W-:Y:S01]  /*a0f0*/  FFMA.FTZ R194, R95, R192, R194 ;  /* 0x000000c05fc27223 */ /* 0x000fe200000100c2 */
[CC--:B------:R-:W-:Y:S01]  /*a100*/  FMUL.FTZ R91, R93.reuse, R183.reuse ;  /* 0x000000b75d5b7220 */ /* 0x0c0fe20000410000 */
[----:B------:R-:W-:Y:S02]  /*a110*/  FMUL.FTZ R192, R90, R183 ;  /* 0x000000b75ac07220 */ /* 0x000fe40000410000 */
[----:B------:R-:W-:Y:S01]  /*a120*/  F2FP.SATFINITE.E4M3.F32.PACK_AB_MERGE_C R41, R198, R41, RZ ;  /* 0x00000029c629723e */ /* 0x000fe200048070ff */
[-C--:B------:R-:W-:Y:S01]  /*a130*/  FFMA.FTZ R90, R90, R188.reuse, -R91 ;  /* 0x000000bc5a5a7223 */ /* 0x080fe2000001085b */
[----:B------:R-:W-:Y:S01]  /*a140*/  FFMA.FTZ R93, R93, R188, R192 ;  /* 0x000000bc5d5d7223 */ /* 0x000fe200000100c0 */
[----:B------:R-:W-:-:S03]  /*a150*/  F2FP.SATFINITE.E4M3.F32.PACK_AB_MERGE_C R43, R194, R43, RZ ;  /* 0x0000002bc22b723e */ /* 0x000fc600048070ff */
[----:B------:R-:W-:Y:S01]  /*a160*/  F2FP.SATFINITE.E4M3.F32.PACK_AB_MERGE_C R91, R90, R189, R41 ;  /* 0x000000bd5a5b723e */ /* 0x000fe20004807029 */
[----:B------:R-:W-:Y:S01]  /*a170*/  IMAD.MOV.U32 R90, RZ, RZ, R227 ;  /* 0x000000ffff5a7224 */ /* 0x000fe200078e00e3 */
[----:B------:R-:W-:Y:S01]  /*a180*/  F2FP.SATFINITE.E4M3.F32.PACK_AB_MERGE_C R95, R93, R190, R43 ;  /* 0x000000be5d5f723e */ /* 0x000fe2000480702b */
[----:B------:R-:W-:-:S07]  /*a190*/  IMAD.MOV.U32 R93, RZ, RZ, R55 ;  /* 0x000000ffff5d7224 */ /* 0x000fce00078e0037 */
.L_x_492:
[----:B------:R-:W-:Y:S05]  /*a1a0*/  BSYNC B3 ;  /* 0x0000000000037941 */ /* 0x000fea0003800000 */
.L_x_491:
[----:B------:R-:W-:-:S13]  /*a1b0*/  ISETP.GE.AND P4, PT, R187, R153, PT ;  /* 0x00000099bb00720c */ /* 0x000fda0003f86270 */
[--C-:B------:R-:W-:Y:S02]  /*a1c0*/  @!P4 SHF.R.S32.HI R41, RZ, 0x1f, R187.reuse ;  /* 0x0000001fff29c819 */ /* 0x100fe400000114bb */
[----:B------:R-:W-:-:S04]  /*a1d0*/  @!P4 IADD3 R43, P5, P6, R116, R142, R187 ;  /* 0x0000008e742bc210 */ /* 0x000fc80007ebe0bb */
[----:B------:R-:W-:Y:S02]  /*a1e0*/  @!P4 IADD3.X R52, R0, R178, R41, P5, P6 ;  /* 0x000000b20034c210 */ /* 0x000fe40002fec429 */
[----:B------:R-:W-:-:S04]  /*a1f0*/  IADD3 R40, P5, R186, R126, RZ ;  /* 0x0000007eba287210 */ /* 0x000fc80007fbe0ff */
[----:B------:R-:W-:Y:S02]  /*a200*/  IADD3.X R41, R184, R127, RZ, P5, !PT ;  /* 0x0000007fb8297210 */ /* 0x000fe40002ffe4ff */
[----:B------:R-:W-:-:S03]  /*a210*/  @!P4 IADD3 R42, P5, R43, R126, RZ ;  /* 0x0000007e2b2ac210 */ /* 0x000fc60007fbe0ff */
[----:B0-----:R0:W-:Y:S02]  /*a220*/  STG.E.128 desc[UR54][R40.64], R88 ;  /* 0x0000005828007986 */ /* 0x0011e4000c101d36 */
[----:B------:R-:W-:-:S05]  /*a230*/  @!P4 IMAD.X R43, R52, 0x1, R127, P5 ;  /* 0x00000001342bc824 */ /* 0x000fca00028e067f */
[----:B-1----:R0:W-:Y:S03]  /*a240*/  @!P4 STG.E.128 desc[UR54][R42.64], R92 ;  /* 0x0000005c2a00c986 */ /* 0x0021e6000c101d36 */
.L_x_490:
[----:B------:R-:W-:Y:S05]  /*a250*/  BSYNC B2 ;  /* 0x0000000000027941 */ /* 0x000fea0003800000 */
.L_x_489:
[----:B------:R-:W-:Y:S01]  /*a260*/  ISETP.NE.AND P4, PT, R33, RZ, PT ;  /* 0x000000ff2100720c */ /* 0x000fe20003f85270 */
[----:B------:R-:W-:-:S12]  /*a270*/  BSSY B2, `(.L_x_493) ;  /* 0x00000f5000027945 */ /* 0x000fd80003800000 */
[----:B------:R-:W-:Y:S05]  /*a280*/  @!P4 BRA `(.L_x_494) ;  /* 0x0000000c00ccc947 */ /* 0x000fea0003800000 */
[----:B0-----:R-:W-:Y:S01]  /*a290*/  SEL R40, R97, R158, !P3 ;  /* 0x0000009e61287207 */ /* 0x001fe20005800000 */
[----:B------:R-:W-:Y:S01]  /*a2a0*/  BSSY B3, `(.L_x_495) ;  /* 0x00000e7000037945 */ /* 0x000fe20003800000 */
[----:B------:R-:W-:Y:S02]  /*a2b0*/  IADD3 R89, P4, P5, R116, R142, R25 ;  /* 0x0000008e74597210 */ /* 0x000fe40007d9e019 */
[----:B------:R-:W-:Y:S02]  /*a2c0*/  SHF.R.S32.HI R41, RZ, 0x1f, R40 ;  /* 0x0000001fff297819 */ /* 0x000fe40000011428 */
[----:B------:R-:W-:Y:S02]  /*a2d0*/  IADD3.X R88, R0, R178, R29, P4, P5 ;  /* 0x000000b200587210 */ /* 0x000fe400027ea41d */
[----:B------:R-:W-:Y:S02]  /*a2e0*/  LEA.HI R40, R41, R40, RZ, 0x5 ;  /* 0x0000002829287211 */ /* 0x000fe400078f28ff */
[----:B------:R-:W-:-:S02]  /*a2f0*/  ISETP.GE.AND P4, PT, R169, R136, PT ;  /* 0x00000088a900720c */ /* 0x000fc40003f86270 */
[----:B------:R-:W-:-:S04]  /*a300*/  LEA.HI.SX32 R40, R40, R21, 0x1b ;  /* 0x0000001528287211 */ /* 0x000fc800078fdaff */
[----:B------:R-:W-:Y:S01]  /*a310*/  SHF.R.S32.HI R41, RZ, 0x1f, R40 ;  /* 0x0000001fff297819 */ /* 0x000fe20000011428 */
[----:B------:R-:W-:-:S03]  /*a320*/  IMAD.SHL.U32 R91, R40, 0x10, RZ ;  /* 0x00000010285b7824 */ /* 0x000fc600078e00ff */
        /* <DEDUP_REMOVED lines=8> */
[----:B------:R-:W-:-:S03]  /*a3b0*/  IMAD.IADD R41, R18, 0x1, R41 ;  /* 0x0000000112297824 */ /* 0x000fc600078e0229 */
[----:B------:R-:W-:-:S03]  /*a3c0*/  IADD3 R52, R18, R43, RZ ;  /* 0x0000002b12347210 */ /* 0x000fc60007ffe0ff */
[----:B------:R-:W0:Y:S04]  /*a3d0*/  LDS.128 R40, [R41+0x1a400] ;  /* 0x01a4000029287984 */ /* 0x000e280000000c00 */
[----:B------:R-:W1:Y:S01]  /*a3e0*/  LDS.128 R52, [R52+0x1a400] ;  /* 0x01a4000034347984 */ /* 0x000e620000000c00 */
[----:B------:R-:W-:Y:S05]  /*a3f0*/  @P4 BRA `(.L_x_496) ;  /* 0x0000000c00444947 */ /* 0x000fea0003800000 */
[----:B------:R-:W-:Y:S01]  /*a400*/  SHF.R.U32.HI R185, RZ, 0x8, R57 ;  /* 0x00000008ffb97819 */ /* 0x000fe20000011639 */
[----:B0-----:R-:W-:Y:S01]  /*a410*/  IMAD.MOV.U32 R56, RZ, RZ, R40 ;  /* 0x000000ffff387224 */ /* 0x001fe200078e0028 */
        /* <DEDUP_REMOVED lines=8> */
[----:B------:R-:W-:Y:S01]  /*a4a0*/  SHF.R.U32.HI R93, RZ, 0x8, R45 ;  /* 0x00000008ff5d7819 */ /* 0x000fe2000001162d */
[----:B------:R-:W-:Y:S01]  /*a4b0*/  IMAD.MOV.U32 R52, RZ, RZ, R42 ;  /* 0x000000ffff347224 */ /* 0x000fe200078e002a */
[----:B------:R-:W-:Y:S01]  /*a4c0*/  SHF.R.U32.HI R95, RZ, 0x8, R59 ;  /* 0x00000008ff5f7819 */ /* 0x000fe2000001163b */
[----:B------:R-:W-:Y:S01]  /*a4d0*/  IMAD.U32 R46, R46, 0x10000, RZ ;  /* 0x000100002e2e7824 */ /* 0x000fe200078e00ff */
[----:B------:R-:W-:Y:S01]  /*a4e0*/  LOP3.LUT R44, R44, 0xff00, R47, 0xf8, !PT ;  /* 0x0000ff002c2c7812 */ /* 0x000fe200078ef82f */
[----:B------:R-:W-:Y:S01]  /*a4f0*/  IMAD.SHL.U32 R93, R93, 0x100, RZ ;  /* 0x000001005d5d7824 */ /* 0x000fe200078e00ff */
[----:B------:R-:W-:Y:S01]  /*a500*/  LOP3.LUT R58, R59, 0xff0000ff, RZ, 0xc0, !PT ;  /* 0xff0000ff3b3a7812 */ /* 0x000fe200078ec0ff */
[----:B------:R-:W-:Y:S01]  /*a510*/  IMAD.U32 R47, R184, 0x10000, RZ ;  /* 0x00010000b82f7824 */ /* 0x000fe200078e00ff */
[----:B------:R-:W-:-:S02]  /*a520*/  SHF.R.U32.HI R94, RZ, 0x10, R59 ;  /* 0x00000010ff5e7819 */ /* 0x000fc4000001163b */
[----:B------:R-:W-:Y:S02]  /*a530*/  LOP3.LUT R90, R45, 0xff0000ff, RZ, 0xc0, !PT ;  /* 0xff0000ff2d5a7812 */ /* 0x000fe400078ec0ff */
[----:B------:R-:W-:Y:S02]  /*a540*/  SHF.L.U32 R59, R95, 0x8, RZ ;  /* 0x000000085f3b7819 */ /* 0x000fe400000006ff */
[----:B------:R-:W-:Y:S02]  /*a550*/  LOP3.LUT R95, R90, 0xff00, R93, 0xf8, !PT ;  /* 0x0000ff005a5f7812 */ /* 0x000fe400078ef85d */
[----:B------:R-:W-:Y:S01]  /*a560*/  LOP3.LUT R44, R44, 0xff0000, R47, 0xf8, !PT ;  /* 0x00ff00002c2c7812 */ /* 0x000fe200078ef82f */
[----:B------:R-:W-:Y:S01]  /*a570*/  IMAD.U32 R47, R94, 0x10000, RZ ;  /* 0x000100005e2f7824 */ /* 0x000fe200078e00ff */
[----:B------:R-:W-:Y:S02]  /*a580*/  LOP3.LUT R40, R58, 0xff00, R59, 0xf8, !PT ;  /* 0x0000ff003a287812 */ /* 0x000fe400078ef83b */
[----:B------:R-:W-:-:S02]  /*a590*/  F2FP.F16.E4M3.UNPACK_B R93, R179.H1 ;  /* 0x000000b3ff5d723e */ /* 0x000fc400030006ff */
[----:B------:R-:W-:Y:S02]  /*a5a0*/  F2FP.F16.E4M3.UNPACK_B R90, R57.H1 ;  /* 0x00000039ff5a723e */ /* 0x000fe400030006ff */
[----:B------:R-:W-:Y:S01]  /*a5b0*/  F2FP.F16.E4M3.UNPACK_B R58, R56.H1 ;  /* 0x00000038ff3a723e */ /* 0x000fe200030006ff */
[--C-:B------:R-:W-:Y:S01]  /*a5c0*/  HADD2.F32 R42, -RZ, R93.reuse.H0_H0 ;  /* 0x2000005dff2a7230 */ /* 0x100fe20000004100 */
[----:B------:R-:W-:Y:S01]  /*a5d0*/  LOP3.LUT R183, R92, 0xff00, R183, 0xf8, !PT ;  /* 0x0000ff005cb77812 */ /* 0x000fe200078ef8b7 */
[----:B------:R-:W-:Y:S01]  /*a5e0*/  HADD2.F32 R59, -RZ, R90.H0_H0 ;  /* 0x2000005aff3b7230 */ /* 0x000fe20000004100 */
[----:B------:R-:W-:Y:S01]  /*a5f0*/  F2FP.F16.E4M3.UNPACK_B R92, R181.H1 ;  /* 0x000000b5ff5c723e */ /* 0x000fe200030006ff */
[----:B------:R-:W-:Y:S01]  /*a600*/  HADD2.F32 R93, -RZ, R93.H1_H1 ;  /* 0x3000005dff5d7230 */ /* 0x000fe20000004100 */
[----:B------:R-:W-:Y:S01]  /*a610*/  LOP3.LUT R40, R40, 0xff0000, R47, 0xf8, !PT ;  /* 0x00ff000028287812 */ /* 0x000fe200078ef82f */
[----:B------:R-:W-:Y:S01]  /*a620*/  HADD2.F32 R47, -RZ, R58.H0_H0 ;  /* 0x2000003aff2f7230 */ /* 0x000fe20000004100 */
[----:B------:R-:W-:Y:S01]  /*a630*/  SHF.R.U32.HI R45, RZ, 0x10, R45 ;  /* 0x00000010ff2d7819 */ /* 0x000fe2000001162d */
[----:B------:R-:W-:-:S02]  /*a640*/  HADD2.F32 R94, -RZ, R92.H0_H0 ;  /* 0x2000005cff5e7230 */ /* 0x000fc40000004100 */
[-C--:B------:R-:W-:Y:S01]  /*a650*/  FMUL.FTZ R186, R59, R42.reuse ;  /* 0x0000002a3bba7220 */ /* 0x080fe20000410000 */
[----:B------:R-:W-:Y:S01]  /*a660*/  F2FP.F16.E4M3.UNPACK_B R179, R179 ;  /* 0x000000b3ffb3723e */ /* 0x000fe200020006ff */
[----:B------:R-:W-:Y:S01]  /*a670*/  FMUL.FTZ R188, R47, R42 ;  /* 0x0000002a2fbc7220 */ /* 0x000fe20000410000 */
[----:B------:R-:W-:Y:S02]  /*a680*/  SHF.L.U32 R184, R45, 0x10, RZ ;  /* 0x000000102db87819 */ /* 0x000fe400000006ff */
[----:B------:R-:W-:Y:S01]  /*a690*/  LOP3.LUT R42, R183, 0xff0000, R46, 0xf8, !PT ;  /* 0x00ff0000b72a7812 */ /* 0x000fe200078ef82e */
[-C--:B------:R-:W-:Y:S01]  /*a6a0*/  FFMA.FTZ R46, R47, R94.reuse, -R186 ;  /* 0x0000005e2f2e7223 */ /* 0x080fe200000108ba */
[----:B------:R-:W-:Y:S01]  /*a6b0*/  LOP3.LUT R45, R95, 0xff0000, R184, 0xf8, !PT ;  /* 0x00ff00005f2d7812 */ /* 0x000fe200078ef8b8 */
[----:B------:R-:W-:Y:S01]  /*a6c0*/  FFMA.FTZ R47, R59, R94, R188 ;  /* 0x0000005e3b2f7223 */ /* 0x000fe200000100bc */
[----:B------:R-:W-:Y:S01]  /*a6d0*/  HADD2.F32 R95, -RZ, R92.H1_H1 ;  /* 0x3000005cff5f7230 */ /* 0x000fe20000004100 */
[----:B------:R-:W-:Y:S01]  /*a6e0*/  F2FP.F16.E4M3.UNPACK_B R92, R57 ;  /* 0x00000039ff5c723e */ /* 0x000fe200020006ff */
[----:B------:R-:W-:Y:S01]  /*a6f0*/  HADD2.F32 R59, -RZ, R58.H1_H1 ;  /* 0x3000003aff3b7230 */ /* 0x000fe20000004100 */
[----:B------:R-:W-:Y:S01]  /*a700*/  F2FP.F16.E4M3.UNPACK_B R181, R181 ;  /* 0x000000b5ffb5723e */ /* 0x000fe200020006ff */
[----:B------:R-:W-:Y:S01]  /*a710*/  HADD2.F32 R94, -RZ, R90.H1_H1 ;  /* 0x3000005aff5e7230 */ /* 0x000fe20000004100 */
[----:B------:R-:W-:Y:S01]  /*a720*/  F2FP.F16.E4M3.UNPACK_B R90, R56 ;  /* 0x00000038ff5a723e */ /* 0x000fe200020006ff */
[----:B------:R-:W-:-:S02]  /*a730*/  HADD2.F32 R183, -RZ, R179.H0_H0 ;  /* 0x200000b3ffb77230 */ /* 0x000fc40000004100 */
[CC--:B------:R-:W-:Y:S01]  /*a740*/  FMUL.FTZ R185, R59.reuse, R93.reuse ;  /* 0x0000005d3bb97220 */ /* 0x0c0fe20000410000 */
[----:B------:R-:W-:Y:S02]  /*a750*/  HADD2.F32 R179, -RZ, R179.H1_H1 ;  /* 0x300000b3ffb37230 */ /* 0x000fe40000004100 */
[C---:B------:R-:W-:Y:S01]  /*a760*/  FMUL.FTZ R56, R94.reuse, R93 ;  /* 0x0000005d5e387220 */ /* 0x040fe20000410000 */
[----:B------:R-:W-:Y:S02]  /*a770*/  HADD2.F32 R93, -RZ, R92.H0_H0 ;  /* 0x2000005cff5d7230 */ /* 0x000fe40000004100 */
[----:B------:R-:W-:Y:S02]  /*a780*/  HADD2.F32 R58, -RZ, R90.H0_H0 ;  /* 0x2000005aff3a7230 */ /* 0x000fe40000004100 */
[-C--:B------:R-:W-:Y:S01]  /*a790*/  FFMA.FTZ R57, R59, R95.reuse, -R56 ;  /* 0x0000005f3b397223 */ /* 0x080fe20000010838 */
[----:B------:R-:W-:Y:S01]  /*a7a0*/  FFMA.FTZ R56, R94, R95, R185 ;  /* 0x0000005f5e387223 */ /* 0x000fe200000100b9 */
[----:B------:R-:W-:-:S02]  /*a7b0*/  HADD2.F32 R59, -RZ, R181.H0_H0 ;  /* 0x200000b5ff3b7230 */ /* 0x000fc40000004100 */
[CC--:B------:R-:W-:Y:S01]  /*a7c0*/  FMUL.FTZ R95, R93.reuse, R183.reuse ;  /* 0x000000b75d5f7220 */ /* 0x0c0fe20000410000 */
[C---:B------:R-:W-:Y:S01]  /*a7d0*/  FMUL.FTZ R184, R58.reuse, R183 ;  /* 0x000000b73ab87220 */ /* 0x040fe20000410000 */
[----:B------:R-:W-:Y:S01]  /*a7e0*/  HADD2.F32 R94, -RZ, R92.H1_H1 ;  /* 0x3000005cff5e7230 */ /* 0x000fe20000004100 */
[----:B------:R-:W-:Y:S01]  /*a7f0*/  F2FP.F16.E4M3.UNPACK_B R92, R52.H1 ;  /* 0x00000034ff5c723e */ /* 0x000fe200030006ff */
[----:B------:R-:W-:Y:S02]  /*a800*/  HADD2.F32 R90, -RZ, R90.H1_H1 ;  /* 0x3000005aff5a7230 */ /* 0x000fe40000004100 */
[-C--:B------:R-:W-:Y:S01]  /*a810*/  FFMA.FTZ R58, R58, R59.reuse, -R95 ;  /* 0x0000003b3a3a7223 */ /* 0x080fe2000001085f */
[----:B------:R-:W-:Y:S01]  /*a820*/  FFMA.FTZ R59, R93, R59, R184 ;  /* 0x0000003b5d3b7223 */ /* 0x000fe200000100b8 */
[----:B------:R-:W-:Y:S02]  /*a830*/  HADD2.F32 R181, -RZ, R181.H1_H1 ;  /* 0x300000b5ffb57230 */ /* 0x000fe40000004100 */
[-C--:B------:R-:W-:Y:S01]  /*a840*/  FMUL.FTZ R93, R94, R179.reuse ;  /* 0x000000b35e5d7220 */ /* 0x080fe20000410000 */
[----:B------:R-:W-:Y:S01]  /*a850*/  F2FP.F16.E4M3.UNPACK_B R184, R180.H1 ;  /* 0x000000b4ffb8723e */ /* 0x000fe200030006ff */
[C---:B------:R-:W-:Y:S01]  /*a860*/  FMUL.FTZ R187, R90.reuse, R179 ;  /* 0x000000b35abb7220 */ /* 0x040fe20000410000 */
[----:B------:R-:W-:Y:S01]  /*a870*/  F2FP.F16.E4M3.UNPACK_B R95, R54.H1 ;  /* 0x00000036ff5f723e */ /* 0x000fe200030006ff */
[----:B------:R-:W-:Y:S01]  /*a880*/  FFMA.FTZ R93, R90, R181, -R93 ;  /* 0x000000b55a5d7223 */ /* 0x000fe2000001085d */
[----:B------:R-:W-:Y:S01]  /*a890*/  F2FP.F16.E4M3.UNPACK_B R183, R182.H1 ;  /* 0x000000b6ffb7723e */ /* 0x000fe200030006ff */
[----:B------:R-:W-:-:S02]  /*a8a0*/  HADD2.F32 R185, -RZ, R184.H0_H0 ;  /* 0x200000b8ffb97230 */ /* 0x000fc40000004100 */
[----:B------:R-:W-:Y:S01]  /*a8b0*/  FFMA.FTZ R90, R94, R181, R187 ;  /* 0x000000b55e5a7223 */ /* 0x000fe200000100bb */
[----:B------:R-:W-:Y:S01]  /*a8c0*/  HADD2.F32 R179, -RZ, R95.H0_H0 ;  /* 0x2000005fffb37230 */ /* 0x000fe20000004100 */
[----:B------:R-:W-:Y:S01]  /*a8d0*/  F2FP.F16.E4M3.UNPACK_B R180, R180 ;  /* 0x000000b4ffb4723e */ /* 0x000fe200020006ff */
[----:B------:R-:W-:Y:S01]  /*a8e0*/  HADD2.F32 R94, -RZ, R92.H0_H0 ;  /* 0x2000005cff5e7230 */ /* 0x000fe20000004100 */
[----:B------:R-:W-:Y:S01]  /*a8f0*/  F2FP.F16.E4M3.UNPACK_B R52, R52 ;  /* 0x00000034ff34723e */ /* 0x000fe200020006ff */
[----:B------:R-:W-:Y:S02]  /*a900*/  HADD2.F32 R188, -RZ, R184.H1_H1 ;  /* 0x300000b8ffbc7230 */ /* 0x000fe40000004100 */
[-C--:B------:R-:W-:Y:S01]  /*a910*/  FMUL.FTZ R187, R179, R185.reuse ;  /* 0x000000b9b3bb7220 */ /* 0x080fe20000410000 */
[----:B------:R-:W-:Y:S02]  /*a920*/  HADD2.F32 R184, -RZ, R183.H0_H0 ;  /* 0x200000b7ffb87230 */ /* 0x000fe40000004100 */
[----:B------:R-:W-:Y:S01]  /*a930*/  FMUL.FTZ R190, R94, R185 ;  /* 0x000000b95ebe7220 */ /* 0x000fe20000410000 */
[----:B------:R-:W-:Y:S01]  /*a940*/  HADD2.F32 R181, -RZ, R95.H1_H1 ;  /* 0x3000005fffb57230 */ /* 0x000fe20000004100 */
[----:B------:R-:W-:Y:S01]  /*a950*/  F2FP.F16.E4M3.UNPACK_B R182, R182 ;  /* 0x000000b6ffb6723e */ /* 0x000fe200020006ff */
[----:B------:R-:W-:-:S02]  /*a960*/  HADD2.F32 R95, -RZ, R92.H1_H1 ;  /* 0x3000005cff5f7230 */ /* 0x000fc40000004100 */
[-C--:B------:R-:W-:Y:S01]  /*a970*/  FFMA.FTZ R92, R94, R184.reuse, -R187 ;  /* 0x000000b85e5c7223 */ /* 0x080fe200000108bb */
[----:B------:R-:W-:Y:S01]  /*a980*/  FFMA.FTZ R94, R179, R184, R190 ;  /* 0x000000b8b35e7223 */ /* 0x000fe200000100be */
[----:B------:R-:W-:Y:S01]  /*a990*/  F2FP.F16.E4M3.UNPACK_B R179, R54 ;  /* 0x00000036ffb3723e */ /* 0x000fe200020006ff */
[----:B------:R-:W-:Y:S02]  /*a9a0*/  HADD2.F32 R186, -RZ, R183.H1_H1 ;  /* 0x300000b7ffba7230 */ /* 0x000fe40000004100 */
[-C--:B------:R-:W-:Y:S01]  /*a9b0*/  FMUL.FTZ R192, R181, R188.reuse ;  /* 0x000000bcb5c07220 */ /* 0x080fe20000410000 */
[----:B------:R-:W-:Y:S01]  /*a9c0*/  FMUL.FTZ R188, R95, R188 ;  /* 0x000000bc5fbc7220 */ /* 0x000fe20000410000 */
[--C-:B------:R-:W-:Y:S01]  /*a9d0*/  HADD2.F32 R183, -RZ, R180.reuse.H0_H0 ;  /* 0x200000b4ffb77230 */ /* 0x100fe20000004100 */
[----:B------:R-:W-:Y:S01]  /*a9e0*/  F2FP.SATFINITE.E4M3.F32.PACK_AB_MERGE_C R46, R57, R46, RZ ;  /* 0x0000002e392e723e */ /* 0x000fe200048070ff */
[----:B------:R-:W-:Y:S02]  /*a9f0*/  HADD2.F32 R184, -RZ, R180.H1_H1 ;  /* 0x300000b4ffb87230 */ /* 0x000fe40000004100 */
[----:B------:R-:W-:Y:S01]  /*aa00*/  FFMA.FTZ R189, R181, R186, R188 ;  /* 0x000000bab5bd7223 */ /* 0x000fe200000100bc */
[----:B------:R-:W-:-:S02]  /*aa10*/  HADD2.F32 R180, -RZ, R179.H0_H0 ;  /* 0x200000b3ffb47230 */ /* 0x000fc40000004100 */
[----:B------:R-:W-:Y:S01]  /*aa20*/  FFMA.FTZ R95, R95, R186, -R192 ;  /* 0x000000ba5f5f7223 */ /* 0x000fe200000108c0 */
[----:B------:R-:W-:Y:S01]  /*aa30*/  HADD2.F32 R54, -RZ, R52.H0_H0 ;  /* 0x20000034ff367230 */ /* 0x000fe20000004100 */
[----:B------:R-:W-:Y:S01]  /*aa40*/  F2FP.F16.E4M3.UNPACK_B R57, R41 ;  /* 0x00000029ff39723e */ /* 0x000fe200020006ff */
[----:B------:R-:W-:Y:S02]  /*aa50*/  HADD2.F32 R179, -RZ, R179.H1_H1 ;  /* 0x300000b3ffb37230 */ /* 0x000fe40000004100 */
[-C--:B------:R-:W-:Y:S01]  /*aa60*/  FMUL.FTZ R185, R180, R183.reuse ;  /* 0x000000b7b4b97220 */ /* 0x080fe20000410000 */
[----:B------:R-:W-:Y:S02]  /*aa70*/  HADD2.F32 R181, -RZ, R182.H0_H0 ;  /* 0x200000b6ffb57230 */ /* 0x000fe40000004100 */
[----:B------:R-:W-:Y:S01]  /*aa80*/  FMUL.FTZ R183, R54, R183 ;  /* 0x000000b736b77220 */ /* 0x000fe20000410000 */
[----:B------:R-:W-:Y:S02]  /*aa90*/  HADD2.F32 R52, -RZ, R52.H1_H1 ;  /* 0x30000034ff347230 */ /* 0x000fe40000004100 */
[----:B------:R-:W-:Y:S01]  /*aaa0*/  FMUL.FTZ R187, R179, R184 ;  /* 0x000000b8b3bb7220 */ /* 0x000fe20000410000 */
[----:B------:R-:W-:-:S02]  /*aab0*/  HADD2.F32 R182, -RZ, R182.H1_H1 ;  /* 0x300000b6ffb67230 */ /* 0x000fc40000004100 */
[-C--:B------:R-:W-:Y:S01]  /*aac0*/  FFMA.FTZ R185, R54, R181.reuse, -R185 ;  /* 0x000000b536b97223 */ /* 0x080fe200000108b9 */
[----:B------:R-:W-:Y:S01]  /*aad0*/  FFMA.FTZ R54, R180, R181, R183 ;  /* 0x000000b5b4367223 */ /* 0x000fe200000100b7 */
[C---:B------:R-:W-:Y:S01]  /*aae0*/  FMUL.FTZ R184, R52.reuse, R184 ;  /* 0x000000b834b87220 */ /* 0x040fe20000410000 */
[----:B------:R-:W-:Y:S01]  /*aaf0*/  F2FP.SATFINITE.E4M3.F32.PACK_AB_MERGE_C R95, R95, R92, RZ ;  /* 0x0000005c5f5f723e */ /* 0x000fe200048070ff */
[-C--:B------:R-:W-:Y:S01]  /*ab00*/  FFMA.FTZ R180, R52, R182.reuse, -R187 ;  /* 0x000000b634b47223 */ /* 0x080fe200000108bb */
[----:B------:R-:W-:Y:S01]  /*ab10*/  F2FP.SATFINITE.E4M3.F32.PACK_AB_MERGE_C R52, R56, R47, RZ ;  /* 0x0000002f3834723e */ /* 0x000fe200048070ff */
[----:B------:R-:W-:Y:S01]  /*ab20*/  FFMA.FTZ R179, R179, R182, R184 ;  /* 0x000000b6b3b37223 */ /* 0x000fe200000100b8 */
[----:B------:R-:W-:Y:S01]  /*ab30*/  F2FP.SATFINITE.E4M3.F32.PACK_AB_MERGE_C R47, R93, R58, R46 ;  /* 0x0000003a5d2f723e */ /* 0x000fe2000480702e */
[----:B------:R-:W-:Y:S01]  /*ab40*/  HADD2.F32 R56, -RZ, R57.H0_H0 ;  /* 0x20000039ff387230 */ /* 0x000fe20000004100 */
[----:B------:R-:W-:Y:S02]  /*ab50*/  F2FP.F16.E4M3.UNPACK_B R92, R53 ;  /* 0x00000035ff5c723e */ /* 0x000fe400020006ff */
[----:B------:R-:W-:-:S02]  /*ab60*/  F2FP.F16.E4M3.UNPACK_B R58, R45 ;  /* 0x0000002dff3a723e */ /* 0x000fc400020006ff */
[----:B------:R-:W-:Y:S02]  /*ab70*/  F2FP.SATFINITE.E4M3.F32.PACK_AB_MERGE_C R189, R189, R94, RZ ;  /* 0x0000005ebdbd723e */ /* 0x000fe400048070ff */
[----:B------:R-:W-:Y:S01]  /*ab80*/  F2FP.SATFINITE.E4M3.F32.PACK_AB_MERGE_C R52, R90, R59, R52 ;  /* 0x0000003b5a34723e */ /* 0x000fe20004807034 */
[----:B------:R-:W-:Y:S01]  /*ab90*/  HADD2.F32 R59, -RZ, R92.H0_H0 ;  /* 0x2000005cff3b7230 */ /* 0x000fe20000004100 */
[----:B------:R-:W-:Y:S01]  /*aba0*/  F2FP.F16.E4M3.UNPACK_B R90, R44 ;  /* 0x0000002cff5a723e */ /* 0x000fe200020006ff */
[----:B------:R-:W-:Y:S01]  /*abb0*/  HADD2.F32 R94, -RZ, R58.H0_H0 ;  /* 0x2000003aff5e7230 */ /* 0x000fe20000004100 */
[----:B------:R-:W-:Y:S01]  /*abc0*/  F2FP.SATFINITE.E4M3.F32.PACK_AB_MERGE_C R54, R179, R54, R189 ;  /* 0x00000036b336723e */ /* 0x000fe200048070bd */
[----:B------:R-:W-:Y:S01]  /*abd0*/  HADD2.F32 R92, -RZ, R92.H1_H1 ;  /* 0x3000005cff5c7230 */ /* 0x000fe20000004100 */
[----:B------:R-:W-:Y:S01]  /*abe0*/  F2FP.SATFINITE.E4M3.F32.PACK_AB_MERGE_C R46, R180, R185, R95 ;  /* 0x000000b9b42e723e */ /* 0x000fe2000480705f */
[----:B------:R-:W-:Y:S02]  /*abf0*/  HADD2.F32 R93, -RZ, R90.H0_H0 ;  /* 0x2000005aff5d7230 */ /* 0x000fe40000004100 */
[-C--:B------:R-:W-:Y:S01]  /*ac00*/  FMUL.FTZ R179, R59, R94.reuse ;  /* 0x0000005e3bb37220 */ /* 0x080fe20000410000 */
[----:B------:R-:W-:Y:S01]  /*ac10*/  FMUL.FTZ R94, R56, R94 ;  /* 0x0000005e385e7220 */ /* 0x000fe20000410000 */
[----:B------:R-:W-:Y:S01]  /*ac20*/  HADD2.F32 R95, -RZ, R58.H1_H1 ;  /* 0x3000003aff5f7230 */ /* 0x000fe20000004100 */
[----:B------:R-:W-:Y:S01]  /*ac30*/  F2FP.F16.E4M3.UNPACK_B R53, R53.H1 ;  /* 0x00000035ff35723e */ /* 0x000fe200030006ff */
[----:B------:R-:W-:-:S02]  /*ac40*/  HADD2.F32 R58, -RZ, R57.H1_H1 ;  /* 0x30000039ff3a7230 */ /* 0x000fc40000004100 */
[-C--:B------:R-:W-:Y:S01]  /*ac50*/  FFMA.FTZ R56, R56, R93.reuse, -R179 ;  /* 0x0000005d38387223 */ /* 0x080fe200000108b3 */
[----:B------:R-:W-:Y:S01]  /*ac60*/  FFMA.FTZ R57, R59, R93, R94 ;  /* 0x0000005d3b397223 */ /* 0x000fe2000001005e */
[----:B------:R-:W-:Y:S02]  /*ac70*/  HADD2.F32 R93, -RZ, R90.H1_H1 ;  /* 0x3000005aff5d7230 */ /* 0x000fe40000004100 */
[-C--:B------:R-:W-:Y:S01]  /*ac80*/  FMUL.FTZ R179, R92, R95.reuse ;  /* 0x0000005f5cb37220 */ /* 0x080fe20000410000 */
[C---:B------:R-:W-:Y:S01]  /*ac90*/  FMUL.FTZ R95, R58.reuse, R95 ;  /* 0x0000005f3a5f7220 */ /* 0x040fe20000410000 */
[----:B------:R-:W-:Y:S01]  /*aca0*/  F2FP.F16.E4M3.UNPACK_B R94, R45.H1 ;  /* 0x0000002dff5e723e */ /* 0x000fe200030006ff */
[----:B------:R-:W-:Y:S01]  /*acb0*/  HADD2.F32 R90, -RZ, R53.H0_H0 ;  /* 0x20000035ff5a7230 */ /* 0x000fe20000004100 */
[----:B------:R-:W-:Y:S01]  /*acc0*/  F2FP.F16.E4M3.UNPACK_B R59, R41.H1 ;  /* 0x00000029ff3b723e */ /* 0x000fe200030006ff */
[-C--:B------:R-:W-:Y:S01]  /*acd0*/  FFMA.FTZ R41, R58, R93.reuse, -R179 ;  /* 0x0000005d3a297223 */ /* 0x080fe200000108b3 */
[----:B------:R-:W-:Y:S01]  /*ace0*/  FFMA.FTZ R58, R92, R93, R95 ;  /* 0x0000005d5c3a7223 */ /* 0x000fe2000001005f */
[----:B------:R-:W-:Y:S01]  /*acf0*/  F2FP.F16.E4M3.UNPACK_B R44, R44.H1 ;  /* 0x0000002cff2c723e */ /* 0x000fe200030006ff */
[----:B------:R-:W-:Y:S01]  /*ad00*/  HADD2.F32 R93, -RZ, R94.H0_H0 ;  /* 0x2000005eff5d7230 */ /* 0x000fe20000004100 */
[-C--:B------:R-:W-:Y:S01]  /*ad10*/  F2FP.F16.E4M3.UNPACK_B R184, R42.reuse.H1 ;  /* 0x0000002affb8723e */ /* 0x080fe200030006ff */
[----:B------:R-:W-:Y:S01]  /*ad20*/  HADD2.F32 R45, -RZ, R59.H0_H0 ;  /* 0x2000003bff2d7230 */ /* 0x000fe20000004100 */
[----:B------:R-:W-:Y:S01]  /*ad30*/  F2FP.F16.E4M3.UNPACK_B R183, R42 ;  /* 0x0000002affb7723e */ /* 0x000fe200020006ff */
[----:B------:R-:W-:-:S02]  /*ad40*/  HADD2.F32 R92, -RZ, R53.H1_H1 ;  /* 0x30000035ff5c7230 */ /* 0x000fc40000004100 */
[-C--:B------:R-:W-:Y:S01]  /*ad50*/  FMUL.FTZ R180, R90, R93.reuse ;  /* 0x0000005d5ab47220 */ /* 0x080fe20000410000 */
[----:B------:R-:W-:Y:S02]  /*ad60*/  HADD2.F32 R95, -RZ, R94.H1_H1 ;  /* 0x3000005eff5f7230 */ /* 0x000fe40000004100 */
[----:B------:R-:W-:Y:S01]  /*ad70*/  FMUL.FTZ R93, R45, R93 ;  /* 0x0000005d2d5d7220 */ /* 0x000fe20000410000 */
[----:B------:R-:W-:Y:S01]  /*ad80*/  HADD2.F32 R59, -RZ, R59.H1_H1 ;  /* 0x3000003bff3b7230 */ /* 0x000fe20000004100 */
[----:B------:R-:W-:Y:S01]  /*ad90*/  F2FP.F16.E4M3.UNPACK_B R181, R40.H1 ;  /* 0x00000028ffb5723e */ /* 0x000fe200030006ff */
[--C-:B------:R-:W-:Y:S02]  /*ada0*/  HADD2.F32 R53, -RZ, R44.reuse.H0_H0 ;  /* 0x2000002cff357230 */ /* 0x100fe40000004100 */
[-C--:B------:R-:W-:Y:S01]  /*adb0*/  FMUL.FTZ R182, R92, R95.reuse ;  /* 0x0000005f5cb67220 */ /* 0x080fe20000410000 */
[----:B------:R-:W-:Y:S02]  /*adc0*/  HADD2.F32 R94, -RZ, R44.H1_H1 ;  /* 0x3000002cff5e7230 */ /* 0x000fe40000004100 */
[----:B------:R-:W-:Y:S01]  /*add0*/  FMUL.FTZ R95, R59, R95 ;  /* 0x0000005f3b5f7220 */ /* 0x000fe20000410000 */
[----:B------:R-:W-:-:S02]  /*ade0*/  HADD2.F32 R185, -RZ, R184.H0_H0 ;  /* 0x200000b8ffb97230 */ /* 0x000fc40000004100 */
[-C--:B------:R-:W-:Y:S01]  /*adf0*/  FFMA.FTZ R44, R45, R53.reuse, -R180 ;  /* 0x000000352d2c7223 */ /* 0x080fe200000108b4 */
[----:B------:R-:W-:Y:S01]  /*ae00*/  FFMA.FTZ R45, R90, R53, R93 ;  /* 0x000000355a2d7223 */ /* 0x000fe2000001005d */
[-C--:B------:R-:W-:Y:S01]  /*ae10*/  FFMA.FTZ R53, R59, R94.reuse, -R182 ;  /* 0x0000005e3b357223 */ /* 0x080fe200000108b6 */
[----:B------:R-:W-:Y:S01]  /*ae20*/  FFMA.FTZ R90, R92, R94, R95 ;  /* 0x0000005e5c5a7223 */ /* 0x000fe2000001005f */
[-C--:B------:R-:W-:Y:S01]  /*ae30*/  F2FP.F16.E4M3.UNPACK_B R94, R55.reuse.H1 ;  /* 0x00000037ff5e723e */ /* 0x080fe200030006ff */
[----:B------:R-:W-:Y:S01]  /*ae40*/  HADD2.F32 R182, -RZ, R181.H0_H0 ;  /* 0x200000b5ffb67230 */ /* 0x000fe20000004100 */
[----:B------:R-:W-:Y:S01]  /*ae50*/  F2FP.F16.E4M3.UNPACK_B R93, R55 ;  /* 0x00000037ff5d723e */ /* 0x000fe200020006ff */
[----:B------:R-:W-:Y:S01]  /*ae60*/  HADD2.F32 R184, -RZ, R184.H1_H1 ;  /* 0x300000b8ffb87230 */ /* 0x000fe20000004100 */
[-C--:B------:R-:W-:Y:S01]  /*ae70*/  F2FP.F16.E4M3.UNPACK_B R59, R43.reuse ;  /* 0x0000002bff3b723e */ /* 0x080fe200020006ff */
[----:B------:R-:W-:Y:S01]  /*ae80*/  HADD2.F32 R179, -RZ, R94.H0_H0 ;  /* 0x2000005effb37230 */ /* 0x000fe20000004100 */
[----:B------:R-:W-:Y:S01]  /*ae90*/  F2FP.F16.E4M3.UNPACK_B R43, R43.H1 ;  /* 0x0000002bff2b723e */ /* 0x000fe200030006ff */
[----:B------:R-:W-:Y:S01]  /*aea0*/  HADD2.F32 R95, -RZ, R93.H0_H0 ;  /* 0x2000005dff5f7230 */ /* 0x000fe20000004100 */
[----:B------:R-:W-:Y:S01]  /*aeb0*/  F2FP.F16.E4M3.UNPACK_B R180, R40 ;  /* 0x00000028ffb4723e */ /* 0x000fe200020006ff */
[----:B------:R-:W-:-:S02]  /*aec0*/  HADD2.F32 R40, -RZ, R183.H0_H0 ;  /* 0x200000b7ff287230 */ /* 0x000fc40000004100 */
[-C--:B------:R-:W-:Y:S01]  /*aed0*/  FMUL.FTZ R187, R179, R185.reuse ;  /* 0x000000b9b3bb7220 */ /* 0x080fe20000410000 */
[----:B------:R-:W-:Y:S01]  /*aee0*/  HADD2.F32 R92, -RZ, R43.H0_H0 ;  /* 0x2000002bff5c7230 */ /* 0x000fe20000004100 */
[----:B------:R-:W-:Y:S01]  /*aef0*/  F2FP.SATFINITE.E4M3.F32.PACK_AB_MERGE_C R44, R53, R44, RZ ;  /* 0x0000002c352c723e */ /* 0x000fe200048070ff */
[----:B------:R-:W-:Y:S02]  /*af00*/  HADD2.F32 R55, -RZ, R59.H0_H0 ;  /* 0x2000003bff377230 */ /* 0x000fe40000004100 */
[----:B------:R-:W-:Y:S01]  /*af10*/  FMUL.FTZ R186, R95, R40 ;  /* 0x000000285fba7220 */ /* 0x000fe20000410000 */
[----:B------:R-:W-:Y:S02]  /*af20*/  HADD2.F32 R42, -RZ, R180.H0_H0 ;  /* 0x200000b4ff2a7230 */ /* 0x000fe40000004100 */
[C---:B------:R-:W-:Y:S01]  /*af30*/  FMUL.FTZ R190, R92.reuse, R185 ;  /* 0x000000b95cbe7220 */ /* 0x040fe20000410000 */
[----:B------:R-:W-:Y:S02]  /*af40*/  HADD2.F32 R94, -RZ, R94.H1_H1 ;  /* 0x3000005eff5e7230 */ /* 0x000fe40000004100 */
[----:B------:R-:W-:Y:S01]  /*af50*/  FFMA.FTZ R187, R92, R182, -R187 ;  /* 0x000000b65cbb7223 */ /* 0x000fe200000108bb */
[----:B------:R-:W-:-:S02]  /*af60*/  HADD2.F32 R43, -RZ, R43.H1_H1 ;  /* 0x3000002bff2b7230 */ /* 0x000fc40000004100 */
[C---:B------:R-:W-:Y:S01]  /*af70*/  FMUL.FTZ R188, R55.reuse, R40 ;  /* 0x0000002837bc7220 */ /* 0x040fe20000410000 */
[----:B------:R-:W-:Y:S02]  /*af80*/  HADD2.F32 R93, -RZ, R93.H1_H1 ;  /* 0x3000005dff5d7230 */ /* 0x000fe40000004100 */
[----:B------:R-:W-:Y:S01]  /*af90*/  FFMA.FTZ R40, R55, R42, -R186 ;  /* 0x0000002a37287223 */ /* 0x000fe200000108ba */
[----:B------:R-:W-:Y:S02]  /*afa0*/  HADD2.F32 R92, -RZ, R183.H1_H1 ;  /* 0x300000b7ff5c7230 */ /* 0x000fe40000004100 */
[-C--:B------:R-:W-:Y:S01]  /*afb0*/  FMUL.FTZ R186, R94, R184.reuse ;  /* 0x000000b85eba7220 */ /* 0x080fe20000410000 */
[----:B------:R-:W-:Y:S02]  /*afc0*/  HADD2.F32 R59, -RZ, R59.H1_H1 ;  /* 0x3000003bff3b7230 */ /* 0x000fe40000004100 */
[----:B------:R-:W-:Y:S01]  /*afd0*/  FMUL.FTZ R55, R43, R184 ;  /* 0x000000b82b377220 */ /* 0x000fe20000410000 */
[----:B------:R-:W-:-:S02]  /*afe0*/  HADD2.F32 R181, -RZ, R181.H1_H1 ;  /* 0x300000b5ffb57230 */ /* 0x000fc40000004100 */
[----:B------:R-:W-:Y:S01]  /*aff0*/  FFMA.FTZ R190, R179, R182, R190 ;  /* 0x000000b6b3be7223 */ /* 0x000fe200000100be */
[----:B------:R-:W-:Y:S02]  /*b000*/  HADD2.F32 R180, -RZ, R180.H1_H1 ;  /* 0x300000b4ffb47230 */ /* 0x000fe40000004100 */
[-C--:B------:R-:W-:Y:S01]  /*b010*/  FMUL.FTZ R182, R93, R92.reuse ;  /* 0x0000005c5db67220 */ /* 0x080fe20000410000 */
[----:B------:R-:W-:Y:S01]  /*b020*/  FMUL.FTZ R92, R59, R92 ;  /* 0x0000005c3b5c7220 */ /* 0x000fe20000410000 */
[-C--:B------:R-:W-:Y:S01]  /*b030*/  FFMA.FTZ R186, R43, R181.reuse, -R186 ;  /* 0x000000b52bba7223 */ /* 0x080fe200000108ba */
[----:B------:R-:W-:Y:S01]  /*b040*/  FFMA.FTZ R55, R94, R181, R55 ;  /* 0x000000b55e377223 */ /* 0x000fe20000010037 */
[----:B------:R-:W-:Y:S01]  /*b050*/  FFMA.FTZ R42, R95, R42, R188 ;  /* 0x0000002a5f2a7223 */ /* 0x000fe200000100bc */
[-C--:B------:R-:W-:Y:S01]  /*b060*/  FFMA.FTZ R59, R59, R180.reuse, -R182 ;  /* 0x000000b43b3b7223 */ /* 0x080fe200000108b6 */
[----:B------:R-:W-:Y:S01]  /*b070*/  FFMA.FTZ R93, R93, R180, R92 ;  /* 0x000000b45d5d7223 */ /* 0x000fe2000001005c */
[----:B------:R-:W-:-:S02]  /*b080*/  F2FP.SATFINITE.E4M3.F32.PACK_AB_MERGE_C R186, R186, R187, RZ ;  /* 0x000000bbbaba723e */ /* 0x000fc400048070ff */
[----:B------:R-:W-:Y:S02]  /*b090*/  F2FP.SATFINITE.E4M3.F32.PACK_AB_MERGE_C R55, R55, R190, RZ ;  /* 0x000000be3737723e */ /* 0x000fe400048070ff */
[----:B------:R-:W-:Y:S02]  /*b0a0*/  F2FP.SATFINITE.E4M3.F32.PACK_AB_MERGE_C R45, R90, R45, RZ ;  /* 0x0000002d5a2d723e */ /* 0x000fe400048070ff */
[----:B------:R-:W-:Y:S01]  /*b0b0*/  F2FP.SATFINITE.E4M3.F32.PACK_AB_MERGE_C R43, R59, R40, R186 ;  /* 0x000000283b2b723e */ /* 0x000fe200048070ba */
[----:B------:R-:W-:Y:S01]  /*b0c0*/  IMAD.MOV.U32 R40, RZ, RZ, R47 ;  /* 0x000000ffff287224 */ /* 0x000fe200078e002f */
[----:B------:R-:W-:Y:S01]  /*b0d0*/  F2FP.SATFINITE.E4M3.F32.PACK_AB_MERGE_C R55, R93, R42, R55 ;  /* 0x0000002a5d37723e */ /* 0x000fe20004807037 */
[----:B------:R-:W-:Y:S01]  /*b0e0*/  IMAD.MOV.U32 R42, RZ, RZ, R46 ;  /* 0x000000ffff2a7224 */ /* 0x000fe200078e002e */
[----:B------:R-:W-:Y:S02]  /*b0f0*/  F2FP.SATFINITE.E4M3.F32.PACK_AB_MERGE_C R41, R41, R56, R44 ;  /* 0x000000382929723e */ /* 0x000fe4000480702c */
[----:B------:R-:W-:-:S07]  /*b100*/  F2FP.SATFINITE.E4M3.F32.PACK_AB_MERGE_C R53, R58, R57, R45 ;  /* 0x000000393a35723e */ /* 0x000fce000480702d */
.L_x_496:
[----:B------:R-:W-:Y:S05]  /*b110*/  BSYNC B3 ;  /* 0x0000000000037941 */ /* 0x000fea0003800000 */
.L_x_495:
[----:B------:R-:W-:-:S13]  /*b120*/  ISETP.GE.AND P4, PT, R91, R153, PT ;  /* 0x000000995b00720c */ /* 0x000fda0003f86270 */
[--C-:B------:R-:W-:Y:S02]  /*b130*/  @!P4 SHF.R.S32.HI R45, RZ, 0x1f, R91.reuse ;  /* 0x0000001fff2dc819 */ /* 0x100fe4000001145b */
[----:B------:R-:W-:-:S04]  /*b140*/  @!P4 IADD3 R47, P5, P6, R116, R142, R91 ;  /* 0x0000008e742fc210 */ /* 0x000fc80007ebe05b */
[----:B------:R-:W-:Y:S02]  /*b150*/  @!P4 IADD3.X R56, R0, R178, R45, P5, P6 ;  /* 0x000000b20038c210 */ /* 0x000fe40002fec42d */
[----:B------:R-:W-:-:S05]  /*b160*/  IADD3 R44, P5, R89, R126, RZ ;  /* 0x0000007e592c7210 */ /* 0x000fca0007fbe0ff */
[----:B------:R-:W-:Y:S01]  /*b170*/  IMAD.X R45, R88, 0x1, R127, P5 ;  /* 0x00000001582d7824 */ /* 0x000fe200028e067f */
[----:B------:R-:W-:-:S04]  /*b180*/  @!P4 IADD3 R46, P5, R47, R126, RZ ;  /* 0x0000007e2f2ec210 */ /* 0x000fc80007fbe0ff */
[----:B------:R-:W-:Y:S01]  /*b190*/  @!P4 IADD3.X R47, R56, R127, RZ, P5, !PT ;  /* 0x0000007f382fc210 */ /* 0x000fe20002ffe4ff */
[----:B0-----:R3:W-:Y:S04]  /*b1a0*/  STG.E.128 desc[UR54][R44.64], R40 ;  /* 0x000000282c007986 */ /* 0x0017e8000c101d36 */
[----:B-1----:R3:W-:Y:S04]  /*b1b0*/  @!P4 STG.E.128 desc[UR54][R46.64], R52 ;  /* 0x000000342e00c986 */ /* 0x0027e8000c101d36 */
.L_x_494:
[----:B------:R-:W-:Y:S05]  /*b1c0*/  BSYNC B2 ;  /* 0x0000000000027941 */ /* 0x000fea0003800000 */
.L_x_493:
[----:B------:R-:W-:-:S13]  /*b1d0*/  ISETP.NE.AND P4, PT, R34, RZ, PT ;  /* 0x000000ff2200720c */ /* 0x000fda0003f85270 */
[----:B------:R-:W-:Y:S05]  /*b1e0*/  @!P4 BRA `(.L_x_488) ;  /* 0x0000000c00e0c947 */ /* 0x000fea0003800000 */
[----:B0--3--:R-:W3:Y:S01]  /*b1f0*/  LDL R40, [R1+0x18] ;  /* 0x0000180001287983 */ /* 0x009ee20000100800 */
[----:B------:R-:W-:Y:S01]  /*b200*/  IADD3 R53, P4, P5, R116, R142, R27 ;  /* 0x0000008e74357210 */ /* 0x000fe20007d9e01b */
[----:B------:R-:W-:Y:S03]  /*b210*/  BSSY B2, `(.L_x_497) ;  /* 0x00000eb000027945 */ /* 0x000fe60003800000 */
[----:B------:R-:W-:Y:S02]  /*b220*/  IADD3.X R52, R0, R178, R30, P4, P5 ;  /* 0x000000b200347210 */ /* 0x000fe400027ea41e */
[----:B------:R-:W-:Y:S02]  /*b230*/  ISETP.GE.AND P4, PT, R170, R136, PT ;  /* 0x00000088aa00720c */ /* 0x000fe40003f86270 */
[----:B---3--:R-:W-:-:S04]  /*b240*/  LOP3.LUT P6, RZ, R40, 0x1, RZ, 0xc0, !PT ;  /* 0x0000000128ff7812 */ /* 0x008fc800078cc0ff */
[----:B------:R-:W-:-:S04]  /*b250*/  SEL R40, R97, R158, !P6 ;  /* 0x0000009e61287207 */ /* 0x000fc80007000000 */
[----:B------:R-:W-:-:S04]  /*b260*/  SHF.R.S32.HI R41, RZ, 0x1f, R40 ;  /* 0x0000001fff297819 */ /* 0x000fc80000011428 */
[----:B------:R-:W-:-:S04]  /*b270*/  LEA.HI R41, R41, R40, RZ, 0x5 ;  /* 0x0000002829297211 */ /* 0x000fc800078f28ff */
[----:B------:R-:W-:-:S04]  /*b280*/  LEA.HI.SX32 R41, R41, R26, 0x1b ;  /* 0x0000001a29297211 */ /* 0x000fc800078fdaff */
[----:B------:R-:W-:Y:S01]  /*b290*/  SHF.R.S32.HI R40, RZ, 0x1f, R41 ;  /* 0x0000001fff287819 */ /* 0x000fe20000011429 */
[----:B------:R-:W-:-:S03]  /*b2a0*/  IMAD.SHL.U32 R55, R41, 0x10, RZ ;  /* 0x0000001029377824 */ /* 0x000fc600078e00ff */
[----:B------:R-:W-:-:S04]  /*b2b0*/  LEA.HI R40, R40, R41, RZ, 0x2 ;  /* 0x0000002928287211 */ /* 0x000fc800078f10ff */
[----:B------:R-:W-:Y:S02]  /*b2c0*/  SHF.R.S32.HI R41, RZ, 0x2, R40 ;  /* 0x00000002ff297819 */ /* 0x000fe40000011428 */
[----:B------:R-:W-:-:S03]  /*b2d0*/  LOP3.LUT R40, R172, 0x30, R55, 0xf8, !PT ;  /* 0x00000030ac287812 */ /* 0x000fc600078ef837 */
[----:B------:R-:W-:Y:S01]  /*b2e0*/  IMAD R41, R41, 0x2800, R174 ;  /* 0x0000280029297824 */ /* 0x000fe200078e02ae */
[----:B------:R-:W-:-:S05]  /*b2f0*/  LOP3.LUT R40, R40, R173, RZ, 0x3c, !PT ;  /* 0x000000ad28287212 */ /* 0x000fca00078e3cff */
        /* <DEDUP_REMOVED lines=8> */
[--C-:B------:R-:W-:Y:S01]  /*b380*/  SHF.R.U32.HI R89, RZ, 0x8, R61.reuse ;  /* 0x00000008ff597819 */ /* 0x100fe2000001163d */
[----:B0-----:R-:W-:Y:S01]  /*b390*/  IMAD.MOV.U32 R54, RZ, RZ, R40 ;  /* 0x000000ffff367224 */ /* 0x001fe200078e0028 */
[----:B------:R-:W-:Y:S01]  /*b3a0*/  SHF.R.U32.HI R91, RZ, 0x10, R61 ;  /* 0x00000010ff5b7819 */ /* 0x000fe2000001163d */
[----:B-1----:R-:W-:Y:S01]  /*b3b0*/  IMAD.MOV.U32 R56, RZ, RZ, R44 ;  /* 0x000000ffff387224 */ /* 0x002fe200078e002c */
[----:B------:R-:W-:Y:S01]  /*b3c0*/  LOP3.LUT R57, R61, 0xff0000ff, RZ, 0xc0, !PT ;  /* 0xff0000ff3d397812 */ /* 0x000fe200078ec0ff */
[----:B------:R-:W-:Y:S01]  /*b3d0*/  IMAD.SHL.U32 R40, R89, 0x100, RZ ;  /* 0x0000010059287824 */ /* 0x000fe200078e00ff */
[----:B------:R-:W-:Y:S02]  /*b3e0*/  SHF.R.U32.HI R61, RZ, 0x8, R63 ;  /* 0x00000008ff3d7819 */ /* 0x000fe4000001163f */
[--C-:B------:R-:W-:Y:S02]  /*b3f0*/  SHF.R.U32.HI R88, RZ, 0x10, R49.reuse ;  /* 0x00000010ff587819 */ /* 0x100fe40000011631 */
[----:B------:R-:W-:-:S02]  /*b400*/  SHF.R.U32.HI R60, RZ, 0x8, R49 ;  /* 0x00000008ff3c7819 */ /* 0x000fc40000011631 */
[----:B------:R-:W-:Y:S01]  /*b410*/  LOP3.LUT R50, R49, 0xff0000ff, RZ, 0xc0, !PT ;  /* 0xff0000ff31327812 */ /* 0x000fe200078ec0ff */
[----:B------:R-:W-:Y:S01]  /*b420*/  IMAD.MOV.U32 R49, RZ, RZ, R42 ;  /* 0x000000ffff317224 */ /* 0x000fe200078e002a */
[----:B------:R-:W-:Y:S01]  /*b430*/  LOP3.LUT R57, R57, 0xff00, R40, 0xf8, !PT ;  /* 0x0000ff0039397812 */ /* 0x000fe200078ef828 */
[----:B------:R-:W-:Y:S01]  /*b440*/  IMAD.U32 R42, R91, 0x10000, RZ ;  /* 0x000100005b2a7824 */ /* 0x000fe200078e00ff */
[----:B------:R-:W-:Y:S02]  /*b450*/  SHF.R.U32.HI R90, RZ, 0x10, R63 ;  /* 0x00000010ff5a7819 */ /* 0x000fe4000001163f */
[----:B------:R-:W-:Y:S02]  /*b460*/  LOP3.LUT R59, R63, 0xff0000ff, RZ, 0xc0, !PT ;  /* 0xff0000ff3f3b7812 */ /* 0x000fe400078ec0ff */
[----:B------:R-:W-:Y:S02]  /*b470*/  SHF.L.U32 R40, R61, 0x8, RZ ;  /* 0x000000083d287819 */ /* 0x000fe400000006ff */
[----:B------:R-:W-:-:S02]  /*b480*/  SHF.R.U32.HI R58, RZ, 0x8, R51 ;  /* 0x00000008ff3a7819 */ /* 0x000fc40000011633 */
[----:B------:R-:W-:Y:S01]  /*b490*/  LOP3.LUT R59, R59, 0xff00, R40, 0xf8, !PT ;  /* 0x0000ff003b3b7812 */ /* 0x000fe200078ef828 */
[----:B------:R-:W-:Y:S01]  /*b4a0*/  IMAD.U32 R40, R90, 0x10000, RZ ;  /* 0x000100005a287824 */ /* 0x000fe200078e00ff */
[----:B------:R-:W-:Y:S01]  /*b4b0*/  MOV R48, R41 ;  /* 0x0000002900307202 */ /* 0x000fe20000000f00 */
[----:B------:R-:W-:Y:S01]  /*b4c0*/  IMAD.SHL.U32 R41, R60, 0x100, RZ ;  /* 0x000001003c297824 */ /* 0x000fe200078e00ff */
[----:B------:R-:W-:Y:S01]  /*b4d0*/  SHF.R.U32.HI R62, RZ, 0x10, R51 ;  /* 0x00000010ff3e7819 */ /* 0x000fe20000011633 */
[----:B------:R-:W-:Y:S01]  /*b4e0*/  IMAD.SHL.U32 R44, R58, 0x100, RZ ;  /* 0x000001003a2c7824 */ /* 0x000fe200078e00ff */
[----:B------:R-:W-:Y:S02]  /*b4f0*/  LOP3.LUT R42, R57, 0xff0000, R42, 0xf8, !PT ;  /* 0x00ff0000392a7812 */ /* 0x000fe400078ef82a */
[----:B------:R-:W-:Y:S01]  /*b500*/  LOP3.LUT R51, R51, 0xff0000ff, RZ, 0xc0, !PT ;  /* 0xff0000ff33337812 */ /* 0x000fe200078ec0ff */
[----:B------:R-:W-:Y:S01]  /*b510*/  IMAD.U32 R62, R62, 0x10000, RZ ;  /* 0x000100003e3e7824 */ /* 0x000fe200078e00ff */
[----:B------:R-:W-:-:S02]  /*b520*/  F2FP.F16.E4M3.UNPACK_B R61, R167.H1 ;  /* 0x000000a7ff3d723e */ /* 0x000fc400030006ff */
[----:B------:R-:W-:Y:S02]  /*b530*/  F2FP.F16.E4M3.UNPACK_B R58, R56.H1 ;  /* 0x00000038ff3a723e */ /* 0x000fe400030006ff */
[----:B------:R-:W-:Y:S02]  /*b540*/  F2FP.F16.E4M3.UNPACK_B R57, R54.H1 ;  /* 0x00000036ff39723e */ /* 0x000fe400030006ff */
[----:B------:R-:W-:Y:S02]  /*b550*/  LOP3.LUT R40, R59, 0xff0000, R40, 0xf8, !PT ;  /* 0x00ff00003b287812 */ /* 0x000fe400078ef828 */
[----:B------:R-:W-:Y:S01]  /*b560*/  LOP3.LUT R63, R50, 0xff00, R41, 0xf8, !PT ;  /* 0x0000ff00323f7812 */ /* 0x000fe200078ef829 */
[----:B------:R-:W-:Y:S01]  /*b570*/  HADD2.F32 R41, -RZ, R61.H0_H0 ;  /* 0x2000003dff297230 */ /* 0x000fe20000004100 */
[----:B------:R-:W-:Y:S01]  /*b580*/  LOP3.LUT R89, R51, 0xff00, R44, 0xf8, !PT ;  /* 0x0000ff0033597812 */ /* 0x000fe200078ef82c */
[----:B------:R-:W-:Y:S01]  /*b590*/  HADD2.F32 R51, -RZ, R58.H0_H0 ;  /* 0x2000003aff337230 */ /* 0x000fe20000004100 */
[----:B------:R-:W-:Y:S01]  /*b5a0*/  F2FP.F16.E4M3.UNPACK_B R59, R176.H1 ;  /* 0x000000b0ff3b723e */ /* 0x000fe200030006ff */
[--C-:B------:R-:W-:Y:S01]  /*b5b0*/  HADD2.F32 R50, -RZ, R57.reuse.H0_H0 ;  /* 0x20000039ff327230 */ /* 0x100fe20000004100 */
[----:B------:R-:W-:Y:S01]  /*b5c0*/  SHF.L.U32 R44, R88, 0x10, RZ ;  /* 0x00000010582c7819 */ /* 0x000fe200000006ff */
[----:B------:R-:W-:-:S02]  /*b5d0*/  HADD2.F32 R57, -RZ, R57.H1_H1 ;  /* 0x30000039ff397230 */ /* 0x000fc40000004100 */
[-C--:B------:R-:W-:Y:S01]  /*b5e0*/  FMUL.FTZ R91, R51, R41.reuse ;  /* 0x00000029335b7220 */ /* 0x080fe20000410000 */
[--C-:B------:R-:W-:Y:S02]  /*b5f0*/  HADD2.F32 R60, -RZ, R59.reuse.H0_H0 ;  /* 0x2000003bff3c7230 */ /* 0x100fe40000004100 */
[C---:B------:R-:W-:Y:S01]  /*b600*/  FMUL.FTZ R88, R50.reuse, R41 ;  /* 0x0000002932587220 */ /* 0x040fe20000410000 */
[----:B------:R-:W-:Y:S01]  /*b610*/  LOP3.LUT R41, R89, 0xff0000, R62, 0xf8, !PT ;  /* 0x00ff000059297812 */ /* 0x000fe200078ef83e */
[----:B------:R-:W-:Y:S01]  /*b620*/  HADD2.F32 R62, -RZ, R59.H1_H1 ;  /* 0x3000003bff3e7230 */ /* 0x000fe20000004100 */
[----:B------:R-:W-:Y:S01]  /*b630*/  F2FP.F16.E4M3.UNPACK_B R167, R167 ;  /* 0x000000a7ffa7723e */ /* 0x000fe200020006ff */
[-C--:B------:R-:W-:Y:S01]  /*b640*/  FFMA.FTZ R50, R50, R60.reuse, -R91 ;  /* 0x0000003c32327223 */ /* 0x080fe2000001085b */
[----:B------:R-:W-:Y:S01]  /*b650*/  FFMA.FTZ R51, R51, R60, R88 ;  /* 0x0000003c33337223 */ /* 0x000fe20000010058 */
[----:B------:R-:W-:Y:S01]  /*b660*/  HADD2.F32 R60, -RZ, R61.H1_H1 ;  /* 0x3000003dff3c7230 */ /* 0x000fe20000004100 */
[----:B------:R-:W-:Y:S01]  /*b670*/  F2FP.F16.E4M3.UNPACK_B R59, R54 ;  /* 0x00000036ff3b723e */ /* 0x000fe200020006ff */
[----:B------:R-:W-:Y:S01]  /*b680*/  HADD2.F32 R61, -RZ, R58.H1_H1 ;  /* 0x3000003aff3d7230 */ /* 0x000fe20000004100 */
[----:B------:R-:W-:Y:S01]  /*b690*/  F2FP.F16.E4M3.UNPACK_B R58, R56 ;  /* 0x00000038ff3a723e */ /* 0x000fe200020006ff */
[----:B------:R-:W-:-:S02]  /*b6a0*/  HADD2.F32 R89, -RZ, R167.H0_H0 ;  /* 0x200000a7ff597230 */ /* 0x000fc40000004100 */
[----:B------:R-:W-:Y:S01]  /*b6b0*/  FMUL.FTZ R88, R57, R60 ;  /* 0x0000003c39587220 */ /* 0x000fe20000410000 */
[----:B------:R-:W-:Y:S01]  /*b6c0*/  F2FP.F16.E4M3.UNPACK_B R176, R176 ;  /* 0x000000b0ffb0723e */ /* 0x000fe200020006ff */
[----:B------:R-:W-:Y:S01]  /*b6d0*/  FMUL.FTZ R54, R61, R60 ;  /* 0x0000003c3d367220 */ /* 0x000fe20000410000 */
[----:B------:R-:W-:Y:S01]  /*b6e0*/  HADD2.F32 R60, -RZ, R58.H0_H0 ;  /* 0x2000003aff3c7230 */ /* 0x000fe20000004100 */
[----:B------:R-:W-:Y:S01]  /*b6f0*/  LOP3.LUT R44, R63, 0xff0000, R44, 0xf8, !PT ;  /* 0x00ff00003f2c7812 */ /* 0x000fe200078ef82c */
[----:B------:R-:W-:Y:S02]  /*b700*/  HADD2.F32 R56, -RZ, R59.H0_H0 ;  /* 0x2000003bff387230 */ /* 0x000fe40000004100 */
[-C--:B------:R-:W-:Y:S01]  /*b710*/  FFMA.FTZ R57, R57, R62.reuse, -R54 ;  /* 0x0000003e39397223 */ /* 0x080fe20000010836 */
[----:B------:R-:W-:Y:S01]  /*b720*/  FFMA.FTZ R54, R61, R62, R88 ;  /* 0x0000003e3d367223 */ /* 0x000fe20000010058 */
[----:B------:R-:W-:Y:S02]  /*b730*/  HADD2.F32 R63, -RZ, R176.H0_H0 ;  /* 0x200000b0ff3f7230 */ /* 0x000fe40000004100 */
[-C--:B------:R-:W-:Y:S01]  /*b740*/  FMUL.FTZ R91, R60, R89.reuse ;  /* 0x000000593c5b7220 */ /* 0x080fe20000410000 */
[----:B------:R-:W-:Y:S01]  /*b750*/  FMUL.FTZ R89, R56, R89 ;  /* 0x0000005938597220 */ /* 0x000fe20000410000 */
[----:B------:R-:W-:Y:S01]  /*b760*/  HADD2.F32 R62, -RZ, R167.H1_H1 ;  /* 0x300000a7ff3e7230 */ /* 0x000fe20000004100 */
[----:B------:R-:W-:Y:S01]  /*b770*/  F2FP.F16.E4M3.UNPACK_B R90, R166.H1 ;  /* 0x000000a6ff5a723e */ /* 0x000fe200030006ff */
[----:B------:R-:W-:-:S02]  /*b780*/  HADD2.F32 R61, -RZ, R58.H1_H1 ;  /* 0x3000003aff3d7230 */ /* 0x000fc40000004100 */
[-C--:B------:R-:W-:Y:S01]  /*b790*/  FFMA.FTZ R58, R60, R63.reuse, R89 ;  /* 0x0000003f3c3a7223 */ /* 0x080fe20000010059 */
[----:B------:R-:W-:Y:S02]  /*b7a0*/  HADD2.F32 R59, -RZ, R59.H1_H1 ;  /* 0x3000003bff3b7230 */ /* 0x000fe40000004100 */
[----:B------:R-:W-:Y:S01]  /*b7b0*/  FFMA.FTZ R56, R56, R63, -R91 ;  /* 0x0000003f38387223 */ /* 0x000fe2000001085b */
[----:B------:R-:W-:Y:S02]  /*b7c0*/  HADD2.F32 R176, -RZ, R176.H1_H1 ;  /* 0x300000b0ffb07230 */ /* 0x000fe40000004100 */
[----:B------:R-:W-:Y:S01]  /*b7d0*/  FMUL.FTZ R60, R61, R62 ;  /* 0x0000003e3d3c7220 */ /* 0x000fe20000410000 */
[----:B------:R-:W-:Y:S01]  /*b7e0*/  F2FP.F16.E4M3.UNPACK_B R63, R46.H1 ;  /* 0x0000002eff3f723e */ /* 0x000fe200030006ff */
[C---:B------:R-:W-:Y:S01]  /*b7f0*/  FMUL.FTZ R62, R59.reuse, R62 ;  /* 0x0000003e3b3e7220 */ /* 0x040fe20000410000 */
[----:B------:R-:W-:Y:S01]  /*b800*/  F2FP.F16.E4M3.UNPACK_B R89, R177.H1 ;  /* 0x000000b1ff59723e */ /* 0x000fe200030006ff */
[----:B------:R-:W-:Y:S01]  /*b810*/  FFMA.FTZ R59, R59, R176, -R60 ;  /* 0x000000b03b3b7223 */ /* 0x000fe2000001083c */
[----:B------:R-:W-:Y:S01]  /*b820*/  F2FP.F16.E4M3.UNPACK_B R60, R49.H1 ;  /* 0x00000031ff3c723e */ /* 0x000fe200030006ff */
[----:B------:R-:W-:-:S02]  /*b830*/  HADD2.F32 R93, -RZ, R90.H0_H0 ;  /* 0x2000005aff5d7230 */ /* 0x000fc40000004100 */
[----:B------:R-:W-:Y:S01]  /*b840*/  FFMA.FTZ R61, R61, R176, R62 ;  /* 0x000000b03d3d7223 */ /* 0x000fe2000001003e */
[--C-:B------:R-:W-:Y:S01]  /*b850*/  HADD2.F32 R88, -RZ, R63.reuse.H0_H0 ;  /* 0x2000003fff587230 */ /* 0x100fe20000004100 */
[----:B------:R-:W-:Y:S01]  /*b860*/  F2FP.F16.E4M3.UNPACK_B R166, R166 ;  /* 0x000000a6ffa6723e */ /* 0x000fe200020006ff */
[----:B------:R-:W-:Y:S01]  /*b870*/  HADD2.F32 R90, -RZ, R90.H1_H1 ;  /* 0x3000005aff5a7230 */ /* 0x000fe20000004100 */
[----:B------:R-:W-:Y:S01]  /*b880*/  F2FP.F16.E4M3.UNPACK_B R49, R49 ;  /* 0x00000031ff31723e */ /* 0x000fe200020006ff */
[----:B------:R-:W-:Y:S02]  /*b890*/  HADD2.F32 R63, -RZ, R63.H1_H1 ;  /* 0x3000003fff3f7230 */ /* 0x000fe40000004100 */
[----:B------:R-:W-:Y:S01]  /*b8a0*/  FMUL.FTZ R95, R88, R93 ;  /* 0x0000005d585f7220 */ /* 0x000fe20000410000 */
[----:B------:R-:W-:Y:S01]  /*b8b0*/  HADD2.F32 R62, -RZ, R60.H0_H0 ;  /* 0x2000003cff3e7230 */ /* 0x000fe20000004100 */
[----:B------:R-:W-:Y:S01]  /*b8c0*/  F2FP.F16.E4M3.UNPACK_B R177, R177 ;  /* 0x000000b1ffb1723e */ /* 0x000fe200020006ff */
[----:B------:R-:W-:-:S02]  /*b8d0*/  HADD2.F32 R91, -RZ, R89.H0_H0 ;  /* 0x20000059ff5b7230 */ /* 0x000fc40000004100 */
[----:B------:R-:W-:Y:S01]  /*b8e0*/  FMUL.FTZ R167, R63, R90 ;  /* 0x0000005a3fa77220 */ /* 0x000fe20000410000 */
[----:B------:R-:W-:Y:S02]  /*b8f0*/  HADD2.F32 R60, -RZ, R60.H1_H1 ;  /* 0x3000003cff3c7230 */ /* 0x000fe40000004100 */
[C---:B------:R-:W-:Y:S01]  /*b900*/  FMUL.FTZ R93, R62.reuse, R93 ;  /* 0x0000005d3e5d7220 */ /* 0x040fe20000410000 */
[----:B------:R-:W-:Y:S02]  /*b910*/  HADD2.F32 R89, -RZ, R89.H1_H1 ;  /* 0x30000059ff597230 */ /* 0x000fe40000004100 */
[-C--:B------:R-:W-:Y:S01]  /*b920*/  FFMA.FTZ R95, R62, R91.reuse, -R95 ;  /* 0x0000005b3e5f7223 */ /* 0x080fe2000001085f */
[----:B------:R-:W-:Y:S01]  /*b930*/  F2FP.SATFINITE.E4M3.F32.PACK_AB_MERGE_C R50, R57, R50, RZ ;  /* 0x000000323932723e */ /* 0x000fe200048070ff */
[----:B------:R-:W-:Y:S01]  /*b940*/  FMUL.FTZ R62, R60, R90 ;  /* 0x0000005a3c3e7220 */ /* 0x000fe20000410000 */
[----:B------:R-:W-:Y:S01]  /*b950*/  FFMA.FTZ R90, R88, R91, R93 ;  /* 0x0000005b585a7223 */ /* 0x000fe2000001005d */
[-C--:B------:R-:W-:Y:S01]  /*b960*/  FFMA.FTZ R92, R60, R89.reuse, -R167 ;  /* 0x000000593c5c7223 */ /* 0x080fe200000108a7 */
[----:B------:R-:W-:Y:S01]  /*b970*/  F2FP.F16.E4M3.UNPACK_B R60, R46 ;  /* 0x0000002eff3c723e */ /* 0x000fe200020006ff */
[----:B------:R-:W-:Y:S01]  /*b980*/  FFMA.FTZ R167, R63, R89, R62 ;  /* 0x000000593fa77223 */ /* 0x000fe2000001003e */
[----:B------:R-:W-:Y:S01]  /*b990*/  HADD2.F32 R89, -RZ, R166.H0_H0 ;  /* 0x200000a6ff597230 */ /* 0x000fe20000004100 */
[----:B------:R-:W-:Y:S01]  /*b9a0*/  F2FP.SATFINITE.E4M3.F32.PACK_AB_MERGE_C R54, R54, R51, RZ ;  /* 0x000000333636723e */ /* 0x000fe200048070ff */
[----:B------:R-:W-:Y:S01]  /*b9b0*/  HADD2.F32 R46, -RZ, R49.H0_H0 ;  /* 0x20000031ff2e7230 */ /* 0x000fe20000004100 */
[----:B------:R-:W-:Y:S01]  /*b9c0*/  F2FP.F16.E4M3.UNPACK_B R57, R45 ;  /* 0x0000002dff39723e */ /* 0x000fe200020006ff */
[----:B------:R-:W-:Y:S01]  /*b9d0*/  HADD2.F32 R62, -RZ, R60.H0_H0 ;  /* 0x2000003cff3e7230 */ /* 0x000fe20000004100 */
[----:B------:R-:W-:Y:S01]  /*b9e0*/  F2FP.SATFINITE.E4M3.F32.PACK_AB_MERGE_C R51, R59, R56, R50 ;  /* 0x000000383b33723e */ /* 0x000fe20004807032 */
[----:B------:R-:W-:Y:S01]  /*b9f0*/  HADD2.F32 R63, -RZ, R177.H0_H0 ;  /* 0x200000b1ff3f7230 */ /* 0x000fe20000004100 */
[----:B------:R-:W-:Y:S01]  /*ba00*/  F2FP.F16.E4M3.UNPACK_B R56, R48 ;  /* 0x00000030ff38723e */ /* 0x000fe200020006ff */
[----:B------:R-:W-:-:S02]  /*ba10*/  HADD2.F32 R166, -RZ, R166.H1_H1 ;  /* 0x300000a6ffa67230 */ /* 0x000fc40000004100 */
[-C--:B------:R-:W-:Y:S01]  /*ba20*/  FMUL.FTZ R91, R62, R89.reuse ;  /* 0x000000593e5b7220 */ /* 0x080fe20000410000 */
[----:B------:R-:W-:Y:S02]  /*ba30*/  HADD2.F32 R49, -RZ, R49.H1_H1 ;  /* 0x30000031ff317230 */ /* 0x000fe40000004100 */
[C---:B------:R-:W-:Y:S01]  /*ba40*/  FMUL.FTZ R89, R46.reuse, R89 ;  /* 0x000000592e597220 */ /* 0x040fe20000410000 */
[----:B------:R-:W-:Y:S02]  /*ba50*/  HADD2.F32 R60, -RZ, R60.H1_H1 ;  /* 0x3000003cff3c7230 */ /* 0x000fe40000004100 */
[-C--:B------:R-:W-:Y:S01]  /*ba60*/  FFMA.FTZ R91, R46, R63.reuse, -R91 ;  /* 0x0000003f2e5b7223 */ /* 0x080fe2000001085b */
[----:B------:R-:W-:Y:S02]  /*ba70*/  HADD2.F32 R177, -RZ, R177.H1_H1 ;  /* 0x300000b1ffb17230 */ /* 0x000fe40000004100 */
[----:B------:R-:W-:Y:S01]  /*ba80*/  FFMA.FTZ R46, R62, R63, R89 ;  /* 0x0000003f3e2e7223 */ /* 0x000fe20000010059 */
[----:B------:R-:W-:Y:S01]  /*ba90*/  FMUL.FTZ R93, R49, R166 ;  /* 0x000000a6315d7220 */ /* 0x000fe20000410000 */
[----:B------:R-:W-:Y:S01]  /*baa0*/  F2FP.F16.E4M3.UNPACK_B R62, R44 ;  /* 0x0000002cff3e723e */ /* 0x000fe200020006ff */
[C---:B------:R-:W-:Y:S01]  /*bab0*/  FMUL.FTZ R88, R60.reuse, R166 ;  /* 0x000000a63c587220 */ /* 0x040fe20000410000 */
[----:B------:R-:W-:Y:S01]  /*bac0*/  F2FP.SATFINITE.E4M3.F32.PACK_AB_MERGE_C R50, R61, R58, R54 ;  /* 0x0000003a3d32723e */ /* 0x000fe20004807036 */
[----:B------:R-:W-:Y:S01]  /*bad0*/  FFMA.FTZ R93, R60, R177, R93 ;  /* 0x000000b13c5d7223 */ /* 0x000fe2000001005d */
[----:B------:R-:W-:Y:S01]  /*bae0*/  HADD2.F32 R58, -RZ, R57.H0_H0 ;  /* 0x20000039ff3a7230 */ /* 0x000fe20000004100 */
[----:B------:R-:W-:Y:S01]  /*baf0*/  F2FP.F16.E4M3.UNPACK_B R60, R42 ;  /* 0x0000002aff3c723e */ /* 0x000fe200020006ff */
[----:B------:R-:W-:-:S02]  /*bb00*/  HADD2.F32 R63, -RZ, R62.H0_H0 ;  /* 0x2000003eff3f7230 */ /* 0x000fc40000004100 */
[----:B------:R-:W-:Y:S01]  /*bb10*/  FFMA.FTZ R88, R49, R177, -R88 ;  /* 0x000000b131587223 */ /* 0x000fe20000010858 */
[----:B------:R-:W-:Y:S01]  /*bb20*/  HADD2.F32 R54, -RZ, R56.H0_H0 ;  /* 0x20000038ff367230 */ /* 0x000fe20000004100 */
[----:B------:R-:W-:Y:S01]  /*bb30*/  F2FP.SATFINITE.E4M3.F32.PACK_AB_MERGE_C R49, R92, R95, RZ ;  /* 0x0000005f5c31723e */ /* 0x000fe200048070ff */
[----:B------:R-:W-:Y:S02]  /*bb40*/  HADD2.F32 R61, -RZ, R60.H0_H0 ;  /* 0x2000003cff3d7230 */ /* 0x000fe40000004100 */
[-C--:B------:R-:W-:Y:S01]  /*bb50*/  FMUL.FTZ R89, R58, R63.reuse ;  /* 0x0000003f3a597220 */ /* 0x080fe20000410000 */
[----:B------:R-:W-:Y:S02]  /*bb60*/  HADD2.F32 R59, -RZ, R57.H1_H1 ;  /* 0x30000039ff3b7230 */ /* 0x000fe40000004100 */
[----:B------:R-:W-:Y:S01]  /*bb70*/  FMUL.FTZ R63, R54, R63 ;  /* 0x0000003f363f7220 */ /* 0x000fe20000410000 */
[----:B------:R-:W-:Y:S01]  /*bb80*/  HADD2.F32 R62, -RZ, R62.H1_H1 ;  /* 0x3000003eff3e7230 */ /* 0x000fe20000004100 */
[----:B------:R-:W-:Y:S01]  /*bb90*/  F2FP.SATFINITE.E4M3.F32.PACK_AB_MERGE_C R49, R88, R91, R49 ;  /* 0x0000005b5831723e */ /* 0x000fe20004807031 */
[----:B------:R-:W-:-:S02]  /*bba0*/  HADD2.F32 R57, -RZ, R56.H1_H1 ;  /* 0x30000038ff397230 */ /* 0x000fc40000004100 */
[-C--:B------:R-:W-:Y:S01]  /*bbb0*/  FFMA.FTZ R54, R54, R61.reuse, -R89 ;  /* 0x0000003d36367223 */ /* 0x080fe20000010859 */
[----:B------:R-:W-:Y:S02]  /*bbc0*/  HADD2.F32 R60, -RZ, R60.H1_H1 ;  /* 0x3000003cff3c7230 */ /* 0x000fe40000004100 */
[----:B------:R-:W-:Y:S01]  /*bbd0*/  FFMA.FTZ R56, R58, R61, R63 ;  /* 0x0000003d3a387223 */ /* 0x000fe2000001003f */
[-C--:B------:R-:W-:Y:S01]  /*bbe0*/  FMUL.FTZ R88, R59, R62.reuse ;  /* 0x0000003e3b587220 */ /* 0x080fe20000410000 */
[C---:B------:R-:W-:Y:S01]  /*bbf0*/  FMUL.FTZ R62, R57.reuse, R62 ;  /* 0x0000003e393e7220 */ /* 0x040fe20000410000 */
[----:B------:R-:W-:Y:S02]  /*bc00*/  F2FP.F16.E4M3.UNPACK_B R58, R45.H1 ;  /* 0x0000002dff3a723e */ /* 0x000fe400030006ff */
[----:B------:R-:W-:Y:S01]  /*bc10*/  F2FP.F16.E4M3.UNPACK_B R61, R44.H1 ;  /* 0x0000002cff3d723e */ /* 0x000fe200030006ff */
[----:B------:R-:W-:Y:S01]  /*bc20*/  FFMA.FTZ R45, R57, R60, -R88 ;  /* 0x0000003c392d7223 */ /* 0x000fe20000010858 */
[----:B------:R-:W-:Y:S01]  /*bc30*/  F2FP.F16.E4M3.UNPACK_B R48, R48.H1 ;  /* 0x00000030ff30723e */ /* 0x000fe200030006ff */
[----:B------:R-:W-:Y:S01]  /*bc40*/  FFMA.FTZ R57, R59, R60, R62 ;  /* 0x0000003c3b397223 */ /* 0x000fe2000001003e */
[----:B------:R-:W-:Y:S01]  /*bc50*/  F2FP.F16.E4M3.UNPACK_B R42, R42.H1 ;  /* 0x0000002aff2a723e */ /* 0x000fe200030006ff */
[----:B------:R-:W-:Y:S01]  /*bc60*/  HADD2.F32 R59, -RZ, R58.H0_H0 ;  /* 0x2000003aff3b7230 */ /* 0x000fe20000004100 */
[----:B------:R-:W-:Y:S01]  /*bc70*/  F2FP.SATFINITE.E4M3.F32.PACK_AB_MERGE_C R90, R167, R90, RZ ;  /* 0x0000005aa75a723e */ /* 0x000fe200048070ff */
[----:B------:R-:W-:-:S02]  /*bc80*/  HADD2.F32 R62, -RZ, R61.H0_H0 ;  /* 0x2000003dff3e7230 */ /* 0x000fc40000004100 */
[----:B------:R-:W-:Y:S01]  /*bc90*/  HADD2.F32 R44, -RZ, R48.H0_H0 ;  /* 0x20000030ff2c7230 */ /* 0x000fe20000004100 */
[----:B------:R-:W-:Y:S01]  /*bca0*/  F2FP.SATFINITE.E4M3.F32.PACK_AB_MERGE_C R46, R93, R46, R90 ;  /* 0x0000002e5d2e723e */ /* 0x000fe2000480705a */
[----:B------:R-:W-:Y:S02]  /*bcb0*/  HADD2.F32 R58, -RZ, R58.H1_H1 ;  /* 0x3000003aff3a7230 */ /* 0x000fe40000004100 */
[-C--:B------:R-:W-:Y:S01]  /*bcc0*/  FMUL.FTZ R89, R59, R62.reuse ;  /* 0x0000003e3b597220 */ /* 0x080fe20000410000 */
[----:B------:R-:W-:Y:S02]  /*bcd0*/  HADD2.F32 R63, -RZ, R61.H1_H1 ;  /* 0x3000003dff3f7230 */ /* 0x000fe40000004100 */
[----:B------:R-:W-:Y:S01]  /*bce0*/  FMUL.FTZ R62, R44, R62 ;  /* 0x0000003e2c3e7220 */ /* 0x000fe20000410000 */
[----:B------:R-:W-:Y:S01]  /*bcf0*/  HADD2.F32 R60, -RZ, R42.H0_H0 ;  /* 0x2000002aff3c7230 */ /* 0x000fe20000004100 */
[----:B------:R-:W-:Y:S01]  /*bd00*/  F2FP.F16.E4M3.UNPACK_B R90, R41.H1 ;  /* 0x00000029ff5a723e */ /* 0x000fe200030006ff */
[----:B------:R-:W-:-:S02]  /*bd10*/  HADD2.F32 R48, -RZ, R48.H1_H1 ;  /* 0x30000030ff307230 */ /* 0x000fc40000004100 */
[-C--:B------:R-:W-:Y:S01]  /*bd20*/  FMUL.FTZ R91, R58, R63.reuse ;  /* 0x0000003f3a5b7220 */ /* 0x080fe20000410000 */
[----:B------:R-:W-:Y:S02]  /*bd30*/  HADD2.F32 R61, -RZ, R42.H1_H1 ;  /* 0x3000002aff3d7230 */ /* 0x000fe40000004100 */
[-C--:B------:R-:W-:Y:S01]  /*bd40*/  FFMA.FTZ R42, R44, R60.reuse, -R89 ;  /* 0x0000003c2c2a7223 */ /* 0x080fe20000010859 */
[----:B------:R-:W-:Y:S01]  /*bd50*/  FFMA.FTZ R44, R59, R60, R62 ;  /* 0x0000003c3b2c7223 */ /* 0x000fe2000001003e */
[C---:B------:R-:W-:Y:S01]  /*bd60*/  FMUL.FTZ R63, R48.reuse, R63 ;  /* 0x0000003f303f7220 */ /* 0x040fe20000410000 */
[----:B------:R-:W-:Y:S01]  /*bd70*/  F2FP.F16.E4M3.UNPACK_B R59, R47 ;  /* 0x0000002fff3b723e */ /* 0x000fe200020006ff */
[----:B------:R-:W-:Y:S01]  /*bd80*/  FFMA.FTZ R93, R48, R61, -R91 ;  /* 0x0000003d305d7223 */ /* 0x000fe2000001085b */
[----:B------:R-:W-:Y:S01]  /*bd90*/  F2FP.F16.E4M3.UNPACK_B R60, R47.H1 ;  /* 0x0000002fff3c723e */ /* 0x000fe200030006ff */
[----:B------:R-:W-:Y:S01]  /*bda0*/  FFMA.FTZ R95, R58, R61, R63 ;  /* 0x0000003d3a5f7223 */ /* 0x000fe2000001003f */
[----:B------:R-:W-:Y:S01]  /*bdb0*/  F2FP.F16.E4M3.UNPACK_B R89, R41 ;  /* 0x00000029ff59723e */ /* 0x000fe200020006ff */
[----:B------:R-:W-:Y:S01]  /*bdc0*/  HADD2.F32 R61, -RZ, R59.H0_H0 ;  /* 0x2000003bff3d7230 */ /* 0x000fe20000004100 */
[-C--:B------:R-:W-:Y:S01]  /*bdd0*/  F2FP.F16.E4M3.UNPACK_B R48, R43.reuse ;  /* 0x0000002bff30723e */ /* 0x080fe200020006ff */
[----:B------:R-:W-:Y:S01]  /*bde0*/  HADD2.F32 R91, -RZ, R90.H0_H0 ;  /* 0x2000005aff5b7230 */ /* 0x000fe20000004100 */
[----:B------:R-:W-:Y:S01]  /*bdf0*/  F2FP.F16.E4M3.UNPACK_B R43, R43.H1 ;  /* 0x0000002bff2b723e */ /* 0x000fe200030006ff */
[----:B------:R-:W-:Y:S01]  /*be00*/  HADD2.F32 R92, -RZ, R89.H0_H0 ;  /* 0x20000059ff5c7230 */ /* 0x000fe20000004100 */
[-C--:B------:R-:W-:Y:S01]  /*be10*/  F2FP.F16.E4M3.UNPACK_B R41, R40.reuse ;  /* 0x00000028ff29723e */ /* 0x080fe200020006ff */
[----:B------:R-:W-:Y:S01]  /*be20*/  HADD2.F32 R47, -RZ, R48.H0_H0 ;  /* 0x20000030ff2f7230 */ /* 0x000fe20000004100 */
[----:B------:R-:W-:Y:S01]  /*be30*/  F2FP.F16.E4M3.UNPACK_B R62, R40.H1 ;  /* 0x00000028ff3e723e */ /* 0x000fe200030006ff */
[----:B------:R-:W-:-:S02]  /*be40*/  HADD2.F32 R40, -RZ, R60.H0_H0 ;  /* 0x2000003cff287230 */ /* 0x000fc40000004100 */
[-C--:B------:R-:W-:Y:S01]  /*be50*/  FMUL.FTZ R94, R61, R92.reuse ;  /* 0x0000005c3d5e7220 */ /* 0x080fe20000410000 */
[----:B------:R-:W-:Y:S02]  /*be60*/  HADD2.F32 R58, -RZ, R43.H0_H0 ;  /* 0x2000002bff3a7230 */ /* 0x000fe40000004100 */
[----:B------:R-:W-:Y:S01]  /*be70*/  FMUL.FTZ R92, R47, R92 ;  /* 0x0000005c2f5c7220 */ /* 0x000fe20000410000 */
[----:B------:R-:W-:Y:S02]  /*be80*/  HADD2.F32 R63, -RZ, R62.H0_H0 ;  /* 0x2000003eff3f7230 */ /* 0x000fe40000004100 */
[-C--:B------:R-:W-:Y:S01]  /*be90*/  FMUL.FTZ R167, R40, R91.reuse ;  /* 0x0000005b28a77220 */ /* 0x080fe20000410000 */
[----:B------:R-:W-:Y:S02]  /*bea0*/  HADD2.F32 R88, -RZ, R41.H0_H0 ;  /* 0x20000029ff587230 */ /* 0x000fe40000004100 */
[----:B------:R-:W-:Y:S01]  /*beb0*/  FMUL.FTZ R91, R58, R91 ;  /* 0x0000005b3a5b7220 */ /* 0x000fe20000410000 */
[----:B------:R-:W-:-:S02]  /*bec0*/  HADD2.F32 R60, -RZ, R60.H1_H1 ;  /* 0x3000003cff3c7230 */ /* 0x000fc40000004100 */
[----:B------:R-:W-:Y:S01]  /*bed0*/  FFMA.FTZ R167, R58, R63, -R167 ;  /* 0x0000003f3aa77223 */ /* 0x000fe200000108a7 */
[----:B------:R-:W-:Y:S02]  /*bee0*/  HADD2.F32 R90, -RZ, R90.H1_H1 ;  /* 0x3000005aff5a7230 */ /* 0x000fe40000004100 */
[-C--:B------:R-:W-:Y:S01]  /*bef0*/  FFMA.FTZ R92, R61, R88.reuse, R92 ;  /* 0x000000583d5c7223 */ /* 0x080fe2000001005c */
[----:B------:R-:W-:Y:S02]  /*bf00*/  HADD2.F32 R43, -RZ, R43.H1_H1 ;  /* 0x3000002bff2b7230 */ /* 0x000fe40000004100 */
[----:B------:R-:W-:Y:S01]  /*bf10*/  FFMA.FTZ R94, R47, R88, -R94 ;  /* 0x000000582f5e7223 */ /* 0x000fe2000001085e */
[----:B------:R-:W-:Y:S02]  /*bf20*/  HADD2.F32 R59, -RZ, R59.H1_H1 ;  /* 0x3000003bff3b7230 */ /* 0x000fe40000004100 */
[----:B------:R-:W-:Y:S01]  /*bf30*/  FMUL.FTZ R58, R60, R90 ;  /* 0x0000005a3c3a7220 */ /* 0x000fe20000410000 */
[----:B------:R-:W-:-:S02]  /*bf40*/  HADD2.F32 R89, -RZ, R89.H1_H1 ;  /* 0x30000059ff597230 */ /* 0x000fc40000004100 */
[----:B------:R-:W-:Y:S01]  /*bf50*/  FMUL.FTZ R61, R43, R90 ;  /* 0x0000005a2b3d7220 */ /* 0x000fe20000410000 */
[----:B------:R-:W-:Y:S02]  /*bf60*/  HADD2.F32 R62, -RZ, R62.H1_H1 ;  /* 0x3000003eff3e7230 */ /* 0x000fe40000004100 */
[----:B------:R-:W-:Y:S01]  /*bf70*/  FFMA.FTZ R91, R40, R63, R91 ;  /* 0x0000003f285b7223 */ /* 0x000fe2000001005b */
[----:B------:R-:W-:Y:S02]  /*bf80*/  HADD2.F32 R48, -RZ, R48.H1_H1 ;  /* 0x30000030ff307230 */ /* 0x000fe40000004100 */
[-C--:B------:R-:W-:Y:S01]  /*bf90*/  FMUL.FTZ R47, R59, R89.reuse ;  /* 0x000000593b2f7220 */ /* 0x080fe20000410000 */
[----:B------:R-:W-:Y:S02]  /*bfa0*/  HADD2.F32 R41, -RZ, R41.H1_H1 ;  /* 0x30000029ff297230 */ /* 0x000fe40000004100 */
[-C--:B------:R-:W-:Y:S01]  /*bfb0*/  FFMA.FTZ R58, R43, R62.reuse, -R58 ;  /* 0x0000003e2b3a7223 */ /* 0x080fe2000001083a */
[----:B------:R-:W-:Y:S01]  /*bfc0*/  FFMA.FTZ R60, R60, R62, R61 ;  /* 0x0000003e3c3c7223 */ /* 0x000fe2000001003d */
[C---:B------:R-:W-:Y:S01]  /*bfd0*/  FMUL.FTZ R40, R48.reuse, R89 ;  /* 0x0000005930287220 */ /* 0x040fe20000410000 */
[----:B------:R-:W-:Y:S01]  /*bfe0*/  F2FP.SATFINITE.E4M3.F32.PACK_AB_MERGE_C R42, R93, R42, RZ ;  /* 0x0000002a5d2a723e */ /* 0x000fe200048070ff */
[----:B------:R-:W-:Y:S01]  /*bff0*/  FFMA.FTZ R47, R48, R41, -R47 ;  /* 0x00000029302f7223 */ /* 0x000fe2000001082f */
[----:B------:R-:W-:Y:S01]  /*c000*/  F2FP.SATFINITE.E4M3.F32.PACK_AB_MERGE_C R58, R58, R167, RZ ;  /* 0x000000a73a3a723e */ /* 0x000fe200048070ff */
[----:B------:R-:W-:Y:S01]  /*c010*/  FFMA.FTZ R41, R59, R41, R40 ;  /* 0x000000293b297223 */ /* 0x000fe20000010028 */
[----:B------:R-:W-:Y:S01]  /*c020*/  F2FP.SATFINITE.E4M3.F32.PACK_AB_MERGE_C R60, R60, R91, RZ ;  /* 0x0000005b3c3c723e */ /* 0x000fe200048070ff */
[----:B------:R-:W-:Y:S01]  /*c030*/  IMAD.MOV.U32 R40, RZ, RZ, R51 ;  /* 0x000000ffff287224 */ /* 0x000fe200078e0033 */
[----:B------:R-:W-:-:S02]  /*c040*/  F2FP.SATFINITE.E4M3.F32.PACK_AB_MERGE_C R42, R45, R54, R42 ;  /* 0x000000362d2a723e */ /* 0x000fc4000480702a */
[----:B------:R-:W-:Y:S02]  /*c050*/  F2FP.SATFINITE.E4M3.F32.PACK_AB_MERGE_C R44, R95, R44, RZ ;  /* 0x0000002c5f2c723e */ /* 0x000fe400048070ff */
[----:B------:R-:W-:Y:S02]  /*c060*/  F2FP.SATFINITE.E4M3.F32.PACK_AB_MERGE_C R43, R47, R94, R58 ;  /* 0x0000005e2f2b723e */ /* 0x000fe4000480703a */
[----:B------:R-:W-:Y:S01]  /*c070*/  F2FP.SATFINITE.E4M3.F32.PACK_AB_MERGE_C R47, R41, R92, R60 ;  /* 0x0000005c292f723e */ /* 0x000fe2000480703c */
[----:B------:R-:W-:Y:S01]  /*c080*/  IMAD.MOV.U32 R41, RZ, RZ, R42 ;  /* 0x000000ffff297224 */ /* 0x000fe200078e002a */
[----:B------:R-:W-:Y:S01]  /*c090*/  F2FP.SATFINITE.E4M3.F32.PACK_AB_MERGE_C R45, R57, R56, R44 ;  /* 0x00000038392d723e */ /* 0x000fe2000480702c */
[----:B------:R-:W-:Y:S01]  /*c0a0*/  IMAD.MOV.U32 R44, RZ, RZ, R50 ;  /* 0x000000ffff2c7224 */ /* 0x000fe200078e0032 */
[----:B------:R-:W-:-:S07]  /*c0b0*/  MOV R42, R49 ;  /* 0x00000031002a7202 */ /* 0x000fce0000000f00 */
.L_x_498:
[----:B------:R-:W-:Y:S05]  /*c0c0*/  BSYNC B2 ;  /* 0x0000000000027941 */ /* 0x000fea0003800000 */
.L_x_497:
[----:B------:R-:W-:-:S13]  /*c0d0*/  ISETP.GE.AND P4, PT, R55, R153, PT ;  /* 0x000000993700720c */ /* 0x000fda0003f86270 */
[--C-:B------:R-:W-:Y:S02]  /*c0e0*/  @!P4 SHF.R.S32.HI R49, RZ, 0x1f, R55.reuse ;  /* 0x0000001fff31c819 */ /* 0x100fe40000011437 */
[----:B------:R-:W-:-:S04]  /*c0f0*/  @!P4 IADD3 R51, P5, P6, R116, R142, R55 ;  /* 0x0000008e7433c210 */ /* 0x000fc80007ebe037 */
[----:B------:R-:W-:Y:S02]  /*c100*/  @!P4 IADD3.X R178, R0, R178, R49, P5, P6 ;  /* 0x000000b200b2c210 */ /* 0x000fe40002fec431 */
[----:B------:R-:W-:-:S05]  /*c110*/  IADD3 R48, P5, R53, R126, RZ ;  /* 0x0000007e35307210 */ /* 0x000fca0007fbe0ff */
[----:B------:R-:W-:Y:S01]  /*c120*/  IMAD.X R49, R52, 0x1, R127, P5 ;  /* 0x0000000134317824 */ /* 0x000fe200028e067f */
[----:B------:R-:W-:-:S04]  /*c130*/  @!P4 IADD3 R50, P5, R51, R126, RZ ;  /* 0x0000007e3332c210 */ /* 0x000fc80007fbe0ff */
[----:B0-----:R4:W-:Y:S01]  /*c140*/  STG.E.128 desc[UR54][R48.64], R40 ;  /* 0x0000002830007986 */ /* 0x0019e2000c101d36 */
[----:B------:R-:W-:-:S05]  /*c150*/  @!P4 IMAD.X R51, R178, 0x1, R127, P5 ;  /* 0x00000001b233c824 */ /* 0x000fca00028e067f */
[----:B-1----:R4:W-:Y:S03]  /*c160*/  @!P4 STG.E.128 desc[UR54][R50.64], R44 ;  /* 0x0000002c3200c986 */ /* 0x0029e6000c101d36 */
.L_x_488:
[----:B------:R-:W-:Y:S05]  /*c170*/  BSYNC B1 ;  /* 0x0000000000017941 */ /* 0x000fea0003800000 */
.L_x_487:
[-C--:B0--34-:R-:W-:Y:S02]  /*c180*/  IMAD R40, R144, R138.reuse, RZ ;  /* 0x0000008a90287224 */ /* 0x099fe400078e02ff */
[----:B------:R-:W-:-:S04]  /*c190*/  IMAD.WIDE.U32 R140, R211, R138, R140 ;  /* 0x0000008ad38c7225 */ /* 0x000fc800078e008c */
[----:B------:R-:W-:Y:S01]  /*c1a0*/  IMAD R53, R211, R139, R40 ;  /* 0x0000008bd3357224 */ /* 0x000fe200078e0228 */
[----:B------:R-:W-:Y:S06]  /*c1b0*/  @P2 BRA `(.L_x_457) ;  /* 0x0000003000942947 */ /* 0x000fec0003800000 */
[----:B------:R-:W-:Y:S01]  /*c1c0*/  ISETP.NE.AND P2, PT, R32, RZ, PT ;  /* 0x000000ff2000720c */ /* 0x000fe20003f45270 */
[----:B------:R-:W-:Y:S01]  /*c1d0*/  BSSY B1, `(.L_x_499) ;  /* 0x00000f8000017945 */ /* 0x000fe20003800000 */
[----:B------:R-:W-:-:S11]  /*c1e0*/  IMAD.IADD R53, R141, 0x1, R53 ;  /* 0x000000018d357824 */ /* 0x000fd600078e0235 */
[----:B------:R-:W-:Y:S05]  /*c1f0*/  @!P2 BRA `(.L_x_500) ;  /* 0x0000000c00d4a947 */ /* 0x000fea0003800000 */
[----:B------:R-:W-:Y:S01]  /*c200*/  SEL R40, R97, R158, !P0 ;  /* 0x0000009e61287207 */ /* 0x000fe20004000000 */
[----:B------:R-:W-:Y:S01]  /*c210*/  BSSY B2, `(.L_x_501) ;  /* 0x00000f1000027945 */ /* 0x000fe20003800000 */
[----:B------:R-:W-:Y:S02]  /*c220*/  IADD3 R49, P2, P4, R116, R140, R20 ;  /* 0x0000008c74317210 */ /* 0x000fe40007c5e014 */
[----:B------:R-:W-:Y:S02]  /*c230*/  SHF.R.S32.HI R41, RZ, 0x1f, R40 ;  /* 0x0000001fff297819 */ /* 0x000fe40000011428 */
[----:B------:R-:W-:Y:S02]  /*c240*/  IADD3.X R42, R0, R53, R28, P2, P4 ;  /* 0x00000035002a7210 */ /* 0x000fe400017e841c */
[----:B------:R-:W-:-:S04]  /*c250*/  LEA.HI R40, R41, R40, RZ, 0x5 ;  /* 0x0000002829287211 */ /* 0x000fc800078f28ff */
[----:B------:R-:W-:-:S05]  /*c260*/  LEA.HI.SX32 R41, R40, R15, 0x1b ;  /* 0x0000000f28297211 */ /* 0x000fca00078fdaff */
[----:B------:R-:W-:-:S05]  /*c270*/  IMAD.SHL.U32 R43, R41, 0x10, RZ ;  /* 0x00000010292b7824 */ /* 0x000fca00078e00ff */
[----:B------:R-:W-:-:S13]  /*c280*/  ISETP.GE.AND P2, PT, R43, R153, PT ;  /* 0x000000992b00720c */ /* 0x000fda0003f46270 */
[--C-:B------:R-:W-:Y:S02]  /*c290*/  @!P2 SHF.R.S32.HI R40, RZ, 0x1f, R43.reuse ;  /* 0x0000001fff28a819 */ /* 0x100fe4000001142b */
[----:B------:R-:W-:-:S04]  /*c2a0*/  @!P2 IADD3 R51, P4, P5, R116, R140, R43 ;  /* 0x0000008c7433a210 */ /* 0x000fc80007d9e02b */
[----:B------:R-:W-:Y:S02]  /*c2b0*/  @!P2 IADD3.X R40, R0, R53, R40, P4, P5 ;  /* 0x000000350028a210 */ /* 0x000fe400027ea428 */
[----:B------:R-:W-:-:S04]  /*c2c0*/  IADD3 R48, P4, R49, R126, RZ ;  /* 0x0000007e31307210 */ /* 0x000fc80007f9e0ff */
[----:B------:R-:W-:Y:S02]  /*c2d0*/  IADD3.X R49, R42, R127, RZ, P4, !PT ;  /* 0x0000007f2a317210 */ /* 0x000fe400027fe4ff */
[----:B------:R-:W-:-:S05]  /*c2e0*/  @!P2 IADD3 R50, P4, R51, R126, RZ ;  /* 0x0000007e3332a210 */ /* 0x000fca0007f9e0ff */
[----:B------:R-:W-:Y:S01]  /*c2f0*/  @!P2 IMAD.X R51, R40, 0x1, R127, P4 ;  /* 0x000000012833a824 */ /* 0x000fe200020e067f */
[----:B------:R-:W-:Y:S02]  /*c300*/  SHF.R.S32.HI R40, RZ, 0x1f, R41 ;  /* 0x0000001fff287819 */ /* 0x000fe40000011429 */
[----:B------:R-:W-:Y:S02]  /*c310*/  ISETP.GE.AND P4, PT, R22, R136, PT ;  /* 0x000000881600720c */ /* 0x000fe40003f86270 */
        /* <DEDUP_REMOVED lines=17> */
[----:B------:R-:W-:Y:S01]  /*c430*/  SHF.R.U32.HI R61, RZ, 0x8, R65 ;  /* 0x00000008ff3d7819 */ /* 0x000fe20000011641 */
[----:B------:R-:W-:Y:S01]  /*c440*/  IMAD.SHL.U32 R40, R54, 0x100, RZ ;  /* 0x0000010036287824 */ /* 0x000fe200078e00ff */
[----:B------:R-:W-:Y:S01]  /*c450*/  SHF.R.U32.HI R63, RZ, 0x8, R67 ;  /* 0x00000008ff3f7819 */ /* 0x000fe20000011643 */
[----:B------:R-:W-:Y:S01]  /*c460*/  IMAD.MOV.U32 R54, RZ, RZ, R42 ;  /* 0x000000ffff367224 */ /* 0x000fe200078e002a */
[----:B------:R-:W-:Y:S01]  /*c470*/  LOP3.LUT R55, R77, 0xff0000ff, RZ, 0xc0, !PT ;  /* 0xff0000ff4d377812 */ /* 0x000fe200078ec0ff */
[----:B------:R-:W-:Y:S01]  /*c480*/  IMAD.SHL.U32 R61, R61, 0x100, RZ ;  /* 0x000001003d3d7824 */ /* 0x000fe200078e00ff */
[--C-:B------:R-:W-:Y:S01]  /*c490*/  SHF.R.U32.HI R64, RZ, 0x8, R79.reuse ;  /* 0x00000008ff407819 */ /* 0x100fe2000001164f */
[----:B------:R-:W-:Y:S01]  /*c4a0*/  IMAD.SHL.U32 R63, R63, 0x100, RZ ;  /* 0x000001003f3f7824 */ /* 0x000fe200078e00ff */
[----:B------:R-:W-:Y:S01]  /*c4b0*/  MOV R52, R41 ;  /* 0x0000002900347202 */ /* 0x000fe20000000f00 */
[----:B------:R-:W-:Y:S01]  /*c4c0*/  IMAD.U32 R41, R66, 0x10000, RZ ;  /* 0x0001000042297824 */ /* 0x000fe200078e00ff */
[----:B------:R-:W-:-:S02]  /*c4d0*/  SHF.R.U32.HI R62, RZ, 0x10, R79 ;  /* 0x00000010ff3e7819 */ /* 0x000fc4000001164f */
[----:B------:R-:W-:Y:S02]  /*c4e0*/  LOP3.LUT R40, R55, 0xff00, R40, 0xf8, !PT ;  /* 0x0000ff0037287812 */ /* 0x000fe400078ef828 */
[----:B------:R-:W-:Y:S02]  /*c4f0*/  LOP3.LUT R58, R65, 0xff0000ff, RZ, 0xc0, !PT ;  /* 0xff0000ff413a7812 */ /* 0x000fe400078ec0ff */
[----:B------:R-:W-:Y:S02]  /*c500*/  LOP3.LUT R60, R67, 0xff0000ff, RZ, 0xc0, !PT ;  /* 0xff0000ff433c7812 */ /* 0x000fe400078ec0ff */
[----:B------:R-:W-:Y:S02]  /*c510*/  LOP3.LUT R56, R79, 0xff0000ff, RZ, 0xc0, !PT ;  /* 0xff0000ff4f387812 */ /* 0x000fe400078ec0ff */
[----:B------:R-:W-:Y:S02]  /*c520*/  SHF.L.U32 R55, R64, 0x8, RZ ;  /* 0x0000000840377819 */ /* 0x000fe400000006ff */
[----:B------:R-:W-:Y:S01]  /*c530*/  LOP3.LUT R42, R40, 0xff0000, R41, 0xf8, !PT ;  /* 0x00ff0000282a7812 */ /* 0x000fe200078ef829 */
[----:B------:R-:W-:Y:S01]  /*c540*/  IMAD.U32 R40, R62, 0x10000, RZ ;  /* 0x000100003e287824 */ /* 0x000fe200078e00ff */
[----:B------:R-:W-:-:S02]  /*c550*/  LOP3.LUT R44, R58, 0xff00, R61, 0xf8, !PT ;  /* 0x0000ff003a2c7812 */ /* 0x000fc400078ef83d */
[----:B------:R-:W-:Y:S02]  /*c560*/  LOP3.LUT R64, R60, 0xff00, R63, 0xf8, !PT ;  /* 0x0000ff003c407812 */ /* 0x000fe400078ef83f */
[----:B------:R-:W-:Y:S02]  /*c570*/  LOP3.LUT R55, R56, 0xff00, R55, 0xf8, !PT ;  /* 0x0000ff0038377812 */ /* 0x000fe400078ef837 */
[----:B------:R-:W-:Y:S02]  /*c580*/  F2FP.F16.E4M3.UNPACK_B R63, R162.H1 ;  /* 0x000000a2ff3f723e */ /* 0x000fe400030006ff */
[----:B------:R-:W-:Y:S02]  /*c590*/  F2FP.F16.E4M3.UNPACK_B R60, R59.H1 ;  /* 0x0000003bff3c723e */ /* 0x000fe400030006ff */
[----:B------:R-:W-:Y:S02]  /*c5a0*/  F2FP.F16.E4M3.UNPACK_B R58, R57.H1 ;  /* 0x00000039ff3a723e */ /* 0x000fe400030006ff */
[----:B------:R-:W-:Y:S01]  /*c5b0*/  LOP3.LUT R41, R55, 0xff0000, R40, 0xf8, !PT ;  /* 0x00ff000037297812 */ /* 0x000fe200078ef828 */
[----:B------:R-:W-:Y:S01]  /*c5c0*/  HADD2.F32 R40, -RZ, R63.H0_H0 ;  /* 0x2000003fff287230 */ /* 0x000fe20000004100 */
[----:B------:R-:W-:Y:S01]  /*c5d0*/  F2FP.F16.E4M3.UNPACK_B R61, R164.H1 ;  /* 0x000000a4ff3d723e */ /* 0x000fe200030006ff */
[----:B------:R-:W-:Y:S01]  /*c5e0*/  HADD2.F32 R56, -RZ, R60.H0_H0 ;  /* 0x2000003cff387230 */ /* 0x000fe20000004100 */
[----:B------:R-:W-:Y:S01]  /*c5f0*/  SHF.R.U32.HI R67, RZ, 0x10, R67 ;  /* 0x00000010ff437819 */ /* 0x000fe20000011643 */
[----:B------:R-:W-:Y:S01]  /*c600*/  HADD2.F32 R55, -RZ, R58.H0_H0 ;  /* 0x2000003aff377230 */ /* 0x000fe20000004100 */
[----:B------:R-:W-:Y:S01]  /*c610*/  SHF.R.U32.HI R65, RZ, 0x10, R65 ;  /* 0x00000010ff417819 */ /* 0x000fe20000011641 */
[----:B------:R-:W-:-:S02]  /*c620*/  HADD2.F32 R62, -RZ, R61.H0_H0 ;  /* 0x2000003dff3e7230 */ /* 0x000fc40000004100 */
[CC--:B------:R-:W-:Y:S01]  /*c630*/  FMUL.FTZ R66, R56.reuse, R40.reuse ;  /* 0x0000002838427220 */ /* 0x0c0fe20000410000 */
[----:B------:R-:W-:Y:S02]  /*c640*/  IMAD.U32 R67, R67, 0x10000, RZ ;  /* 0x0001000043437824 */ /* 0x000fe400078e00ff */
[C---:B------:R-:W-:Y:S01]  /*c650*/  FMUL.FTZ R77, R55.reuse, R40 ;  /* 0x00000028374d7220 */ /* 0x040fe20000410000 */
[----:B------:R-:W-:Y:S02]  /*c660*/  HADD2.F32 R58, -RZ, R58.H1_H1 ;  /* 0x3000003aff3a7230 */ /* 0x000fe40000004100 */
[-C--:B------:R-:W-:Y:S01]  /*c670*/  FFMA.FTZ R55, R55, R62.reuse, -R66 ;  /* 0x0000003e37377223 */ /* 0x080fe20000010842 */
[----:B------:R-:W-:Y:S01]  /*c680*/  SHF.L.U32 R65, R65, 0x10, RZ ;  /* 0x0000001041417819 */ /* 0x000fe200000006ff */
[----:B------:R-:W-:Y:S01]  /*c690*/  FFMA.FTZ R56, R56, R62, R77 ;  /* 0x0000003e38387223 */ /* 0x000fe2000001004d */
[----:B------:R-:W-:Y:S01]  /*c6a0*/  HADD2.F32 R62, -RZ, R63.H1_H1 ;  /* 0x3000003fff3e7230 */ /* 0x000fe20000004100 */
[----:B------:R-:W-:Y:S01]  /*c6b0*/  LOP3.LUT R40, R64, 0xff0000, R67, 0xf8, !PT ;  /* 0x00ff000040287812 */ /* 0x000fe200078ef843 */
[----:B------:R-:W-:Y:S01]  /*c6c0*/  HADD2.F32 R63, -RZ, R60.H1_H1 ;  /* 0x3000003cff3f7230 */ /* 0x000fe20000004100 */
[----:B------:R-:W-:Y:S01]  /*c6d0*/  F2FP.F16.E4M3.UNPACK_B R162, R162 ;  /* 0x000000a2ffa2723e */ /* 0x000fe200020006ff */
[----:B------:R-:W-:Y:S01]  /*c6e0*/  HADD2.F32 R64, -RZ, R61.H1_H1 ;  /* 0x3000003dff407230 */ /* 0x000fe20000004100 */
[----:B------:R-:W-:Y:S01]  /*c6f0*/  F2FP.F16.E4M3.UNPACK_B R60, R59 ;  /* 0x0000003bff3c723e */ /* 0x000fe200020006ff */
[-C--:B------:R-:W-:Y:S01]  /*c700*/  FMUL.FTZ R66, R58, R62.reuse ;  /* 0x0000003e3a427220 */ /* 0x080fe20000410000 */
[----:B------:R-:W-:Y:S01]  /*c710*/  F2FP.F16.E4M3.UNPACK_B R61, R57 ;  /* 0x00000039ff3d723e */ /* 0x000fe200020006ff */
[----:B------:R-:W-:Y:S01]  /*c720*/  FMUL.FTZ R57, R63, R62 ;  /* 0x0000003e3f397220 */ /* 0x000fe20000410000 */
[----:B------:R-:W-:Y:S01]  /*c730*/  LOP3.LUT R44, R44, 0xff0000, R65, 0xf8, !PT ;  /* 0x00ff00002c2c7812 */ /* 0x000fe200078ef841 */
[----:B------:R-:W-:Y:S01]  /*c740*/  HADD2.F32 R65, -RZ, R162.H0_H0 ;  /* 0x200000a2ff417230 */ /* 0x000fe20000004100 */
[----:B------:R-:W-:Y:S01]  /*c750*/  F2FP.F16.E4M3.UNPACK_B R164, R164 ;  /* 0x000000a4ffa4723e */ /* 0x000fe200020006ff */
[----:B------:R-:W-:-:S02]  /*c760*/  HADD2.F32 R62, -RZ, R60.H0_H0 ;  /* 0x2000003cff3e7230 */ /* 0x000fc40000004100 */
[-C--:B------:R-:W-:Y:S01]  /*c770*/  FFMA.FTZ R58, R58, R64.reuse, -R57 ;  /* 0x000000403a3a7223 */ /* 0x080fe20000010839 */
[----:B------:R-:W-:Y:S02]  /*c780*/  HADD2.F32 R59, -RZ, R61.H0_H0 ;  /* 0x2000003dff3b7230 */ /* 0x000fe40000004100 */
[----:B------:R-:W-:Y:S01]  /*c790*/  FFMA.FTZ R57, R63, R64, R66 ;  /* 0x000000403f397223 */ /* 0x000fe20000010042 */
[----:B------:R-:W-:Y:S02]  /*c7a0*/  HADD2.F32 R64, -RZ, R164.H0_H0 ;  /* 0x200000a4ff407230 */ /* 0x000fe40000004100 */
[-C--:B------:R-:W-:Y:S01]  /*c7b0*/  FMUL.FTZ R66, R62, R65.reuse ;  /* 0x000000413e427220 */ /* 0x080fe20000410000 */
[----:B------:R-:W-:Y:S02]  /*c7c0*/  HADD2.F32 R162, -RZ, R162.H1_H1 ;  /* 0x300000a2ffa27230 */ /* 0x000fe40000004100 */
[----:B------:R-:W-:Y:S01]  /*c7d0*/  FMUL.FTZ R65, R59, R65 ;  /* 0x000000413b417220 */ /* 0x000fe20000410000 */
[----:B------:R-:W-:-:S02]  /*c7e0*/  HADD2.F32 R63, -RZ, R60.H1_H1 ;  /* 0x3000003cff3f7230 */ /* 0x000fc40000004100 */
[-C--:B------:R-:W-:Y:S01]  /*c7f0*/  FFMA.FTZ R59, R59, R64.reuse, -R66 ;  /* 0x000000403b3b7223 */ /* 0x080fe20000010842 */
[----:B------:R-:W-:Y:S02]  /*c800*/  HADD2.F32 R61, -RZ, R61.H1_H1 ;  /* 0x3000003dff3d7230 */ /* 0x000fe40000004100 */
        /* <DEDUP_REMOVED lines=8> */
[----:B------:R-:W-:Y:S01]  /*c890*/  HADD2.F32 R67, -RZ, R62.H0_H0 ;  /* 0x2000003eff437230 */ /* 0x000fe20000004100 */
[----:B------:R-:W-:Y:S01]  /*c8a0*/  F2FP.F16.E4M3.UNPACK_B R61, R54.H1 ;  /* 0x00000036ff3d723e */ /* 0x000fe200030006ff */
[----:B------:R-:W-:-:S02]  /*c8b0*/  HADD2.F32 R65, -RZ, R64.H0_H0 ;  /* 0x20000040ff417230 */ /* 0x000fc40000004100 */
[----:B------:R-:W-:Y:S01]  /*c8c0*/  FFMA.FTZ R77, R63, R164, R162 ;  /* 0x000000a43f4d7223 */ /* 0x000fe200000100a2 */
[----:B------:R-:W-:Y:S01]  /*c8d0*/  HADD2.F32 R76, -RZ, R62.H1_H1 ;  /* 0x3000003eff4c7230 */ /* 0x000fe20000004100 */
[----:B------:R-:W-:Y:S01]  /*c8e0*/  F2FP.F16.E4M3.UNPACK_B R163, R163 ;  /* 0x000000a3ffa3723e */ /* 0x000fe200020006ff */
[--C-:B------:R-:W-:Y:S02]  /*c8f0*/  HADD2.F32 R62, -RZ, R61.reuse.H0_H0 ;  /* 0x2000003dff3e7230 */ /* 0x100fe40000004100 */
[-C--:B------:R-:W-:Y:S01]  /*c900*/  FMUL.FTZ R79, R65, R67.reuse ;  /* 0x00000043414f7220 */ /* 0x080fe20000410000 */
[----:B------:R-:W-:Y:S01]  /*c910*/  HADD2.F32 R63, -RZ, R66.H0_H0 ;  /* 0x20000042ff3f7230 */ /* 0x000fe20000004100 */
[----:B------:R-:W-:Y:S01]  /*c920*/  F2FP.F16.E4M3.UNPACK_B R54, R54 ;  /* 0x00000036ff36723e */ /* 0x000fe200020006ff */
[----:B------:R-:W-:Y:S02]  /*c930*/  HADD2.F32 R64, -RZ, R64.H1_H1 ;  /* 0x30000040ff407230 */ /* 0x000fe40000004100 */
[----:B------:R-:W-:Y:S01]  /*c940*/  FMUL.FTZ R90, R62, R67 ;  /* 0x000000433e5a7220 */ /* 0x000fe20000410000 */
[----:B------:R-:W-:-:S02]  /*c950*/  HADD2.F32 R61, -RZ, R61.H1_H1 ;  /* 0x3000003dff3d7230 */ /* 0x000fc40000004100 */
[-C--:B------:R-:W-:Y:S01]  /*c960*/  FFMA.FTZ R88, R62, R63.reuse, -R79 ;  /* 0x0000003f3e587223 */ /* 0x080fe2000001084f */
[----:B------:R-:W-:Y:S02]  /*c970*/  HADD2.F32 R66, -RZ, R66.H1_H1 ;  /* 0x30000042ff427230 */ /* 0x000fe40000004100 */
[CC--:B------:R-:W-:Y:S01]  /*c980*/  FMUL.FTZ R62, R64.reuse, R76.reuse ;  /* 0x0000004c403e7220 */ /* 0x0c0fe20000410000 */
[----:B------:R-:W-:Y:S01]  /*c990*/  FFMA.FTZ R90, R65, R63, R90 ;  /* 0x0000003f415a7223 */ /* 0x000fe2000001005a */
[C---:B------:R-:W-:Y:S01]  /*c9a0*/  FMUL.FTZ R67, R61.reuse, R76 ;  /* 0x0000004c3d437220 */ /* 0x040fe20000410000 */
[----:B------:R-:W-:Y:S01]  /*c9b0*/  F2FP.F16.E4M3.UNPACK_B R165, R165 ;  /* 0x000000a5ffa5723e */ /* 0x000fe200020006ff */
[----:B------:R-:W-:Y:S01]  /*c9c0*/  FFMA.FTZ R89, R61, R66, -R62 ;  /* 0x000000423d597223 */ /* 0x000fe2000001083e */
[----:B------:R-:W-:Y:S01]  /*c9d0*/  F2FP.F16.E4M3.UNPACK_B R61, R46 ;  /* 0x0000002eff3d723e */ /* 0x000fe200020006ff */
[--C-:B------:R-:W-:Y:S02]  /*c9e0*/  HADD2.F32 R65, -RZ, R163.reuse.H0_H0 ;  /* 0x200000a3ff417230 */ /* 0x100fe40000004100 */
[----:B------:R-:W-:Y:S01]  /*c9f0*/  FFMA.FTZ R91, R64, R66, R67 ;  /* 0x00000042405b7223 */ /* 0x000fe20000010043 */
[----:B------:R-:W-:Y:S01]  /*ca00*/  HADD2.F32 R163, -RZ, R163.H1_H1 ;  /* 0x300000a3ffa37230 */ /* 0x000fe20000004100 */
[----:B------:R-:W-:Y:S01]  /*ca10*/  F2FP.SATFINITE.E4M3.F32.PACK_AB_MERGE_C R55, R58, R55, RZ ;  /* 0x000000373a37723e */ /* 0x000fe200048070ff */
[--C-:B------:R-:W-:Y:S01]  /*ca20*/  HADD2.F32 R62, -RZ, R61.reuse.H0_H0 ;  /* 0x2000003dff3e7230 */ /* 0x100fe20000004100 */
[----:B------:R-:W-:Y:S01]  /*ca30*/  F2FP.SATFINITE.E4M3.F32.PACK_AB_MERGE_C R57, R57, R56, RZ ;  /* 0x000000383939723e */ /* 0x000fe200048070ff */
[----:B------:R-:W-:Y:S01]  /*ca40*/  HADD2.F32 R46, -RZ, R54.H0_H0 ;  /* 0x20000036ff2e7230 */ /* 0x000fe20000004100 */
[----:B------:R-:W-:Y:S01]  /*ca50*/  F2FP.F16.E4M3.UNPACK_B R58, R52 ;  /* 0x00000034ff3a723e */ /* 0x000fe200020006ff */
[----:B------:R-:W-:-:S02]  /*ca60*/  HADD2.F32 R61, -RZ, R61.H1_H1 ;  /* 0x3000003dff3d7230 */ /* 0x000fc40000004100 */
[-C--:B------:R-:W-:Y:S01]  /*ca70*/  FMUL.FTZ R67, R62, R65.reuse ;  /* 0x000000413e437220 */ /* 0x080fe20000410000 */
[----:B------:R-:W-:Y:S02]  /*ca80*/  HADD2.F32 R54, -RZ, R54.H1_H1 ;  /* 0x30000036ff367230 */ /* 0x000fe40000004100 */
[----:B------:R-:W-:Y:S01]  /*ca90*/  FMUL.FTZ R65, R46, R65 ;  /* 0x000000412e417220 */ /* 0x000fe20000410000 */
[--C-:B------:R-:W-:Y:S02]  /*caa0*/  HADD2.F32 R63, -RZ, R165.reuse.H0_H0 ;  /* 0x200000a5ff3f7230 */ /* 0x100fe40000004100 */
[CC--:B------:R-:W-:Y:S01]  /*cab0*/  FMUL.FTZ R79, R61.reuse, R163.reuse ;  /* 0x000000a33d4f7220 */ /* 0x0c0fe20000410000 */
[----:B------:R-:W-:Y:S02]  /*cac0*/  HADD2.F32 R165, -RZ, R165.H1_H1 ;  /* 0x300000a5ffa57230 */ /* 0x000fe40000004100 */
[----:B------:R-:W-:Y:S01]  /*cad0*/  FMUL.FTZ R64, R54, R163 ;  /* 0x000000a336407220 */ /* 0x000fe20000410000 */
[----:B------:R-:W-:Y:S01]  /*cae0*/  F2FP.SATFINITE.E4M3.F32.PACK_AB_MERGE_C R56, R78, R59, R55 ;  /* 0x0000003b4e38723e */ /* 0x000fe20004807037 */
[-C--:B------:R-:W-:Y:S01]  /*caf0*/  FFMA.FTZ R67, R46, R63.reuse, -R67 ;  /* 0x0000003f2e437223 */ /* 0x080fe20000010843 */
[----:B------:R-:W-:Y:S01]  /*cb00*/  FFMA.FTZ R46, R62, R63, R65 ;  /* 0x0000003f3e2e7223 */ /* 0x000fe20000010041 */
[-C--:B------:R-:W-:Y:S01]  /*cb10*/  FFMA.FTZ R54, R54, R165.reuse, -R79 ;  /* 0x000000a536367223 */ /* 0x080fe2000001084f */
[----:B------:R-:W-:Y:S01]  /*cb20*/  FFMA.FTZ R165, R61, R165, R64 ;  /* 0x000000a53da57223 */ /* 0x000fe20000010040 */
[----:B------:R-:W-:-:S02]  /*cb30*/  F2FP.F16.E4M3.UNPACK_B R61, R45 ;  /* 0x0000002dff3d723e */ /* 0x000fc400020006ff */
[----:B------:R-:W-:Y:S02]  /*cb40*/  F2FP.F16.E4M3.UNPACK_B R65, R44 ;  /* 0x0000002cff41723e */ /* 0x000fe400020006ff */
[----:B------:R-:W-:Y:S01]  /*cb50*/  F2FP.SATFINITE.E4M3.F32.PACK_AB_MERGE_C R55, R77, R60, R57 ;  /* 0x0000003c4d37723e */ /* 0x000fe20004807039 */
[----:B------:R-:W-:Y:S01]  /*cb60*/  HADD2.F32 R59, -RZ, R61.H0_H0 ;  /* 0x2000003dff3b7230 */ /* 0x000fe20000004100 */
[----:B------:R-:W-:Y:S01]  /*cb70*/  F2FP.F16.E4M3.UNPACK_B R63, R42 ;  /* 0x0000002aff3f723e */ /* 0x000fe200020006ff */
[----:B------:R-:W-:Y:S01]  /*cb80*/  HADD2.F32 R60, -RZ, R65.H0_H0 ;  /* 0x20000041ff3c7230 */ /* 0x000fe20000004100 */
[----:B------:R-:W-:Y:S01]  /*cb90*/  F2FP.SATFINITE.E4M3.F32.PACK_AB_MERGE_C R88, R89, R88, RZ ;  /* 0x000000585958723e */ /* 0x000fe200048070ff */
[----:B------:R-:W-:Y:S01]  /*cba0*/  HADD2.F32 R57, -RZ, R58.H0_H0 ;  /* 0x2000003aff397230 */ /* 0x000fe20000004100 */
[----:B------:R-:W-:Y:S01]  /*cbb0*/  F2FP.F16.E4M3.UNPACK_B R42, R42.H1 ;  /* 0x0000002aff2a723e */ /* 0x000fe200030006ff */
[----:B------:R-:W-:Y:S02]  /*cbc0*/  HADD2.F32 R64, -RZ, R63.H0_H0 ;  /* 0x2000003fff407230 */ /* 0x000fe40000004100 */
[----:B------:R-:W-:Y:S01]  /*cbd0*/  FMUL.FTZ R66, R59, R60 ;  /* 0x0000003c3b427220 */ /* 0x000fe20000410000 */
[----:B------:R-:W-:-:S02]  /*cbe0*/  HADD2.F32 R62, -RZ, R61.H1_H1 ;  /* 0x3000003dff3e7230 */ /* 0x000fc40000004100 */
[C---:B------:R-:W-:Y:S01]  /*cbf0*/  FMUL.FTZ R76, R57.reuse, R60 ;  /* 0x0000003c394c7220 */ /* 0x040fe20000410000 */
[----:B------:R-:W-:Y:S01]  /*cc00*/  HADD2.F32 R65, -RZ, R65.H1_H1 ;  /* 0x30000041ff417230 */ /* 0x000fe20000004100 */
[----:B------:R-:W-:Y:S01]  /*cc10*/  F2FP.SATFINITE.E4M3.F32.PACK_AB_MERGE_C R54, R54, R67, R88 ;  /* 0x000000433636723e */ /* 0x000fe20004807058 */
[----:B------:R-:W-:Y:S02]  /*cc20*/  HADD2.F32 R60, -RZ, R58.H1_H1 ;  /* 0x3000003aff3c7230 */ /* 0x000fe40000004100 */
[-C--:B------:R-:W-:Y:S01]  /*cc30*/  FFMA.FTZ R57, R57, R64.reuse, -R66 ;  /* 0x0000004039397223 */ /* 0x080fe20000010842 */
[----:B------:R-:W-:Y:S01]  /*cc40*/  FFMA.FTZ R58, R59, R64, R76 ;  /* 0x000000403b3a7223 */ /* 0x000fe2000001004c */
[----:B------:R-:W-:Y:S02]  /*cc50*/  HADD2.F32 R63, -RZ, R63.H1_H1 ;  /* 0x3000003fff3f7230 */ /* 0x000fe40000004100 */
[-C--:B------:R-:W-:Y:S01]  /*cc60*/  FMUL.FTZ R67, R62, R65.reuse ;  /* 0x000000413e437220 */ /* 0x080fe20000410000 */
[----:B------:R-:W-:Y:S01]  /*cc70*/  FMUL.FTZ R65, R60, R65 ;  /* 0x000000413c417220 */ /* 0x000fe20000410000 */
[----:B------:R-:W-:-:S02]  /*cc80*/  F2FP.F16.E4M3.UNPACK_B R61, R45.H1 ;  /* 0x0000002dff3d723e */ /* 0x000fc400030006ff */
[----:B------:R-:W-:Y:S01]  /*cc90*/  F2FP.F16.E4M3.UNPACK_B R64, R44.H1 ;  /* 0x0000002cff40723e */ /* 0x000fe200030006ff */
[-C--:B------:R-:W-:Y:S01]  /*cca0*/  FFMA.FTZ R45, R62, R63.reuse, R65 ;  /* 0x0000003f3e2d7223 */ /* 0x080fe20000010041 */
[----:B------:R-:W-:Y:S01]  /*ccb0*/  F2FP.F16.E4M3.UNPACK_B R59, R52.H1 ;  /* 0x00000034ff3b723e */ /* 0x000fe200030006ff */
[----:B------:R-:W-:Y:S01]  /*ccc0*/  FFMA.FTZ R52, R60, R63, -R67 ;  /* 0x0000003f3c347223 */ /* 0x000fe20000010843 */
[----:B------:R-:W-:Y:S01]  /*ccd0*/  HADD2.F32 R60, -RZ, R61.H0_H0 ;  /* 0x2000003dff3c7230 */ /* 0x000fe20000004100 */
[----:B------:R-:W-:Y:S01]  /*cce0*/  F2FP.F16.E4M3.UNPACK_B R66, R40.H1 ;  /* 0x00000028ff42723e */ /* 0x000fe200030006ff */
[----:B------:R-:W-:Y:S01]  /*ccf0*/  HADD2.F32 R65, -RZ, R64.H0_H0 ;  /* 0x20000040ff417230 */ /* 0x000fe20000004100 */
[----:B------:R-:W-:Y:S01]  /*cd00*/  F2FP.SATFINITE.E4M3.F32.PACK_AB_MERGE_C R90, R91, R90, RZ ;  /* 0x0000005a5b5a723e */ /* 0x000fe200048070ff */
[----:B------:R-:W-:Y:S02]  /*cd10*/  HADD2.F32 R44, -RZ, R59.H0_H0 ;  /* 0x2000003bff2c7230 */ /* 0x000fe40000004100 */
[----:B------:R-:W-:-:S02]  /*cd20*/  HADD2.F32 R61, -RZ, R61.H1_H1 ;  /* 0x3000003dff3d7230 */ /* 0x000fc40000004100 */
[-C--:B------:R-:W-:Y:S01]  /*cd30*/  FMUL.FTZ R67, R60, R65.reuse ;  /* 0x000000413c437220 */ /* 0x080fe20000410000 */
[----:B------:R-:W-:Y:S02]  /*cd40*/  HADD2.F32 R64, -RZ, R64.H1_H1 ;  /* 0x30000040ff407230 */ /* 0x000fe40000004100 */
[----:B------:R-:W-:Y:S01]  /*cd50*/  FMUL.FTZ R65, R44, R65 ;  /* 0x000000412c417220 */ /* 0x000fe20000410000 */
[----:B------:R-:W-:Y:S01]  /*cd60*/  HADD2.F32 R59, -RZ, R59.H1_H1 ;  /* 0x3000003bff3b7230 */ /* 0x000fe20000004100 */
[----:B------:R-:W-:Y:S01]  /*cd70*/  F2FP.SATFINITE.E4M3.F32.PACK_AB_MERGE_C R46, R165, R46, R90 ;  /* 0x0000002ea52e723e */ /* 0x000fe2000480705a */
[--C-:B------:R-:W-:Y:S02]  /*cd80*/  HADD2.F32 R63, -RZ, R42.reuse.H0_H0 ;  /* 0x2000002aff3f7230 */ /* 0x100fe40000004100 */
[----:B------:R-:W-:Y:S02]  /*cd90*/  HADD2.F32 R62, -RZ, R42.H1_H1 ;  /* 0x3000002aff3e7230 */ /* 0x000fe40000004100 */
[-C--:B------:R-:W-:Y:S01]  /*cda0*/  FMUL.FTZ R42, R61, R64.reuse ;  /* 0x000000403d2a7220 */ /* 0x080fe20000410000 */
[C---:B------:R-:W-:Y:S01]  /*cdb0*/  FMUL.FTZ R64, R59.reuse, R64 ;  /* 0x000000403b407220 */ /* 0x040fe20000410000 */
[----:B------:R-:W-:Y:S01]  /*cdc0*/  FFMA.FTZ R78, R60, R63, R65 ;  /* 0x0000003f3c4e7223 */ /* 0x000fe20000010041 */
[----:B------:R-:W-:Y:S01]  /*cdd0*/  F2FP.F16.E4M3.UNPACK_B R65, R40 ;  /* 0x00000028ff41723e */ /* 0x000fe200020006ff */
[-C--:B------:R-:W-:Y:S01]  /*cde0*/  FFMA.FTZ R88, R59, R62.reuse, -R42 ;  /* 0x0000003e3b587223 */ /* 0x080fe2000001082a */
[----:B------:R-:W-:Y:S01]  /*cdf0*/  F2FP.F16.E4M3.UNPACK_B R59, R47 ;  /* 0x0000002fff3b723e */ /* 0x000fe200020006ff */
[----:B------:R-:W-:Y:S01]  /*ce00*/  FFMA.FTZ R79, R61, R62, R64 ;  /* 0x0000003e3d4f7223 */ /* 0x000fe20000010040 */
[----:B------:R-:W-:Y:S01]  /*ce10*/  F2FP.F16.E4M3.UNPACK_B R42, R43 ;  /* 0x0000002bff2a723e */ /* 0x000fe200020006ff */
[----:B------:R-:W-:Y:S01]  /*ce20*/  FFMA.FTZ R77, R44, R63, -R67 ;  /* 0x0000003f2c4d7223 */ /* 0x000fe20000010843 */
[----:B------:R-:W-:Y:S01]  /*ce30*/  F2FP.F16.E4M3.UNPACK_B R60, R47.H1 ;  /* 0x0000002fff3c723e */ /* 0x000fe200030006ff */
[----:B------:R-:W-:Y:S01]  /*ce40*/  HADD2.F32 R61, -RZ, R59.H0_H0 ;  /* 0x2000003bff3d7230 */ /* 0x000fe20000004100 */
[----:B------:R-:W-:Y:S01]  /*ce50*/  F2FP.F16.E4M3.UNPACK_B R62, R41 ;  /* 0x00000029ff3e723e */ /* 0x000fe200020006ff */
[----:B------:R-:W-:Y:S01]  /*ce60*/  HADD2.F32 R67, -RZ, R65.H0_H0 ;  /* 0x20000041ff437230 */ /* 0x000fe20000004100 */
[----:B------:R-:W-:Y:S01]  /*ce70*/  F2FP.F16.E4M3.UNPACK_B R43, R43.H1 ;  /* 0x0000002bff2b723e */ /* 0x000fe200030006ff */
[----:B------:R-:W-:Y:S01]  /*ce80*/  HADD2.F32 R44, -RZ, R42.H0_H0 ;  /* 0x2000002aff2c7230 */ /* 0x000fe20000004100 */
[----:B------:R-:W-:Y:S01]  /*ce90*/  F2FP.F16.E4M3.UNPACK_B R41, R41.H1 ;  /* 0x00000029ff29723e */ /* 0x000fe200030006ff */
[----:B------:R-:W-:-:S02]  /*cea0*/  HADD2.F32 R40, -RZ, R60.H0_H0 ;  /* 0x2000003cff287230 */ /* 0x000fc40000004100 */
[-C--:B------:R-:W-:Y:S01]  /*ceb0*/  FMUL.FTZ R89, R61, R67.reuse ;  /* 0x000000433d597220 */ /* 0x080fe20000410000 */
[----:B------:R-:W-:Y:S02]  /*cec0*/  HADD2.F32 R76, -RZ, R66.H0_H0 ;  /* 0x20000042ff4c7230 */ /* 0x000fe40000004100 */
[----:B------:R-:W-:Y:S01]  /*ced0*/  FMUL.FTZ R90, R44, R67 ;  /* 0x000000432c5a7220 */ /* 0x000fe20000410000 */
[----:B------:R-:W-:Y:S01]  /*cee0*/  HADD2.F32 R63, -RZ, R62.H0_H0 ;  /* 0x2000003eff3f7230 */ /* 0x000fe20000004100 */
[----:B------:R-:W-:Y:S01]  /*cef0*/  F2FP.SATFINITE.E4M3.F32.PACK_AB_MERGE_C R77, R88, R77, RZ ;  /* 0x0000004d584d723e */ /* 0x000fe200048070ff */
[----:B------:R-:W-:Y:S02]  /*cf00*/  HADD2.F32 R47, -RZ, R43.H0_H0 ;  /* 0x2000002bff2f7230 */ /* 0x000fe40000004100 */
[----:B------:R-:W-:Y:S01]  /*cf10*/  FMUL.FTZ R92, R40, R76 ;  /* 0x0000004c285c7220 */ /* 0x000fe20000410000 */
[----:B------:R-:W-:Y:S02]  /*cf20*/  HADD2.F32 R60, -RZ, R60.H1_H1 ;  /* 0x3000003cff3c7230 */ /* 0x000fe40000004100 */
[----:B------:R-:W-:Y:S01]  /*cf30*/  FFMA.FTZ R89, R44, R63, -R89 ;  /* 0x0000003f2c597223 */ /* 0x000fe20000010859 */
[----:B------:R-:W-:-:S02]  /*cf40*/  HADD2.F32 R66, -RZ, R66.H1_H1 ;  /* 0x30000042ff427230 */ /* 0x000fc40000004100 */
[----:B------:R-:W-:Y:S01]  /*cf50*/  FMUL.FTZ R67, R47, R76 ;  /* 0x0000004c2f437220 */ /* 0x000fe20000410000 */
[----:B------:R-:W-:Y:S02]  /*cf60*/  HADD2.F32 R43, -RZ, R43.H1_H1 ;  /* 0x3000002bff2b7230 */ /* 0x000fe40000004100 */
        /* <DEDUP_REMOVED lines=10> */
[----:B------:R-:W-:Y:S01]  /*d010*/  FMUL.FTZ R47, R59, R65 ;  /* 0x000000413b2f7220 */ /* 0x000fe20000410000 */
        /* <DEDUP_REMOVED lines=10> */
[----:B------:R-:W-:Y:S01]  /*d0c0*/  F2FP.SATFINITE.E4M3.F32.PACK_AB_MERGE_C R43, R42, R89, R43 ;  /* 0x000000592a2b723e */ /* 0x000fe2000480702b */
[----:B------:R-:W-:Y:S01]  /*d0d0*/  IMAD.MOV.U32 R44, RZ, RZ, R55 ;  /* 0x000000ffff2c7224 */ /* 0x000fe200078e0037 */
[----:B------:R-:W-:Y:S01]  /*d0e0*/  F2FP.SATFINITE.E4M3.F32.PACK_AB_MERGE_C R41, R52, R57, R77 ;  /* 0x000000393429723e */ /* 0x000fe2000480704d */
[----:B------:R-:W-:Y:S01]  /*d0f0*/  IMAD.MOV.U32 R42, RZ, RZ, R54 ;  /* 0x000000ffff2a7224 */ /* 0x000fe200078e0036 */
[----:B------:R-:W-:-:S02]  /*d100*/  F2FP.SATFINITE.E4M3.F32.PACK_AB_MERGE_C R45, R45, R58, R78 ;  /* 0x0000003a2d2d723e */ /* 0x000fc4000480704e */
[----:B------:R-:W-:-:S07]  /*d110*/  F2FP.SATFINITE.E4M3.F32.PACK_AB_MERGE_C R47, R59, R90, R60 ;  /* 0x0000005a3b2f723e */ /* 0x000fce000480703c */
.L_x_502:
[----:B------:R-:W-:Y:S05]  /*d120*/  BSYNC B2 ;  /* 0x0000000000027941 */ /* 0x000fea0003800000 */
.L_x_501:
[----:B0-----:R0:W-:Y:S04]  /*d130*/  STG.E.128 desc[UR54][R48.64], R40 ;  /* 0x0000002830007986 */ /* 0x0011e8000c101d36 */
[----:B-1----:R0:W-:Y:S02]  /*d140*/  @!P2 STG.E.128 desc[UR54][R50.64], R44 ;  /* 0x0000002c3200a986 */ /* 0x0021e4000c101d36 */
.L_x_500:
[----:B------:R-:W-:Y:S05]  /*d150*/  BSYNC B1 ;  /* 0x0000000000017941 */ /* 0x000fea0003800000 */
.L_x_499:
        /* <DEDUP_REMOVED lines=8> */
[----:B------:R-:W-:-:S04]  /*d1e0*/  LEA.HI R40, R41, R40, RZ, 0x5 ;  /* 0x0000002829287211 */ /* 0x000fc800078f28ff */
[----:B------:R-:W-:-:S04]  /*d1f0*/  LEA.HI.SX32 R41, R40, R21, 0x1b ;  /* 0x0000001528297211 */ /* 0x000fc800078fdaff */
[----:B------:R-:W-:-:S04]  /*d200*/  SHF.L.U32 R43, R41, 0x4, RZ ;  /* 0x00000004292b7819 */ /* 0x000fc800000006ff */
[----:B------:R-:W-:-:S13]  /*d210*/  ISETP.GE.AND P2, PT, R43, R153, PT ;  /* 0x000000992b00720c */ /* 0x000fda0003f46270 */
[--C-:B------:R-:W-:Y:S02]  /*d220*/  @!P2 SHF.R.S32.HI R40, RZ, 0x1f, R43.reuse ;  /* 0x0000001fff28a819 */ /* 0x100fe4000001142b */
[----:B------:R-:W-:-:S04]  /*d230*/  @!P2 IADD3 R51, P4, P5, R116, R140, R43 ;  /* 0x0000008c7433a210 */ /* 0x000fc80007d9e02b */
[----:B------:R-:W-:Y:S02]  /*d240*/  @!P2 IADD3.X R40, R0, R53, R40, P4, P5 ;  /* 0x000000350028a210 */ /* 0x000fe400027ea428 */
[----:B------:R-:W-:-:S05]  /*d250*/  IADD3 R48, P4, R49, R126, RZ ;  /* 0x0000007e31307210 */ /* 0x000fca0007f9e0ff */
[----:B------:R-:W-:Y:S01]  /*d260*/  IMAD.X R49, R42, 0x1, R127, P4 ;  /* 0x000000012a317824 */ /* 0x000fe200020e067f */
        /* <DEDUP_REMOVED lines=19> */
[----:B------:R-:W-:Y:S01]  /*d3a0*/  LOP3.LUT R55, R81, 0xff0000ff, RZ, 0xc0, !PT ;  /* 0xff0000ff51377812 */ /* 0x000fe200078ec0ff */
[----:B-1----:R-:W-:Y:S01]  /*d3b0*/  IMAD.MOV.U32 R60, RZ, RZ, R44 ;  /* 0x000000ffff3c7224 */ /* 0x002fe200078e002c */
[----:B------:R-:W-:Y:S01]  /*d3c0*/  SHF.R.U32.HI R63, RZ, 0x8, R83 ;  /* 0x00000008ff3f7819 */ /* 0x000fe20000011653 */
[----:B------:R-:W-:Y:S01]  /*d3d0*/  IMAD.SHL.U32 R40, R54, 0x100, RZ ;  /* 0x0000010036287824 */ /* 0x000fe200078e00ff */
[----:B------:R-:W-:Y:S01]  /*d3e0*/  SHF.R.U32.HI R58, RZ, 0x8, R71 ;  /* 0x00000008ff3a7819 */ /* 0x000fe20000011647 */
[----:B------:R-:W-:Y:S01]  /*d3f0*/  IMAD.MOV.U32 R52, RZ, RZ, R41 ;  /* 0x000000ffff347224 */ /* 0x000fe200078e0029 */
[----:B------:R-:W-:Y:S02]  /*d400*/  SHF.R.U32.HI R66, RZ, 0x10, R81 ;  /* 0x00000010ff427819 */ /* 0x000fe40000011651 */
[----:B------:R-:W-:Y:S01]  /*d410*/  LOP3.LUT R55, R55, 0xff00, R40, 0xf8, !PT ;  /* 0x0000ff0037377812 */ /* 0x000fe200078ef828 */
[----:B------:R-:W-:Y:S01]  /*d420*/  IMAD.SHL.U32 R40, R63, 0x100, RZ ;  /* 0x000001003f287824 */ /* 0x000fe200078e00ff */
[----:B------:R-:W-:Y:S01]  /*d430*/  LOP3.LUT R59, R83, 0xff0000ff, RZ, 0xc0, !PT ;  /* 0xff0000ff533b7812 */ /* 0x000fe200078ec0ff */
[----:B------:R-:W-:Y:S01]  /*d440*/  IMAD.SHL.U32 R44, R58, 0x100, RZ ;  /* 0x000001003a2c7824 */ /* 0x000fe200078e00ff */
[----:B------:R-:W-:-:S02]  /*d450*/  SHF.R.U32.HI R62, RZ, 0x8, R69 ;  /* 0x00000008ff3e7819 */ /* 0x000fc40000011645 */
[----:B------:R-:W-:Y:S02]  /*d460*/  SHF.R.U32.HI R64, RZ, 0x10, R83 ;  /* 0x00000010ff407819 */ /* 0x000fe40000011653 */
[----:B------:R-:W-:Y:S01]  /*d470*/  LOP3.LUT R61, R71, 0xff0000ff, RZ, 0xc0, !PT ;  /* 0xff0000ff473d7812 */ /* 0x000fe200078ec0ff */
[----:B------:R-:W-:Y:S01]  /*d480*/  IMAD.SHL.U32 R41, R62, 0x100, RZ ;  /* 0x000001003e297824 */ /* 0x000fe200078e00ff */
[----:B------:R-:W-:Y:S01]  /*d490*/  MOV R54, R42 ;  /* 0x0000002a00367202 */ /* 0x000fe20000000f00 */
[----:B------:R-:W-:Y:S01]  /*d4a0*/  IMAD.U32 R42, R66, 0x10000, RZ ;  /* 0x00010000422a7824 */ /* 0x000fe200078e00ff */
[----:B------:R-:W-:Y:S02]  /*d4b0*/  LOP3.LUT R59, R59, 0xff00, R40, 0xf8, !PT ;  /* 0x0000ff003b3b7812 */ /* 0x000fe400078ef828 */
[----:B------:R-:W-:Y:S02]  /*d4c0*/  LOP3.LUT R66, R61, 0xff00, R44, 0xf8, !PT ;  /* 0x0000ff003d427812 */ /* 0x000fe400078ef82c */
[----:B------:R-:W-:-:S02]  /*d4d0*/  SHF.L.U32 R40, R64, 0x10, RZ ;  /* 0x0000001040287819 */ /* 0x000fc400000006ff */
[----:B------:R-:W-:Y:S02]  /*d4e0*/  LOP3.LUT R56, R69, 0xff0000ff, RZ, 0xc0, !PT ;  /* 0xff0000ff45387812 */ /* 0x000fe400078ec0ff */
[----:B------:R-:W-:Y:S02]  /*d4f0*/  F2FP.F16.E4M3.UNPACK_B R64, R154.H1 ;  /* 0x0000009aff40723e */ /* 0x000fe400030006ff */
[----:B------:R-:W-:Y:S02]  /*d500*/  F2FP.F16.E4M3.UNPACK_B R61, R60.H1 ;  /* 0x0000003cff3d723e */ /* 0x000fe400030006ff */
[----:B------:R-:W-:Y:S02]  /*d510*/  F2FP.F16.E4M3.UNPACK_B R58, R57.H1 ;  /* 0x00000039ff3a723e */ /* 0x000fe400030006ff */
[----:B------:R-:W-:Y:S02]  /*d520*/  LOP3.LUT R40, R59, 0xff0000, R40, 0xf8, !PT ;  /* 0x00ff00003b287812 */ /* 0x000fe400078ef828 */
[----:B------:R-:W-:-:S02]  /*d530*/  SHF.R.U32.HI R67, RZ, 0x10, R69 ;  /* 0x00000010ff437819 */ /* 0x000fc40000011645 */
[----:B------:R-:W-:Y:S02]  /*d540*/  SHF.R.U32.HI R65, RZ, 0x10, R71 ;  /* 0x00000010ff417819 */ /* 0x000fe40000011647 */
[----:B------:R-:W-:Y:S01]  /*d550*/  LOP3.LUT R63, R56, 0xff00, R41, 0xf8, !PT ;  /* 0x0000ff00383f7812 */ /* 0x000fe200078ef829 */
[----:B------:R-:W-:Y:S01]  /*d560*/  HADD2.F32 R41, -RZ, R64.H0_H0 ;  /* 0x20000040ff297230 */ /* 0x000fe20000004100 */
[----:B------:R-:W-:Y:S01]  /*d570*/  LOP3.LUT R42, R55, 0xff0000, R42, 0xf8, !PT ;  /* 0x00ff0000372a7812 */ /* 0x000fe200078ef82a */
[----:B------:R-:W-:Y:S01]  /*d580*/  HADD2.F32 R56, -RZ, R61.H0_H0 ;  /* 0x2000003dff387230 */ /* 0x000fe20000004100 */
[----:B------:R-:W-:Y:S01]  /*d590*/  F2FP.F16.E4M3.UNPACK_B R59, R156.H1 ;  /* 0x0000009cff3b723e */ /* 0x000fe200030006ff */
[----:B------:R-:W-:Y:S01]  /*d5a0*/  HADD2.F32 R55, -RZ, R58.H0_H0 ;  /* 0x2000003aff377230 */ /* 0x000fe20000004100 */
[----:B------:R-:W-:Y:S01]  /*d5b0*/  F2FP.F16.E4M3.UNPACK_B R154, R154 ;  /* 0x0000009aff9a723e */ /* 0x000fe200020006ff */
[----:B------:R-:W-:Y:S02]  /*d5c0*/  IMAD.U32 R44, R67, 0x10000, RZ ;  /* 0x00010000432c7824 */ /* 0x000fe400078e00ff */
[----:B------:R-:W-:Y:S01]  /*d5d0*/  FMUL.FTZ R68, R56, R41 ;  /* 0x0000002938447220 */ /* 0x000fe20000410000 */
[----:B------:R-:W-:-:S02]  /*d5e0*/  IMAD.U32 R65, R65, 0x10000, RZ ;  /* 0x0001000041417824 */ /* 0x000fc400078e00ff */
[----:B------:R-:W-:Y:S01]  /*d5f0*/  FMUL.FTZ R67, R55, R41 ;  /* 0x0000002937437220 */ /* 0x000fe20000410000 */
[--C-:B------:R-:W-:Y:S01]  /*d600*/  HADD2.F32 R62, -RZ, R59.reuse.H0_H0 ;  /* 0x2000003bff3e7230 */ /* 0x100fe20000004100 */
[----:B------:R-:W-:Y:S01]  /*d610*/  LOP3.LUT R44, R63, 0xff0000, R44, 0xf8, !PT ;  /* 0x00ff00003f2c7812 */ /* 0x000fe200078ef82c */
[----:B------:R-:W-:Y:S01]  /*d620*/  HADD2.F32 R63, -RZ, R59.H1_H1 ;  /* 0x3000003bff3f7230 */ /* 0x000fe20000004100 */
[----:B------:R-:W-:Y:S01]  /*d630*/  LOP3.LUT R41, R66, 0xff0000, R65, 0xf8, !PT ;  /* 0x00ff000042297812 */ /* 0x000fe200078ef841 */
[----:B------:R-:W-:Y:S02]  /*d640*/  HADD2.F32 R65, -RZ, R64.H1_H1 ;  /* 0x30000040ff417230 */ /* 0x000fe40000004100 */
[-C--:B------:R-:W-:Y:S01]  /*d650*/  FFMA.FTZ R55, R55, R62.reuse, -R68 ;  /* 0x0000003e37377223 */ /* 0x080fe20000010844 */
[----:B------:R-:W-:Y:S01]  /*d660*/  FFMA.FTZ R56, R56, R62, R67 ;  /* 0x0000003e38387223 */ /* 0x000fe20000010043 */
[----:B------:R-:W-:Y:S01]  /*d670*/  HADD2.F32 R62, -RZ, R61.H1_H1 ;  /* 0x3000003dff3e7230 */ /* 0x000fe20000004100 */
[----:B------:R-:W-:Y:S01]  /*d680*/  F2FP.F16.E4M3.UNPACK_B R60, R60 ;  /* 0x0000003cff3c723e */ /* 0x000fe200020006ff */
[----:B------:R-:W-:Y:S01]  /*d690*/  HADD2.F32 R59, -RZ, R58.H1_H1 ;  /* 0x3000003aff3b7230 */ /* 0x000fe20000004100 */
[----:B------:R-:W-:Y:S01]  /*d6a0*/  F2FP.F16.E4M3.UNPACK_B R57, R57 ;  /* 0x00000039ff39723e */ /* 0x000fe200020006ff */
[----:B------:R-:W-:-:S02]  /*d6b0*/  HADD2.F32 R64, -RZ, R154.H0_H0 ;  /* 0x2000009aff407230 */ /* 0x000fc40000004100 */
[CC--:B------:R-:W-:Y:S01]  /*d6c0*/  FMUL.FTZ R66, R62.reuse, R65.reuse ;  /* 0x000000413e427220 */ /* 0x0c0fe20000410000 */
[----:B------:R-:W-:Y:S01]  /*d6d0*/  F2FP.F16.E4M3.UNPACK_B R156, R156 ;  /* 0x0000009cff9c723e */ /* 0x000fe200020006ff */
[C---:B------:R-:W-:Y:S01]  /*d6e0*/  FMUL.FTZ R65, R59.reuse, R65 ;  /* 0x000000413b417220 */ /* 0x040fe20000410000 */
[----:B------:R-:W-:Y:S02]  /*d6f0*/  HADD2.F32 R61, -RZ, R60.H0_H0 ;  /* 0x2000003cff3d7230 */ /* 0x000fe40000004100 */
[-C--:B------:R-:W-:Y:S01]  /*d700*/  FFMA.FTZ R70, R59, R63.reuse, -R66 ;  /* 0x0000003f3b467223 */ /* 0x080fe20000010842 */
[----:B------:R-:W-:Y:S02]  /*d710*/  HADD2.F32 R58, -RZ, R57.H0_H0 ;  /* 0x20000039ff3a7230 */ /* 0x000fe40000004100 */
[----:B------:R-:W-:Y:S01]  /*d720*/  FFMA.FTZ R69, R62, R63, R65 ;  /* 0x0000003f3e457223 */ /* 0x000fe20000010041 */
[----:B------:R-:W-:Y:S02]  /*d730*/  HADD2.F32 R59, -RZ, R156.H0_H0 ;  /* 0x2000009cff3b7230 */ /* 0x000fe40000004100 */
[----:B------:R-:W-:Y:S01]  /*d740*/  FMUL.FTZ R63, R61, R64 ;  /* 0x000000403d3f7220 */ /* 0x000fe20000410000 */
[----:B------:R-:W-:-:S02]  /*d750*/  HADD2.F32 R154, -RZ, R154.H1_H1 ;  /* 0x3000009aff9a7230 */ /* 0x000fc40000004100 */
[C---:B------:R-:W-:Y:S01]  /*d760*/  FMUL.FTZ R64, R58.reuse, R64 ;  /* 0x000000403a407220 */ /* 0x040fe20000410000 */
[----:B------:R-:W-:Y:S02]  /*d770*/  HADD2.F32 R60, -RZ, R60.H1_H1 ;  /* 0x3000003cff3c7230 */ /* 0x000fe40000004100 */
        /* <DEDUP_REMOVED lines=16> */
[----:B------:R-:W-:Y:S02]  /*d880*/  HADD2.F32 R58, -RZ, R57.H0_H0 ;  /* 0x20000039ff3a7230 */ /* 0x000fe40000004100 */
[-C--:B------:R-:W-:Y:S01]  /*d890*/  FMUL.FTZ R71, R61, R63.reuse ;  /* 0x0000003f3d477220 */ /* 0x080fe20000410000 */
[----:B------:R-:W-:Y:S01]  /*d8a0*/  HADD2.F32 R60, -RZ, R62.H0_H0 ;  /* 0x2000003eff3c7230 */ /* 0x000fe20000004100 */
[----:B------:R-:W-:Y:S01]  /*d8b0*/  F2FP.F16.E4M3.UNPACK_B R54, R54 ;  /* 0x00000036ff36723e */ /* 0x000fe200020006ff */
[----:B------:R-:W-:Y:S02]  /*d8c0*/  HADD2.F32 R59, -RZ, R59.H1_H1 ;  /* 0x3000003bff3b7230 */ /* 0x000fe40000004100 */
[----:B------:R-:W-:Y:S01]  /*d8d0*/  FMUL.FTZ R78, R58, R63 ;  /* 0x0000003f3a4e7220 */ /* 0x000fe20000410000 */
[----:B------:R-:W-:-:S02]  /*d8e0*/  HADD2.F32 R57, -RZ, R57.H1_H1 ;  /* 0x30000039ff397230 */ /* 0x000fc40000004100 */
[----:B------:R-:W-:Y:S01]  /*d8f0*/  FFMA.FTZ R76, R58, R60, -R71 ;  /* 0x0000003c3a4c7223 */ /* 0x000fe20000010847 */
[----:B------:R-:W-:Y:S02]  /*d900*/  HADD2.F32 R62, -RZ, R62.H1_H1 ;  /* 0x3000003eff3e7230 */ /* 0x000fe40000004100 */
[----:B------:R-:W-:Y:S01]  /*d910*/  FMUL.FTZ R58, R59, R64 ;  /* 0x000000403b3a7220 */ /* 0x000fe20000410000 */
[----:B------:R-:W-:Y:S01]  /*d920*/  FFMA.FTZ R78, R61, R60, R78 ;  /* 0x0000003c3d4e7223 */ /* 0x000fe2000001004e */
[C---:B------:R-:W-:Y:S01]  /*d930*/  FMUL.FTZ R64, R57.reuse, R64 ;  /* 0x0000004039407220 */ /* 0x040fe20000410000 */
[----:B------:R-:W-:Y:S01]  /*d940*/  F2FP.F16.E4M3.UNPACK_B R157, R157 ;  /* 0x0000009dff9d723e */ /* 0x000fe200020006ff */
[----:B------:R-:W-:Y:S01]  /*d950*/  FFMA.FTZ R77, R57, R62, -R58 ;  /* 0x0000003e394d7223 */ /* 0x000fe2000001083a */
[----:B------:R-:W-:Y:S01]  /*d960*/  F2FP.F16.E4M3.UNPACK_B R57, R46 ;  /* 0x0000002eff39723e */ /* 0x000fe200020006ff */
[----:B------:R-:W-:Y:S02]  /*d970*/  HADD2.F32 R61, -RZ, R155.H0_H0 ;  /* 0x2000009bff3d7230 */ /* 0x000fe40000004100 */
[----:B------:R-:W-:Y:S01]  /*d980*/  FFMA.FTZ R79, R59, R62, R64 ;  /* 0x0000003e3b4f7223 */ /* 0x000fe20000010040 */
[----:B------:R-:W-:Y:S01]  /*d990*/  HADD2.F32 R46, -RZ, R54.H0_H0 ;  /* 0x20000036ff2e7230 */ /* 0x000fe20000004100 */
[----:B------:R-:W-:Y:S01]  /*d9a0*/  F2FP.SATFINITE.E4M3.F32.PACK_AB_MERGE_C R55, R70, R55, RZ ;  /* 0x000000374637723e */ /* 0x000fe200048070ff */
[----:B------:R-:W-:Y:S01]  /*d9b0*/  HADD2.F32 R58, -RZ, R57.H0_H0 ;  /* 0x20000039ff3a7230 */ /* 0x000fe20000004100 */
[----:B------:R-:W-:Y:S01]  /*d9c0*/  F2FP.F16.E4M3.UNPACK_B R64, R44 ;  /* 0x0000002cff40723e */ /* 0x000fe200020006ff */
[----:B------:R-:W-:Y:S01]  /*d9d0*/  HADD2.F32 R59, -RZ, R157.H0_H0 ;  /* 0x2000009dff3b7230 */ /* 0x000fe20000004100 */
[----:B------:R-:W-:Y:S01]  /*d9e0*/  F2FP.SATFINITE.E4M3.F32.PACK_AB_MERGE_C R69, R69, R56, RZ ;  /* 0x000000384545723e */ /* 0x000fe200048070ff */
[----:B------:R-:W-:-:S02]  /*d9f0*/  HADD2.F32 R155, -RZ, R155.H1_H1 ;  /* 0x3000009bff9b7230 */ /* 0x000fc40000004100 */
[-C--:B------:R-:W-:Y:S01]  /*da00*/  FMUL.FTZ R63, R58, R61.reuse ;  /* 0x0000003d3a3f7220 */ /* 0x080fe20000410000 */
[----:B------:R-:W-:Y:S02]  /*da10*/  HADD2.F32 R57, -RZ, R57.H1_H1 ;  /* 0x30000039ff397230 */ /* 0x000fe40000004100 */
[C---:B------:R-:W-:Y:S01]  /*da20*/  FMUL.FTZ R61, R46.reuse, R61 ;  /* 0x0000003d2e3d7220 */ /* 0x040fe20000410000 */
[----:B------:R-:W-:Y:S02]  /*da30*/  HADD2.F32 R54, -RZ, R54.H1_H1 ;  /* 0x30000036ff367230 */ /* 0x000fe40000004100 */
[----:B------:R-:W-:Y:S01]  /*da40*/  FFMA.FTZ R63, R46, R59, -R63 ;  /* 0x0000003b2e3f7223 */ /* 0x000fe2000001083f */
[----:B------:R-:W-:Y:S02]  /*da50*/  HADD2.F32 R157, -RZ, R157.H1_H1 ;  /* 0x3000009dff9d7230 */ /* 0x000fe40000004100 */
[C---:B------:R-:W-:Y:S01]  /*da60*/  FMUL.FTZ R71, R57.reuse, R155 ;  /* 0x0000009b39477220 */ /* 0x040fe20000410000 */
[----:B------:R-:W-:Y:S01]  /*da70*/  FFMA.FTZ R46, R58, R59, R61 ;  /* 0x0000003b3a2e7223 */ /* 0x000fe2000001003d */
[C---:B------:R-:W-:Y:S01]  /*da80*/  FMUL.FTZ R60, R54.reuse, R155 ;  /* 0x0000009b363c7220 */ /* 0x040fe20000410000 */
[----:B------:R-:W-:Y:S01]  /*da90*/  F2FP.F16.E4M3.UNPACK_B R59, R45 ;  /* 0x0000002dff3b723e */ /* 0x000fe200020006ff */
[-C--:B------:R-:W-:Y:S01]  /*daa0*/  FFMA.FTZ R54, R54, R157.reuse, -R71 ;  /* 0x0000009d36367223 */ /* 0x080fe20000010847 */
[----:B------:R-:W-:Y:S01]  /*dab0*/  F2FP.F16.E4M3.UNPACK_B R58, R52 ;  /* 0x00000034ff3a723e */ /* 0x000fe200020006ff */
[----:B------:R-:W-:Y:S01]  /*dac0*/  FFMA.FTZ R157, R57, R157, R60 ;  /* 0x0000009d399d7223 */ /* 0x000fe2000001003c */
[----:B------:R-:W-:Y:S01]  /*dad0*/  F2FP.SATFINITE.E4M3.F32.PACK_AB_MERGE_C R56, R68, R65, R55 ;  /* 0x000000414438723e */ /* 0x000fe20004807037 */
[--C-:B------:R-:W-:Y:S01]  /*dae0*/  HADD2.F32 R60, -RZ, R59.reuse.H0_H0 ;  /* 0x2000003bff3c7230 */ /* 0x100fe20000004100 */
[----:B------:R-:W-:Y:S01]  /*daf0*/  F2FP.SATFINITE.E4M3.F32.PACK_AB_MERGE_C R76, R77, R76, RZ ;  /* 0x0000004c4d4c723e */ /* 0x000fe200048070ff */
[----:B------:R-:W-:Y:S01]  /*db00*/  HADD2.F32 R65, -RZ, R64.H0_H0 ;  /* 0x20000040ff417230 */ /* 0x000fe20000004100 */
[----:B------:R-:W-:Y:S01]  /*db10*/  F2FP.F16.E4M3.UNPACK_B R62, R42 ;  /* 0x0000002aff3e723e */ /* 0x000fe200020006ff */
[----:B------:R-:W-:Y:S01]  /*db20*/  HADD2.F32 R57, -RZ, R58.H0_H0 ;  /* 0x2000003aff397230 */ /* 0x000fe20000004100 */
[----:B------:R-:W-:Y:S01]  /*db30*/  F2FP.SATFINITE.E4M3.F32.PACK_AB_MERGE_C R55, R67, R66, R69 ;  /* 0x000000424337723e */ /* 0x000fe20004807045 */
[----:B------:R-:W-:Y:S01]  /*db40*/  HADD2.F32 R61, -RZ, R59.H1_H1 ;  /* 0x3000003bff3d7230 */ /* 0x000fe20000004100 */
[----:B------:R-:W-:Y:S01]  /*db50*/  F2FP.SATFINITE.E4M3.F32.PACK_AB_MERGE_C R54, R54, R63, R76 ;  /* 0x0000003f3636723e */ /* 0x000fe2000480704c */
[----:B------:R-:W-:-:S02]  /*db60*/  HADD2.F32 R63, -RZ, R62.H0_H0 ;  /* 0x2000003eff3f7230 */ /* 0x000fc40000004100 */
[CC--:B------:R-:W-:Y:S01]  /*db70*/  FMUL.FTZ R66, R60.reuse, R65.reuse ;  /* 0x000000413c427220 */ /* 0x0c0fe20000410000 */
[----:B------:R-:W-:Y:S01]  /*db80*/  FMUL.FTZ R65, R57, R65 ;  /* 0x0000004139417220 */ /* 0x000fe20000410000 */
[----:B------:R-:W-:Y:S01]  /*db90*/  HADD2.F32 R64, -RZ, R64.H1_H1 ;  /* 0x30000040ff407230 */ /* 0x000fe20000004100 */
[----:B------:R-:W-:Y:S01]  /*dba0*/  F2FP.F16.E4M3.UNPACK_B R52, R52.H1 ;  /* 0x00000034ff34723e */ /* 0x000fe200030006ff */
        /* <DEDUP_REMOVED lines=9> */
[----:B------:R-:W-:Y:S01]  /*dc40*/  FFMA.FTZ R67, R61, R62, R64 ;  /* 0x0000003e3d437223 */ /* 0x000fe20000010040 */
[----:B------:R-:W-:-:S02]  /*dc50*/  HADD2.F32 R44, -RZ, R52.H0_H0 ;  /* 0x20000034ff2c7230 */ /* 0x000fc40000004100 */
[----:B------:R-:W-:Y:S01]  /*dc60*/  FFMA.FTZ R57, R57, R63, -R66 ;  /* 0x0000003f39397223 */ /* 0x000fe20000010842 */
[--C-:B------:R-:W-:Y:S01]  /*dc70*/  HADD2.F32 R59, -RZ, R45.reuse.H0_H0 ;  /* 0x2000002dff3b7230 */ /* 0x100fe20000004100 */
[----:B------:R-:W-:Y:S01]  /*dc80*/  F2FP.SATFINITE.E4M3.F32.PACK_AB_MERGE_C R78, R79, R78, RZ ;  /* 0x0000004e4f4e723e */ /* 0x000fe200048070ff */
[--C-:B------:R-:W-:Y:S02]  /*dc90*/  HADD2.F32 R61, -RZ, R60.reuse.H0_H0 ;  /* 0x2000003cff3d7230 */ /* 0x100fe40000004100 */
[----:B------:R-:W-:Y:S01]  /*dca0*/  HADD2.F32 R45, -RZ, R45.H1_H1 ;  /* 0x3000002dff2d7230 */ /* 0x000fe20000004100 */
[----:B------:R-:W-:Y:S01]  /*dcb0*/  F2FP.SATFINITE.E4M3.F32.PACK_AB_MERGE_C R46, R157, R46, R78 ;  /* 0x0000002e9d2e723e */ /* 0x000fe2000480704e */
[----:B------:R-:W-:Y:S02]  /*dcc0*/  HADD2.F32 R62, -RZ, R60.H1_H1 ;  /* 0x3000003cff3e7230 */ /* 0x000fe40000004100 */
[-C--:B------:R-:W-:Y:S01]  /*dcd0*/  FMUL.FTZ R63, R59, R61.reuse ;  /* 0x0000003d3b3f7220 */ /* 0x080fe20000410000 */
[----:B------:R-:W-:Y:S01]  /*dce0*/  FMUL.FTZ R64, R44, R61 ;  /* 0x0000003d2c407220 */ /* 0x000fe20000410000 */
[----:B------:R-:W-:-:S02]  /*dcf0*/  HADD2.F32 R52, -RZ, R52.H1_H1 ;  /* 0x30000034ff347230 */ /* 0x000fc40000004100 */
[--C-:B------:R-:W-:Y:S02]  /*dd00*/  HADD2.F32 R60, -RZ, R42.reuse.H0_H0 ;  /* 0x2000002aff3c7230 */ /* 0x100fe40000004100 */
[-C--:B------:R-:W-:Y:S01]  /*dd10*/  FMUL.FTZ R65, R45, R62.reuse ;  /* 0x0000003e2d417220 */ /* 0x080fe20000410000 */
[----:B------:R-:W-:Y:S02]  /*dd20*/  HADD2.F32 R61, -RZ, R42.H1_H1 ;  /* 0x3000002aff3d7230 */ /* 0x000fe40000004100 */
[----:B------:R-:W-:Y:S01]  /*dd30*/  FMUL.FTZ R62, R52, R62 ;  /* 0x0000003e343e7220 */ /* 0x000fe20000410000 */
[----:B------:R-:W-:Y:S01]  /*dd40*/  F2FP.F16.E4M3.UNPACK_B R42, R43 ;  /* 0x0000002bff2a723e */ /* 0x000fe200020006ff */
[-C--:B------:R-:W-:Y:S01]  /*dd50*/  FFMA.FTZ R69, R44, R60.reuse, -R63 ;  /* 0x0000003c2c457223 */ /* 0x080fe2000001083f */
[----:B------:R-:W-:Y:S01]  /*dd60*/  FFMA.FTZ R70, R59, R60, R64 ;  /* 0x0000003c3b467223 */ /* 0x000fe20000010040 */
[----:B------:R-:W-:Y:S01]  /*dd70*/  FFMA.FTZ R76, R52, R61, -R65 ;  /* 0x0000003d344c7223 */ /* 0x000fe20000010841 */
[----:B------:R-:W-:Y:S01]  /*dd80*/  F2FP.F16.E4M3.UNPACK_B R52, R47 ;  /* 0x0000002fff34723e */ /* 0x000fe200020006ff */
[----:B------:R-:W-:Y:S01]  /*dd90*/  FFMA.FTZ R71, R45, R61, R62 ;  /* 0x0000003d2d477223 */ /* 0x000fe2000001003e */
[----:B------:R-:W-:Y:S01]  /*dda0*/  F2FP.F16.E4M3.UNPACK_B R63, R41 ;  /* 0x00000029ff3f723e */ /* 0x000fe200020006ff */
[----:B------:R-:W-:Y:S01]  /*ddb0*/  HADD2.F32 R44, -RZ, R42.H0_H0 ;  /* 0x2000002aff2c7230 */ /* 0x000fe20000004100 */
[----:B------:R-:W-:Y:S01]  /*ddc0*/  F2FP.F16.E4M3.UNPACK_B R43, R43.H1 ;  /* 0x0000002bff2b723e */ /* 0x000fe200030006ff */
[----:B------:R-:W-:Y:S01]  /*ddd0*/  HADD2.F32 R59, -RZ, R52.H0_H0 ;  /* 0x20000034ff3b7230 */ /* 0x000fe20000004100 */
[----:B------:R-:W-:Y:S01]  /*dde0*/  F2FP.F16.E4M3.UNPACK_B R64, R41.H1 ;  /* 0x00000029ff40723e */ /* 0x000fe200030006ff */
[----:B------:R-:W-:Y:S01]  /*ddf0*/  HADD2.F32 R65, -RZ, R63.H0_H0 ;  /* 0x2000003fff417230 */ /* 0x000fe20000004100 */
[----:B------:R-:W-:Y:S01]  /*de00*/  F2FP.F16.E4M3.UNPACK_B R47, R47.H1 ;  /* 0x0000002fff2f723e */ /* 0x000fe200030006ff */
[----:B------:R-:W-:Y:S01]  /*de10*/  HADD2.F32 R45, -RZ, R43.H0_H0 ;  /* 0x2000002bff2d7230 */ /* 0x000fe20000004100 */
[-C--:B------:R-:W-:Y:S01]  /*de20*/  F2FP.F16.E4M3.UNPACK_B R60, R40.reuse.H1 ;  /* 0x00000028ff3c723e */ /* 0x080fe200030006ff */
[----:B------:R-:W-:Y:S01]  /*de30*/  HADD2.F32 R66, -RZ, R64.H0_H0 ;  /* 0x20000040ff427230 */ /* 0x000fe20000004100 */
[----:B------:R-:W-:Y:S01]  /*de40*/  F2FP.F16.E4M3.UNPACK_B R41, R40 ;  /* 0x00000028ff29723e */ /* 0x000fe200020006ff */
[----:B------:R-:W-:-:S02]  /*de50*/  HADD2.F32 R40, -RZ, R47.H0_H0 ;  /* 0x2000002fff287230 */ /* 0x000fc40000004100 */
[-C--:B------:R-:W-:Y:S01]  /*de60*/  FMUL.FTZ R77, R59, R65.reuse ;  /* 0x000000413b4d7220 */ /* 0x080fe20000410000 */
[----:B------:R-:W-:Y:S02]  /*de70*/  HADD2.F32 R62, -RZ, R60.H0_H0 ;  /* 0x2000003cff3e7230 */ /* 0x000fe40000004100 */
[----:B------:R-:W-:Y:S01]  /*de80*/  FMUL.FTZ R78, R44, R65 ;  /* 0x000000412c4e7220 */ /* 0x000fe20000410000 */
[-C--:B------:R-:W-:Y:S01]  /*de90*/  FMUL.FTZ R65, R45, R66.reuse ;  /* 0x000000422d417220 */ /* 0x080fe20000410000 */
[----:B------:R-:W-:Y:S02]  /*dea0*/  HADD2.F32 R47, -RZ, R47.H1_H1 ;  /* 0x3000002fff2f7230 */ /* 0x000fe40000004100 */
[C---:B------:R-:W-:Y:S01]  /*deb0*/  FMUL.FTZ R80, R40.reuse, R66 ;  /* 0x0000004228507220 */ /* 0x040fe20000410000 */
[----:B------:R-:W-:Y:S02]  /*dec0*/  HADD2.F32 R64, -RZ, R64.H1_H1 ;  /* 0x30000040ff407230 */ /* 0x000fe40000004100 */
[----:B------:R-:W-:Y:S01]  /*ded0*/  FFMA.FTZ R65, R40, R62, R65 ;  /* 0x0000003e28417223 */ /* 0x000fe20000010041 */
[----:B------:R-:W-:-:S02]  /*dee0*/  HADD2.F32 R43, -RZ, R43.H1_H1 ;  /* 0x3000002bff2b7230 */ /* 0x000fc40000004100 */
[----:B------:R-:W-:Y:S01]  /*def0*/  FFMA.FTZ R80, R45, R62, -R80 ;  /* 0x0000003e2d507223 */ /* 0x000fe20000010850 */
[----:B------:R-:W-:Y:S02]  /*df00*/  HADD2.F32 R52, -RZ, R52.H1_H1 ;  /* 0x30000034ff347230 */ /* 0x000fe40000004100 */
[-C--:B------:R-:W-:Y:S01]  /*df10*/  FMUL.FTZ R40, R47, R64.reuse ;  /* 0x000000402f287220 */ /* 0x080fe20000410000 */
[----:B------:R-:W-:Y:S02]  /*df20*/  HADD2.F32 R63, -RZ, R63.H1_H1 ;  /* 0x3000003fff3f7230 */ /* 0x000fe40000004100 */
[----:B------:R-:W-:Y:S01]  /*df30*/  FMUL.FTZ R64, R43, R64 ;  /* 0x000000402b407220 */ /* 0x000fe20000410000 */
[----:B------:R-:W-:Y:S01]  /*df40*/  HADD2.F32 R60, -RZ, R60.H1_H1 ;  /* 0x3000003cff3c7230 */ /* 0x000fe20000004100 */
[----:B------:R-:W-:Y:S01]  /*df50*/  F2FP.SATFINITE.E4M3.F32.PACK_AB_MERGE_C R69, R76, R69, RZ ;  /* 0x000000454c45723e */ /* 0x000fe200048070ff */
[----:B------:R-:W-:Y:S02]  /*df60*/  HADD2.F32 R42, -RZ, R42.H1_H1 ;  /* 0x3000002aff2a7230 */ /* 0x000fe40000004100 */
[----:B------:R-:W-:Y:S01]  /*df70*/  FMUL.FTZ R45, R52, R63 ;  /* 0x0000003f342d7220 */ /* 0x000fe20000410000 */
[----:B------:R-:W-:-:S02]  /*df80*/  HADD2.F32 R61, -RZ, R41.H0_H0 ;  /* 0x20000029ff3d7230 */ /* 0x000fc40000004100 */
[-C--:B------:R-:W-:Y:S01]  /*df90*/  FFMA.FTZ R43, R43, R60.reuse, -R40 ;  /* 0x0000003c2b2b7223 */ /* 0x080fe20000010828 */
[----:B------:R-:W-:Y:S02]  /*dfa0*/  HADD2.F32 R41, -RZ, R41.H1_H1 ;  /* 0x30000029ff297230 */ /* 0x000fe40000004100 */
[----:B------:R-:W-:Y:S01]  /*dfb0*/  FMUL.FTZ R63, R42, R63 ;  /* 0x0000003f2a3f7220 */ /* 0x000fe20000410000 */
[----:B------:R-:W-:Y:S01]  /*dfc0*/  FFMA.FTZ R64, R47, R60, R64 ;  /* 0x0000003c2f407223 */ /* 0x000fe20000010040 */
[-C--:B------:R-:W-:Y:S01]  /*dfd0*/  FFMA.FTZ R77, R44, R61.reuse, -R77 ;  /* 0x0000003d2c4d7223 */ /* 0x080fe2000001084d */
[----:B------:R-:W-:Y:S01]  /*dfe0*/  FFMA.FTZ R78, R59, R61, R78 ;  /* 0x0000003d3b4e7223 */ /* 0x000fe2000001004e */
[-C--:B------:R-:W-:Y:S01]  /*dff0*/  FFMA.FTZ R42, R42, R41.reuse, -R45 ;  /* 0x000000292a2a7223 */ /* 0x080fe2000001082d */
[----:B------:R-:W-:Y:S01]  /*e000*/  FFMA.FTZ R63, R52, R41, R63 ;  /* 0x00000029343f7223 */ /* 0x000fe2000001003f */
[----:B------:R-:W-:Y:S01]  /*e010*/  F2FP.SATFINITE.E4M3.F32.PACK_AB_MERGE_C R43, R43, R80, RZ ;  /* 0x000000502b2b723e */ /* 0x000fe200048070ff */
[----:B------:R-:W-:Y:S01]  /*e020*/  IMAD.MOV.U32 R40, RZ, RZ, R56 ;  /* 0x000000ffff287224 */ /* 0x000fe200078e0038 */
[----:B------:R-:W-:Y:S01]  /*e030*/  F2FP.SATFINITE.E4M3.F32.PACK_AB_MERGE_C R70, R71, R70, RZ ;  /* 0x000000464746723e */ /* 0x000fe200048070ff */
[----:B------:R-:W-:Y:S01]  /*e040*/  IMAD.MOV.U32 R44, RZ, RZ, R55 ;  /* 0x000000ffff2c7224 */ /* 0x000fe200078e0037 */
[----:B------:R-:W-:-:S02]  /*e050*/  F2FP.SATFINITE.E4M3.F32.PACK_AB_MERGE_C R64, R64, R65, RZ ;  /* 0x000000414040723e */ /* 0x000fc400048070ff */
[----:B------:R-:W-:Y:S02]  /*e060*/  F2FP.SATFINITE.E4M3.F32.PACK_AB_MERGE_C R43, R42, R77, R43 ;  /* 0x0000004d2a2b723e */ /* 0x000fe4000480702b */
[----:B------:R-:W-:Y:S02]  /*e070*/  F2FP.SATFINITE.E4M3.F32.PACK_AB_MERGE_C R41, R68, R57, R69 ;  /* 0x000000394429723e */ /* 0x000fe40004807045 */
[----:B------:R-:W-:Y:S02]  /*e080*/  F2FP.SATFINITE.E4M3.F32.PACK_AB_MERGE_C R45, R67, R58, R70 ;  /* 0x0000003a432d723e */ /* 0x000fe40004807046 */
[----:B------:R-:W-:Y:S02]  /*e090*/  F2FP.SATFINITE.E4M3.F32.PACK_AB_MERGE_C R47, R63, R78, R64 ;  /* 0x0000004e3f2f723e */ /* 0x000fe40004807040 */
[----:B------:R-:W-:-:S07]  /*e0a0*/  MOV R42, R54 ;  /* 0x00000036002a7202 */ /* 0x000fce0000000f00 */
.L_x_506:
[----:B------:R-:W-:Y:S05]  /*e0b0*/  BSYNC B2 ;  /* 0x0000000000027941 */ /* 0x000fea0003800000 */
.L_x_505:
[----:B0-----:R3:W-:Y:S04]  /*e0c0*/  STG.E.128 desc[UR54][R48.64], R40 ;  /* 0x0000002830007986 */ /* 0x0017e8000c101d36 */
[----:B-1----:R3:W-:Y:S02]  /*e0d0*/  @!P2 STG.E.128 desc[UR54][R50.64], R44 ;  /* 0x0000002c3200a986 */ /* 0x0027e4000c101d36 */
.L_x_504:
[----:B------:R-:W-:Y:S05]  /*e0e0*/  BSYNC B1 ;  /* 0x0000000000017941 */ /* 0x000fea0003800000 */
.L_x_503:
[----:B------:R-:W-:-:S13]  /*e0f0*/  ISETP.NE.AND P2, PT, R34, RZ, PT ;  /* 0x000000ff2200720c */ /* 0x000fda0003f45270 */
[----:B------:R-:W-:Y:S05]  /*e100*/  @!P2 BRA `(.L_x_457) ;  /* 0x0000001000c0a947 */ /* 0x000fea0003800000 */
[----:B0--3--:R-:W3:Y:S01]  /*e110*/  LDL R40, [R1+0x18] ;  /* 0x0000180001287983 */ /* 0x009ee20000100800 */
[----:B------:R-:W-:Y:S01]  /*e120*/  IADD3 R49, P2, P4, R116, R140, R27 ;  /* 0x0000008c74317210 */ /* 0x000fe20007c5e01b */
[----:B------:R-:W-:Y:S03]  /*e130*/  BSSY B1, `(.L_x_507) ;  /* 0x00000ed000017945 */ /* 0x000fe60003800000 */
[----:B------:R-:W-:Y:S02]  /*e140*/  IADD3.X R42, R0, R53, R30, P2, P4 ;  /* 0x00000035002a7210 */ /* 0x000fe400017e841e */
[----:B------:R-:W-:-:S04]  /*e150*/  IADD3 R48, P2, R49, R126, RZ ;  /* 0x0000007e31307210 */ /* 0x000fc80007f5e0ff */
[----:B------:R-:W-:Y:S02]  /*e160*/  IADD3.X R49, R42, R127, RZ, P2, !PT ;  /* 0x0000007f2a317210 */ /* 0x000fe400017fe4ff */
        /* <DEDUP_REMOVED lines=22> */
[----:B-1----:R-:W-:Y:S01]  /*e2d0*/  IMAD.MOV.U32 R56, RZ, RZ, R44 ;  /* 0x000000ffff387224 */ /* 0x002fe200078e002c */
[----:B------:R-:W-:Y:S01]  /*e2e0*/  LOP3.LUT R54, R85, 0xff0000ff, RZ, 0xc0, !PT ;  /* 0xff0000ff55367812 */ /* 0x000fe200078ec0ff */
[----:B0-----:R-:W-:Y:S01]  /*e2f0*/  IMAD.MOV.U32 R52, RZ, RZ, R40 ;  /* 0x000000ffff347224 */ /* 0x001fe200078e0028 */
[----:B------:R-:W-:Y:S01]  /*e300*/  SHF.R.U32.HI R67, RZ, 0x10, R85 ;  /* 0x00000010ff437819 */ /* 0x000fe20000011655 */
[----:B------:R-:W-:Y:S01]  /*e310*/  IMAD.SHL.U32 R55, R55, 0x100, RZ ;  /* 0x0000010037377824 */ /* 0x000fe200078e00ff */
[----:B------:R-:W-:Y:S01]  /*e320*/  SHF.R.U32.HI R64, RZ, 0x8, R87 ;  /* 0x00000008ff407819 */ /* 0x000fe20000011657 */
[----:B------:R-:W-:Y:S01]  /*e330*/  IMAD.MOV.U32 R50, RZ, RZ, R42 ;  /* 0x000000ffff327224 */ /* 0x000fe200078e002a */
[----:B------:R-:W-:Y:S02]  /*e340*/  SHF.R.U32.HI R63, RZ, 0x8, R75 ;  /* 0x00000008ff3f7819 */ /* 0x000fe4000001164b */
[----:B------:R-:W-:Y:S01]  /*e350*/  LOP3.LUT R44, R54, 0xff00, R55, 0xf8, !PT ;  /* 0x0000ff00362c7812 */ /* 0x000fe200078ef837 */
[----:B------:R-:W-:Y:S01]  /*e360*/  IMAD.U32 R55, R67, 0x10000, RZ ;  /* 0x0001000043377824 */ /* 0x000fe200078e00ff */
[----:B------:R-:W-:Y:S01]  /*e370*/  SHF.R.U32.HI R62, RZ, 0x10, R87 ;  /* 0x00000010ff3e7819 */ /* 0x000fe20000011657 */
[----:B------:R-:W-:Y:S01]  /*e380*/  IMAD.SHL.U32 R40, R64, 0x100, RZ ;  /* 0x0000010040287824 */ /* 0x000fe200078e00ff */
[----:B------:R-:W-:Y:S01]  /*e390*/  SHF.R.U32.HI R61, RZ, 0x8, R73 ;  /* 0x00000008ff3d7819 */ /* 0x000fe20000011649 */
[----:B------:R-:W-:Y:S01]  /*e3a0*/  IMAD.SHL.U32 R63, R63, 0x100, RZ ;  /* 0x000001003f3f7824 */ /* 0x000fe200078e00ff */
[----:B------:R-:W-:-:S02]  /*e3b0*/  LOP3.LUT R57, R87, 0xff0000ff, RZ, 0xc0, !PT ;  /* 0xff0000ff57397812 */ /* 0x000fc400078ec0ff */
[----:B------:R-:W-:Y:S01]  /*e3c0*/  LOP3.LUT R44, R44, 0xff0000, R55, 0xf8, !PT ;  /* 0x00ff00002c2c7812 */ /* 0x000fe200078ef837 */
[----:B------:R-:W-:Y:S01]  /*e3d0*/  IMAD.SHL.U32 R61, R61, 0x100, RZ ;  /* 0x000001003d3d7824 */ /* 0x000fe200078e00ff */
[----:B------:R-:W-:Y:S02]  /*e3e0*/  LOP3.LUT R60, R75, 0xff0000ff, RZ, 0xc0, !PT ;  /* 0xff0000ff4b3c7812 */ /* 0x000fe400078ec0ff */
[----:B------:R-:W-:Y:S02]  /*e3f0*/  SHF.L.U32 R55, R62, 0x10, RZ ;  /* 0x000000103e377819 */ /* 0x000fe400000006ff */
[----:B------:R-:W-:Y:S02]  /*e400*/  LOP3.LUT R40, R57, 0xff00, R40, 0xf8, !PT ;  /* 0x0000ff0039287812 */ /* 0x000fe400078ef828 */
[----:B------:R-:W-:Y:S02]  /*e410*/  F2FP.F16.E4M3.UNPACK_B R62, R149.H1 ;  /* 0x00000095ff3e723e */ /* 0x000fe400030006ff */
[----:B------:R-:W-:-:S02]  /*e420*/  F2FP.F16.E4M3.UNPACK_B R54, R52.H1 ;  /* 0x00000034ff36723e */ /* 0x000fc400030006ff */
[----:B------:R-:W-:Y:S01]  /*e430*/  LOP3.LUT R58, R73, 0xff0000ff, RZ, 0xc0, !PT ;  /* 0xff0000ff493a7812 */ /* 0x000fe200078ec0ff */
[--C-:B------:R-:W-:Y:S01]  /*e440*/  HADD2.F32 R42, -RZ, R62.reuse.H0_H0 ;  /* 0x2000003eff2a7230 */ /* 0x100fe20000004100 */
[----:B------:R-:W-:Y:S01]  /*e450*/  F2FP.F16.E4M3.UNPACK_B R57, R56.H1 ;  /* 0x00000038ff39723e */ /* 0x000fe200030006ff */
[----:B------:R-:W-:Y:S01]  /*e460*/  HADD2.F32 R62, -RZ, R62.H1_H1 ;  /* 0x3000003eff3e7230 */ /* 0x000fe20000004100 */
[----:B------:R-:W-:Y:S02]  /*e470*/  LOP3.LUT R64, R60, 0xff00, R63, 0xf8, !PT ;  /* 0x0000ff003c407812 */ /* 0x000fe400078ef83f */
[----:B------:R-:W-:Y:S02]  /*e480*/  MOV R59, R46 ;  /* 0x0000002e003b7202 */ /* 0x000fe40000000f00 */
[----:B------:R-:W-:Y:S01]  /*e490*/  LOP3.LUT R40, R40, 0xff0000, R55, 0xf8, !PT ;  /* 0x00ff000028287812 */ /* 0x000fe200078ef837 */
[----:B------:R-:W-:Y:S01]  /*e4a0*/  HADD2.F32 R55, -RZ, R54.H0_H0 ;  /* 0x20000036ff377230 */ /* 0x000fe20000004100 */
[----:B------:R-:W-:-:S02]  /*e4b0*/  F2FP.F16.E4M3.UNPACK_B R60, R151.H1 ;  /* 0x00000097ff3c723e */ /* 0x000fc400030006ff */
[----:B------:R-:W-:Y:S02]  /*e4c0*/  SHF.R.U32.HI R66, RZ, 0x10, R73 ;  /* 0x00000010ff427819 */ /* 0x000fe40000011649 */
[----:B------:R-:W-:Y:S01]  /*e4d0*/  LOP3.LUT R46, R58, 0xff00, R61, 0xf8, !PT ;  /* 0x0000ff003a2e7812 */ /* 0x000fe200078ef83d */
[----:B------:R-:W-:Y:S01]  /*e4e0*/  HADD2.F32 R58, -RZ, R57.H0_H0 ;  /* 0x20000039ff3a7230 */ /* 0x000fe20000004100 */
[----:B------:R-:W-:Y:S01]  /*e4f0*/  SHF.R.U32.HI R65, RZ, 0x10, R75 ;  /* 0x00000010ff417819 */ /* 0x000fe2000001164b */
[----:B------:R-:W-:Y:S02]  /*e500*/  HADD2.F32 R61, -RZ, R60.H0_H0 ;  /* 0x2000003cff3d7230 */ /* 0x000fe40000004100 */
[-C--:B------:R-:W-:Y:S01]  /*e510*/  FMUL.FTZ R67, R55, R42.reuse ;  /* 0x0000002a37437220 */ /* 0x080fe20000410000 */
[----:B------:R-:W-:Y:S02]  /*e520*/  IMAD.U32 R63, R66, 0x10000, RZ ;  /* 0x00010000423f7824 */ /* 0x000fe400078e00ff */
[----:B------:R-:W-:Y:S01]  /*e530*/  FMUL.FTZ R66, R58, R42 ;  /* 0x0000002a3a427220 */ /* 0x000fe20000410000 */
[----:B------:R-:W-:-:S02]  /*e540*/  IMAD.U32 R65, R65, 0x10000, RZ ;  /* 0x0001000041417824 */ /* 0x000fc400078e00ff */
[-C--:B------:R-:W-:Y:S01]  /*e550*/  FFMA.FTZ R67, R58, R61.reuse, R67 ;  /* 0x0000003d3a437223 */ /* 0x080fe20000010043 */
[----:B------:R-:W-:Y:S02]  /*e560*/  HADD2.F32 R58, -RZ, R57.H1_H1 ;  /* 0x30000039ff3a7230 */ /* 0x000fe40000004100 */
[----:B------:R-:W-:Y:S01]  /*e570*/  FFMA.FTZ R66, R55, R61, -R66 ;  /* 0x0000003d37427223 */ /* 0x000fe20000010842 */
[----:B------:R-:W-:Y:S01]  /*e580*/  HADD2.F32 R55, -RZ, R54.H1_H1 ;  /* 0x30000036ff377230 */ /* 0x000fe20000004100 */
[----:B------:R-:W-:Y:S01]  /*e590*/  F2FP.F16.E4M3.UNPACK_B R149, R149 ;  /* 0x00000095ff95723e */ /* 0x000fe200020006ff */
[----:B------:R-:W-:Y:S01]  /*e5a0*/  HADD2.F32 R60, -RZ, R60.H1_H1 ;  /* 0x3000003cff3c7230 */ /* 0x000fe20000004100 */
[----:B------:R-:W-:Y:S02]  /*e5b0*/  F2FP.F16.E4M3.UNPACK_B R52, R52 ;  /* 0x00000034ff34723e */ /* 0x000fe400020006ff */
[----:B------:R-:W-:Y:S01]  /*e5c0*/  F2FP.F16.E4M3.UNPACK_B R56, R56 ;  /* 0x00000038ff38723e */ /* 0x000fe200020006ff */
[----:B------:R-:W-:Y:S01]  /*e5d0*/  HADD2.F32 R61, -RZ, R149.H0_H0 ;  /* 0x20000095ff3d7230 */ /* 0x000fe20000004100 */
[----:B------:R-:W-:Y:S01]  /*e5e0*/  LOP3.LUT R42, R64, 0xff0000, R65, 0xf8, !PT ;  /* 0x00ff0000402a7812 */ /* 0x000fe200078ef841 */
[-C--:B------:R-:W-:Y:S01]  /*e5f0*/  FMUL.FTZ R64, R58, R62.reuse ;  /* 0x0000003e3a407220 */ /* 0x080fe20000410000 */
[----:B------:R-:W-:Y:S01]  /*e600*/  LOP3.LUT R46, R46, 0xff0000, R63, 0xf8, !PT ;  /* 0x00ff00002e2e7812 */ /* 0x000fe200078ef83f */
[----:B------:R-:W-:Y:S01]  /*e610*/  FMUL.FTZ R63, R55, R62 ;  /* 0x0000003e373f7220 */ /* 0x000fe20000410000 */
[----:B------:R-:W-:Y:S01]  /*e620*/  F2FP.F16.E4M3.UNPACK_B R151, R151 ;  /* 0x00000097ff97723e */ /* 0x000fe200020006ff */
[----:B------:R-:W-:-:S02]  /*e630*/  HADD2.F32 R54, -RZ, R52.H0_H0 ;  /* 0x20000034ff367230 */ /* 0x000fc40000004100 */
[-C--:B------:R-:W-:Y:S01]  /*e640*/  FFMA.FTZ R65, R55, R60.reuse, -R64 ;  /* 0x0000003c37417223 */ /* 0x080fe20000010840 */
[--C-:B------:R-:W-:Y:S02]  /*e650*/  HADD2.F32 R57, -RZ, R56.reuse.H0_H0 ;  /* 0x20000038ff397230 */ /* 0x100fe40000004100 */
[----:B------:R-:W-:Y:S01]  /*e660*/  FFMA.FTZ R68, R58, R60, R63 ;  /* 0x0000003c3a447223 */ /* 0x000fe2000001003f */
[----:B------:R-:W-:Y:S02]  /*e670*/  HADD2.F32 R55, -RZ, R151.H0_H0 ;  /* 0x20000097ff377230 */ /* 0x000fe40000004100 */
[-C--:B------:R-:W-:Y:S01]  /*e680*/  FMUL.FTZ R58, R54, R61.reuse ;  /* 0x0000003d363a7220 */ /* 0x080fe20000410000 */
[----:B------:R-:W-:Y:S02]  /*e690*/  HADD2.F32 R149, -RZ, R149.H1_H1 ;  /* 0x30000095ff957230 */ /* 0x000fe40000004100 */
[----:B------:R-:W-:Y:S01]  /*e6a0*/  FMUL.FTZ R63, R57, R61 ;  /* 0x0000003d393f7220 */ /* 0x000fe20000410000 */
[----:B------:R-:W-:-:S02]  /*e6b0*/  HADD2.F32 R56, -RZ, R56.H1_H1 ;  /* 0x30000038ff387230 */ /* 0x000fc40000004100 */
[-C--:B------:R-:W-:Y:S01]  /*e6c0*/  FFMA.FTZ R62, R57, R55.reuse, R58 ;  /* 0x00000037393e7223 */ /* 0x080fe2000001003a */
[----:B------:R-:W-:Y:S02]  /*e6d0*/  HADD2.F32 R52, -RZ, R52.H1_H1 ;  /* 0x30000034ff347230 */ /* 0x000fe40000004100 */
[----:B------:R-:W-:Y:S01]  /*e6e0*/  FFMA.FTZ R63, R54, R55, -R63 ;  /* 0x00000037363f7223 */ /* 0x000fe2000001083f */
        /* <DEDUP_REMOVED lines=22> */
[CC--:B------:R-:W-:Y:S01]  /*e850*/  FMUL.FTZ R54, R52.reuse, R61.reuse ;  /* 0x0000003d34367220 */ /* 0x0c0fe20000410000 */
[----:B------:R-:W-:Y:S01]  /*e860*/  F2FP.F16.E4M3.UNPACK_B R50, R50 ;  /* 0x00000032ff32723e */ /* 0x000fe200020006ff */
[----:B------:R-:W-:Y:S01]  /*e870*/  FMUL.FTZ R69, R55, R61 ;  /* 0x0000003d37457220 */ /* 0x000fe20000410000 */
[----:B------:R-:W-:Y:S01]  /*e880*/  FFMA.FTZ R56, R57, R56, R70 ;  /* 0x0000003839387223 */ /* 0x000fe20000010046 */
[----:B------:R-:W-:Y:S01]  /*e890*/  FFMA.FTZ R75, R55, R58, R54 ;  /* 0x0000003a374b7223 */ /* 0x000fe20000010036 */
[----:B------:R-:W-:Y:S01]  /*e8a0*/  F2FP.F16.E4M3.UNPACK_B R152, R152 ;  /* 0x00000098ff98723e */ /* 0x000fe200020006ff */
[----:B------:R-:W-:Y:S01]  /*e8b0*/  FFMA.FTZ R73, R52, R58, -R69 ;  /* 0x0000003a34497223 */ /* 0x000fe20000010845 */
[--C-:B------:R-:W-:Y:S01]  /*e8c0*/  HADD2.F32 R57, -RZ, R150.reuse.H0_H0 ;  /* 0x20000096ff397230 */ /* 0x100fe20000004100 */
[----:B------:R-:W-:Y:S01]  /*e8d0*/  F2FP.F16.E4M3.UNPACK_B R58, R45 ;  /* 0x0000002dff3a723e */ /* 0x000fe200020006ff */
[----:B------:R-:W-:Y:S01]  /*e8e0*/  HADD2.F32 R54, -RZ, R59.H0_H0 ;  /* 0x2000003bff367230 */ /* 0x000fe20000004100 */
[----:B------:R-:W-:Y:S01]  /*e8f0*/  F2FP.SATFINITE.E4M3.F32.PACK_AB_MERGE_C R75, R75, R56, RZ ;  /* 0x000000384b4b723e */ /* 0x000fe200048070ff */
[----:B------:R-:W-:Y:S01]  /*e900*/  HADD2.F32 R150, -RZ, R150.H1_H1 ;  /* 0x30000096ff967230 */ /* 0x000fe20000004100 */
[----:B------:R-:W-:Y:S01]  /*e910*/  F2FP.F16.E4M3.UNPACK_B R56, R41 ;  /* 0x00000029ff38723e */ /* 0x000fe200020006ff */
[----:B------:R-:W-:-:S02]  /*e920*/  HADD2.F32 R52, -RZ, R50.H0_H0 ;  /* 0x20000032ff347230 */ /* 0x000fc40000004100 */
[----:B------:R-:W-:Y:S01]  /*e930*/  FMUL.FTZ R61, R54, R57 ;  /* 0x00000039363d7220 */ /* 0x000fe20000410000 */
[----:B------:R-:W-:Y:S01]  /*e940*/  HADD2.F32 R59, -RZ, R59.H1_H1 ;  /* 0x3000003bff3b7230 */ /* 0x000fe20000004100 */
[----:B------:R-:W-:Y:S01]  /*e950*/  F2FP.F16.E4M3.UNPACK_B R41, R41.H1 ;  /* 0x00000029ff29723e */ /* 0x000fe200030006ff */
[----:B------:R-:W-:Y:S02]  /*e960*/  HADD2.F32 R55, -RZ, R152.H0_H0 ;  /* 0x20000098ff377230 */ /* 0x000fe40000004100 */
[C---:B------:R-:W-:Y:S01]  /*e970*/  FMUL.FTZ R69, R52.reuse, R57 ;  /* 0x0000003934457220 */ /* 0x040fe20000410000 */
        /* <DEDUP_REMOVED lines=8> */
[----:B------:R-:W-:Y:S01]  /*ea00*/  F2FP.F16.E4M3.UNPACK_B R61, R46 ;  /* 0x0000002eff3d723e */ /* 0x000fe200020006ff */
[----:B------:R-:W-:Y:S01]  /*ea10*/  FFMA.FTZ R69, R59, R152, R150 ;  /* 0x000000983b457223 */ /* 0x000fe20000010096 */
[----:B------:R-:W-:Y:S01]  /*ea20*/  F2FP.SATFINITE.E4M3.F32.PACK_AB_MERGE_C R55, R73, R60, RZ ;  /* 0x0000003c4937723e */ /* 0x000fe200048070ff */
[--C-:B------:R-:W-:Y:S01]  /*ea30*/  HADD2.F32 R59, -RZ, R58.reuse.H0_H0 ;  /* 0x2000003aff3b7230 */ /* 0x100fe20000004100 */
[----:B------:R-:W-:Y:S01]  /*ea40*/  F2FP.SATFINITE.E4M3.F32.PACK_AB_MERGE_C R52, R64, R63, R52 ;  /* 0x0000003f4034723e */ /* 0x000fe20004807034 */
[--C-:B------:R-:W-:Y:S01]  /*ea50*/  HADD2.F32 R64, -RZ, R61.reuse.H0_H0 ;  /* 0x2000003dff407230 */ /* 0x100fe20000004100 */
[----:B------:R-:W-:Y:S01]  /*ea60*/  F2FP.SATFINITE.E4M3.F32.PACK_AB_MERGE_C R50, R68, R67, RZ ;  /* 0x000000434432723e */ /* 0x000fe200048070ff */
[----:B------:R-:W-:Y:S01]  /*ea70*/  HADD2.F32 R58, -RZ, R58.H1_H1 ;  /* 0x3000003aff3a7230 */ /* 0x000fe20000004100 */
[----:B------:R-:W-:Y:S01]  /*ea80*/  F2FP.F16.E4M3.UNPACK_B R60, R44 ;  /* 0x0000002cff3c723e */ /* 0x000fe200020006ff */
[----:B------:R-:W-:Y:S01]  /*ea90*/  HADD2.F32 R61, -RZ, R61.H1_H1 ;  /* 0x3000003dff3d7230 */ /* 0x000fe20000004100 */
[----:B------:R-:W-:Y:S01]  /*eaa0*/  F2FP.SATFINITE.E4M3.F32.PACK_AB_MERGE_C R55, R70, R57, R55 ;  /* 0x000000394637723e */ /* 0x000fe20004807037 */
[----:B------:R-:W-:Y:S01]  /*eab0*/  HADD2.F32 R57, -RZ, R56.H0_H0 ;  /* 0x20000038ff397230 */ /* 0x000fe20000004100 */
[----:B------:R-:W-:Y:S01]  /*eac0*/  F2FP.SATFINITE.E4M3.F32.PACK_AB_MERGE_C R50, R149, R62, R50 ;  /* 0x0000003e9532723e */ /* 0x000fe20004807032 */
[----:B------:R-:W-:-:S02]  /*ead0*/  HADD2.F32 R62, -RZ, R60.H0_H0 ;  /* 0x2000003cff3e7230 */ /* 0x000fc40000004100 */
[-C--:B------:R-:W-:Y:S01]  /*eae0*/  FMUL.FTZ R66, R59, R64.reuse ;  /* 0x000000403b427220 */ /* 0x080fe20000410000 */
[----:B------:R-:W-:Y:S02]  /*eaf0*/  HADD2.F32 R56, -RZ, R56.H1_H1 ;  /* 0x30000038ff387230 */ /* 0x000fe40000004100 */
[C---:B------:R-:W-:Y:S01]  /*eb00*/  FMUL.FTZ R64, R57.reuse, R64 ;  /* 0x0000004039407220 */ /* 0x040fe20000410000 */
[----:B------:R-:W-:Y:S01]  /*eb10*/  FMUL.FTZ R63, R58, R61 ;  /* 0x0000003d3a3f7220 */ /* 0x000fe20000410000 */
[-C--:B------:R-:W-:Y:S01]  /*eb20*/  FFMA.FTZ R66, R57, R62.reuse, -R66 ;  /* 0x0000003e39427223 */ /* 0x080fe20000010842 */
[----:B------:R-:W-:Y:S01]  /*eb30*/  F2FP.F16.E4M3.UNPACK_B R57, R45.H1 ;  /* 0x0000002dff39723e */ /* 0x000fe200030006ff */
[----:B------:R-:W-:Y:S01]  /*eb40*/  FFMA.FTZ R64, R59, R62, R64 ;  /* 0x0000003e3b407223 */ /* 0x000fe20000010040 */
[----:B------:R-:W-:Y:S02]  /*eb50*/  HADD2.F32 R59, -RZ, R60.H1_H1 ;  /* 0x3000003cff3b7230 */ /* 0x000fe40000004100 */
[----:B------:R-:W-:Y:S01]  /*eb60*/  FMUL.FTZ R61, R56, R61 ;  /* 0x0000003d383d7220 */ /* 0x000fe20000410000 */
[--C-:B------:R-:W-:Y:S01]  /*eb70*/  HADD2.F32 R45, -RZ, R41.reuse.H0_H0 ;  /* 0x20000029ff2d7230 */ /* 0x100fe20000004100 */
[----:B------:R-:W-:Y:S01]  /*eb80*/  F2FP.F16.E4M3.UNPACK_B R44, R44.H1 ;  /* 0x0000002cff2c723e */ /* 0x000fe200030006ff */
[----:B------:R-:W-:-:S02]  /*eb90*/  HADD2.F32 R41, -RZ, R41.H1_H1 ;  /* 0x30000029ff297230 */ /* 0x000fc40000004100 */
[-C--:B------:R-:W-:Y:S01]  /*eba0*/  FFMA.FTZ R65, R56, R59.reuse, -R63 ;  /* 0x0000003b38417223 */ /* 0x080fe2000001083f */
[----:B------:R-:W-:Y:S01]  /*ebb0*/  F2FP.F16.E4M3.UNPACK_B R56, R46.H1 ;  /* 0x0000002eff38723e */ /* 0x000fe200030006ff */
[----:B------:R-:W-:Y:S01]  /*ebc0*/  FFMA.FTZ R67, R58, R59, R61 ;  /* 0x0000003b3a437223 */ /* 0x000fe2000001003d */
[--C-:B------:R-:W-:Y:S01]  /*ebd0*/  HADD2.F32 R46, -RZ, R57.reuse.H0_H0 ;  /* 0x20000039ff2e7230 */ /* 0x100fe20000004100 */
[----:B------:R-:W-:Y:S01]  /*ebe0*/  F2FP.SATFINITE.E4M3.F32.PACK_AB_MERGE_C R54, R69, R54, R75 ;  /* 0x000000364536723e */ /* 0x000fe2000480704b */
[----:B------:R-:W-:Y:S01]  /*ebf0*/  HADD2.F32 R57, -RZ, R57.H1_H1 ;  /* 0x30000039ff397230 */ /* 0x000fe20000004100 */
[----:B------:R-:W-:Y:S01]  /*ec00*/  F2FP.F16.E4M3.UNPACK_B R61, R42.H1 ;  /* 0x0000002aff3d723e */ /* 0x000fe200030006ff */
[--C-:B------:R-:W-:Y:S02]  /*ec10*/  HADD2.F32 R58, -RZ, R56.reuse.H0_H0 ;  /* 0x20000038ff3a7230 */ /* 0x100fe40000004100 */
[----:B------:R-:W-:Y:S02]  /*ec20*/  HADD2.F32 R60, -RZ, R56.H1_H1 ;  /* 0x30000038ff3c7230 */ /* 0x000fe40000004100 */
[----:B------:R-:W-:-:S02]  /*ec30*/  HADD2.F32 R56, -RZ, R44.H0_H0 ;  /* 0x2000002cff387230 */ /* 0x000fc40000004100 */
[CC--:B------:R-:W-:Y:S01]  /*ec40*/  FMUL.FTZ R62, R46.reuse, R58.reuse ;  /* 0x0000003a2e3e7220 */ /* 0x0c0fe20000410000 */
[----:B------:R-:W-:Y:S01]  /*ec50*/  FMUL.FTZ R59, R45, R58 ;  /* 0x0000003a2d3b7220 */ /* 0x000fe20000410000 */
[----:B------:R-:W-:Y:S02]  /*ec60*/  HADD2.F32 R44, -RZ, R44.H1_H1 ;  /* 0x3000002cff2c7230 */ /* 0x000fe40000004100 */
[-C--:B------:R-:W-:Y:S01]  /*ec70*/  FMUL.FTZ R58, R57, R60.reuse ;  /* 0x0000003c393a7220 */ /* 0x080fe20000410000 */
[C---:B------:R-:W-:Y:S01]  /*ec80*/  FMUL.FTZ R60, R41.reuse, R60 ;  /* 0x0000003c293c7220 */ /* 0x040fe20000410000 */
[----:B------:R-:W-:Y:S01]  /*ec90*/  FFMA.FTZ R69, R46, R56, R59 ;  /* 0x000000382e457223 */ /* 0x000fe2000001003b */
[----:B------:R-:W-:Y:S01]  /*eca0*/  F2FP.F16.E4M3.UNPACK_B R46, R47 ;  /* 0x0000002fff2e723e */ /* 0x000fe200020006ff */
[-C--:B------:R-:W-:Y:S01]  /*ecb0*/  FFMA.FTZ R71, R41, R44.reuse, -R58 ;  /* 0x0000002c29477223 */ /* 0x080fe2000001083a */
[----:B------:R-:W-:Y:S01]  /*ecc0*/  FFMA.FTZ R70, R57, R44, R60 ;  /* 0x0000002c39467223 */ /* 0x000fe2000001003c */
[----:B------:R-:W-:Y:S01]  /*ecd0*/  F2FP.F16.E4M3.UNPACK_B R60, R42 ;  /* 0x0000002aff3c723e */ /* 0x000fe200020006ff */
[----:B------:R-:W-:Y:S01]  /*ece0*/  FFMA.FTZ R68, R45, R56, -R62 ;  /* 0x000000382d447223 */ /* 0x000fe2000001083e */
[-C--:B------:R-:W-:Y:S01]  /*ecf0*/  F2FP.F16.E4M3.UNPACK_B R41, R43.reuse ;  /* 0x0000002bff29723e */ /* 0x080fe200020006ff */
[----:B------:R-:W-:Y:S01]  /*ed00*/  HADD2.F32 R56, -RZ, R46.H0_H0 ;  /* 0x2000002eff387230 */ /* 0x000fe20000004100 */
[----:B------:R-:W-:Y:S01]  /*ed10*/  F2FP.F16.E4M3.UNPACK_B R43, R43.H1 ;  /* 0x0000002bff2b723e */ /* 0x000fe200030006ff */
[----:B------:R-:W-:Y:S01]  /*ed20*/  HADD2.F32 R63, -RZ, R60.H0_H0 ;  /* 0x2000003cff3f7230 */ /* 0x000fe20000004100 */
[-C--:B------:R-:W-:Y:S01]  /*ed30*/  F2FP.F16.E4M3.UNPACK_B R42, R40.reuse ;  /* 0x00000028ff2a723e */ /* 0x080fe200020006ff */
[----:B------:R-:W-:Y:S01]  /*ed40*/  HADD2.F32 R44, -RZ, R41.H0_H0 ;  /* 0x20000029ff2c7230 */ /* 0x000fe20000004100 */
[----:B------:R-:W-:Y:S01]  /*ed50*/  F2FP.F16.E4M3.UNPACK_B R47, R47.H1 ;  /* 0x0000002fff2f723e */ /* 0x000fe200030006ff */
[----:B------:R-:W-:Y:S01]  /*ed60*/  HADD2.F32 R45, -RZ, R43.H0_H0 ;  /* 0x2000002bff2d7230 */ /* 0x000fe20000004100 */
[----:B------:R-:W-:Y:S01]  /*ed70*/  F2FP.F16.E4M3.UNPACK_B R57, R40.H1 ;  /* 0x00000028ff39723e */ /* 0x000fe200030006ff */
[----:B------:R-:W-:-:S02]  /*ed80*/  HADD2.F32 R62, -RZ, R61.H0_H0 ;  /* 0x2000003dff3e7230 */ /* 0x000fc40000004100 */
[-C--:B------:R-:W-:Y:S01]  /*ed90*/  FMUL.FTZ R73, R56, R63.reuse ;  /* 0x0000003f38497220 */ /* 0x080fe20000410000 */
[----:B------:R-:W-:Y:S02]  /*eda0*/  HADD2.F32 R59, -RZ, R42.H0_H0 ;  /* 0x2000002aff3b7230 */ /* 0x000fe40000004100 */
[C---:B------:R-:W-:Y:S01]  /*edb0*/  FMUL.FTZ R63, R44.reuse, R63 ;  /* 0x0000003f2c3f7220 */ /* 0x040fe20000410000 */
[----:B------:R-:W-:Y:S02]  /*edc0*/  HADD2.F32 R40, -RZ, R47.H0_H0 ;  /* 0x2000002fff287230 */ /* 0x000fe40000004100 */
[----:B------:R-:W-:Y:S01]  /*edd0*/  FMUL.FTZ R75, R45, R62 ;  /* 0x0000003e2d4b7220 */ /* 0x000fe20000410000 */
[----:B------:R-:W-:Y:S02]  /*ede0*/  HADD2.F32 R58, -RZ, R57.H0_H0 ;  /* 0x20000039ff3a7230 */ /* 0x000fe40000004100 */
[----:B------:R-:W-:Y:S01]  /*edf0*/  FFMA.FTZ R73, R44, R59, -R73 ;  /* 0x0000003b2c497223 */ /* 0x000fe20000010849 */
[----:B------:R-:W-:-:S02]  /*ee00*/  HADD2.F32 R47, -RZ, R47.H1_H1 ;  /* 0x3000002fff2f7230 */ /* 0x000fc40000004100 */
[C---:B------:R-:W-:Y:S01]  /*ee10*/  FMUL.FTZ R72, R40.reuse, R62 ;  /* 0x0000003e28487220 */ /* 0x040fe20000410000 */
[----:B------:R-:W-:Y:S02]  /*ee20*/  HADD2.F32 R44, -RZ, R61.H1_H1 ;  /* 0x3000003dff2c7230 */ /* 0x000fe40000004100 */
[-C--:B------:R-:W-:Y:S01]  /*ee30*/  FFMA.FTZ R75, R40, R58.reuse, R75 ;  /* 0x0000003a284b7223 */ /* 0x080fe2000001004b */
[----:B------:R-:W-:Y:S02]  /*ee40*/  HADD2.F32 R43, -RZ, R43.H1_H1 ;  /* 0x3000002bff2b7230 */ /* 0x000fe40000004100 */
[----:B------:R-:W-:Y:S01]  /*ee50*/  FFMA.FTZ R63, R56, R59, R63 ;  /* 0x0000003b383f7223 */ /* 0x000fe2000001003f */
[----:B------:R-:W-:Y:S02]  /*ee60*/  HADD2.F32 R46, -RZ, R46.H1_H1 ;  /* 0x3000002eff2e7230 */ /* 0x000fe40000004100 */
[----:B------:R-:W-:Y:S01]  /*ee70*/  FFMA.FTZ R72, R45, R58, -R72 ;  /* 0x0000003a2d487223 */ /* 0x000fe20000010848 */
[----:B------:R-:W-:-:S02]  /*ee80*/  HADD2.F32 R60, -RZ, R60.H1_H1 ;  /* 0x3000003cff3c7230 */ /* 0x000fc40000004100 */
[-C--:B------:R-:W-:Y:S01]  /*ee90*/  FMUL.FTZ R56, R47, R44.reuse ;  /* 0x0000002c2f387220 */ /* 0x080fe20000410000 */
[----:B------:R-:W-:Y:S02]  /*eea0*/  HADD2.F32 R41, -RZ, R41.H1_H1 ;  /* 0x30000029ff297230 */ /* 0x000fe40000004100 */
[----:B------:R-:W-:Y:S01]  /*eeb0*/  FMUL.FTZ R58, R43, R44 ;  /* 0x0000002c2b3a7220 */ /* 0x000fe20000410000 */
[----:B------:R-:W-:Y:S02]  /*eec0*/  HADD2.F32 R40, -RZ, R57.H1_H1 ;  /* 0x30000039ff287230 */ /* 0x000fe40000004100 */
[CC--:B------:R-:W-:Y:S01]  /*eed0*/  FMUL.FTZ R44, R46.reuse, R60.reuse ;  /* 0x0000003c2e2c7220 */ /* 0x0c0fe20000410000 */
[----:B------:R-:W-:Y:S02]  /*eee0*/  HADD2.F32 R42, -RZ, R42.H1_H1 ;  /* 0x3000002aff2a7230 */ /* 0x000fe40000004100 */
[----:B------:R-:W-:Y:S01]  /*eef0*/  FMUL.FTZ R45, R41, R60 ;  /* 0x0000003c292d7220 */ /* 0x000fe20000410000 */
[----:B------:R-:W-:Y:S01]  /*ef00*/  F2FP.SATFINITE.E4M3.F32.PACK_AB_MERGE_C R68, R71, R68, RZ ;  /* 0x000000444744723e */ /* 0x000fe200048070ff */
        /* <DEDUP_REMOVED lines=9> */
[----:B------:R-:W-:Y:S01]  /*efa0*/  F2FP.SATFINITE.E4M3.F32.PACK_AB_MERGE_C R43, R44, R73, R43 ;  /* 0x000000492c2b723e */ /* 0x000fe2000480702b */
[----:B------:R-:W-:Y:S01]  /*efb0*/  IMAD.MOV.U32 R44, RZ, RZ, R50 ;  /* 0x000000ffff2c7224 */ /* 0x000fe200078e0032 */
[----:B------:R-:W-:Y:S02]  /*efc0*/  F2FP.SATFINITE.E4M3.F32.PACK_AB_MERGE_C R47, R42, R63, R58 ;  /* 0x0000003f2a2f723e */ /* 0x000fe4000480703a */
[----:B------:R-:W-:Y:S02]  /*efd0*/  F2FP.SATFINITE.E4M3.F32.PACK_AB_MERGE_C R41, R65, R66, R68 ;  /* 0x000000424129723e */ /* 0x000fe40004807044 */
[----:B------:R-:W-:Y:S02]  /*efe0*/  F2FP.SATFINITE.E4M3.F32.PACK_AB_MERGE_C R45, R67, R64, R69 ;  /* 0x00000040432d723e */ /* 0x000fe40004807045 */
[----:B------:R-:W-:-:S07]  /*eff0*/  MOV R42, R55 ;  /* 0x00000037002a7202 */ /* 0x000fce0000000f00 */
.L_x_508:
[----:B------:R-:W-:Y:S05]  /*f000*/  BSYNC B1 ;  /* 0x0000000000017941 */ /* 0x000fea0003800000 */
.L_x_507:
[----:B0-----:R4:W-:Y:S01]  /*f010*/  STG.E.128 desc[UR54][R48.64], R40 ;  /* 0x0000002830007986 */ /* 0x0019e2000c101d36 */
[----:B------:R-:W-:-:S13]  /*f020*/  ISETP.GE.AND P2, PT, R51, R153, PT ;  /* 0x000000993300720c */ /* 0x000fda0003f46270 */
[----:B------:R-:W-:Y:S05]  /*f030*/  @P2 BRA `(.L_x_457) ;  /* 0x0000000000f42947 */ /* 0x000fea0003800000 */
[--C-:B----4-:R-:W-:Y:S02]  /*f040*/  SHF.R.S32.HI R40, RZ, 0x1f, R51.reuse ;  /* 0x0000001fff287819 */ /* 0x110fe40000011433 */
[----:B------:R-:W-:-:S04]  /*f050*/  IADD3 R51, P2, P4, R116, R140, R51 ;  /* 0x0000008c74337210 */ /* 0x000fc80007c5e033 */
[----:B------:R-:W-:Y:S02]  /*f060*/  IADD3.X R40, R0, R53, R40, P2, P4 ;  /* 0x0000003500287210 */ /* 0x000fe400017e8428 */
[----:B------:R-:W-:-:S05]  /*f070*/  IADD3 R126, P2, R51, R126, RZ ;  /* 0x0000007e337e7210 */ /* 0x000fca0007f5e0ff */
[----:B------:R-:W-:-:S05]  /*f080*/  IMAD.X R127, R40, 0x1, R127, P2 ;  /* 0x00000001287f7824 */ /* 0x000fca00010e067f */
[----:B-1----:R0:W-:Y:S01]  /*f090*/  STG.E.128 desc[UR54][R126.64], R44 ;  /* 0x0000002c7e007986 */ /* 0x0021e2000c101d36 */
[----:B------:R-:W-:Y:S05]  /*f0a0*/  BRA `(.L_x_457) ;  /* 0x0000000000d87947 */ /* 0x000fea0003800000 */
.L_x_424:
[----:B------:R-:W-:-:S06]  /*f0b0*/  UISETP.NE.AND UP0, UPT, UR53, 0x3, UPT ;  /* 0x000000033500788c */ /* 0x000fcc000bf05270 */
[----:B------:R-:W-:-:S13]  /*f0c0*/  PLOP3.LUT P1, PT, PT, PT, UP0, 0x80, 0x0 ;  /* 0x000000000000781c */ /* 0x000fda0003f2f008 */
[----:B------:R-:W-:Y:S05]  /*f0d0*/  @!P1 BRA `(.L_x_509) ;  /* 0x0000000000049947 */ /* 0x000fea0003800000 */
[----:B------:R-:W-:Y:S01]  /*f0e0*/  BPT.TRAP 0x1 ;  /* 0x000000040000795c */ /* 0x000fe20000300000 */
.L_x_509:
[----:B------:R-:W-:Y:S01]  /*f0f0*/  IMAD R39, R19, 0x8, R18 ;  /* 0x0000000813277824 */ /* 0x000fe200078e0212 */
[----:B------:R-:W-:Y:S01]  /*f100*/  SHF.L.U32 R96, R171, 0x1f, RZ ;  /* 0x0000001fab607819 */ /* 0x000fe200000006ff */
[----:B------:R-:W-:Y:S01]  /*f110*/  IMAD R38, R24, -0xa0, R2 ;  /* 0xffffff6018267824 */ /* 0x000fe200078e0202 */
[----:B------:R-:W-:Y:S02]  /*f120*/  BSSY B1, `(.L_x_510) ;  /* 0x0000004000017945 */ /* 0x000fe40003800000 */
[----:B------:R-:W1:Y:S02]  /*f130*/  SYNCS.PHASECHK.TRANS64.TRYWAIT P2, [R39+URZ+0x29890], R96 ;  /* 0x02989060270075a7 */ /* 0x000e64000804017f */
[----:B------:R-:W-:Y:S01]  /*f140*/  VIMNMX R38, R38, 0xa0, PT ;  /* 0x000000a026267848 */ /* 0x000fe20003fe0100 */
[----:B-1----:R-:W-:Y:S06]  /*f150*/  @!P2 BRA `(.L_x_511) ;  /* 0x000001780058a947 */ /* 0x002fec0003800000 */
.L_x_738:
[----:B------:R-:W-:Y:S05]  /*f160*/  BSYNC B1 ;  /* 0x0000000000017941 */ /* 0x000fea0003800000 */
.L_x_510:
[----:B------:R-:W-:Y:S01]  /*f170*/  ISETP.GE.AND P2, PT, R168, R38, PT ;  /* 0x00000026a800720c */ /* 0x000fe20003f46270 */
[----:B------:R-:W-:-:S12]  /*f180*/  BSSY B1, `(.L_x_512) ;  /* 0x0000014000017945 */ /* 0x000fd80003800000 */
[----:B------:R-:W-:Y:S05]  /*f190*/  @P2 BRA `(.L_x_513) ;  /* 0x0000000000482947 */ /* 0x000fea0003800000 */
[----:B------:R-:W-:-:S13]  /*f1a0*/  ISETP.NE.AND P2, PT, R32, RZ, PT ;  /* 0x000000ff2000720c */ /* 0x000fda0003f45270 */
[----:B0-----:R-:W0:Y:S04]  /*f1b0*/  @P2 LDS.128 R40, [R47+0x1a400] ;  /* 0x01a400002f282984 */ /* 0x001e280000000c00 */
[----:B0-----:R-:W-:Y:S01]  /*f1c0*/  @P2 STG.E.128 desc[UR54][R48.64], R40 ;  /* 0x0000002830002986 */ /* 0x001fe2000c101d36 */
[----:B------:R-:W-:-:S13]  /*f1d0*/  ISETP.NE.AND P2, PT, R33, RZ, PT ;  /* 0x000000ff2100720c */ /* 0x000fda0003f45270 */
[----:B------:R-:W0:Y:S04]  /*f1e0*/  @P2 LDS.128 R40, [R46+0x1a400] ;  /* 0x01a400002e282984 */ /* 0x000e280000000c00 */
        /* <DEDUP_REMOVED lines=12> */
[----:B0-----:R2:W-:Y:S02]  /*f2b0*/  @P2 STG.E.128 desc[UR54][R48.64+0xa0], R40 ;  /* 0x0000a02830002986 */ /* 0x0015e4000c101d36 */
.L_x_513:
[----:B------:R-:W-:Y:S05]  /*f2c0*/  BSYNC B1 ;  /* 0x0000000000017941 */ /* 0x000fea0003800000 */
.L_x_512:
[----:B------:R-:W-:-:S13]  /*f2d0*/  ISETP.GE.AND P2, PT, R211, R38, PT ;  /* 0x00000026d300720c */ /* 0x000fda0003f46270 */
[----:B------:R-:W-:Y:S05]  /*f2e0*/  @P2 BRA `(.L_x_457) ;  /* 0x0000000000482947 */ /* 0x000fea0003800000 */
[----:B------:R-:W-:-:S13]  /*f2f0*/  ISETP.NE.AND P2, PT, R32, RZ, PT ;  /* 0x000000ff2000720c */ /* 0x000fda0003f45270 */
[----:B0-2---:R-:W0:Y:S04]  /*f300*/  @P2 LDS.128 R40, [R47+0x1c400] ;  /* 0x01c400002f282984 */ /* 0x005e280000000c00 */
        /* <DEDUP_REMOVED lines=16> */
.L_x_457:
[----:B------:R-:W-:Y:S05]  /*f410*/  BSYNC B0 ;  /* 0x0000000000007941 */ /* 0x000fea0003800000 */
.L_x_423:
[----:B01234-:R-:W0:Y:S01]  /*f420*/  S2R R40, SR_TID.X ;  /* 0x0000000000287919 */ /* 0x01fe220000002100 */
[----:B------:R-:W-:Y:S01]  /*f430*/  @!PT LDS RZ, [RZ] ;  /* 0x00000000fffff984 */ /* 0x000fe20000000800 */
[----:B------:R-:W-:Y:S01]  /*f440*/  @!PT LDS RZ, [RZ] ;  /* 0x00000000fffff984 */ /* 0x000fe20000000800 */
[----:B------:R-:W-:Y:S01]  /*f450*/  @!PT LDS RZ, [RZ] ;  /* 0x00000000fffff984 */ /* 0x000fe20000000800 */
[----:B------:R-:W-:Y:S01]  /*f460*/  @!PT LDS RZ, [RZ] ;  /* 0x00000000fffff984 */ /* 0x000fe20000000800 */
[----:B------:R1:W-:Y:S06]  /*f470*/  MEMBAR.ALL.CTA ;  /* 0x0000000000007992 */ /* 0x0003ec0000008000 */
[----:B-1----:R-:W1:Y:S01]  /*f480*/  FENCE.VIEW.ASYNC.S ;  /* 0x00000000000073c6 */ /* 0x002e620000000000 */
[----:B------:R-:W-:Y:S05]  /*f490*/  WARPSYNC.ALL ;  /* 0x0000000000007948 */ /* 0x000fea0003800000 */
[----:B------:R-:W-:Y:S01]  /*f4a0*/  BSSY B0, `(.L_x_514) ;  /* 0x0000009000007945 */ /* 0x000fe20003800000 */
[----:B0-----:R-:W-:Y:S01]  /*f4b0*/  LOP3.LUT R40, R40, 0x7f, RZ, 0xc0, !PT ;  /* 0x0000007f28287812 */ /* 0x001fe200078ec0ff */
[----:B-1----:R0:W-:Y:S03]  /*f4c0*/  BAR.SYNC.DEFER_BLOCKING R160, 0x80 ;  /* 0x000200a00000751d */ /* 0x0021e60000010000 */
[----:B------:R-:W-:-:S13]  /*f4d0*/  ISETP.NE.AND P2, PT, R40, RZ, PT ;  /* 0x000000ff2800720c */ /* 0x000fda0003f45270 */
[----:B------:R-:W-:-:S05]  /*f4e0*/  @!P2 VIADD R40, R39, 0x298a0 ;  /* 0x000298a02728a836 */ /* 0x000fca0000000000 */
[----:B------:R-:W-:-:S04]  /*f4f0*/  @!P2 PRMT R40, RZ, 0x654, R40 ;  /* 0x00000654ff28a816 */ /* 0x000fc80000000028 */
[----:B------:R0:W-:Y:S01]  /*f500*/  @!P2 SYNCS.ARRIVE.TRANS64.RED.A1T0 RZ, [R40+URZ], RZ ;  /* 0x000000ff28ffa9a7 */ /* 0x0001e2000810043f */
[----:B------:R-:W-:Y:S05]  /*f510*/  @!P1 BRA `(.L_x_515) ;  /* 0x0000000000049947 */ /* 0x000fea0003800000 */
[----:B------:R-:W-:Y:S01]  /*f520*/  BPT.TRAP 0x1 ;  /* 0x000000040000795c */ /* 0x000fe20000300000 */
.L_x_515:
[----:B------:R-:W-:Y:S05]  /*f530*/  BSYNC B0 ;  /* 0x0000000000007941 */ /* 0x000fea0003800000 */
.L_x_514:
[----:B------:R-:W1:Y:S01]  /*f540*/  SYNCS.PHASECHK.TRANS64.TRYWAIT P1, [R39+URZ+0x298b0], R96 ;  /* 0x0298b060270075a7 */ /* 0x000e62000802017f */
[----:B------:R-:W-:Y:S01]  /*f550*/  ULDC UR42, c[0x0][0x310] ;  /* 0x0000c400002a7ab9 */ /* 0x000fe20000000800 */
[----:B------:R-:W-:Y:S01]  /*f560*/  ULDC.64 UR38, c[0x0][0x318] ;  /* 0x0000c60000267ab9 */ /* 0x000fe20000000a00 */
[----:B------:R-:W-:Y:S01]  /*f570*/  ULDC.64 UR40, c[0x0][0x308] ;  /* 0x0000c20000287ab9 */ /* 0x000fe20000000a00 */
[----:B------:R-:W-:Y:S01]  /*f580*/  BSSY B0, `(.L_x_516) ;  /* 0x0000003000007945 */ /* 0x000fe20003800000 */
[----:B------:R-:W-:-:S03]  /*f590*/  IMAD R41, R19, 0x5000, R204 ;  /* 0x0000500013297824 */ /* 0x000fc600078e02cc */
[----:B-1----:R-:W-:Y:S05]  /*f5a0*/  @!P1 BRA `(.L_x_517) ;  /* 0x0000017400589947 */ /* 0x002fea0003800000 */
.L_x_739:
[----:B------:R-:W-:Y:S05]  /*f5b0*/  BSYNC B0 ;  /* 0x0000000000007941 */ /* 0x000fea0003800000 */
.L_x_516:
[----:B------:R-:W-:Y:S01]  /*f5c0*/  ISETP.GE.AND P1, PT, R168, R38, PT ;  /* 0x00000026a800720c */ /* 0x000fe20003f26270 */
[----:B------:R-:W-:Y:S01]  /*f5d0*/  BSSY B0, `(.L_x_518) ;  /* 0x000001a000007945 */ /* 0x000fe20003800000 */
[-C--:B------:R-:W-:Y:S01]  /*f5e0*/  IADD3 R48, R18, R41.reuse, RZ ;  /* 0x0000002912307210 */ /* 0x080fe20007ffe0ff */
[----:B------:R-:W-:Y:S01]  /*f5f0*/  IMAD.WIDE R44, R24, 0xa0, R98 ;  /* 0x000000a0182c7825 */ /* 0x000fe200078e0262 */
[CC--:B------:R-:W-:Y:S02]  /*f600*/  IADD3 R49, R18.reuse, R41.reuse, R119 ;  /* 0x0000002912317210 */ /* 0x0c0fe40007ffe077 */
[CC--:B------:R-:W-:Y:S02]  /*f610*/  IADD3 R50, R18.reuse, R41.reuse, R118 ;  /* 0x0000002912327210 */ /* 0x0c0fe40007ffe076 */
[----:B------:R-:W-:-:S05]  /*f620*/  IADD3 R51, R18, R41, R129 ;  /* 0x0000002912337210 */ /* 0x000fca0007ffe081 */
[----:B------:R-:W-:Y:S05]  /*f630*/  @P1 BRA `(.L_x_519) ;  /* 0x00000000004c1947 */ /* 0x000fea0003800000 */
[----:B0-----:R-:W-:Y:S02]  /*f640*/  IMAD.MOV.U32 R40, RZ, RZ, R114 ;  /* 0x000000ffff287224 */ /* 0x001fe400078e0072 */
[----:B------:R-:W-:Y:S02]  /*f650*/  IMAD.MOV.U32 R41, RZ, RZ, R31 ;  /* 0x000000ffff297224 */ /* 0x000fe400078e001f */
[----:B------:R-:W-:Y:S02]  /*f660*/  IMAD R43, R45, UR38, RZ ;  /* 0x000000262d2b7c24 */ /* 0x000fe4000f8e02ff */
[----:B------:R-:W-:-:S04]  /*f670*/  IMAD.WIDE.U32 R40, R44, UR38, R40 ;  /* 0x000000262c287c25 */ /* 0x000fc8000f8e0028 */
[----:B------:R-:W-:Y:S01]  /*f680*/  IMAD R43, R44, UR39, R43 ;  /* 0x000000272c2b7c24 */ /* 0x000fe2000f8e022b */
[----:B------:R-:W-:-:S04]  /*f690*/  IADD3 R46, P1, R40, UR40, RZ ;  /* 0x00000028282e7c10 */ /* 0x000fc8000ff3e0ff */
[----:B------:R-:W-:Y:S02]  /*f6a0*/  IADD3.X R47, R41, UR41, R43, P1, !PT ;  /* 0x00000029292f7c10 */ /* 0x000fe40008ffe42b */
[----:B------:R-:W-:-:S13]  /*f6b0*/  ISETP.GE.AND P1, PT, R22, UR42, PT ;  /* 0x0000002a16007c0c */ /* 0x000fda000bf26270 */
[----:B------:R-:W0:Y:S04]  /*f6c0*/  @!P1 LDS.128 R40, [R48+0xa400] ;  /* 0x00a4000030289984 */ /* 0x000e280000000c00 */
[----:B0-----:R-:W-:Y:S01]  /*f6d0*/  @!P1 STG.E.128 desc[UR54][R46.64], R40 ;  /* 0x000000282e009986 */ /* 0x001fe2000c101d36 */
        /* <DEDUP_REMOVED lines=8> */
[----:B0-----:R2:W-:Y:S02]  /*f760*/  @!P1 STG.E.128 desc[UR54][R46.64+0x60], R40 ;  /* 0x000060282e009986 */ /* 0x0015e4000c101d36 */
.L_x_519:
[----:B------:R-:W-:Y:S05]  /*f770*/  BSYNC B0 ;  /* 0x0000000000007941 */ /* 0x000fea0003800000 */
.L_x_518:
[----:B------:R-:W-:Y:S01]  /*f780*/  ISETP.GE.AND P1, PT, R211, R38, PT ;  /* 0x00000026d300720c */ /* 0x000fe20003f26270 */
[----:B------:R-:W-:-:S12]  /*f790*/  BSSY B0, `(.L_x_520) ;  /* 0x0000017000007945 */ /* 0x000fd80003800000 */
[----:B------:R-:W-:Y:S05]  /*f7a0*/  @P1 BRA `(.L_x_521) ;  /* 0x0000000000541947 */ /* 0x000fea0003800000 */
[----:B--2---:R-:W-:Y:S01]  /*f7b0*/  IADD3 R43, P1, R44, 0x80, RZ ;  /* 0x000000802c2b7810 */ /* 0x004fe20007f3e0ff */
[----:B0-----:R-:W-:Y:S01]  /*f7c0*/  IMAD.MOV.U32 R40, RZ, RZ, R114 ;  /* 0x000000ffff287224 */ /* 0x001fe200078e0072 */
[----:B------:R-:W-:-:S03]  /*f7d0*/  MOV R41, R31 ;  /* 0x0000001f00297202 */ /* 0x000fc60000000f00 */
[----:B------:R-:W-:Y:S02]  /*f7e0*/  IMAD.X R44, RZ, RZ, R45, P1 ;  /* 0x000000ffff2c7224 */ /* 0x000fe400008e062d */
[----:B------:R-:W-:-:S04]  /*f7f0*/  IMAD.WIDE.U32 R40, R43, UR38, R40 ;  /* 0x000000262b287c25 */ /* 0x000fc8000f8e0028 */
[----:B------:R-:W-:-:S04]  /*f800*/  IMAD R44, R44, UR38, RZ ;  /* 0x000000262c2c7c24 */ /* 0x000fc8000f8e02ff */
        /* <DEDUP_REMOVED lines=15> */
.L_x_521:
[----:B------:R-:W-:Y:S05]  /*f900*/  BSYNC B0 ;  /* 0x0000000000007941 */ /* 0x000fea0003800000 */
.L_x_520:
[----:B------:R-:W4:Y:S01]  /*f910*/  LDL R38, [R1+0x18] ;  /* 0x0000180001267983 */ /* 0x000f220000100800 */
[----:B------:R-:W-:Y:S02]  /*f920*/  VIADD R19, R19, 0x1 ;  /* 0x0000000113137836 */ /* 0x000fe40000000000 */
[----:B-1----:R-:W-:Y:S01]  /*f930*/  @!P2 VIADD R39, R39, 0x298c0 ;  /* 0x000298c02727a836 */ /* 0x002fe20000000000 */
[----:B------:R-:W-:Y:S01]  /*f940*/  @!PT LDS RZ, [RZ] ;  /* 0x00000000fffff984 */ /* 0x000fe20000000800 */
[----:B------:R-:W-:Y:S01]  /*f950*/  @!PT LDS RZ, [RZ] ;  /* 0x00000000fffff984 */ /* 0x000fe20000000800 */
[----:B------:R-:W-:Y:S01]  /*f960*/  @!PT LDS RZ, [RZ] ;  /* 0x00000000fffff984 */ /* 0x000fe20000000800 */
[----:B------:R-:W-:Y:S01]  /*f970*/  @!PT LDS RZ, [RZ] ;  /* 0x00000000fffff984 */ /* 0x000fe20000000800 */
[----:B------:R1:W-:Y:S06]  /*f980*/  MEMBAR.ALL.CTA ;  /* 0x0000000000007992 */ /* 0x0003ec0000008000 */
[----:B-1----:R-:W1:Y:S02]  /*f990*/  FENCE.VIEW.ASYNC.S ;  /* 0x00000000000073c6 */ /* 0x002e640000000000 */
[----:B-1----:R1:W-:Y:S01]  /*f9a0*/  BAR.SYNC.DEFER_BLOCKING R160, 0x80 ;  /* 0x000200a00000751d */ /* 0x0023e20000010000 */
[----:B------:R-:W-:-:S02]  /*f9b0*/  ISETP.NE.AND P1, PT, R19, 0x2, PT ;  /* 0x000000021300780c */ /* 0x000fc40003f25270 */
[----:B------:R-:W-:Y:S02]  /*f9c0*/  @!P2 PRMT R39, RZ, 0x654, R39 ;  /* 0x00000654ff27a816 */ /* 0x000fe40000000027 */
[----:B------:R-:W-:Y:S02]  /*f9d0*/  SEL R19, R19, RZ, P1 ;  /* 0x000000ff13137207 */ /* 0x000fe40000800000 */
[----:B------:R1:W-:Y:S01]  /*f9e0*/  @!P2 SYNCS.ARRIVE.TRANS64.RED.A1T0 RZ, [R39+URZ], RZ ;  /* 0x000000ff27ffa9a7 */ /* 0x0003e2000810043f */
[----:B----4-:R-:W-:Y:S02]  /*f9f0*/  LOP3.LUT P4, RZ, R38, 0x2, RZ, 0xc0, !PT ;  /* 0x0000000226ff7812 */ /* 0x010fe4000788c0ff */
[----:B------:R-:W-:-:S04]  /*fa00*/  SEL R38, RZ, 0x1, P1 ;  /* 0x00000001ff267807 */ /* 0x000fc80000800000 */
[----:B------:R-:W-:-:S07]  /*fa10*/  LOP3.LUT R171, R171, R38, RZ, 0x3c, !PT ;  /* 0x00000026abab7212 */ /* 0x000fce00078e3cff */
[----:B-1----:R-:W-:Y:S05]  /*fa20*/  @P4 BRA `(.L_x_522) ;  /* 0xffffff2c00a04947 */ /* 0x002fea000383ffff */
[----:B0-23--:R-:W0:Y:S01]  /*fa30*/  S2R R40, SR_TID.X ;  /* 0x0000000000287919 */ /* 0x00de220000002100 */
[----:B------:R-:W-:Y:S02]  /*fa40*/  PLOP3.LUT P0, PT, PT, PT, PT, 0x8, 0x0 ;  /* 0x000000000000781c */ /* 0x000fe40003f0e170 */
[----:B0-----:R-:W-:-:S04]  /*fa50*/  SHF.R.U32.HI R40, RZ, 0x7, R40 ;  /* 0x00000007ff287819 */ /* 0x001fc80000011628 */
[----:B------:R-:W-:-:S13]  /*fa60*/  ISETP.NE.AND P4, PT, R40, 0x1, PT ;  /* 0x000000012800780c */ /* 0x000fda0003f85270 */
[----:B------:R-:W-:Y:S06]  /*fa70*/  @!P4 BAR.ARV 0x9, 0x100 ;  /* 0x024400000000cb1d */ /* 0x000fec0000002000 */
.L_x_418:
[----:B------:R-:W0:Y:S01]  /*fa80*/  LDC R0, c[0x0][0x428] ;  /* 0x00010a00ff007b82 */ /* 0x000e220000000800 */
[----:B------:R-:W-:Y:S05]  /*fa90*/  @P0 BRA `(.L_x_523) ;  /* 0x00000000000c0947 */ /* 0x000fea0003800000 */
[----:B------:R-:W1:Y:S01]  /*faa0*/  FENCE.VIEW.ASYNC.G ;  /* 0x00000000000073c6 */ /* 0x000e620000000100 */
[----:B------:R-:W-:Y:S05]  /*fab0*/  WARPSYNC.ALL ;  /* 0x0000000000007948 */ /* 0x000fea0003800000 */
[----:B-1----:R-:W-:Y:S06]  /*fac0*/  BAR.ARV 0xc, 0x180 ;  /* 0x0306000000007b1d */ /* 0x002fec0000002000 */
.L_x_523:
[----:B------:R-:W-:Y:S01]  /*fad0*/  ULDC.64 UR4, c[0x0][0x990] ;  /* 0x0002640000047ab9 */ /* 0x000fe20000000a00 */
[----:B0-----:R-:W-:Y:S01]  /*fae0*/  ISETP.NE.AND P2, PT, R0, 0x1, PT ;  /* 0x000000010000780c */ /* 0x001fe20003f45270 */
[----:B------:R-:W-:Y:S01]  /*faf0*/  ULDC.64 UR6, c[0x0][0x998] ;  /* 0x0002660000067ab9 */ /* 0x000fe20000000a00 */
[----:B------:R-:W-:Y:S01]  /*fb00*/  ISETP.NE.U32.AND P0, PT, RZ, UR4, PT ;  /* 0x00000004ff007c0c */ /* 0x000fe2000bf05070 */
[----:B------:R-:W-:Y:S01]  /*fb10*/  IMAD.MOV.U32 R7, RZ, RZ, R146 ;  /* 0x000000ffff077224 */ /* 0x000fe200078e0092 */
[----:B------:R-:W-:Y:S02]  /*fb20*/  ISETP.NE.U32.AND P1, PT, RZ, UR6, PT ;  /* 0x00000006ff007c0c */ /* 0x000fe4000bf25070 */
[----:B------:R-:W-:Y:S02]  /*fb30*/  ISETP.NE.AND.EX P0, PT, RZ, UR5, PT, P0 ;  /* 0x00000005ff007c0c */ /* 0x000fe4000bf05300 */
[----:B------:R-:W-:-:S05]  /*fb40*/  ISETP.NE.AND.EX P1, PT, RZ, UR7, PT, P1 ;  /* 0x00000007ff007c0c */ /* 0x000fca000bf25310 */
[----:B------:R-:W0:Y:S08]  /*fb50*/  @P2 LDC R3, c[0x0][0x42c] ;  /* 0x00010b00ff032b82 */ /* 0x000e300000000800 */
[----:B------:R-:W1:Y:S08]  /*fb60*/  @P0 LDC.64 R10, c[0x0][0x9a8] ;  /* 0x00026a00ff0a0b82 */ /* 0x000e700000000a00 */
[----:B------:R-:W2:Y:S08]  /*fb70*/  @P2 LDC R2, c[0x0][0x430] ;  /* 0x00010c00ff022b82 */ /* 0x000eb00000000800 */
[----:B------:R-:W3:Y:S01]  /*fb80*/  @P1 LDC.64 R12, c[0x0][0x9b8] ;  /* 0x00026e00ff0c1b82 */ /* 0x000ee20000000a00 */
[----:B0-----:R-:W-:-:S07]  /*fb90*/  @P2 IMAD.HI.U32 R3, R146, R3, RZ ;  /* 0x0000000392032227 */ /* 0x001fce00078e00ff */
[----:B------:R-:W0:Y:S01]  /*fba0*/  @P0 LDC.64 R14, c[0x0][0x9b0] ;  /* 0x00026c00ff0e0b82 */ /* 0x000e220000000a00 */
[----:B-1----:R-:W-:-:S04]  /*fbb0*/  @P0 IMAD R0, R210, R10, RZ ;  /* 0x0000000ad2000224 */ /* 0x002fc800078e02ff */
[----:B------:R-:W-:-:S03]  /*fbc0*/  @P0 IMAD R11, R205, R11, R0 ;  /* 0x0000000bcd0b0224 */ /* 0x000fc600078e0200 */
[----:B------:R-:W1:Y:S01]  /*fbd0*/  @P1 LDC.64 R20, c[0x0][0x9c0] ;  /* 0x00027000ff141b82 */ /* 0x000e620000000a00 */
[----:B--2---:R-:W-:Y:S01]  /*fbe0*/  @P2 SHF.R.U32.HI R7, RZ, R2, R3 ;  /* 0x00000002ff072219 */ /* 0x004fe20000011603 */
[----:B------:R-:W-:-:S03]  /*fbf0*/  @P0 IMAD.WIDE.U32 R2, R205, R10, RZ ;  /* 0x0000000acd020225 */ /* 0x000fc600078e00ff */
[----:B------:R-:W-:Y:S01]  /*fc00*/  @P0 SHF.R.S32.HI R9, RZ, 0x1f, R7 ;  /* 0x0000001fff090819 */ /* 0x000fe20000011407 */
[----:B------:R-:W-:Y:S01]  /*fc10*/  @P0 IMAD.IADD R3, R3, 0x1, R11 ;  /* 0x0000000103030824 */ /* 0x000fe200078e020b */
[----:B------:R-:W-:Y:S01]  /*fc20*/  @P1 SHF.R.S32.HI R11, RZ, 0x1f, R7 ;  /* 0x0000001fff0b1819 */ /* 0x000fe20000011407 */
[----:B---3--:R-:W-:-:S04]  /*fc30*/  @P1 IMAD R4, R210, R12, RZ ;  /* 0x0000000cd2041224 */ /* 0x008fc800078e02ff */
[C---:B------:R-:W-:Y:S02]  /*fc40*/  @P1 IMAD R13, R205.reuse, R13, R4 ;  /* 0x0000000dcd0d1224 */ /* 0x040fe400078e0204 */
[----:B------:R-:W-:-:S04]  /*fc50*/  @P1 IMAD.WIDE.U32 R4, R205, R12, RZ ;  /* 0x0000000ccd041225 */ /* 0x000fc800078e00ff */
[-C--:B0-----:R-:W-:Y:S01]  /*fc60*/  @P0 IMAD R0, R9, R14.reuse, RZ ;  /* 0x0000000e09000224 */ /* 0x081fe200078e02ff */
[----:B------:R-:W-:Y:S01]  /*fc70*/  @P1 IADD3 R5, R5, R13, RZ ;  /* 0x0000000d05051210 */ /* 0x000fe20007ffe0ff */
[----:B------:R-:W-:-:S04]  /*fc80*/  @P0 IMAD.WIDE.U32 R2, R7, R14, R2 ;  /* 0x0000000e07020225 */ /* 0x000fc800078e0002 */
[-C--:B-1----:R-:W-:Y:S02]  /*fc90*/  @P1 IMAD R6, R11, R20.reuse, RZ ;  /* 0x000000140b061224 */ /* 0x082fe400078e02ff */
[C---:B------:R-:W-:Y:S02]  /*fca0*/  @P0 IMAD R9, R7.reuse, R15, R0 ;  /* 0x0000000f07090224 */ /* 0x040fe400078e0200 */
[C---:B------:R-:W-:Y:S02]  /*fcb0*/  @P1 IMAD R11, R7.reuse, R21, R6 ;  /* 0x00000015070b1224 */ /* 0x040fe400078e0206 */
[----:B------:R-:W-:Y:S01]  /*fcc0*/  @P1 IMAD.WIDE.U32 R6, R7, R20, R4 ;  /* 0x0000001407061225 */ /* 0x000fe200078e0004 */
[----:B------:R-:W-:Y:S01]  /*fcd0*/  @P0 LEA R4, P3, R2, UR4, 0x2 ;  /* 0x0000000402040c11 */ /* 0x000fe2000f8610ff */
[----:B------:R-:W-:Y:S02]  /*fce0*/  ULDC UR4, c[0x0][0x988] ;  /* 0x0002620000047ab9 */ /* 0x000fe40000000800 */
[----:B------:R-:W-:Y:S01]  /*fcf0*/  @P0 IMAD.IADD R5, R3, 0x1, R9 ;  /* 0x0000000103050824 */ /* 0x000fe200078e0209 */
[----:B------:R-:W-:Y:S01]  /*fd00*/  @P1 LEA R8, P4, R6, UR6, 0x2 ;  /* 0x0000000606081c11 */ /* 0x000fe2000f8810ff */
[----:B------:R-:W-:-:S02]  /*fd10*/  @P1 IMAD.IADD R3, R7, 0x1, R11 ;  /* 0x0000000107031824 */ /* 0x000fc400078e020b */
[----:B------:R-:W-:Y:S01]  /*fd20*/  IMAD.MOV.U32 R0, RZ, RZ, 0x3f800000 ;  /* 0x3f800000ff007424 */ /* 0x000fe200078e00ff */
[----:B------:R-:W-:Y:S01]  /*fd30*/  @P0 LEA.HI.X R5, R2, UR5, R5, 0x2, P3 ;  /* 0x0000000502050c11 */ /* 0x000fe200098f1405 */
[----:B------:R-:W0:Y:S01]  /*fd40*/  @P2 LDC R7, c[0x0][0x42c] ;  /* 0x00010b00ff072b82 */ /* 0x000e220000000800 */
[----:B------:R-:W-:Y:S01]  /*fd50*/  @P1 LEA.HI.X R9, R6, UR7, R3, 0x2, P4 ;  /* 0x0000000706091c11 */ /* 0x000fe2000a0f1403 */
[----:B------:R-:W-:-:S04]  /*fd60*/  IMAD.MOV.U32 R3, RZ, RZ, 0x3f800000 ;  /* 0x3f800000ff037424 */ /* 0x000fc800078e00ff */
[----:B------:R1:W2:Y:S02]  /*fd70*/  @P1 LDG.E R0, desc[UR54][R8.64] ;  /* 0x0000003608001981 */ /* 0x0002a4000c1e1900 */
[----:B------:R-:W3:Y:S02]  /*fd80*/  @P2 LDC R2, c[0x0][0x430] ;  /* 0x00010c00ff022b82 */ /* 0x000ee40000000800 */
[----:B------:R4:W2:Y:S01]  /*fd90*/  @P0 LDG.E R3, desc[UR54][R4.64] ;  /* 0x0000003604030981 */ /* 0x0008a2000c1e1900 */
[----:B------:R-:W-:Y:S02]  /*fda0*/  ISETP.GE.AND P1, PT, R147, 0x1, PT ;  /* 0x000000019300780c */ /* 0x000fe40003f26270 */
[----:B------:R-:W-:Y:S02]  /*fdb0*/  MOV R206, R146 ;  /* 0x0000009200ce7202 */ /* 0x000fe40000000f00 */
[----:B------:R-:W-:Y:S02]  /*fdc0*/  CS2R R88, SRZ ;  /* 0x0000000000587805 */ /* 0x000fe4000001ff00 */
[----:B------:R-:W-:Y:S01]  /*fdd0*/  PLOP3.LUT P0, PT, PT, PT, PT, 0x80, 0x0 ;  /* 0x000000000000781c */ /* 0x000fe20003f0f070 */
[----:B0-----:R-:W-:Y:S01]  /*fde0*/  @P2 IMAD.HI.U32 R7, R146, R7, RZ ;  /* 0x0000000792072227 */ /* 0x001fe200078e00ff */
[----:B-1----:R-:W-:-:S02]  /*fdf0*/  CS2R R8, SRZ ;  /* 0x0000000000087805 */ /* 0x002fc4000001ff00 */
[----:B------:R-:W-:Y:S02]  /*fe00*/  CS2R R10, SRZ ;  /* 0x00000000000a7805 */ /* 0x000fe4000001ff00 */
[----:B----4-:R-:W-:Y:S01]  /*fe10*/  CS2R R4, SRZ ;  /* 0x0000000000047805 */ /* 0x010fe2000001ff00 */
[----:B------:R-:W-:Y:S01]  /*fe20*/  IMAD.MOV.U32 R87, RZ, RZ, RZ ;  /* 0x000000ffff577224 */ /* 0x000fe200078e00ff */
[----:B---3--:R-:W-:Y:S02]  /*fe30*/  @P2 SHF.R.U32.HI R206, RZ, R2, R7 ;  /* 0x00000002ffce2219 */ /* 0x008fe40000011607 */
        /* <DEDUP_REMOVED lines=26> */
[----:B------:R-:W-:Y:S01]  /*ffe0*/  IMAD.MOV.U32 R68, RZ, RZ, RZ ;  /* 0x000000ffff447224 */ /* 0x000fe200078e00ff */
[----:B------:R-:W-:Y:S01]  /*fff0*/  CS2R R100, SRZ ;  /* 0x0000000000647805 */ /* 0x000fe2000001ff00 */
[----:B------:R-:W-:-:S02]  /*10000*/  IMAD.MOV.U32 R72, RZ, RZ, RZ ;  /* 0x000000ffff487224 */ /* 0x000fc400078e00ff */
[----:B------:R-:W-:Y:S02]  /*10010*/  IMAD.MOV.U32 R103, RZ, RZ, RZ ;  /* 0x000000ffff677224 */ /* 0x000fe400078e00ff */
[----:B--2---:R-:W-:-:S04]  /*10020*/  FMUL.FTZ R0, R3, R0 ;  /* 0x0000000003007220 */ /* 0x004fc80000410000 */
[----:B------:R-:W-:Y:S01]  /*10030*/  FMUL.FTZ R2, R0, UR4 ;  /* 0x0000000400027c20 */ /* 0x000fe20008410000 */
[----:B------:R-:W-:Y:S06]  /*10040*/  @!P1 BRA `(.L_x_524) ;  /* 0x000000e000689947 */ /* 0x000fec0003800000 */
[----:B------:R-:W-:-:S03]  /*10050*/  UMOV UR4, 0xffffffff ;  /* 0xffffffff00047882 */ /* 0x000fc60000000000 */
[----:B------:R-:W-:Y:S05]  /*10060*/  BRA.DIV UR4, `(.L_x_525) ;  /* 0x0000016a04bc7947 */ /* 0x000fea000b800000 */
[----:B------:R0:W1:Y:S02]  /*10070*/  SHFL.IDX PT, R198, R219, RZ, 0x1f ;  /* 0x00001fffdbc67589 */ /* 0x00006400000e0000 */
.L_x_742:
[----:B------:R-:W-:Y:S01]  /*10080*/  ULOP3.LUT UP0, URZ, UR52, 0x9f, URZ, 0xc0, !UPT ;  /* 0x0000009f343f7892 */ /* 0x000fe2000f80c03f */
[----:B-1----:R-:W-:-:S04]  /*10090*/  LEA.HI R0, R198, R198, RZ, 0x1 ;  /* 0x000000c6c6007211 */ /* 0x002fc800078f08ff */
[----:B------:R-:W-:Y:S02]  /*100a0*/  LOP3.LUT R3, R0, 0x3e, RZ, 0xc0, !PT ;  /* 0x0000003e00037812 */ /* 0x000fe400078ec0ff */
[----:B------:R-:W-:Y:S02]  /*100b0*/  PLOP3.LUT P0, PT, PT, PT, UP0, 0x80, 0x0 ;  /* 0x000000000000781c */ /* 0x000fe40003f0f008 */
[----:B------:R-:W-:-:S04]  /*100c0*/  IADD3 R3, R198, -R3, RZ ;  /* 0x80000003c6037210 */ /* 0x000fc80007ffe0ff */
[----:B------:R-:W-:-:S04]  /*100d0*/  LEA R3, R3, UR52, 0xc ;  /* 0x0000003403037c11 */ /* 0x000fc8000f8e60ff */
[----:B------:R-:W-:-:S04]  /*100e0*/  SHF.R.U32.HI R3, RZ, 0x4, R3 ;  /* 0x00000004ff037819 */ /* 0x000fc80000011603 */
[----:B------:R-:W-:Y:S01]  /*100f0*/  LOP3.LUT R50, R3, 0x3fff, RZ, 0xc0, !PT ;  /* 0x00003fff03327812 */ /* 0x000fe200078ec0ff */
[----:B------:R-:W-:Y:S06]  /*10100*/  @!P0 BRA `(.L_x_526) ;  /* 0x0000000000408947 */ /* 0x000fec0003800000 */
[----:B------:R-:W-:Y:S01]  /*10110*/  MOV R0, 0x0 ;  /* 0x0000000000007802 */ /* 0x000fe20000000f00 */
[----:B------:R-:W-:Y:S01]  /*10120*/  ULDC.64 UR4, c[0x4][0xa0] ;  /* 0x0100280000047ab9 */ /* 0x000fe20000000a00 */
[----:B------:R-:W-:Y:S01]  /*10130*/  ULDC.64 UR6, c[0x4][0xa8] ;  /* 0x01002a0000067ab9 */ /* 0x000fe20000000a00 */
[----:B------:R-:W-:Y:S01]  /*10140*/  IMAD.U32 R4, RZ, RZ, UR4 ;  /* 0x00000004ff047e24 */ /* 0x000fe2000f8e00ff */
[----:B------:R1:W2:Y:S01]  /*10150*/  LDC.64 R14, c[0x4][R0] ;  /* 0x01000000000e7b82 */ /* 0x0002a20000000a00 */
        /* <DEDUP_REMOVED lines=8> */
[----:B-1----:R-:W-:-:S07]  /*101e0*/  IMAD.MOV.U32 R12, RZ, RZ, 0x1 ;  /* 0x00000001ff0c7424 */ /* 0x002fce00078e00ff */
[----:B------:R-:W-:-:S07]  /*101f0*/  LEPC R20, `(.L_x_526) ;  /* 0x000000001014794e */ /* 0x000fce0000000000 */
[----:B0-2--5:R-:W-:Y:S05]  /*10200*/  CALL.ABS.NOINC R14 ;  /* 0x000000000e007343 */ /* 0x025fea0003c00000 */
.L_x_526:
[----:B------:R-:W-:Y:S02]  /*10210*/  ULDC UR4, c[0x0][0x3d4] ;  /* 0x0000f50000047ab9 */ /* 0x000fe40000000800 */
[----:B------:R-:W-:-:S13]  /*10220*/  ISETP.LT.AND P0, PT, RZ, UR4, PT ;  /* 0x00000004ff007c0c */ /* 0x000fda000bf01270 */
[----:B------:R-:W-:Y:S05]  /*10230*/  @P0 BRA `(.L_x_527) ;  /* 0x0000000000400947 */ /* 0x000fea0003800000 */
[----:B------:R-:W-:-:S04]  /*10240*/  ULEA.HI UR4, UR43, UR43, URZ, 0x1 ;  /* 0x0000002b2b047291 */ /* 0x000fc8000f8f083f */
[----:B------:R-:W-:-:S04]  /*10250*/  ULOP3.LUT UR4, UR4, 0xfffffffe, URZ, 0xc0, !UPT ;  /* 0xfffffffe04047892 */ /* 0x000fc8000f8ec03f */
[----:B------:R-:W-:-:S06]  /*10260*/  UIADD3 UR4, UR43, -UR4, URZ ;  /* 0x800000042b047290 */ /* 0x000fcc000fffe03f */
[----:B------:R-:W-:-:S05]  /*10270*/  IMAD.U32 R3, RZ, RZ, UR4 ;  /* 0x00000004ff037e24 */ /* 0x000fca000f8e00ff */
[----:B------:R-:W-:-:S04]  /*10280*/  SHF.L.U32 R3, R3, 0x1f, RZ ;  /* 0x0000001f03037819 */ /* 0x000fc800000006ff */
[----:B------:R1:W2:Y:S03]  /*10290*/  SYNCS.PHASECHK.TRANS64.TRYWAIT P0, [R18+URZ+0x29800], R3 ;  /* 0x02980003120075a7 */ /* 0x0002a6000800017f */
[----:B--2---:R-:W-:Y:S05]  /*102a0*/  @!P0 NANOSLEEP.SYNCS 0x989680 ;  /* 0x009896800000895d */ /* 0x004fea0003900000 */
[----:B------:R-:W2:Y:S01]  /*102b0*/  @!P0 SYNCS.PHASECHK.TRANS64 P0, [R18+URZ+0x29800], R3 ;  /* 0x02980003120085a7 */ /* 0x000ea2000800007f */
[----:B------:R-:W-:Y:S04]  /*102c0*/  BSSY B0, `(.L_x_528) ;  /* 0x0000006000007945 */ /* 0x000fe80003800000 */
[----:B--2---:R-:W-:Y:S05]  /*102d0*/  @P0 BRA `(.L_x_529) ;  /* 0x0000000000100947 */ /* 0x004fea0003800000 */
.L_x_530:
[----:B--2---:R2:W3:Y:S02]  /*102e0*/  SYNCS.PHASECHK.TRANS64.TRYWAIT P0, [R18+URZ+0x29800], R3 ;  /* 0x02980003120075a7 */ /* 0x0044e4000800017f */
[----:B---3--:R-:W-:Y:S05]  /*102f0*/  @!P0 NANOSLEEP.SYNCS 0x989680 ;  /* 0x009896800000895d */ /* 0x008fea0003900000 */
[----:B------:R-:W3:Y:S02]  /*10300*/  @!P0 SYNCS.PHASECHK.TRANS64 P0, [R18+URZ+0x29800], R3 ;  /* 0x02980003120085a7 */ /* 0x000ee4000800007f */
[----:B---3--:R-:W-:Y:S05]  /*10310*/  @!P0 BRA `(.L_x_530) ;  /* 0xfffffffc00f08947 */ /* 0x008fea000383ffff */
.L_x_529:
[----:B------:R-:W-:Y:S05]  /*10320*/  BSYNC B0 ;  /* 0x0000000000007941 */ /* 0x000fea0003800000 */
.L_x_528:
[----:B------:R-:W-:Y:S05]  /*10330*/  BRA `(.L_x_531) ;  /* 0x0000006800887947 */ /* 0x000fea0003800000 */
.L_x_527:
[----:B------:R-:W1:Y:S01]  /*10340*/  LDC.64 R44, c[0x0][0x3c8] ;  /* 0x0000f200ff2c7b82 */ /* 0x000e620000000a00 */
[----:B-----5:R-:W-:Y:S01]  /*10350*/  SHF.R.S32.HI R0, RZ, 0x1f, R121 ;  /* 0x0000001fff007819 */ /* 0x020fe20000011479 */
[--C-:B------:R-:W-:Y:S01]  /*10360*/  IMAD.MOV.U32 R8, RZ, RZ, R16.reuse ;  /* 0x000000ffff087224 */ /* 0x100fe200078e0010 */
[----:B------:R-:W-:Y:S01]  /*10370*/  SHF.R.S32.HI R9, RZ, 0x1f, R16 ;  /* 0x0000001fff097819 */ /* 0x000fe20000011410 */
[--C-:B------:R-:W-:Y:S01]  /*10380*/  IMAD.MOV.U32 R10, RZ, RZ, R22.reuse ;  /* 0x000000ffff0a7224 */ /* 0x100fe200078e0016 */
[----:B------:R-:W-:Y:S01]  /*10390*/  SHF.R.S32.HI R11, RZ, 0x1f, R22 ;  /* 0x0000001fff0b7819 */ /* 0x000fe20000011416 */
[----:B------:R-:W-:Y:S01]  /*103a0*/  ULDC.64 UR4, c[0x0][0x3d8] ;  /* 0x0000f60000047ab9 */ /* 0x000fe20000000a00 */
[----:B------:R-:W-:Y:S01]  /*103b0*/  ULDC.64 UR6, c[0x0][0x3c8] ;  /* 0x0000f20000067ab9 */ /* 0x000fe20000000a00 */
[----:B------:R-:W2:Y:S01]  /*103c0*/  LDC.64 R48, c[0x0][0x3e0] ;  /* 0x0000f800ff307b82 */ /* 0x000ea20000000a00 */
[----:B------:R-:W-:Y:S01]  /*103d0*/  IMAD R12, R0, UR4, RZ ;  /* 0x00000004000c7c24 */ /* 0x000fe2000f8e02ff */
[----:B------:R-:W-:Y:S01]  /*103e0*/  ULOP3.LUT UP0, URZ, UR52, 0x1bf, URZ, 0xc0, !UPT ;  /* 0x000001bf343f7892 */ /* 0x000fe2000f80c03f */
[----:B------:R-:W-:-:S04]  /*103f0*/  IMAD.WIDE.U32 R4, R121, UR4, R8 ;  /* 0x0000000479047c25 */ /* 0x000fc8000f8e0008 */
[C---:B------:R-:W-:Y:S01]  /*10400*/  IMAD.WIDE.U32 R6, R121.reuse, UR4, R10 ;  /* 0x0000000479067c25 */ /* 0x040fe2000f8e000a */
[----:B------:R-:W-:Y:S02]  /*10410*/  IADD3 R52, P0, R4, UR6, RZ ;  /* 0x0000000604347c10 */ /* 0x000fe4000ff1e0ff */
[----:B------:R-:W-:Y:S01]  /*10420*/  PLOP3.LUT P2, PT, PT, PT, UP0, 0x80, 0x0 ;  /* 0x000000000000781c */ /* 0x000fe20003f4f008 */
[----:B------:R-:W-:Y:S01]  /*10430*/  IMAD R3, R121, UR5, R12 ;  /* 0x0000000579037c24 */ /* 0x000fe2000f8e020c */
[----:B------:R-:W-:-:S04]  /*10440*/  IADD3 R56, P1, R6, UR6, RZ ;  /* 0x0000000606387c10 */ /* 0x000fc8000ff3e0ff */
[----:B------:R-:W-:Y:S01]  /*10450*/  IADD3.X R53, R3, UR7, R5, P0, !PT ;  /* 0x0000000703357c10 */ /* 0x000fe200087fe405 */
[----:B-1----:R-:W-:Y:S01]  /*10460*/  IMAD.WIDE.U32 R44, R121, UR4, R44 ;  /* 0x00000004792c7c25 */ /* 0x002fe2000f8e002c */
[C---:B------:R-:W-:Y:S01]  /*10470*/  IADD3.X R57, R3.reuse, UR7, R7, P1, !PT ;  /* 0x0000000703397c10 */ /* 0x040fe20008ffe407 */
[----:B------:R-:W-:Y:S01]  /*10480*/  ULDC.64 UR6, c[0x0][0x3e8] ;  /* 0x0000fa0000067ab9 */ /* 0x000fe20000000a00 */
[----:B------:R-:W-:Y:S01]  /*10490*/  ULDC.64 UR4, c[0x0][0x3e0] ;  /* 0x0000f80000047ab9 */ /* 0x000fe20000000a00 */
[----:B------:R-:W-:Y:S01]  /*104a0*/  IMAD R0, R0, UR6, RZ ;  /* 0x0000000600007c24 */ /* 0x000fe2000f8e02ff */
[----:B------:R-:W-:Y:S01]  /*104b0*/  IADD3 R46, R3, R45, RZ ;  /* 0x0000002d032e7210 */ /* 0x000fe20007ffe0ff */
[----:B------:R-:W-:-:S04]  /*104c0*/  IMAD.WIDE.U32 R4, R121, UR6, R8 ;  /* 0x0000000679047c25 */ /* 0x000fc8000f8e0008 */
[----:B------:R-:W-:Y:S01]  /*104d0*/  IMAD.WIDE.U32 R6, R121, UR6, R10 ;  /* 0x0000000679067c25 */ /* 0x000fe2000f8e000a */
[----:B------:R-:W-:-:S03]  /*104e0*/  IADD3 R54, P0, R4, UR4, RZ ;  /* 0x0000000404367c10 */ /* 0x000fc6000ff1e0ff */
[C---:B------:R-:W-:Y:S01]  /*104f0*/  IMAD R47, R121.reuse, UR7, R0 ;  /* 0x00000007792f7c24 */ /* 0x040fe2000f8e0200 */
[----:B------:R-:W-:Y:S01]  /*10500*/  IADD3 R58, P1, R6, UR4, RZ ;  /* 0x00000004063a7c10 */ /* 0x000fe2000ff3e0ff */
[----:B--2---:R-:W-:-:S03]  /*10510*/  IMAD.WIDE.U32 R48, R121, UR6, R48 ;  /* 0x0000000679307c25 */ /* 0x004fc6000f8e0030 */
[C---:B------:R-:W-:Y:S02]  /*10520*/  IADD3.X R55, R47.reuse, UR5, R5, P0, !PT ;  /* 0x000000052f377c10 */ /* 0x040fe400087fe405 */
[C---:B------:R-:W-:Y:S01]  /*10530*/  IADD3.X R59, R47.reuse, UR5, R7, P1, !PT ;  /* 0x000000052f3b7c10 */ /* 0x040fe20008ffe407 */
[----:B------:R-:W-:Y:S01]  /*10540*/  IMAD.IADD R47, R47, 0x1, R49 ;  /* 0x000000012f2f7824 */ /* 0x000fe200078e0231 */
        /* <DEDUP_REMOVED lines=8> */
[----:B------:R-:W-:Y:S01]  /*105d0*/  MOV R6, UR6 ;  /* 0x0000000600067c02 */ /* 0x000fe20008000f00 */
[----:B------:R-:W-:Y:S01]  /*105e0*/  IMAD.U32 R7, RZ, RZ, UR7 ;  /* 0x00000007ff077e24 */ /* 0x000fe2000f8e00ff */
[----:B------:R-:W-:Y:S01]  /*105f0*/  MOV R8, 0x70 ;  /* 0x0000007000087802 */ /* 0x000fe20000000f00 */
[----:B------:R-:W-:-:S02]  /*10600*/  IMAD.U32 R10, RZ, RZ, UR4 ;  /* 0x00000004ff0a7e24 */ /* 0x000fc4000f8e00ff */
[----:B------:R-:W-:Y:S02]  /*10610*/  IMAD.U32 R11, RZ, RZ, UR5 ;  /* 0x00000005ff0b7e24 */ /* 0x000fe4000f8e00ff */
[----:B------:R-:W-:Y:S02]  /*10620*/  IMAD.MOV.U32 R12, RZ, RZ, 0x1 ;  /* 0x00000001ff0c7424 */ /* 0x000fe400078e00ff */
[----:B-1----:R-:W-:-:S07]  /*10630*/  IMAD.MOV.U32 R13, RZ, RZ, RZ ;  /* 0x000000ffff0d7224 */ /* 0x002fce00078e00ff */
[----:B------:R-:W-:-:S07]  /*10640*/  LEPC R20, `(.L_x_532) ;  /* 0x000000001014794e */ /* 0x000fce0000000000 */
[----:B0-2---:R-:W-:Y:S05]  /*10650*/  CALL.ABS.NOINC R14 ;  /* 0x000000000e007343 */ /* 0x005fea0003c00000 */
.L_x_532:
[----:B------:R-:W-:Y:S01]  /*10660*/  ULDC.U8 UR4, c[0x0][0x3f0] ;  /* 0x0000fc0000047ab9 */ /* 0x000fe20000000000 */
[----:B------:R-:W-:Y:S01]  /*10670*/  IMAD R159, R145, -0x80, R159 ;  /* 0xffffff80919f7824 */ /* 0x000fe200078e029f */
[----:B------:R-:W-:Y:S01]  /*10680*/  ISETP.NE.AND P0, PT, RZ, UR4, PT ;  /* 0x00000004ff007c0c */ /* 0x000fe2000bf05270 */
[----:B------:R-:W-:Y:S03]  /*10690*/  BSSY B0, `(.L_x_533) ;  /* 0x0000664000007945 */ /* 0x000fe60003800000 */
[----:B------:R-:W-:-:S09]  /*106a0*/  VIMNMX R159, R159, 0x80, PT ;  /* 0x000000809f9f7848 */ /* 0x000fd20003fe0100 */
[----:B------:R-:W-:Y:S05]  /*106b0*/  @!P0 BRA `(.L_x_534) ;  /* 0x0000003000d08947 */ /* 0x000fea0003800000 */
        /* <DEDUP_REMOVED lines=13> */
[----:B------:R-:W-:Y:S01]  /*10790*/  CS2R R20, SRZ ;  /* 0x0000000000147805 */ /* 0x000fe2000001ff00 */
[----:B------:R-:W-:Y:S06]  /*107a0*/  @P0 BRA `(.L_x_536) ;  /* 0x0000000000900947 */ /* 0x000fec0003800000 */
[C---:B------:R-:W-:Y:S01]  /*107b0*/  VIADD R0, R16.reuse, 0x10 ;  /* 0x0000001010007836 */ /* 0x040fe20000000000 */
[----:B------:R-:W-:Y:S01]  /*107c0*/  ULDC UR4, c[0x0][0x3d4] ;  /* 0x0000f50000047ab9 */ /* 0x000fe20000000800 */
[C---:B------:R-:W-:Y:S02]  /*107d0*/  IADD3 R3, R16.reuse, 0x20, RZ ;  /* 0x0000002010037810 */ /* 0x040fe40007ffe0ff */
[----:B------:R-:W-:Y:S02]  /*107e0*/  CS2R R42, SRZ ;  /* 0x00000000002a7805 */ /* 0x000fe4000001ff00 */
[----:B------:R-:W-:Y:S02]  /*107f0*/  ISETP.GE.AND P5, PT, R16, UR4, PT ;  /* 0x0000000410007c0c */ /* 0x000fe4000bfa6270 */
[----:B------:R-:W-:Y:S02]  /*10800*/  CS2R R40, SRZ ;  /* 0x0000000000287805 */ /* 0x000fe4000001ff00 */
[----:B------:R-:W-:Y:S01]  /*10810*/  ISETP.GE.AND P4, PT, R0, UR4, PT ;  /* 0x0000000400007c0c */ /* 0x000fe2000bf86270 */
[C---:B------:R-:W-:Y:S01]  /*10820*/  VIADD R0, R16.reuse, 0x30 ;  /* 0x0000003010007836 */ /* 0x040fe20000000000 */
[----:B------:R-:W-:Y:S01]  /*10830*/  ISETP.GE.AND P3, PT, R3, UR4, PT ;  /* 0x0000000403007c0c */ /* 0x000fe2000bf66270 */
[----:B------:R-:W-:-:S03]  /*10840*/  VIADD R3, R16, 0x40 ;  /* 0x0000004010037836 */ /* 0x000fc60000000000 */
[----:B------:R-:W-:Y:S01]  /*10850*/  ISETP.GE.AND P2, PT, R0, UR4, PT ;  /* 0x0000000400007c0c */ /* 0x000fe2000bf46270 */
[----:B------:R-:W-:Y:S01]  /*10860*/  VIADD R0, R16, 0x50 ;  /* 0x0000005010007836 */ /* 0x000fe20000000000 */
[----:B------:R-:W-:Y:S01]  /*10870*/  ISETP.GE.AND P1, PT, R3, UR4, PT ;  /* 0x0000000403007c0c */ /* 0x000fe2000bf26270 */
[----:B------:R1:W5:Y:S04]  /*10880*/  @!P5 LDG.E.64 R42, desc[UR54][R52.64] ;  /* 0x00000036342ad981 */ /* 0x000368000c1e1b00 */
[----:B------:R1:W5:Y:S01]  /*10890*/  @!P5 LDG.E.64 R40, desc[UR54][R54.64] ;  /* 0x000000363628d981 */ /* 0x000362000c1e1b00 */
[----:B------:R-:W-:Y:S02]  /*108a0*/  ISETP.GE.AND P5, PT, R0, UR4, PT ;  /* 0x0000000400007c0c */ /* 0x000fe4000bfa6270 */
        /* <DEDUP_REMOVED lines=9> */
[----:B------:R-:W-:Y:S01]  /*10940*/  CS2R R8, SRZ ;  /* 0x0000000000087805 */ /* 0x000fe2000001ff00 */
[----:B------:R1:W5:Y:S04]  /*10950*/  @!P4 LDG.E.64 R38, desc[UR54][R52.64+0x10] ;  /* 0x000010363426c981 */ /* 0x000368000c1e1b00 */
        /* <DEDUP_REMOVED lines=8> */
[----:B------:R1:W5:Y:S02]  /*109e0*/  @!P5 LDG.E.64 R8, desc[UR54][R54.64+0x50] ;  /* 0x000050363608d981 */ /* 0x000364000c1e1b00 */
.L_x_536:
[----:B------:R-:W-:Y:S05]  /*109f0*/  BSYNC B1 ;  /* 0x0000000000017941 */ /* 0x000fea0003800000 */
.L_x_535:
[----:B------:R-:W-:-:S03]  /*10a00*/  UMOV UR4, 0xffffffff ;  /* 0xffffffff00047882 */ /* 0x000fc60000000000 */
[----:B------:R-:W-:Y:S05]  /*10a10*/  BRA.DIV UR4, `(.L_x_537) ;  /* 0x00000162047c7947 */ /* 0x000fea000b800000 */
.L_x_745:
[----:B------:R-:W-:-:S03]  /*10a20*/  UMOV UR4, 0xffffffff ;  /* 0xffffffff00047882 */ /* 0x000fc60000000000 */
[----:B------:R-:W-:Y:S05]  /*10a30*/  BRA.DIV UR4, `(.L_x_538) ;  /* 0x00000162049c7947 */ /* 0x000fea000b800000 */
.L_x_748:
[----:B------:R-:W-:-:S03]  /*10a40*/  UMOV UR4, 0xffffffff ;  /* 0xffffffff00047882 */ /* 0x000fc60000000000 */
[----:B------:R-:W-:Y:S05]  /*10a50*/  BRA.DIV UR4, `(.L_x_539) ;  /* 0x0000016204bc7947 */ /* 0x000fea000b800000 */
.L_x_751:
[----:B------:R-:W-:-:S03]  /*10a60*/  UMOV UR4, 0xffffffff ;  /* 0xffffffff00047882 */ /* 0x000fc60000000000 */
[----:B------:R-:W-:Y:S05]  /*10a70*/  BRA.DIV UR4, `(.L_x_540) ;  /* 0x0000016204dc7947 */ /* 0x000fea000b800000 */
.L_x_754:
[----:B------:R-:W-:Y:S01]  /*10a80*/  ULEA.HI UR4, UR43, UR43, URZ, 0x1 ;  /* 0x0000002b2b047291 */ /* 0x000fe2000f8f083f */
[----:B------:R-:W-:Y:S03]  /*10a90*/  BSSY B1, `(.L_x_541) ;  /* 0x0000007000017945 */ /* 0x000fe60003800000 */
[----:B------:R-:W-:-:S04]  /*10aa0*/  ULOP3.LUT UR4, UR4, 0xfffffffe, URZ, 0xc0, !UPT ;  /* 0xfffffffe04047892 */ /* 0x000fc8000f8ec03f */
[----:B------:R-:W-:-:S06]  /*10ab0*/  UIADD3 UR4, UR43, -UR4, URZ ;  /* 0x800000042b047290 */ /* 0x000fcc000fffe03f */
[----:B------:R-:W-:-:S04]  /*10ac0*/  MOV R3, UR4 ;  /* 0x0000000400037c02 */ /* 0x000fc80008000f00 */
[----:B------:R-:W-:-:S04]  /*10ad0*/  SHF.L.U32 R3, R3, 0x1f, RZ ;  /* 0x0000001f03037819 */ /* 0x000fc800000006ff */
[----:B------:R-:W2:Y:S02]  /*10ae0*/  SYNCS.PHASECHK.TRANS64.TRYWAIT P1, [R18+URZ+0x29800], R3 ;  /* 0x02980003120075a7 */ /* 0x000ea4000802017f */
[----:B--2---:R-:W-:Y:S05]  /*10af0*/  @!P1 BRA `(.L_x_542) ;  /* 0x0000016000e49947 */ /* 0x004fea0003800000 */
.L_x_755:
[----:B------:R-:W-:Y:S05]  /*10b00*/  BSYNC B1 ;  /* 0x0000000000017941 */ /* 0x000fea0003800000 */
.L_x_541:
[----:B------:R-:W-:Y:S05]  /*10b10*/  @P0 BRA `(.L_x_543) ;  /* 0x00000060006c0947 */ /* 0x000fea0003800000 */
[----:B--2---:R-:W2:Y:S01]  /*10b20*/  LDC R3, c[0x0][0x3d4] ;  /* 0x0000f500ff037b82 */ /* 0x004ea20000000800 */
[C---:B------:R-:W-:Y:S01]  /*10b30*/  VIADD R0, R16.reuse, 0x10 ;  /* 0x0000001010007836 */ /* 0x040fe20000000000 */
[----:B------:R-:W-:Y:S01]  /*10b40*/  BSSY B1, `(.L_x_544) ;  /* 0x0000083000017945 */ /* 0x000fe20003800000 */
[C---:B------:R-:W-:Y:S02]  /*10b50*/  VIADD R4, R16.reuse, 0x20 ;  /* 0x0000002010047836 */ /* 0x040fe40000000000 */
[C---:B------:R-:W-:Y:S01]  /*10b60*/  VIADD R6, R16.reuse, 0x30 ;  /* 0x0000003010067836 */ /* 0x040fe20000000000 */
[-C--:B--2---:R-:W-:Y:S02]  /*10b70*/  ISETP.GE.AND P0, PT, R16, R3.reuse, PT ;  /* 0x000000031000720c */ /* 0x084fe40003f06270 */
[-C--:B------:R-:W-:Y:S02]  /*10b80*/  ISETP.GE.AND P1, PT, R0, R3.reuse, PT ;  /* 0x000000030000720c */ /* 0x080fe40003f26270 */
[----:B------:R-:W-:Y:S01]  /*10b90*/  ISETP.GE.AND P2, PT, R4, R3, PT ;  /* 0x000000030400720c */ /* 0x000fe20003f46270 */
[C---:B------:R-:W-:Y:S01]  /*10ba0*/  VIADD R4, R16.reuse, 0x50 ;  /* 0x0000005010047836 */ /* 0x040fe20000000000 */
[----:B------:R-:W-:-:S02]  /*10bb0*/  IADD3 R0, R16, 0x40, RZ ;  /* 0x0000004010007810 */ /* 0x000fc40007ffe0ff */
[-C--:B------:R-:W-:Y:S02]  /*10bc0*/  ISETP.GE.AND P3, PT, R6, R3.reuse, PT ;  /* 0x000000030600720c */ /* 0x080fe40003f66270 */
[-C--:B------:R-:W-:Y:S01]  /*10bd0*/  ISETP.GE.AND P4, PT, R0, R3.reuse, PT ;  /* 0x000000030000720c */ /* 0x080fe20003f86270 */
[----:B------:R-:W-:Y:S01]  /*10be0*/  IMAD.IADD R0, R18, 0x1, R202 ;  /* 0x0000000112007824 */ /* 0x000fe200078e02ca */
[----:B------:R-:W-:Y:S01]  /*10bf0*/  ISETP.GE.AND P5, PT, R4, R3, PT ;  /* 0x000000030400720c */ /* 0x000fe20003fa6270 */
[----:B------:R-:W-:-:S12]  /*10c00*/  @P0 BRA `(.L_x_545) ;  /* 0x0000000400d80947 */ /* 0x000fd80003800000 */
[----:B------:R-:W2:Y:S01]  /*10c10*/  LDS.128 R4, [R0+0x14400] ;  /* 0x0144000000047984 */ /* 0x000ea20000000c00 */
[----:B-----5:R-:W-:Y:S02]  /*10c20*/  SHF.R.U32.HI R10, RZ, 0x8, R42 ;  /* 0x00000008ff0a7819 */ /* 0x020fe4000001162a */
[----:B------:R-:W-:Y:S02]  /*10c30*/  LOP3.LUT R3, R42, 0xff, RZ, 0xc0, !PT ;  /* 0x000000ff2a037812 */ /* 0x000fe400078ec0ff */
[----:B------:R-:W-:Y:S02]  /*10c40*/  LOP3.LUT R10, R10, 0xff, RZ, 0xc0, !PT ;  /* 0x000000ff0a0a7812 */ /* 0x000fe400078ec0ff */
[----:B------:R-:W-:Y:S02]  /*10c50*/  SHF.R.U32.HI R12, RZ, 0x8, R43 ;  /* 0x00000008ff0c7819 */ /* 0x000fe4000001162b */
[----:B------:R-:W-:Y:S02]  /*10c60*/  PRMT R3, R10, 0x7604, R3 ;  /* 0x000076040a037816 */ /* 0x000fe40000000003 */
[----:B------:R-:W-:-:S02]  /*10c70*/  LOP3.LUT R11, R43, 0xff, RZ, 0xc0, !PT ;  /* 0x000000ff2b0b7812 */ /* 0x000fc400078ec0ff */
[----:B------:R-:W-:Y:S02]  /*10c80*/  LOP3.LUT R12, R12, 0xff, RZ, 0xc0, !PT ;  /* 0x000000ff0c0c7812 */ /* 0x000fe400078ec0ff */
[----:B------:R-:W-:Y:S02]  /*10c90*/  SHF.R.U32.HI R44, RZ, 0x10, R43 ;  /* 0x00000010ff2c7819 */ /* 0x000fe4000001162b */
[----:B------:R-:W-:Y:S02]  /*10ca0*/  SHF.R.U32.HI R15, RZ, 0x8, R41 ;  /* 0x00000008ff0f7819 */ /* 0x000fe40000011629 */
[----:B------:R-:W-:Y:S02]  /*10cb0*/  SHF.R.U32.HI R10, RZ, 0x8, R40 ;  /* 0x00000008ff0a7819 */ /* 0x000fe40000011628 */
[----:B------:R-:W-:Y:S02]  /*10cc0*/  PRMT R11, R12, 0x7604, R11 ;  /* 0x000076040c0b7816 */ /* 0x000fe4000000000b */
[----:B------:R-:W-:-:S02]  /*10cd0*/  LOP3.LUT R14, R41, 0xff, RZ, 0xc0, !PT ;  /* 0x000000ff290e7812 */ /* 0x000fc400078ec0ff */
[----:B------:R-:W-:Y:S02]  /*10ce0*/  LOP3.LUT R15, R15, 0xff, RZ, 0xc0, !PT ;  /* 0x000000ff0f0f7812 */ /* 0x000fe400078ec0ff */
[----:B------:R-:W-:Y:S02]  /*10cf0*/  SHF.R.U32.HI R45, RZ, 0x10, R41 ;  /* 0x00000010ff2d7819 */ /* 0x000fe40000011629 */
[----:B------:R-:W-:Y:S01]  /*10d00*/  LOP3.LUT R13, R10, 0xff, RZ, 0xc0, !PT ;  /* 0x000000ff0a0d7812 */ /* 0x000fe200078ec0ff */
[----:B------:R-:W-:Y:S01]  /*10d10*/  IMAD.U32 R10, R44, 0x10000, RZ ;  /* 0x000100002c0a7824 */ /* 0x000fe200078e00ff */
[----:B------:R-:W-:Y:S02]  /*10d20*/  LOP3.LUT R12, R40, 0xff, RZ, 0xc0, !PT ;  /* 0x000000ff280c7812 */ /* 0x000fe400078ec0ff */
[----:B------:R-:W-:Y:S02]  /*10d30*/  PRMT R14, R15, 0x7604, R14 ;  /* 0x000076040f0e7816 */ /* 0x000fe4000000000e */
[----:B------:R-:W-:-:S02]  /*10d40*/  SHF.L.U32 R45, R45, 0x10, RZ ;  /* 0x000000102d2d7819 */ /* 0x000fc400000006ff */
[----:B------:R-:W-:Y:S02]  /*10d50*/  PRMT R15, R13, 0x7604, R12 ;  /* 0x000076040d0f7816 */ /* 0x000fe4000000000c */
[----:B------:R-:W-:Y:S02]  /*10d60*/  LOP3.LUT R13, R11, 0xff0000, R10, 0xf8, !PT ;  /* 0x00ff00000b0d7812 */ /* 0x000fe400078ef80a */
[----:B------:R-:W-:Y:S02]  /*10d70*/  LOP3.LUT R11, R3, 0xff0000, R42, 0xf8, !PT ;  /* 0x00ff0000030b7812 */ /* 0x000fe400078ef82a */
[----:B------:R-:W-:Y:S02]  /*10d80*/  LOP3.LUT R45, R14, 0xff0000, R45, 0xf8, !PT ;  /* 0x00ff00000e2d7812 */ /* 0x000fe400078ef82d */
[----:B------:R-:W-:Y:S02]  /*10d90*/  LOP3.LUT R15, R15, 0xff0000, R40, 0xf8, !PT ;  /* 0x00ff00000f0f7812 */ /* 0x000fe400078ef828 */
[----:B------:R-:W-:-:S02]  /*10da0*/  LOP3.LUT R14, R11, 0xff000000, R42, 0xf8, !PT ;  /* 0xff0000000b0e7812 */ /* 0x000fc400078ef82a */
[----:B------:R-:W-:Y:S02]  /*10db0*/  LOP3.LUT R45, R45, 0xff000000, R41, 0xf8, !PT ;  /* 0xff0000002d2d7812 */ /* 0x000fe400078ef829 */
[----:B------:R-:W-:Y:S02]  /*10dc0*/  LOP3.LUT R42, R13, 0xff000000, R43, 0xf8, !PT ;  /* 0xff0000000d2a7812 */ /* 0x000fe400078ef82b */
[----:B------:R-:W-:Y:S02]  /*10dd0*/  LOP3.LUT R41, R15, 0xff000000, R40, 0xf8, !PT ;  /* 0xff0000000f297812 */ /* 0x000fe400078ef828 */
[----:B--2---:R-:W-:Y:S02]  /*10de0*/  F2FP.F16.E4M3.UNPACK_B R3, R6.H1 ;  /* 0x00000006ff03723e */ /* 0x004fe400030006ff */
[----:B------:R-:W-:Y:S02]  /*10df0*/  F2FP.F16.E4M3.UNPACK_B R43, R45 ;  /* 0x0000002dff2b723e */ /* 0x000fe400020006ff */
[----:B------:R-:W-:Y:S01]  /*10e00*/  F2FP.F16.E4M3.UNPACK_B R15, R42 ;  /* 0x0000002aff0f723e */ /* 0x000fe200020006ff */
[----:B------:R-:W-:Y:S01]  /*10e10*/  HADD2.F32 R10, -RZ, R3.H1_H1 ;  /* 0x30000003ff0a7230 */ /* 0x000fe20000004100 */
[----:B------:R-:W-:Y:S01]  /*10e20*/  F2FP.F16.E4M3.UNPACK_B R6, R6 ;  /* 0x00000006ff06723e */ /* 0x000fe200020006ff */
[----:B------:R-:W-:Y:S01]  /*10e30*/  HADD2.F32 R44, -RZ, R43.H1_H1 ;  /* 0x3000002bff2c7230 */ /* 0x000fe20000004100 */
[-C--:B------:R-:W-:Y:S01]  /*10e40*/  F2FP.F16.E4M3.UNPACK_B R12, R7.reuse ;  /* 0x00000007ff0c723e */ /* 0x080fe200020006ff */
[----:B------:R-:W-:Y:S01]  /*10e50*/  HADD2.F32 R40, -RZ, R15.H1_H1 ;  /* 0x3000000fff287230 */ /* 0x000fe20000004100 */
[----:B------:R-:W-:Y:S01]  /*10e60*/  F2FP.F16.E4M3.UNPACK_B R13, R7.H1 ;  /* 0x00000007ff0d723e */ /* 0x000fe200030006ff */
[----:B------:R-:W-:-:S02]  /*10e70*/  HADD2.F32 R11, -RZ, R3.H0_H0 ;  /* 0x20000003ff0b7230 */ /* 0x000fc40000004100 */
[C---:B------:R-:W-:Y:S01]  /*10e80*/  FMUL.FTZ R46, R10.reuse, R44 ;  /* 0x0000002c0a2e7220 */ /* 0x040fe20000410000 */
[-C--:B------:R-:W-:Y:S01]  /*10e90*/  F2FP.F16.E4M3.UNPACK_B R7, R5.reuse ;  /* 0x00000005ff07723e */ /* 0x080fe200020006ff */
[-C--:B------:R-:W-:Y:S01]  /*10ea0*/  FMUL.FTZ R49, R10, R40.reuse ;  /* 0x000000280a317220 */ /* 0x080fe20000410000 */
[----:B------:R-:W-:Y:S01]  /*10eb0*/  F2FP.F16.E4M3.UNPACK_B R10, R5.H1 ;  /* 0x00000005ff0a723e */ /* 0x000fe200030006ff */
[----:B------:R-:W-:Y:S02]  /*10ec0*/  HADD2.F32 R43, -RZ, R43.H0_H0 ;  /* 0x2000002bff2b7230 */ /* 0x000fe40000004100 */
[C---:B------:R-:W-:Y:S01]  /*10ed0*/  FFMA.FTZ R47, R11.reuse, R40, -R46 ;  /* 0x000000280b2f7223 */ /* 0x040fe2000001082e */
[--C-:B------:R-:W-:Y:S02]  /*10ee0*/  HADD2.F32 R5, -RZ, R6.reuse.H1_H1 ;  /* 0x30000006ff057230 */ /* 0x100fe40000004100 */
[----:B------:R-:W-:Y:S01]  /*10ef0*/  FFMA.FTZ R48, R11, R44, R49 ;  /* 0x0000002c0b307223 */ /* 0x000fe20000010031 */
[----:B------:R-:W-:Y:S01]  /*10f00*/  HADD2.F32 R15, -RZ, R15.H0_H0 ;  /* 0x2000000fff0f7230 */ /* 0x000fe20000004100 */
[----:B------:R-:W-:Y:S01]  /*10f10*/  F2FP.F16.E4M3.UNPACK_B R45, R45.H1 ;  /* 0x0000002dff2d723e */ /* 0x000fe200030006ff */
[----:B------:R-:W-:Y:S01]  /*10f20*/  HADD2.F32 R6, -RZ, R6.H0_H0 ;  /* 0x20000006ff067230 */ /* 0x000fe20000004100 */
[----:B------:R-:W-:Y:S01]  /*10f30*/  F2FP.F16.E4M3.UNPACK_B R42, R42.H1 ;  /* 0x0000002aff2a723e */ /* 0x000fe200030006ff */
[C---:B------:R-:W-:Y:S01]  /*10f40*/  FMUL.FTZ R11, R5.reuse, R43 ;  /* 0x0000002b050b7220 */ /* 0x040fe20000410000 */
[----:B------:R-:W-:Y:S01]  /*10f50*/  FMUL.FTZ R46, R5, R15 ;  /* 0x0000000f052e7220 */ /* 0x000fe20000410000 */
[----:B------:R-:W-:Y:S01]  /*10f60*/  HADD2.F32 R5, -RZ, R12.H1_H1 ;  /* 0x3000000cff057230 */ /* 0x000fe20000004100 */
[----:B------:R-:W-:Y:S01]  /*10f70*/  F2FP.F16.E4M3.UNPACK_B R3, R4 ;  /* 0x00000004ff03723e */ /* 0x000fe200020006ff */
[----:B------:R-:W-:-:S02]  /*10f80*/  HADD2.F32 R40, -RZ, R45.H0_H0 ;  /* 0x2000002dff287230 */ /* 0x000fc40000004100 */
[C---:B------:R-:W-:Y:S01]  /*10f90*/  FFMA.FTZ R44, R6.reuse, R15, -R11 ;  /* 0x0000000f062c7223 */ /* 0x040fe2000001080b */
[----:B------:R-:W-:Y:S02]  /*10fa0*/  HADD2.F32 R11, -RZ, R42.H0_H0 ;  /* 0x2000002aff0b7230 */ /* 0x000fe40000004100 */
[----:B------:R-:W-:Y:S01]  /*10fb0*/  FFMA.FTZ R43, R6, R43, R46 ;  /* 0x0000002b062b7223 */ /* 0x000fe2000001002e */
[----:B------:R-:W-:Y:S02]  /*10fc0*/  HADD2.F32 R12, -RZ, R12.H0_H0 ;  /* 0x2000000cff0c7230 */ /* 0x000fe40000004100 */
[C---:B------:R-:W-:Y:S01]  /*10fd0*/  FMUL.FTZ R15, R5.reuse, R40 ;  /* 0x00000028050f7220 */ /* 0x040fe20000410000 */
[----:B------:R-:W-:Y:S02]  /*10fe0*/  HADD2.F32 R45, -RZ, R45.H1_H1 ;  /* 0x3000002dff2d7230 */ /* 0x000fe40000004100 */
[----:B------:R-:W-:Y:S01]  /*10ff0*/  FMUL.FTZ R5, R5, R11 ;  /* 0x0000000b05057220 */ /* 0x000fe20000410000 */
[----:B------:R-:W-:-:S02]  /*11000*/  HADD2.F32 R6, -RZ, R13.H1_H1 ;  /* 0x3000000dff067230 */ /* 0x000fc40000004100 */
[C---:B------:R-:W-:Y:S01]  /*11010*/  FFMA.FTZ R46, R12.reuse, R11, -R15 ;  /* 0x0000000b0c2e7223 */ /* 0x040fe2000001080f */
[----:B------:R-:W-:Y:S02]  /*11020*/  HADD2.F32 R42, -RZ, R42.H1_H1 ;  /* 0x3000002aff2a7230 */ /* 0x000fe40000004100 */
[----:B------:R-:W-:Y:S01]  /*11030*/  FFMA.FTZ R49, R12, R40, R5 ;  /* 0x000000280c317223 */ /* 0x000fe20000010005 */
[----:B------:R-:W-:Y:S02]  /*11040*/  HADD2.F32 R13, -RZ, R13.H0_H0 ;  /* 0x2000000dff0d7230 */ /* 0x000fe40000004100 */
[C---:B-1----:R-:W-:Y:S01]  /*11050*/  FMUL.FTZ R52, R6.reuse, R45 ;  /* 0x0000002d06347220 */ /* 0x042fe20000410000 */
[----:B------:R-:W-:Y:S01]  /*11060*/  F2FP.F16.E4M3.UNPACK_B R5, R41 ;  /* 0x00000029ff05723e */ /* 0x000fe200020006ff */
[----:B------:R-:W-:Y:S01]  /*11070*/  FMUL.FTZ R12, R6, R42 ;  /* 0x0000002a060c7220 */ /* 0x000fe20000410000 */
[----:B------:R-:W-:Y:S01]  /*11080*/  F2FP.F16.E4M3.UNPACK_B R4, R4.H1 ;  /* 0x00000004ff04723e */ /* 0x000fe200030006ff */
[C---:B------:R-:W-:Y:S01]  /*11090*/  FFMA.FTZ R52, R13.reuse, R42, -R52 ;  /* 0x0000002a0d347223 */ /* 0x040fe20000010834 */
[-C--:B------:R-:W-:Y:S01]  /*110a0*/  F2FP.F16.E4M3.UNPACK_B R11, R14.reuse ;  /* 0x0000000eff0b723e */ /* 0x080fe200020006ff */
[----:B------:R-:W-:Y:S01]  /*110b0*/  FFMA.FTZ R45, R13, R45, R12 ;  /* 0x0000002d0d2d7223 */ /* 0x000fe2000001000c */
[--C-:B------:R-:W-:Y:S01]  /*110c0*/  HADD2.F32 R15, -RZ, R5.reuse.H1_H1 ;  /* 0x30000005ff0f7230 */ /* 0x100fe20000004100 */
[----:B------:R-:W-:Y:S01]  /*110d0*/  F2FP.F16.E4M3.UNPACK_B R14, R14.H1 ;  /* 0x0000000eff0e723e */ /* 0x000fe200030006ff */
[----:B------:R-:W-:Y:S01]  /*110e0*/  HADD2.F32 R13, -RZ, R5.H0_H0 ;  /* 0x20000005ff0d7230 */ /* 0x000fe20000004100 */
[----:B------:R-:W-:Y:S01]  /*110f0*/  F2FP.F16.E4M3.UNPACK_B R41, R41.H1 ;  /* 0x00000029ff29723e */ /* 0x000fe200030006ff */
[----:B------:R-:W-:-:S02]  /*11100*/  HADD2.F32 R6, -RZ, R4.H1_H1 ;  /* 0x30000004ff067230 */ /* 0x000fc40000004100 */
[----:B------:R-:W-:Y:S02]  /*11110*/  HADD2.F32 R12, -RZ, R11.H1_H1 ;  /* 0x3000000bff0c7230 */ /* 0x000fe40000004100 */
[----:B------:R-:W-:Y:S02]  /*11120*/  HADD2.F32 R5, -RZ, R4.H0_H0 ;  /* 0x20000004ff057230 */ /* 0x000fe40000004100 */
[C---:B------:R-:W-:Y:S01]  /*11130*/  FMUL.FTZ R40, R6.reuse, R15 ;  /* 0x0000000f06287220 */ /* 0x040fe20000410000 */
[----:B------:R-:W-:Y:S02]  /*11140*/  HADD2.F32 R4, -RZ, R3.H1_H1 ;  /* 0x30000003ff047230 */ /* 0x000fe40000004100 */
[-C--:B------:R-:W-:Y:S01]  /*11150*/  FMUL.FTZ R42, R6, R12.reuse ;  /* 0x0000000c062a7220 */ /* 0x080fe20000410000 */
[----:B------:R-:W-:Y:S02]  /*11160*/  HADD2.F32 R11, -RZ, R11.H0_H0 ;  /* 0x2000000bff0b7230 */ /* 0x000fe40000004100 */
[----:B------:R-:W-:Y:S01]  /*11170*/  FFMA.FTZ R40, R5, R12, -R40 ;  /* 0x0000000c05287223 */ /* 0x000fe20000010828 */
[----:B------:R-:W-:-:S02]  /*11180*/  HADD2.F32 R3, -RZ, R3.H0_H0 ;  /* 0x20000003ff037230 */ /* 0x000fc40000004100 */
[C---:B------:R-:W-:Y:S01]  /*11190*/  FMUL.FTZ R6, R4.reuse, R13 ;  /* 0x0000000d04067220 */ /* 0x040fe20000410000 */
[----:B------:R-:W-:Y:S01]  /*111a0*/  FFMA.FTZ R15, R5, R15, R42 ;  /* 0x0000000f050f7223 */ /* 0x000fe2000001002a */
[-C--:B------:R-:W-:Y:S01]  /*111b0*/  FMUL.FTZ R4, R4, R11.reuse ;  /* 0x0000000b04047220 */ /* 0x080fe20000410000 */
[----:B------:R-:W-:Y:S02]  /*111c0*/  HADD2.F32 R5, -RZ, R14.H1_H1 ;  /* 0x3000000eff057230 */ /* 0x000fe40000004100 */
[C---:B------:R-:W-:Y:S01]  /*111d0*/  FFMA.FTZ R12, R3.reuse, R11, -R6 ;  /* 0x0000000b030c7223 */ /* 0x040fe20000010806 */
[--C-:B------:R-:W-:Y:S02]  /*111e0*/  HADD2.F32 R11, -RZ, R41.reuse.H1_H1 ;  /* 0x30000029ff0b7230 */ /* 0x100fe40000004100 */
[----:B------:R-:W-:Y:S01]  /*111f0*/  FFMA.FTZ R13, R3, R13, R4 ;  /* 0x0000000d030d7223 */ /* 0x000fe20000010004 */
[----:B------:R-:W-:Y:S02]  /*11200*/  HADD2.F32 R4, -RZ, R10.H1_H1 ;  /* 0x3000000aff047230 */ /* 0x000fe40000004100 */
[----:B------:R-:W-:-:S02]  /*11210*/  HADD2.F32 R6, -RZ, R41.H0_H0 ;  /* 0x20000029ff067230 */ /* 0x000fc40000004100 */
[--C-:B------:R-:W-:Y:S02]  /*11220*/  HADD2.F32 R3, -RZ, R7.reuse.H1_H1 ;  /* 0x30000007ff037230 */ /* 0x100fe40000004100 */
[C---:B------:R-:W-:Y:S01]  /*11230*/  FMUL.FTZ R41, R4.reuse, R11 ;  /* 0x0000000b04297220 */ /* 0x040fe20000410000 */
[----:B------:R-:W-:Y:S02]  /*11240*/  HADD2.F32 R14, -RZ, R14.H0_H0 ;  /* 0x2000000eff0e7230 */ /* 0x000fe40000004100 */
[-C--:B------:R-:W-:Y:S01]  /*11250*/  FMUL.FTZ R42, R4, R5.reuse ;  /* 0x00000005042a7220 */ /* 0x080fe20000410000 */
[----:B------:R-:W-:Y:S02]  /*11260*/  HADD2.F32 R10, -RZ, R10.H0_H0 ;  /* 0x2000000aff0a7230 */ /* 0x000fe40000004100 */
[C---:B------:R-:W-:Y:S01]  /*11270*/  FMUL.FTZ R4, R3.reuse, R6 ;  /* 0x0000000603047220 */ /* 0x040fe20000410000 */
[----:B------:R-:W-:Y:S02]  /*11280*/  HADD2.F32 R7, -RZ, R7.H0_H0 ;  /* 0x20000007ff077230 */ /* 0x000fe40000004100 */
[-C--:B------:R-:W-:Y:S01]  /*11290*/  FMUL.FTZ R3, R3, R14.reuse ;  /* 0x0000000e03037220 */ /* 0x080fe20000410000 */
[C---:B------:R-:W-:Y:S01]  /*112a0*/  FFMA.FTZ R41, R10.reuse, R5, -R41 ;  /* 0x000000050a297223 */ /* 0x040fe20000010829 */
[----:B------:R-:W-:Y:S01]  /*112b0*/  FFMA.FTZ R42, R10, R11, R42 ;  /* 0x0000000b0a2a7223 */ /* 0x000fe2000001002a */
[C---:B------:R-:W-:Y:S01]  /*112c0*/  FFMA.FTZ R5, R7.reuse, R14, -R4 ;  /* 0x0000000e07057223 */ /* 0x040fe20000010804 */
[----:B------:R-:W-:Y:S01]  /*112d0*/  FFMA.FTZ R10, R7, R6, R3 ;  /* 0x00000006070a7223 */ /* 0x000fe20000010003 */
[----:B------:R-:W-:-:S02]  /*112e0*/  F2FP.SATFINITE.E4M3.F32.PACK_AB_MERGE_C R6, R48, R47, RZ ;  /* 0x0000002f3006723e */ /* 0x000fc400048070ff */
[----:B------:R-:W-:Y:S02]  /*112f0*/  F2FP.SATFINITE.E4M3.F32.PACK_AB_MERGE_C R7, R45, R52, RZ ;  /* 0x000000342d07723e */ /* 0x000fe400048070ff */
[----:B------:R-:W-:Y:S02]  /*11300*/  F2FP.SATFINITE.E4M3.F32.PACK_AB_MERGE_C R4, R15, R40, RZ ;  /* 0x000000280f04723e */ /* 0x000fe400048070ff */
[----:B------:R-:W-:Y:S02]  /*11310*/  F2FP.SATFINITE.E4M3.F32.PACK_AB_MERGE_C R41, R42, R41, RZ ;  /* 0x000000292a29723e */ /* 0x000fe400048070ff */
[----:B------:R-:W-:Y:S02]  /*11320*/  F2FP.SATFINITE.E4M3.F32.PACK_AB_MERGE_C R6, R43, R44, R6 ;  /* 0x0000002c2b06723e */ /* 0x000fe40004807006 */
[----:B------:R-:W-:Y:S02]  /*11330*/  F2FP.SATFINITE.E4M3.F32.PACK_AB_MERGE_C R7, R49, R46, R7 ;  /* 0x0000002e3107723e */ /* 0x000fe40004807007 */
[----:B------:R-:W-:-:S02]  /*11340*/  F2FP.SATFINITE.E4M3.F32.PACK_AB_MERGE_C R4, R13, R12, R4 ;  /* 0x0000000c0d04723e */ /* 0x000fc40004807004 */
[----:B------:R-:W-:-:S05]  /*11350*/  F2FP.SATFINITE.E4M3.F32.PACK_AB_MERGE_C R5, R10, R5, R41 ;  /* 0x000000050a05723e */ /* 0x000fca0004807029 */
[----:B------:R2:W-:Y:S02]  /*11360*/  STS.128 [R0+0x14400], R4 ;  /* 0x0144000400007388 */ /* 0x0005e40000000c00 */
.L_x_545:
[----:B------:R-:W-:Y:S05]  /*11370*/  BSYNC B1 ;  /* 0x0000000000017941 */ /* 0x000fea0003800000 */
.L_x_544:
[----:B------:R-:W-:Y:S04]  /*11380*/  BSSY B1, `(.L_x_546) ;  /* 0x000007c000017945 */ /* 0x000fe80003800000 */
[----:B------:R-:W-:Y:S05]  /*11390*/  @P1 BRA `(.L_x_547) ;  /* 0x0000000400e81947 */ /* 0x000fea0003800000 */
[----:B--2---:R-:W2:Y:S01]  /*113a0*/  LDS.128 R4, [R213] ;  /* 0x00000000d5047984 */ /* 0x004ea20000000c00 */
[----:B-----5:R-:W-:Y:S02]  /*113b0*/  SHF.R.U32.HI R3, RZ, 0x8, R38 ;  /* 0x00000008ff037819 */ /* 0x020fe40000011626 */
[----:B------:R-:W-:Y:S02]  /*113c0*/  SHF.R.U32.HI R11, RZ, 0x8, R39 ;  /* 0x00000008ff0b7819 */ /* 0x000fe40000011627 */
[----:B------:R-:W-:Y:S02]  /*113d0*/  SHF.R.U32.HI R40, RZ, 0x8, R37 ;  /* 0x00000008ff287819 */ /* 0x000fe40000011625 */
[----:B------:R-:W-:Y:S02]  /*113e0*/  LOP3.LUT R10, R38, 0xff, RZ, 0xc0, !PT ;  /* 0x000000ff260a7812 */ /* 0x000fe400078ec0ff */
[----:B------:R-:W-:Y:S02]  /*113f0*/  SHF.R.U32.HI R13, RZ, 0x8, R36 ;  /* 0x00000008ff0d7819 */ /* 0x000fe40000011624 */
[----:B------:R-:W-:-:S02]  /*11400*/  LOP3.LUT R3, R3, 0xff, RZ, 0xc0, !PT ;  /* 0x000000ff03037812 */ /* 0x000fc400078ec0ff */
[----:B------:R-:W-:Y:S02]  /*11410*/  LOP3.LUT R12, R39, 0xff, RZ, 0xc0, !PT ;  /* 0x000000ff270c7812 */ /* 0x000fe400078ec0ff */
[----:B------:R-:W-:Y:S02]  /*11420*/  LOP3.LUT R41, R37, 0xff, RZ, 0xc0, !PT ;  /* 0x000000ff25297812 */ /* 0x000fe400078ec0ff */
[----:B------:R-:W-:Y:S02]  /*11430*/  LOP3.LUT R11, R11, 0xff, RZ, 0xc0, !PT ;  /* 0x000000ff0b0b7812 */ /* 0x000fe400078ec0ff */
[----:B------:R-:W-:Y:S02]  /*11440*/  LOP3.LUT R40, R40, 0xff, RZ, 0xc0, !PT ;  /* 0x000000ff28287812 */ /* 0x000fe400078ec0ff */
[----:B------:R-:W-:Y:S02]  /*11450*/  LOP3.LUT R14, R13, 0xff, RZ, 0xc0, !PT ;  /* 0x000000ff0d0e7812 */ /* 0x000fe400078ec0ff */
[----:B------:R-:W-:-:S02]  /*11460*/  PRMT R10, R3, 0x7604, R10 ;  /* 0x00007604030a7816 */ /* 0x000fc4000000000a */
[----:B------:R-:W-:Y:S02]  /*11470*/  PRMT R13, R11, 0x7604, R12 ;  /* 0x000076040b0d7816 */ /* 0x000fe4000000000c */
[----:B------:R-:W-:Y:S02]  /*11480*/  PRMT R41, R40, 0x7604, R41 ;  /* 0x0000760428297816 */ /* 0x000fe40000000029 */
[----:B------:R-:W-:Y:S02]  /*11490*/  SHF.R.U32.HI R3, RZ, 0x10, R38 ;  /* 0x00000010ff037819 */ /* 0x000fe40000011626 */
[----:B------:R-:W-:Y:S02]  /*114a0*/  SHF.R.U32.HI R12, RZ, 0x10, R39 ;  /* 0x00000010ff0c7819 */ /* 0x000fe40000011627 */
[----:B------:R-:W-:Y:S02]  /*114b0*/  SHF.R.U32.HI R40, RZ, 0x10, R37 ;  /* 0x00000010ff287819 */ /* 0x000fe40000011625 */
[----:B------:R-:W-:-:S02]  /*114c0*/  LOP3.LUT R15, R36, 0xff, RZ, 0xc0, !PT ;  /* 0x000000ff240f7812 */ /* 0x000fc400078ec0ff */
[----:B------:R-:W-:Y:S02]  /*114d0*/  SHF.R.U32.HI R11, RZ, 0x10, R36 ;  /* 0x00000010ff0b7819 */ /* 0x000fe40000011624 */
[----:B------:R-:W-:Y:S02]  /*114e0*/  LOP3.LUT R3, R3, 0xff, RZ, 0xc0, !PT ;  /* 0x000000ff03037812 */ /* 0x000fe400078ec0ff */
[----:B------:R-:W-:Y:S02]  /*114f0*/  LOP3.LUT R12, R12, 0xff, RZ, 0xc0, !PT ;  /* 0x000000ff0c0c7812 */ /* 0x000fe400078ec0ff */
[----:B------:R-:W-:Y:S02]  /*11500*/  LOP3.LUT R40, R40, 0xff, RZ, 0xc0, !PT ;  /* 0x000000ff28287812 */ /* 0x000fe400078ec0ff */
[----:B------:R-:W-:Y:S02]  /*11510*/  PRMT R15, R14, 0x7604, R15 ;  /* 0x000076040e0f7816 */ /* 0x000fe4000000000f */
[----:B------:R-:W-:-:S02]  /*11520*/  LOP3.LUT R14, R11, 0xff, RZ, 0xc0, !PT ;  /* 0x000000ff0b0e7812 */ /* 0x000fc400078ec0ff */
[----:B------:R-:W-:Y:S02]  /*11530*/  PRMT R11, R3, 0x7054, R10 ;  /* 0x00007054030b7816 */ /* 0x000fe4000000000a */
[----:B------:R-:W-:Y:S02]  /*11540*/  PRMT R13, R12, 0x7054, R13 ;  /* 0x000070540c0d7816 */ /* 0x000fe4000000000d */
[----:B------:R-:W-:Y:S02]  /*11550*/  PRMT R41, R40, 0x7054, R41 ;  /* 0x0000705428297816 */ /* 0x000fe40000000029 */
[----:B------:R-:W-:Y:S02]  /*11560*/  PRMT R15, R14, 0x7054, R15 ;  /* 0x000070540e0f7816 */ /* 0x000fe4000000000f */
[----:B------:R-:W-:Y:S02]  /*11570*/  LOP3.LUT R14, R11, 0xff000000, R38, 0xf8, !PT ;  /* 0xff0000000b0e7812 */ /* 0x000fe400078ef826 */
[----:B------:R-:W-:-:S02]  /*11580*/  LOP3.LUT R41, R41, 0xff000000, R37, 0xf8, !PT ;  /* 0xff00000029297812 */ /* 0x000fc400078ef825 */
        /* <DEDUP_REMOVED lines=41> */
[C---:B------:R-:W-:Y:S01]  /*11820*/  FMUL.FTZ R46, R6.reuse, R41 ;  /* 0x00000029062e7220 */ /* 0x040fe20000410000 */
        /* <DEDUP_REMOVED lines=48> */
[----:B------:R3:W-:Y:S02]  /*11b30*/  STS.128 [R213], R4 ;  /* 0x00000004d5007388 */ /* 0x0007e40000000c00 */
.L_x_547:
[----:B------:R-:W-:Y:S05]  /*11b40*/  BSYNC B1 ;  /* 0x0000000000017941 */ /* 0x000fea0003800000 */
.L_x_546:
[----:B------:R-:W-:Y:S04]  /*11b50*/  BSSY B1, `(.L_x_548) ;  /* 0x0000078000017945 */ /* 0x000fe80003800000 */
[----:B------:R-:W-:Y:S05]  /*11b60*/  @P2 BRA `(.L_x_549) ;  /* 0x0000000400d82947 */ /* 0x000fea0003800000 */
[----:B--23--:R-:W2:Y:S01]  /*11b70*/  LDS.128 R4, [R0+0x16400] ;  /* 0x0164000000047984 */ /* 0x00cea20000000c00 */
        /* <DEDUP_REMOVED lines=8> */
[--C-:B------:R-:W-:Y:S02]  /*11c00*/  SHF.R.U32.HI R15, RZ, 0x8, R33.reuse ;  /* 0x00000008ff0f7819 */ /* 0x100fe40000011621 */
[----:B------:R-:W-:Y:S02]  /*11c10*/  SHF.R.U32.HI R10, RZ, 0x8, R32 ;  /* 0x00000008ff0a7819 */ /* 0x000fe40000011620 */
[----:B------:R-:W-:Y:S02]  /*11c20*/  SHF.R.U32.HI R37, RZ, 0x10, R33 ;  /* 0x00000010ff257819 */ /* 0x000fe40000011621 */
[----:B------:R-:W-:-:S02]  /*11c30*/  PRMT R11, R12, 0x7604, R11 ;  /* 0x000076040c0b7816 */ /* 0x000fc4000000000b */
[----:B------:R-:W-:Y:S01]  /*11c40*/  LOP3.LUT R14, R33, 0xff, RZ, 0xc0, !PT ;  /* 0x000000ff210e7812 */ /* 0x000fe200078ec0ff */
[----:B------:R-:W-:Y:S01]  /*11c50*/  IMAD.U32 R37, R37, 0x10000, RZ ;  /* 0x0001000025257824 */ /* 0x000fe200078e00ff */
[----:B------:R-:W-:Y:S02]  /*11c60*/  LOP3.LUT R15, R15, 0xff, RZ, 0xc0, !PT ;  /* 0x000000ff0f0f7812 */ /* 0x000fe400078ec0ff */
[----:B------:R-:W-:Y:S01]  /*11c70*/  LOP3.LUT R13, R10, 0xff, RZ, 0xc0, !PT ;  /* 0x000000ff0a0d7812 */ /* 0x000fe200078ec0ff */
[----:B------:R-:W-:Y:S01]  /*11c80*/  IMAD.U32 R10, R36, 0x10000, RZ ;  /* 0x00010000240a7824 */ /* 0x000fe200078e00ff */
[----:B------:R-:W-:Y:S02]  /*11c90*/  LOP3.LUT R12, R32, 0xff, RZ, 0xc0, !PT ;  /* 0x000000ff200c7812 */ /* 0x000fe400078ec0ff */
[----:B------:R-:W-:Y:S02]  /*11ca0*/  PRMT R14, R15, 0x7604, R14 ;  /* 0x000076040f0e7816 */ /* 0x000fe4000000000e */
[----:B------:R-:W-:-:S02]  /*11cb0*/  PRMT R15, R13, 0x7604, R12 ;  /* 0x000076040d0f7816 */ /* 0x000fc4000000000c */
[----:B------:R-:W-:Y:S02]  /*11cc0*/  LOP3.LUT R13, R11, 0xff0000, R10, 0xf8, !PT ;  /* 0x00ff00000b0d7812 */ /* 0x000fe400078ef80a */
[----:B------:R-:W-:Y:S02]  /*11cd0*/  LOP3.LUT R11, R3, 0xff0000, R34, 0xf8, !PT ;  /* 0x00ff0000030b7812 */ /* 0x000fe400078ef822 */
[----:B------:R-:W-:Y:S02]  /*11ce0*/  LOP3.LUT R37, R14, 0xff0000, R37, 0xf8, !PT ;  /* 0x00ff00000e257812 */ /* 0x000fe400078ef825 */
[----:B------:R-:W-:Y:S02]  /*11cf0*/  LOP3.LUT R15, R15, 0xff0000, R32, 0xf8, !PT ;  /* 0x00ff00000f0f7812 */ /* 0x000fe400078ef820 */
        /* <DEDUP_REMOVED lines=93> */
.L_x_549:
[----:B------:R-:W-:Y:S05]  /*122d0*/  BSYNC B1 ;  /* 0x0000000000017941 */ /* 0x000fea0003800000 */
.L_x_548:
[----:B------:R-:W-:Y:S04]  /*122e0*/  BSSY B1, `(.L_x_550) ;  /* 0x000007c000017945 */ /* 0x000fe80003800000 */
[----:B------:R-:W-:Y:S05]  /*122f0*/  @P3 BRA `(.L_x_551) ;  /* 0x0000000400e83947 */ /* 0x000fea0003800000 */
[----:B--234-:R-:W2:Y:S01]  /*12300*/  LDS.128 R4, [R213+0x2000] ;  /* 0x00200000d5047984 */ /* 0x01cea20000000c00 */
        /* <DEDUP_REMOVED lines=121> */
.L_x_551:
[----:B------:R-:W-:Y:S05]  /*12aa0*/  BSYNC B1 ;  /* 0x0000000000017941 */ /* 0x000fea0003800000 */
.L_x_550:
[----:B------:R-:W-:Y:S04]  /*12ab0*/  BSSY B1, `(.L_x_552) ;  /* 0x0000078000017945 */ /* 0x000fe80003800000 */
[----:B------:R-:W-:Y:S05]  /*12ac0*/  @P4 BRA `(.L_x_553) ;  /* 0x0000000400d84947 */ /* 0x000fea0003800000 */
[----:B--234-:R-:W2:Y:S01]  /*12ad0*/  LDS.128 R4, [R0+0x18400] ;  /* 0x0184000000047984 */ /* 0x01cea20000000c00 */
        /* <DEDUP_REMOVED lines=117> */
.L_x_553:
[----:B------:R-:W-:Y:S05]  /*13230*/  BSYNC B1 ;  /* 0x0000000000017941 */ /* 0x000fea0003800000 */
.L_x_552:
[----:B------:R-:W-:Y:S05]  /*13240*/  @P5 BRA `(.L_x_543) ;  /* 0x0000003800a05947 */ /* 0x000fea0003800000 */
[----:B--234-:R-:W2:Y:S01]  /*13250*/  LDS.128 R4, [R213+0x4000] ;  /* 0x00400000d5047984 */ /* 0x01cea20000000c00 */
[----:B-----5:R-:W-:Y:S02]  /*13260*/  SHF.R.U32.HI R0, RZ, 0x8, R20 ;  /* 0x00000008ff007819 */ /* 0x020fe40000011614 */
[----:B------:R-:W-:Y:S02]  /*13270*/  SHF.R.U32.HI R14, RZ, 0x8, R9 ;  /* 0x00000008ff0e7819 */ /* 0x000fe40000011609 */
[----:B------:R-:W-:Y:S02]  /*13280*/  SHF.R.U32.HI R10, RZ, 0x8, R21 ;  /* 0x00000008ff0a7819 */ /* 0x000fe40000011615 */
[----:B------:R-:W-:Y:S02]  /*13290*/  SHF.R.U32.HI R12, RZ, 0x8, R8 ;  /* 0x00000008ff0c7819 */ /* 0x000fe40000011608 */
[----:B------:R-:W-:Y:S02]  /*132a0*/  LOP3.LUT R3, R20, 0xff, RZ, 0xc0, !PT ;  /* 0x000000ff14037812 */ /* 0x000fe400078ec0ff */
[----:B------:R-:W-:-:S02]  /*132b0*/  LOP3.LUT R15, R9, 0xff, RZ, 0xc0, !PT ;  /* 0x000000ff090f7812 */ /* 0x000fc400078ec0ff */
[----:B------:R-:W-:Y:S02]  /*132c0*/  LOP3.LUT R0, R0, 0xff, RZ, 0xc0, !PT ;  /* 0x000000ff00007812 */ /* 0x000fe400078ec0ff */
[----:B------:R-:W-:Y:S02]  /*132d0*/  LOP3.LUT R14, R14, 0xff, RZ, 0xc0, !PT ;  /* 0x000000ff0e0e7812 */ /* 0x000fe400078ec0ff */
[----:B------:R-:W-:Y:S02]  /*132e0*/  LOP3.LUT R11, R21, 0xff, RZ, 0xc0, !PT ;  /* 0x000000ff150b7812 */ /* 0x000fe400078ec0ff */
[----:B------:R-:W-:Y:S02]  /*132f0*/  LOP3.LUT R10, R10, 0xff, RZ, 0xc0, !PT ;  /* 0x000000ff0a0a7812 */ /* 0x000fe400078ec0ff */
[----:B------:R-:W-:Y:S02]  /*13300*/  LOP3.LUT R13, R8, 0xff, RZ, 0xc0, !PT ;  /* 0x000000ff080d7812 */ /* 0x000fe400078ec0ff */
[----:B------:R-:W-:-:S02]  /*13310*/  LOP3.LUT R12, R12, 0xff, RZ, 0xc0, !PT ;  /* 0x000000ff0c0c7812 */ /* 0x000fc400078ec0ff */
[----:B------:R-:W-:Y:S02]  /*13320*/  PRMT R3, R0, 0x7604, R3 ;  /* 0x0000760400037816 */ /* 0x000fe40000000003 */
[----:B------:R-:W-:Y:S02]  /*13330*/  PRMT R15, R14, 0x7604, R15 ;  /* 0x000076040e0f7816 */ /* 0x000fe4000000000f */
[----:B------:R-:W-:Y:S02]  /*13340*/  PRMT R11, R10, 0x7604, R11 ;  /* 0x000076040a0b7816 */ /* 0x000fe4000000000b */
[----:B------:R-:W-:Y:S02]  /*13350*/  SHF.R.U32.HI R0, RZ, 0x10, R20 ;  /* 0x00000010ff007819 */ /* 0x000fe40000011614 */
[----:B------:R-:W-:Y:S02]  /*13360*/  SHF.R.U32.HI R14, RZ, 0x10, R9 ;  /* 0x00000010ff0e7819 */ /* 0x000fe40000011609 */
[----:B------:R-:W-:-:S02]  /*13370*/  SHF.R.U32.HI R10, RZ, 0x10, R21 ;  /* 0x00000010ff0a7819 */ /* 0x000fc40000011615 */
[----:B------:R-:W-:Y:S02]  /*13380*/  PRMT R13, R12, 0x7604, R13 ;  /* 0x000076040c0d7816 */ /* 0x000fe4000000000d */
[----:B------:R-:W-:Y:S02]  /*13390*/  SHF.R.U32.HI R12, RZ, 0x10, R8 ;  /* 0x00000010ff0c7819 */ /* 0x000fe40000011608 */
[----:B------:R-:W-:Y:S02]  /*133a0*/  LOP3.LUT R0, R0, 0xff, RZ, 0xc0, !PT ;  /* 0x000000ff00007812 */ /* 0x000fe400078ec0ff */
[----:B------:R-:W-:Y:S02]  /*133b0*/  LOP3.LUT R14, R14, 0xff, RZ, 0xc0, !PT ;  /* 0x000000ff0e0e7812 */ /* 0x000fe400078ec0ff */
[----:B------:R-:W-:Y:S02]  /*133c0*/  LOP3.LUT R10, R10, 0xff, RZ, 0xc0, !PT ;  /* 0x000000ff0a0a7812 */ /* 0x000fe400078ec0ff */
        /* <DEDUP_REMOVED lines=8> */
[----:B--2---:R-:W-:Y:S02]  /*13450*/  F2FP.F16.E4M3.UNPACK_B R0, R6.H1 ;  /* 0x00000006ff00723e */ /* 0x004fe400030006ff */
[----:B------:R-:W-:Y:S02]  /*13460*/  LOP3.LUT R15, R13, 0xff000000, R8, 0xf8, !PT ;  /* 0xff0000000d0f7812 */ /* 0x000fe400078ef808 */
[----:B------:R-:W-:Y:S01]  /*13470*/  F2FP.F16.E4M3.UNPACK_B R21, R24 ;  /* 0x00000018ff15723e */ /* 0x000fe200020006ff */
[--C-:B------:R-:W-:Y:S01]  /*13480*/  HADD2.F32 R9, -RZ, R0.reuse.H1_H1 ;  /* 0x30000000ff097230 */ /* 0x100fe20000004100 */
[----:B------:R-:W-:Y:S01]  /*13490*/  F2FP.F16.E4M3.UNPACK_B R13, R20 ;  /* 0x00000014ff0d723e */ /* 0x000fe200020006ff */
[----:B------:R-:W-:Y:S01]  /*134a0*/  HADD2.F32 R8, -RZ, R0.H0_H0 ;  /* 0x20000000ff087230 */ /* 0x000fe20000004100 */
[----:B------:R-:W-:Y:S01]  /*134b0*/  F2FP.F16.E4M3.UNPACK_B R3, R6 ;  /* 0x00000006ff03723e */ /* 0x000fe200020006ff */
[----:B------:R-:W-:Y:S01]  /*134c0*/  HADD2.F32 R25, -RZ, R21.H1_H1 ;  /* 0x30000015ff197230 */ /* 0x000fe20000004100 */
[-C--:B------:R-:W-:Y:S01]  /*134d0*/  F2FP.F16.E4M3.UNPACK_B R10, R7.reuse ;  /* 0x00000007ff0a723e */ /* 0x080fe200020006ff */
[----:B------:R-:W-:Y:S01]  /*134e0*/  HADD2.F32 R14, -RZ, R13.H1_H1 ;  /* 0x3000000dff0e7230 */ /* 0x000fe20000004100 */
[----:B------:R-:W-:-:S02]  /*134f0*/  F2FP.F16.E4M3.UNPACK_B R11, R7.H1 ;  /* 0x00000007ff0b723e */ /* 0x000fc400030006ff */
[C---:B------:R-:W-:Y:S01]  /*13500*/  FMUL.FTZ R27, R9.reuse, R25 ;  /* 0x00000019091b7220 */ /* 0x040fe20000410000 */
[-C--:B------:R-:W-:Y:S01]  /*13510*/  F2FP.F16.E4M3.UNPACK_B R6, R5.reuse ;  /* 0x00000005ff06723e */ /* 0x080fe200020006ff */
[-C--:B------:R-:W-:Y:S01]  /*13520*/  FMUL.FTZ R26, R9, R14.reuse ;  /* 0x0000000e091a7220 */ /* 0x080fe20000410000 */
[----:B------:R-:W-:Y:S01]  /*13530*/  F2FP.F16.E4M3.UNPACK_B R7, R5.H1 ;  /* 0x00000005ff07723e */ /* 0x000fe200030006ff */
[C---:B------:R-:W-:Y:S01]  /*13540*/  FFMA.FTZ R27, R8.reuse, R14, -R27 ;  /* 0x0000000e081b7223 */ /* 0x040fe2000001081b */
[----:B------:R-:W-:Y:S02]  /*13550*/  HADD2.F32 R14, -RZ, R21.H0_H0 ;  /* 0x20000015ff0e7230 */ /* 0x000fe40000004100 */
[----:B------:R-:W-:Y:S01]  /*13560*/  FFMA.FTZ R28, R8, R25, R26 ;  /* 0x00000019081c7223 */ /* 0x000fe2000001001a */
[----:B------:R-:W-:Y:S01]  /*13570*/  HADD2.F32 R5, -RZ, R3.H1_H1 ;  /* 0x30000003ff057230 */ /* 0x000fe20000004100 */
[----:B------:R-:W-:Y:S01]  /*13580*/  F2FP.F16.E4M3.UNPACK_B R24, R24.H1 ;  /* 0x00000018ff18723e */ /* 0x000fe200030006ff */
[----:B------:R-:W-:Y:S01]  /*13590*/  HADD2.F32 R8, -RZ, R13.H0_H0 ;  /* 0x2000000dff087230 */ /* 0x000fe20000004100 */
[----:B------:R-:W-:Y:S01]  /*135a0*/  F2FP.F16.E4M3.UNPACK_B R20, R20.H1 ;  /* 0x00000014ff14723e */ /* 0x000fe200030006ff */
[----:B------:R-:W-:-:S02]  /*135b0*/  HADD2.F32 R3, -RZ, R3.H0_H0 ;  /* 0x20000003ff037230 */ /* 0x000fc40000004100 */
[C---:B------:R-:W-:Y:S01]  /*135c0*/  FMUL.FTZ R26, R5.reuse, R14 ;  /* 0x0000000e051a7220 */ /* 0x040fe20000410000 */
[----:B------:R-:W-:Y:S02]  /*135d0*/  HADD2.F32 R9, -RZ, R24.H0_H0 ;  /* 0x20000018ff097230 */ /* 0x000fe40000004100 */
[-C--:B------:R-:W-:Y:S01]  /*135e0*/  FMUL.FTZ R13, R5, R8.reuse ;  /* 0x00000008050d7220 */ /* 0x080fe20000410000 */
[----:B------:R-:W-:Y:S02]  /*135f0*/  HADD2.F32 R5, -RZ, R10.H1_H1 ;  /* 0x3000000aff057230 */ /* 0x000fe40000004100 */
[C---:B------:R-:W-:Y:S01]  /*13600*/  FFMA.FTZ R26, R3.reuse, R8, -R26 ;  /* 0x00000008031a7223 */ /* 0x040fe2000001081a */
[----:B------:R-:W-:Y:S02]  /*13610*/  HADD2.F32 R8, -RZ, R20.H0_H0 ;  /* 0x20000014ff087230 */ /* 0x000fe40000004100 */
[----:B------:R-:W-:Y:S01]  /*13620*/  FFMA.FTZ R25, R3, R14, R13 ;  /* 0x0000000e03197223 */ /* 0x000fe2000001000d */
[----:B------:R-:W-:-:S02]  /*13630*/  HADD2.F32 R10, -RZ, R10.H0_H0 ;  /* 0x2000000aff0a7230 */ /* 0x000fc40000004100 */
[CC--:B------:R-:W-:Y:S01]  /*13640*/  FMUL.FTZ R13, R5.reuse, R9.reuse ;  /* 0x00000009050d7220 */ /* 0x0c0fe20000410000 */
[----:B------:R-:W-:Y:S02]  /*13650*/  HADD2.F32 R24, -RZ, R24.H1_H1 ;  /* 0x30000018ff187230 */ /* 0x000fe40000004100 */
[-C--:B------:R-:W-:Y:S01]  /*13660*/  FMUL.FTZ R5, R5, R8.reuse ;  /* 0x0000000805057220 */ /* 0x080fe20000410000 */
[--C-:B------:R-:W-:Y:S02]  /*13670*/  HADD2.F32 R3, -RZ, R11.reuse.H1_H1 ;  /* 0x3000000bff037230 */ /* 0x100fe40000004100 */
[C---:B------:R-:W-:Y:S01]  /*13680*/  FFMA.FTZ R29, R10.reuse, R8, -R13 ;  /* 0x000000080a1d7223 */ /* 0x040fe2000001080d */
[----:B------:R-:W-:Y:S02]  /*13690*/  HADD2.F32 R20, -RZ, R20.H1_H1 ;  /* 0x30000014ff147230 */ /* 0x000fe40000004100 */
[----:B------:R-:W-:Y:S01]  /*136a0*/  FFMA.FTZ R30, R10, R9, R5 ;  /* 0x000000090a1e7223 */ /* 0x000fe20000010005 */
[----:B------:R-:W-:-:S02]  /*136b0*/  HADD2.F32 R11, -RZ, R11.H0_H0 ;  /* 0x2000000bff0b7230 */ /* 0x000fc40000004100 */
[C---:B------:R-:W-:Y:S01]  /*136c0*/  FMUL.FTZ R8, R3.reuse, R24 ;  /* 0x0000001803087220 */ /* 0x040fe20000410000 */
[----:B------:R-:W-:Y:S01]  /*136d0*/  F2FP.F16.E4M3.UNPACK_B R0, R4 ;  /* 0x00000004ff00723e */ /* 0x000fe200020006ff */
[-C--:B------:R-:W-:Y:S01]  /*136e0*/  FMUL.FTZ R10, R3, R20.reuse ;  /* 0x00000014030a7220 */ /* 0x080fe20000410000 */
[-C--:B------:R-:W-:Y:S01]  /*136f0*/  F2FP.F16.E4M3.UNPACK_B R9, R15.reuse ;  /* 0x0000000fff09723e */ /* 0x080fe200020006ff */
[C---:B------:R-:W-:Y:S01]  /*13700*/  FFMA.FTZ R20, R11.reuse, R20, -R8 ;  /* 0x000000140b147223 */ /* 0x040fe20000010808 */
[----:B------:R-:W-:Y:S01]  /*13710*/  F2FP.F16.E4M3.UNPACK_B R4, R4.H1 ;  /* 0x00000004ff04723e */ /* 0x000fe200030006ff */
[----:B------:R-:W-:Y:S01]  /*13720*/  FFMA.FTZ R31, R11, R24, R10 ;  /* 0x000000180b1f7223 */ /* 0x000fe2000001000a */
[-C--:B------:R-:W-:Y:S01]  /*13730*/  F2FP.F16.E4M3.UNPACK_B R8, R12.reuse ;  /* 0x0000000cff08723e */ /* 0x080fe200020006ff */
[--C-:B------:R-:W-:Y:S01]  /*13740*/  HADD2.F32 R13, -RZ, R9.reuse.H1_H1 ;  /* 0x30000009ff0d7230 */ /* 0x100fe20000004100 */
[----:B------:R-:W-:Y:S01]  /*13750*/  F2FP.F16.E4M3.UNPACK_B R12, R12.H1 ;  /* 0x0000000cff0c723e */ /* 0x000fe200030006ff */
[----:B------:R-:W-:Y:S01]  /*13760*/  HADD2.F32 R10, -RZ, R9.H0_H0 ;  /* 0x20000009ff0a7230 */ /* 0x000fe20000004100 */
[----:B------:R-:W-:Y:S01]  /*13770*/  F2FP.F16.E4M3.UNPACK_B R15, R15.H1 ;  /* 0x0000000fff0f723e */ /* 0x000fe200030006ff */
[----:B------:R-:W-:-:S02]  /*13780*/  HADD2.F32 R5, -RZ, R4.H1_H1 ;  /* 0x30000004ff057230 */ /* 0x000fc40000004100 */
[----:B------:R-:W-:Y:S02]  /*13790*/  HADD2.F32 R9, -RZ, R8.H1_H1 ;  /* 0x30000008ff097230 */ /* 0x000fe40000004100 */
[----:B------:R-:W-:Y:S02]  /*137a0*/  HADD2.F32 R3, -RZ, R0.H1_H1 ;  /* 0x30000000ff037230 */ /* 0x000fe40000004100 */
[C---:B------:R-:W-:Y:S01]  /*137b0*/  FMUL.FTZ R11, R5.reuse, R13 ;  /* 0x0000000d050b7220 */ /* 0x040fe20000410000 */
[----:B------:R-:W-:Y:S02]  /*137c0*/  HADD2.F32 R8, -RZ, R8.H0_H0 ;  /* 0x20000008ff087230 */ /* 0x000fe40000004100 */
[----:B------:R-:W-:Y:S01]  /*137d0*/  FMUL.FTZ R21, R5, R9 ;  /* 0x0000000905157220 */ /* 0x000fe20000410000 */
[----:B------:R-:W-:Y:S02]  /*137e0*/  HADD2.F32 R4, -RZ, R4.H0_H0 ;  /* 0x20000004ff047230 */ /* 0x000fe40000004100 */
[----:B------:R-:W-:Y:S01]  /*137f0*/  FMUL.FTZ R5, R3, R10 ;  /* 0x0000000a03057220 */ /* 0x000fe20000410000 */
[----:B------:R-:W-:-:S02]  /*13800*/  HADD2.F32 R0, -RZ, R0.H0_H0 ;  /* 0x20000000ff007230 */ /* 0x000fc40000004100 */
[-C--:B------:R-:W-:Y:S01]  /*13810*/  FMUL.FTZ R3, R3, R8.reuse ;  /* 0x0000000803037220 */ /* 0x080fe20000410000 */
[C---:B------:R-:W-:Y:S01]  /*13820*/  FFMA.FTZ R11, R4.reuse, R9, -R11 ;  /* 0x00000009040b7223 */ /* 0x040fe2000001080b */
[----:B------:R-:W-:Y:S01]  /*13830*/  FFMA.FTZ R14, R4, R13, R21 ;  /* 0x0000000d040e7223 */ /* 0x000fe20000010015 */
[C---:B------:R-:W-:Y:S01]  /*13840*/  FFMA.FTZ R9, R0.reuse, R8, -R5 ;  /* 0x0000000800097223 */ /* 0x040fe20000010805 */
[----:B------:R-:W-:Y:S01]  /*13850*/  FFMA.FTZ R10, R0, R10, R3 ;  /* 0x0000000a000a7223 */ /* 0x000fe20000010003 */
[----:B------:R-:W-:Y:S02]  /*13860*/  HADD2.F32 R4, -RZ, R12.H1_H1 ;  /* 0x3000000cff047230 */ /* 0x000fe40000004100 */
[----:B------:R-:W-:Y:S02]  /*13870*/  HADD2.F32 R3, -RZ, R7.H1_H1 ;  /* 0x30000007ff037230 */ /* 0x000fe40000004100 */
[--C-:B------:R-:W-:Y:S02]  /*13880*/  HADD2.F32 R8, -RZ, R15.reuse.H1_H1 ;  /* 0x3000000fff087230 */ /* 0x100fe40000004100 */
[----:B------:R-:W-:-:S02]  /*13890*/  HADD2.F32 R15, -RZ, R15.H0_H0 ;  /* 0x2000000fff0f7230 */ /* 0x000fc40000004100 */
[C---:B------:R-:W-:Y:S01]  /*138a0*/  FMUL.FTZ R13, R3.reuse, R4 ;  /* 0x00000004030d7220 */ /* 0x040fe20000410000 */
[----:B------:R-:W-:Y:S02]  /*138b0*/  HADD2.F32 R0, -RZ, R6.H1_H1 ;  /* 0x30000006ff007230 */ /* 0x000fe40000004100 */
[----:B------:R-:W-:Y:S02]  /*138c0*/  HADD2.F32 R5, -RZ, R12.H0_H0 ;  /* 0x2000000cff057230 */ /* 0x000fe40000004100 */
[----:B------:R-:W-:Y:S01]  /*138d0*/  FMUL.FTZ R12, R3, R8 ;  /* 0x00000008030c7220 */ /* 0x000fe20000410000 */
        /* <DEDUP_REMOVED lines=16> */
[----:B------:R2:W-:Y:S01]  /*139e0*/  STS.128 [R213+0x4000], R4 ;  /* 0x00400004d5007388 */ /* 0x0005e20000000c00 */
[----:B------:R-:W-:Y:S05]  /*139f0*/  BRA `(.L_x_543) ;  /* 0x0000003000b47947 */ /* 0x000fea0003800000 */
.L_x_534:
        /* <DEDUP_REMOVED lines=15> */
[----:B------:R-:W-:Y:S01]  /*13af0*/  ULDC UR4, c[0x0][0x3d4] ;  /* 0x0000f50000047ab9 */ /* 0x000fe20000000800 */
[----:B------:R-:W-:Y:S02]  /*13b00*/  CS2R R32, SRZ ;  /* 0x0000000000207805 */ /* 0x000fe4000001ff00 */
[----:B------:R-:W-:Y:S02]  /*13b10*/  ISETP.GE.AND P1, PT, R22, UR4, PT ;  /* 0x0000000416007c0c */ /* 0x000fe4000bf26270 */
[----:B------:R-:W-:Y:S02]  /*13b20*/  CS2R R34, SRZ ;  /* 0x0000000000227805 */ /* 0x000fe4000001ff00 */
[----:B------:R-:W-:Y:S02]  /*13b30*/  ISETP.GE.AND P2, PT, R169, UR4, PT ;  /* 0x00000004a9007c0c */ /* 0x000fe4000bf46270 */
[----:B------:R-:W-:Y:S02]  /*13b40*/  CS2R R36, SRZ ;  /* 0x0000000000247805 */ /* 0x000fe4000001ff00 */
[----:B------:R-:W-:-:S02]  /*13b50*/  ISETP.GE.AND P3, PT, R170, UR4, PT ;  /* 0x00000004aa007c0c */ /* 0x000fc4000bf66270 */
        /* <DEDUP_REMOVED lines=9> */
[----:B------:R1:W5:Y:S04]  /*13bf0*/  @!P1 LDG.E.128 R32, desc[UR54][R56.64] ;  /* 0x0000003638209981 */ /* 0x000368000c1e1d00 */
[----:B------:R1:W5:Y:S04]  /*13c00*/  @!P2 LDG.E.128 R36, desc[UR54][R56.64+0x20] ;  /* 0x000020363824a981 */ /* 0x000368000c1e1d00 */
[----:B------:R1:W5:Y:S04]  /*13c10*/  @!P3 LDG.E.128 R40, desc[UR54][R56.64+0x40] ;  /* 0x000040363828b981 */ /* 0x000368000c1e1d00 */
[----:B------:R1:W5:Y:S04]  /*13c20*/  @!P1 LDG.E.128 R4, desc[UR54][R58.64] ;  /* 0x000000363a049981 */ /* 0x000368000c1e1d00 */
[----:B------:R1:W5:Y:S04]  /*13c30*/  @!P2 LDG.E.128 R24, desc[UR54][R58.64+0x20] ;  /* 0x000020363a18a981 */ /* 0x000368000c1e1d00 */
[----:B------:R1:W5:Y:S02]  /*13c40*/  @!P3 LDG.E.128 R28, desc[UR54][R58.64+0x40] ;  /* 0x000040363a1cb981 */ /* 0x000364000c1e1d00 */
.L_x_555:
[----:B------:R-:W-:Y:S05]  /*13c50*/  BSYNC B1 ;  /* 0x0000000000017941 */ /* 0x000fea0003800000 */
.L_x_554:
[----:B------:R-:W-:-:S03]  /*13c60*/  UMOV UR4, 0xffffffff ;  /* 0xffffffff00047882 */ /* 0x000fc60000000000 */
[----:B------:R-:W-:Y:S05]  /*13c70*/  BRA.DIV UR4, `(.L_x_556) ;  /* 0x0000013204987947 */ /* 0x000fea000b800000 */
.L_x_758:
[----:B------:R-:W-:-:S03]  /*13c80*/  UMOV UR4, 0xffffffff ;  /* 0xffffffff00047882 */ /* 0x000fc60000000000 */
[----:B------:R-:W-:Y:S05]  /*13c90*/  BRA.DIV UR4, `(.L_x_557) ;  /* 0x0000013204b87947 */ /* 0x000fea000b800000 */
.L_x_761:
[----:B------:R-:W-:-:S03]  /*13ca0*/  UMOV UR4, 0xffffffff ;  /* 0xffffffff00047882 */ /* 0x000fc60000000000 */
[----:B------:R-:W-:Y:S05]  /*13cb0*/  BRA.DIV UR4, `(.L_x_558) ;  /* 0x0000013204d87947 */ /* 0x000fea000b800000 */
.L_x_764:
[----:B------:R-:W-:-:S03]  /*13cc0*/  UMOV UR4, 0xffffffff ;  /* 0xffffffff00047882 */ /* 0x000fc60000000000 */
[----:B------:R-:W-:Y:S05]  /*13cd0*/  BRA.DIV UR4, `(.L_x_559) ;  /* 0x0000013204f87947 */ /* 0x000fea000b800000 */
.L_x_767:
[----:B------:R-:W-:Y:S01]  /*13ce0*/  ULEA.HI UR4, UR43, UR43, URZ, 0x1 ;  /* 0x0000002b2b047291 */ /* 0x000fe2000f8f083f */
[----:B------:R-:W-:Y:S03]  /*13cf0*/  BSSY B1, `(.L_x_560) ;  /* 0x0000007000017945 */ /* 0x000fe60003800000 */
[----:B------:R-:W-:-:S04]  /*13d00*/  ULOP3.LUT UR4, UR4, 0xfffffffe, URZ, 0xc0, !UPT ;  /* 0xfffffffe04047892 */ /* 0x000fc8000f8ec03f */
[----:B------:R-:W-:-:S06]  /*13d10*/  UIADD3 UR4, UR43, -UR4, URZ ;  /* 0x800000042b047290 */ /* 0x000fcc000fffe03f */
[----:B------:R-:W-:-:S05]  /*13d20*/  IMAD.U32 R3, RZ, RZ, UR4 ;  /* 0x00000004ff037e24 */ /* 0x000fca000f8e00ff */
[----:B------:R-:W-:-:S04]  /*13d30*/  SHF.L.U32 R3, R3, 0x1f, RZ ;  /* 0x0000001f03037819 */ /* 0x000fc800000006ff */
[----:B------:R-:W2:Y:S02]  /*13d40*/  SYNCS.PHASECHK.TRANS64.TRYWAIT P1, [R18+URZ+0x29800], R3 ;  /* 0x02980003120075a7 */ /* 0x000ea4000802017f */
[----:B--2---:R-:W-:Y:S05]  /*13d50*/  @!P1 BRA `(.L_x_561) ;  /* 0x0000013400009947 */ /* 0x004fea0003800000 */
.L_x_768:
[----:B------:R-:W-:Y:S05]  /*13d60*/  BSYNC B1 ;  /* 0x0000000000017941 */ /* 0x000fea0003800000 */
.L_x_560:
[----:B------:R-:W-:Y:S05]  /*13d70*/  @P0 BRA `(.L_x_543) ;  /* 0x0000002c00d40947 */ /* 0x000fea0003800000 */
[----:B--2---:R-:W2:Y:S01]  /*13d80*/  LDC R3, c[0x0][0x3d4] ;  /* 0x0000f500ff037b82 */ /* 0x004ea20000000800 */
[----:B------:R-:W-:Y:S01]  /*13d90*/  BSSY B1, `(.L_x_562) ;  /* 0x00000fb000017945 */ /* 0x000fe20003800000 */
[-C--:B--2---:R-:W-:Y:S02]  /*13da0*/  ISETP.GE.AND P0, PT, R22, R3.reuse, PT ;  /* 0x000000031600720c */ /* 0x084fe40003f06270 */
[-C--:B------:R-:W-:Y:S02]  /*13db0*/  ISETP.GE.AND P1, PT, R169, R3.reuse, PT ;  /* 0x00000003a900720c */ /* 0x080fe40003f26270 */
[----:B------:R-:W-:-:S09]  /*13dc0*/  ISETP.GE.AND P2, PT, R170, R3, PT ;  /* 0x00000003aa00720c */ /* 0x000fd20003f46270 */
[----:B------:R-:W-:Y:S05]  /*13dd0*/  @P0 BRA `(.L_x_563) ;  /* 0x0000000c00d80947 */ /* 0x000fea0003800000 */
[----:B-----5:R-:W-:Y:S02]  /*13de0*/  SHF.R.U32.HI R0, RZ, 0x8, R32 ;  /* 0x00000008ff007819 */ /* 0x020fe40000011620 */
[----:B------:R-:W-:Y:S02]  /*13df0*/  LOP3.LUT R8, R32, 0xff, RZ, 0xc0, !PT ;  /* 0x000000ff20087812 */ /* 0x000fe400078ec0ff */
[----:B------:R-:W-:Y:S02]  /*13e00*/  LOP3.LUT R9, R0, 0xff, RZ, 0xc0, !PT ;  /* 0x000000ff00097812 */ /* 0x000fe400078ec0ff */
[----:B------:R-:W-:Y:S02]  /*13e10*/  LEA.HI R0, R3, R214, RZ, 0x1c ;  /* 0x000000d603007211 */ /* 0x000fe400078fe0ff */
[----:B------:R-:W-:Y:S02]  /*13e20*/  PRMT R21, R9, 0x7604, R8 ;  /* 0x0000760409157816 */ /* 0x000fe40000000008 */
[----:B------:R-:W-:-:S02]  /*13e30*/  SHF.R.U32.HI R13, RZ, 0x8, R34 ;  /* 0x00000008ff0d7819 */ /* 0x000fc40000011622 */
[----:B------:R-:W-:Y:S02]  /*13e40*/  SHF.R.S32.HI R9, RZ, 0x1f, R0 ;  /* 0x0000001fff097819 */ /* 0x000fe40000011400 */
[----:B------:R-:W-:Y:S02]  /*13e50*/  LOP3.LUT R12, R34, 0xff, RZ, 0xc0, !PT ;  /* 0x000000ff220c7812 */ /* 0x000fe400078ec0ff */
[----:B------:R-:W-:Y:S02]  /*13e60*/  LOP3.LUT R13, R13, 0xff, RZ, 0xc0, !PT ;  /* 0x000000ff0d0d7812 */ /* 0x000fe400078ec0ff */
[----:B------:R-:W-:Y:S01]  /*13e70*/  LEA.HI R8, R9, R0, RZ, 0x2 ;  /* 0x0000000009087211 */ /* 0x000fe200078f10ff */
[----:B------:R-:W-:Y:S01]  /*13e80*/  IMAD.SHL.U32 R9, R0, 0x10, RZ ;  /* 0x0000001000097824 */ /* 0x000fe200078e00ff */
[----:B------:R-:W-:Y:S02]  /*13e90*/  PRMT R47, R13, 0x7604, R12 ;  /* 0x000076040d2f7816 */ /* 0x000fe4000000000c */
[----:B------:R-:W-:Y:S01]  /*13ea0*/  SHF.R.U32.HI R13, RZ, 0x8, R35 ;  /* 0x00000008ff0d7819 */ /* 0x000fe20000011623 */
[----:B------:R-:W-:Y:S01]  /*13eb0*/  IMAD.SHL.U32 R8, R8, 0x800, RZ ;  /* 0x0000080008087824 */ /* 0x000fe200078e00ff */
[----:B------:R-:W-:-:S02]  /*13ec0*/  SHF.R.U32.HI R11, RZ, 0x8, R33 ;  /* 0x00000008ff0b7819 */ /* 0x000fc40000011621 */
[----:B------:R-:W-:Y:S02]  /*13ed0*/  LOP3.LUT R0, R172, 0x30, R9, 0xf8, !PT ;  /* 0x00000030ac007812 */ /* 0x000fe400078ef809 */
[----:B------:R-:W-:Y:S02]  /*13ee0*/  LOP3.LUT R9, R13, 0xff, RZ, 0xc0, !PT ;  /* 0x000000ff0d097812 */ /* 0x000fe400078ec0ff */
[----:B------:R-:W-:Y:S02]  /*13ef0*/  LOP3.LUT R10, R33, 0xff, RZ, 0xc0, !PT ;  /* 0x000000ff210a7812 */ /* 0x000fe400078ec0ff */
[----:B------:R-:W-:Y:S02]  /*13f00*/  LOP3.LUT R11, R11, 0xff, RZ, 0xc0, !PT ;  /* 0x000000ff0b0b7812 */ /* 0x000fe400078ec0ff */
[----:B------:R-:W-:Y:S02]  /*13f10*/  LOP3.LUT R0, R0, R173, RZ, 0x3c, !PT ;  /* 0x000000ad00007212 */ /* 0x000fe400078e3cff */
[----:B------:R-:W-:-:S02]  /*13f20*/  LOP3.LUT R13, R8, 0xffffe000, RZ, 0xc0, !PT ;  /* 0xffffe000080d7812 */ /* 0x000fc400078ec0ff */
[----:B------:R-:W-:Y:S02]  /*13f30*/  SHF.R.U32.HI R12, RZ, 0x8, R4 ;  /* 0x00000008ff0c7819 */ /* 0x000fe40000011604 */
[----:B------:R-:W-:Y:S02]  /*13f40*/  PRMT R20, R11, 0x7604, R10 ;  /* 0x000076040b147816 */ /* 0x000fe4000000000a */
[----:B------:R-:W-:Y:S02]  /*13f50*/  IADD3 R13, R0, R174, R13 ;  /* 0x000000ae000d7210 */ /* 0x000fe40007ffe00d */
[----:B------:R-:W-:Y:S02]  /*13f60*/  LOP3.LUT R10, R35, 0xff, RZ, 0xc0, !PT ;  /* 0x000000ff230a7812 */ /* 0x000fe400078ec0ff */
[----:B------:R-:W-:Y:S02]  /*13f70*/  LOP3.LUT R11, R4, 0xff, RZ, 0xc0, !PT ;  /* 0x000000ff040b7812 */ /* 0x000fe400078ec0ff */
[----:B------:R-:W-:-:S02]  /*13f80*/  LOP3.LUT R12, R12, 0xff, RZ, 0xc0, !PT ;  /* 0x000000ff0c0c7812 */ /* 0x000fc400078ec0ff */
[----:B------:R-:W-:Y:S02]  /*13f90*/  IADD3 R0, R18, R13, RZ ;  /* 0x0000000d12007210 */ /* 0x000fe40007ffe0ff */
[----:B------:R-:W-:Y:S02]  /*13fa0*/  PRMT R44, R9, 0x7604, R10 ;  /* 0x00007604092c7816 */ /* 0x000fe4000000000a */
[----:B------:R-:W-:Y:S02]  /*13fb0*/  PRMT R51, R12, 0x7604, R11 ;  /* 0x000076040c337816 */ /* 0x000fe4000000000b */
[----:B------:R-:W2:Y:S01]  /*13fc0*/  LDS.128 R8, [R218+0x14400] ;  /* 0x01440000da087984 */ /* 0x000ea20000000c00 */
[----:B------:R-:W-:Y:S02]  /*13fd0*/  SHF.R.U32.HI R46, RZ, 0x8, R5 ;  /* 0x00000008ff2e7819 */ /* 0x000fe40000011605 */
[----:B------:R-:W-:Y:S01]  /*13fe0*/  SHF.R.U32.HI R49, RZ, 0x8, R6 ;  /* 0x00000008ff317819 */ /* 0x000fe20000011606 */
[----:B------:R-:W3:Y:S01]  /*13ff0*/  LDS.128 R12, [R0+0x14400] ;  /* 0x01440000000c7984 */ /* 0x000ee20000000c00 */
[----:B------:R-:W-:-:S02]  /*14000*/  LOP3.LUT R45, R5, 0xff, RZ, 0xc0, !PT ;  /* 0x000000ff052d7812 */ /* 0x000fc400078ec0ff */
[----:B------:R-:W-:Y:S02]  /*14010*/  LOP3.LUT R46, R46, 0xff, RZ, 0xc0, !PT ;  /* 0x000000ff2e2e7812 */ /* 0x000fe400078ec0ff */
[----:B------:R-:W-:Y:S02]  /*14020*/  LOP3.LUT R48, R6, 0xff, RZ, 0xc0, !PT ;  /* 0x000000ff06307812 */ /* 0x000fe400078ec0ff */
[----:B------:R-:W-:Y:S02]  /*14030*/  LOP3.LUT R49, R49, 0xff, RZ, 0xc0, !PT ;  /* 0x000000ff31317812 */ /* 0x000fe400078ec0ff */
[----:B------:R-:W-:Y:S02]  /*14040*/  SHF.R.U32.HI R55, RZ, 0x10, R5 ;  /* 0x00000010ff377819 */ /* 0x000fe40000011605 */
[----:B------:R-:W-:Y:S02]  /*14050*/  PRMT R46, R46, 0x7604, R45 ;  /* 0x000076042e2e7816 */ /* 0x000fe4000000002d */
[----:B------:R-:W-:Y:S01]  /*14060*/  SHF.R.U32.HI R45, RZ, 0x10, R33 ;  /* 0x00000010ff2d7819 */ /* 0x000fe20000011621 */
[----:B------:R-:W-:Y:S01]  /*14070*/  IMAD.U32 R55, R55, 0x10000, RZ ;  /* 0x0001000037377824 */ /* 0x000fe200078e00ff */
[----:B-1----:R-:W-:-:S02]  /*14080*/  PRMT R57, R49, 0x7604, R48 ;  /* 0x0000760431397816 */ /* 0x002fc40000000030 */
[----:B------:R-:W-:Y:S01]  /*14090*/  SHF.R.U32.HI R49, RZ, 0x10, R35 ;  /* 0x00000010ff317819 */ /* 0x000fe20000011623 */
[----:B------:R-:W-:Y:S01]  /*140a0*/  IMAD.U32 R45, R45, 0x10000, RZ ;  /* 0x000100002d2d7824 */ /* 0x000fe200078e00ff */
[----:B------:R-:W-:Y:S02]  /*140b0*/  SHF.R.U32.HI R53, RZ, 0x8, R7 ;  /* 0x00000008ff357819 */ /* 0x000fe40000011607 */
[----:B------:R-:W-:Y:S01]  /*140c0*/  LOP3.LUT R21, R21, 0xff0000, R32, 0xf8, !PT ;  /* 0x00ff000015157812 */ /* 0x000fe200078ef820 */
[----:B------:R-:W-:Y:S01]  /*140d0*/  IMAD.U32 R49, R49, 0x10000, RZ ;  /* 0x0001000031317824 */ /* 0x000fe200078e00ff */
[----:B------:R-:W-:Y:S02]  /*140e0*/  LOP3.LUT R52, R7, 0xff, RZ, 0xc0, !PT ;  /* 0x000000ff07347812 */ /* 0x000fe400078ec0ff */
[----:B------:R-:W-:Y:S02]  /*140f0*/  LOP3.LUT R53, R53, 0xff, RZ, 0xc0, !PT ;  /* 0x000000ff35357812 */ /* 0x000fe400078ec0ff */
[----:B------:R-:W-:-:S02]  /*14100*/  LOP3.LUT R55, R46, 0xff0000, R55, 0xf8, !PT ;  /* 0x00ff00002e377812 */ /* 0x000fc400078ef837 */
[----:B------:R-:W-:Y:S02]  /*14110*/  LOP3.LUT R46, R21, 0xff000000, R32, 0xf8, !PT ;  /* 0xff000000152e7812 */ /* 0x000fe400078ef820 */
[----:B------:R-:W-:Y:S02]  /*14120*/  LOP3.LUT R45, R20, 0xff0000, R45, 0xf8, !PT ;  /* 0x00ff0000142d7812 */ /* 0x000fe400078ef82d */
[----:B------:R-:W-:Y:S02]  /*14130*/  LOP3.LUT R21, R51, 0xff0000, R4, 0xf8, !PT ;  /* 0x00ff000033157812 */ /* 0x000fe400078ef804 */
[----:B------:R-:W-:Y:S02]  /*14140*/  PRMT R52, R53, 0x7604, R52 ;  /* 0x0000760435347816 */ /* 0x000fe40000000034 */
[----:B------:R-:W-:Y:S02]  /*14150*/  SHF.R.U32.HI R59, RZ, 0x10, R7 ;  /* 0x00000010ff3b7819 */ /* 0x000fe40000011607 */
[----:B------:R-:W-:-:S02]  /*14160*/  LOP3.LUT R53, R44, 0xff0000, R49, 0xf8, !PT ;  /* 0x00ff00002c357812 */ /* 0x000fc400078ef831 */
[----:B------:R-:W-:Y:S02]  /*14170*/  LOP3.LUT R49, R47, 0xff0000, R34, 0xf8, !PT ;  /* 0x00ff00002f317812 */ /* 0x000fe400078ef822 */
[----:B------:R-:W-:Y:S02]  /*14180*/  LOP3.LUT R55, R55, 0xff000000, R5, 0xf8, !PT ;  /* 0xff00000037377812 */ /* 0x000fe400078ef805 */
[----:B------:R-:W-:Y:S02]  /*14190*/  LOP3.LUT R47, R45, 0xff000000, R33, 0xf8, !PT ;  /* 0xff0000002d2f7812 */ /* 0x000fe400078ef821 */
[----:B------:R-:W-:Y:S02]  /*141a0*/  LOP3.LUT R54, R21, 0xff000000, R4, 0xf8, !PT ;  /* 0xff00000015367812 */ /* 0x000fe400078ef804 */
[----:B------:R-:W-:Y:S02]  /*141b0*/  SHF.L.U32 R59, R59, 0x10, RZ ;  /* 0x000000103b3b7819 */ /* 0x000fe400000006ff */
[----:B--2---:R-:W-:-:S02]  /*141c0*/  F2FP.F16.E4M3.UNPACK_B R21, R11 ;  /* 0x0000000bff15723e */ /* 0x004fc400020006ff */
[----:B------:R-:W-:Y:S02]  /*141d0*/  F2FP.F16.E4M3.UNPACK_B R32, R11.H1 ;  /* 0x0000000bff20723e */ /* 0x000fe400030006ff */
[----:B------:R-:W-:Y:S02]  /*141e0*/  LOP3.LUT R57, R57, 0xff0000, R6, 0xf8, !PT ;  /* 0x00ff000039397812 */ /* 0x000fe400078ef806 */
[-C--:B------:R-:W-:Y:S02]  /*141f0*/  F2FP.F16.E4M3.UNPACK_B R11, R10.reuse ;  /* 0x0000000aff0b723e */ /* 0x080fe400020006ff */
[----:B------:R-:W-:Y:S02]  /*14200*/  F2FP.F16.E4M3.UNPACK_B R20, R10.H1 ;  /* 0x0000000aff14723e */ /* 0x000fe400030006ff */
[----:B------:R-:W-:Y:S02]  /*14210*/  F2FP.F16.E4M3.UNPACK_B R56, R55 ;  /* 0x00000037ff38723e */ /* 0x000fe400020006ff */
[----:B---3--:R-:W-:-:S02]  /*14220*/  F2FP.F16.E4M3.UNPACK_B R10, R13 ;  /* 0x0000000dff0a723e */ /* 0x008fc400020006ff */
[----:B------:R-:W-:Y:S01]  /*14230*/  F2FP.F16.E4M3.UNPACK_B R48, R47 ;  /* 0x0000002fff30723e */ /* 0x000fe200020006ff */
[----:B------:R-:W-:Y:S01]  /*14240*/  HADD2.F32 R58, -RZ, R56.H0_H0 ;  /* 0x20000038ff3a7230 */ /* 0x000fe20000004100 */
[----:B------:R-:W-:Y:S01]  /*14250*/  LOP3.LUT R61, R52, 0xff0000, R59, 0xf8, !PT ;  /* 0x00ff0000343d7812 */ /* 0x000fe200078ef83b */
[----:B------:R-:W-:Y:S01]  /*14260*/  HADD2.F32 R5, -RZ, R10.H0_H0 ;  /* 0x2000000aff057230 */ /* 0x000fe20000004100 */
[----:B------:R-:W-:Y:S01]  /*14270*/  LOP3.LUT R59, R57, 0xff000000, R6, 0xf8, !PT ;  /* 0xff000000393b7812 */ /* 0x000fe200078ef806 */
[----:B------:R-:W-:Y:S01]  /*14280*/  HADD2.F32 R52, -RZ, R48.H0_H0 ;  /* 0x20000030ff347230 */ /* 0x000fe20000004100 */
[-C--:B------:R-:W-:Y:S01]  /*14290*/  F2FP.F16.E4M3.UNPACK_B R6, R9.reuse ;  /* 0x00000009ff06723e */ /* 0x080fe200020006ff */
[----:B------:R-:W-:Y:S01]  /*142a0*/  HADD2.F32 R57, -RZ, R56.H1_H1 ;  /* 0x30000038ff397230 */ /* 0x000fe20000004100 */
[----:B------:R-:W-:Y:S01]  /*142b0*/  LOP3.LUT R61, R61, 0xff000000, R7, 0xf8, !PT ;  /* 0xff0000003d3d7812 */ /* 0x000fe200078ef807 */
[C---:B------:R-:W-:Y:S01]  /*142c0*/  FMUL.FTZ R60, R5.reuse, R58 ;  /* 0x0000003a053c7220 */ /* 0x040fe20000410000 */
[----:B------:R-:W-:Y:S01]  /*142d0*/  F2FP.F16.E4M3.UNPACK_B R7, R9.H1 ;  /* 0x00000009ff07723e */ /* 0x000fe200030006ff */
[--C-:B------:R-:W-:Y:S01]  /*142e0*/  HADD2.F32 R9, -RZ, R6.reuse.H0_H0 ;  /* 0x20000006ff097230 */ /* 0x100fe20000004100 */
[-C--:B------:R-:W-:Y:S01]  /*142f0*/  F2FP.F16.E4M3.UNPACK_B R44, R15.reuse ;  /* 0x0000000fff2c723e */ /* 0x080fe200020006ff */
[----:B------:R-:W-:Y:S01]  /*14300*/  HADD2.F32 R6, -RZ, R6.H1_H1 ;  /* 0x30000006ff067230 */ /* 0x000fe20000004100 */
[----:B------:R-:W-:Y:S01]  /*14310*/  F2FP.F16.E4M3.UNPACK_B R45, R15.H1 ;  /* 0x0000000fff2d723e */ /* 0x000fe200030006ff */
[-C--:B------:R-:W-:Y:S01]  /*14320*/  FMUL.FTZ R15, R5, R52.reuse ;  /* 0x00000034050f7220 */ /* 0x080fe20000410000 */
[----:B------:R-:W-:Y:S01]  /*14330*/  F2FP.F16.E4M3.UNPACK_B R33, R13.H1 ;  /* 0x0000000dff21723e */ /* 0x000fe200030006ff */
[C---:B------:R-:W-:Y:S01]  /*14340*/  FFMA.FTZ R5, R9.reuse, R52, -R60 ;  /* 0x0000003409057223 */ /* 0x040fe2000001083c */
[----:B------:R-:W-:Y:S01]  /*14350*/  F2FP.F16.E4M3.UNPACK_B R55, R55.H1 ;  /* 0x00000037ff37723e */ /* 0x000fe200030006ff */
[----:B------:R-:W-:Y:S01]  /*14360*/  FFMA.FTZ R9, R9, R58, R15 ;  /* 0x0000003a09097223 */ /* 0x000fe2000001000f */
[----:B------:R-:W-:Y:S01]  /*14370*/  F2FP.F16.E4M3.UNPACK_B R47, R47.H1 ;  /* 0x0000002fff2f723e */ /* 0x000fe200030006ff */
[----:B------:R-:W-:Y:S01]  /*14380*/  HADD2.F32 R15, -RZ, R33.H0_H0 ;  /* 0x20000021ff0f7230 */ /* 0x000fe20000004100 */
[----:B------:R-:W-:Y:S01]  /*14390*/  LOP3.LUT R51, R49, 0xff000000, R34, 0xf8, !PT ;  /* 0xff00000031337812 */ /* 0x000fe200078ef822 */
[----:B------:R-:W-:Y:S01]  /*143a0*/  HADD2.F32 R49, -RZ, R48.H1_H1 ;  /* 0x30000030ff317230 */ /* 0x000fe20000004100 */
[----:B------:R-:W-:Y:S01]  /*143b0*/  LOP3.LUT R53, R53, 0xff000000, R35, 0xf8, !PT ;  /* 0xff00000035357812 */ /* 0x000fe200078ef823 */
[----:B------:R-:W-:Y:S01]  /*143c0*/  HADD2.F32 R52, -RZ, R55.H0_H0 ;  /* 0x20000037ff347230 */ /* 0x000fe20000004100 */
[-C--:B------:R-:W-:Y:S01]  /*143d0*/  F2FP.F16.E4M3.UNPACK_B R34, R14.reuse ;  /* 0x0000000eff22723e */ /* 0x080fe200020006ff */
[----:B------:R-:W-:Y:S01]  /*143e0*/  HADD2.F32 R48, -RZ, R47.H0_H0 ;  /* 0x2000002fff307230 */ /* 0x000fe20000004100 */
[----:B------:R-:W-:Y:S01]  /*143f0*/  F2FP.F16.E4M3.UNPACK_B R35, R14.H1 ;  /* 0x0000000eff23723e */ /* 0x000fe200030006ff */
[----:B------:R-:W-:-:S02]  /*14400*/  HADD2.F32 R14, -RZ, R10.H1_H1 ;  /* 0x3000000aff0e7230 */ /* 0x000fc40000004100 */
[C---:B------:R-:W-:Y:S01]  /*14410*/  FMUL.FTZ R65, R15.reuse, R52 ;  /* 0x000000340f417220 */ /* 0x040fe20000410000 */
[----:B------:R-:W-:Y:S02]  /*14420*/  HADD2.F32 R10, -RZ, R7.H0_H0 ;  /* 0x20000007ff0a7230 */ /* 0x000fe40000004100 */
[-C--:B------:R-:W-:Y:S01]  /*14430*/  FMUL.FTZ R15, R15, R48.reuse ;  /* 0x000000300f0f7220 */ /* 0x080fe20000410000 */
[----:B------:R-:W-:Y:S02]  /*14440*/  HADD2.F32 R33, -RZ, R33.H1_H1 ;  /* 0x30000021ff217230 */ /* 0x000fe40000004100 */
[C---:B------:R-:W-:Y:S01]  /*14450*/  FMUL.FTZ R63, R14.reuse, R57 ;  /* 0x000000390e3f7220 */ /* 0x040fe20000410000 */
[-C--:B------:R-:W-:Y:S01]  /*14460*/  FMUL.FTZ R14, R14, R49.reuse ;  /* 0x000000310e0e7220 */ /* 0x080fe20000410000 */
[C---:B------:R-:W-:Y:S01]  /*14470*/  FFMA.FTZ R65, R10.reuse, R48, -R65 ;  /* 0x000000300a417223 */ /* 0x040fe20000010841 */
[----:B------:R-:W-:Y:S01]  /*14480*/  FFMA.FTZ R52, R10, R52, R15 ;  /* 0x000000340a347223 */ /* 0x000fe2000001000f */
[C---:B------:R-:W-:Y:S01]  /*14490*/  FFMA.FTZ R56, R6.reuse, R49, -R63 ;  /* 0x0000003106387223 */ /* 0x040fe2000001083f */
[----:B------:R-:W-:Y:S01]  /*144a0*/  F2FP.F16.E4M3.UNPACK_B R49, R61 ;  /* 0x0000003dff31723e */ /* 0x000fe200020006ff */
[----:B------:R-:W-:Y:S01]  /*144b0*/  FFMA.FTZ R58, R6, R57, R14 ;  /* 0x00000039063a7223 */ /* 0x000fe2000001000e */
[----:B------:R-:W-:Y:S01]  /*144c0*/  HADD2.F32 R48, -RZ, R55.H1_H1 ;  /* 0x30000037ff307230 */ /* 0x000fe20000004100 */
[----:B------:R-:W-:Y:S01]  /*144d0*/  F2FP.F16.E4M3.UNPACK_B R15, R53 ;  /* 0x00000035ff0f723e */ /* 0x000fe200020006ff */
[----:B------:R-:W-:Y:S01]  /*144e0*/  HADD2.F32 R14, -RZ, R47.H1_H1 ;  /* 0x3000002fff0e7230 */ /* 0x000fe20000004100 */
[----:B------:R-:W-:Y:S01]  /*144f0*/  F2FP.F16.E4M3.UNPACK_B R61, R61.H1 ;  /* 0x0000003dff3d723e */ /* 0x000fe200030006ff */
[----:B------:R-:W-:-:S02]  /*14500*/  HADD2.F32 R55, -RZ, R49.H0_H0 ;  /* 0x20000031ff377230 */ /* 0x000fc40000004100 */
[C---:B------:R-:W-:Y:S01]  /*14510*/  FMUL.FTZ R60, R33.reuse, R48 ;  /* 0x00000030213c7220 */ /* 0x040fe20000410000 */
[----:B------:R-:W-:Y:S02]  /*14520*/  HADD2.F32 R10, -RZ, R44.H0_H0 ;  /* 0x2000002cff0a7230 */ /* 0x000fe40000004100 */
[-C--:B------:R-:W-:Y:S01]  /*14530*/  FMUL.FTZ R33, R33, R14.reuse ;  /* 0x0000000e21217220 */ /* 0x080fe20000410000 */
[----:B------:R-:W-:Y:S01]  /*14540*/  HADD2.F32 R7, -RZ, R7.H1_H1 ;  /* 0x30000007ff077230 */ /* 0x000fe20000004100 */
[----:B------:R-:W-:Y:S01]  /*14550*/  F2FP.F16.E4M3.UNPACK_B R53, R53.H1 ;  /* 0x00000035ff35723e */ /* 0x000fe200030006ff */
[----:B------:R-:W-:Y:S02]  /*14560*/  HADD2.F32 R47, -RZ, R15.H0_H0 ;  /* 0x2000000fff2f7230 */ /* 0x000fe40000004100 */
[C---:B------:R-:W-:Y:S01]  /*14570*/  FMUL.FTZ R63, R10.reuse, R55 ;  /* 0x000000370a3f7220 */ /* 0x040fe20000410000 */
[----:B------:R-:W-:Y:S02]  /*14580*/  HADD2.F32 R6, -RZ, R21.H0_H0 ;  /* 0x20000015ff067230 */ /* 0x000fe40000004100 */
[C---:B------:R-:W-:Y:S01]  /*14590*/  FFMA.FTZ R60, R7.reuse, R14, -R60 ;  /* 0x0000000e073c7223 */ /* 0x040fe2000001083c */
[----:B------:R-:W-:Y:S01]  /*145a0*/  FFMA.FTZ R57, R7, R48, R33 ;  /* 0x0000003007397223 */ /* 0x000fe20000010021 */
[----:B------:R-:W-:Y:S01]  /*145b0*/  FMUL.FTZ R10, R10, R47 ;  /* 0x0000002f0a0a7220 */ /* 0x000fe20000410000 */
[----:B------:R-:W-:-:S02]  /*145c0*/  HADD2.F32 R14, -RZ, R61.H0_H0 ;  /* 0x2000003dff0e7230 */ /* 0x000fc40000004100 */
[C---:B------:R-:W-:Y:S01]  /*145d0*/  FFMA.FTZ R63, R6.reuse, R47, -R63 ;  /* 0x0000002f063f7223 */ /* 0x040fe2000001083f */
[----:B------:R-:W-:Y:S02]  /*145e0*/  HADD2.F32 R7, -RZ, R45.H0_H0 ;  /* 0x2000002dff077230 */ /* 0x000fe40000004100 */
[----:B------:R-:W-:Y:S01]  /*145f0*/  FFMA.FTZ R55, R6, R55, R10 ;  /* 0x0000003706377223 */ /* 0x000fe2000001000a */
[----:B------:R-:W-:Y:S01]  /*14600*/  HADD2.F32 R49, -RZ, R49.H1_H1 ;  /* 0x30000031ff317230 */ /* 0x000fe20000004100 */
[----:B------:R-:W-:Y:S01]  /*14610*/  F2FP.F16.E4M3.UNPACK_B R13, R12 ;  /* 0x0000000cff0d723e */ /* 0x000fe200020006ff */
[----:B------:R-:W-:Y:S02]  /*14620*/  HADD2.F32 R44, -RZ, R44.H1_H1 ;  /* 0x3000002cff2c7230 */ /* 0x000fe40000004100 */
[----:B------:R-:W-:Y:S01]  /*14630*/  FMUL.FTZ R33, R7, R14 ;  /* 0x0000000e07217220 */ /* 0x000fe20000410000 */
[----:B------:R-:W-:Y:S01]  /*14640*/  HADD2.F32 R10, -RZ, R53.H0_H0 ;  /* 0x20000035ff0a7230 */ /* 0x000fe20000004100 */
[----:B------:R-:W-:Y:S01]  /*14650*/  F2FP.F16.E4M3.UNPACK_B R12, R12.H1 ;  /* 0x0000000cff0c723e */ /* 0x000fe200030006ff */
[----:B------:R-:W-:-:S02]  /*14660*/  HADD2.F32 R6, -RZ, R32.H0_H0 ;  /* 0x20000020ff067230 */ /* 0x000fc40000004100 */
[----:B------:R-:W-:Y:S01]  /*14670*/  FMUL.FTZ R48, R44, R49 ;  /* 0x000000312c307220 */ /* 0x000fe20000410000 */
[----:B------:R-:W-:Y:S02]  /*14680*/  HADD2.F32 R15, -RZ, R15.H1_H1 ;  /* 0x3000000fff0f7230 */ /* 0x000fe40000004100 */
[-C--:B------:R-:W-:Y:S01]  /*14690*/  FMUL.FTZ R7, R7, R10.reuse ;  /* 0x0000000a07077220 */ /* 0x080fe20000410000 */
[----:B------:R-:W-:Y:S02]  /*146a0*/  HADD2.F32 R21, -RZ, R21.H1_H1 ;  /* 0x30000015ff157230 */ /* 0x000fe40000004100 */
[----:B------:R-:W-:Y:S01]  /*146b0*/  FFMA.FTZ R64, R6, R10, -R33 ;  /* 0x0000000a06407223 */ /* 0x000fe20000010821 */
[----:B------:R-:W-:Y:S01]  /*146c0*/  F2FP.F16.E4M3.UNPACK_B R10, R46.H1 ;  /* 0x0000002eff0a723e */ /* 0x000fe200030006ff */
[-C--:B------:R-:W-:Y:S01]  /*146d0*/  FMUL.FTZ R44, R44, R15.reuse ;  /* 0x0000000f2c2c7220 */ /* 0x080fe20000410000 */
[-C--:B------:R-:W-:Y:S01]  /*146e0*/  F2FP.F16.E4M3.UNPACK_B R4, R8.reuse ;  /* 0x00000008ff04723e */ /* 0x080fe200020006ff */
[----:B------:R-:W-:Y:S01]  /*146f0*/  FFMA.FTZ R48, R21, R15, -R48 ;  /* 0x0000000f15307223 */ /* 0x000fe20000010830 */
[----:B------:R-:W-:Y:S01]  /*14700*/  F2FP.F16.E4M3.UNPACK_B R8, R8.H1 ;  /* 0x00000008ff08723e */ /* 0x000fe200030006ff */
[----:B------:R-:W-:Y:S01]  /*14710*/  FFMA.FTZ R66, R6, R14, R7 ;  /* 0x0000000e06427223 */ /* 0x000fe20000010007 */
[----:B------:R-:W-:Y:S01]  /*14720*/  F2FP.F16.E4M3.UNPACK_B R15, R54.H1 ;  /* 0x00000036ff0f723e */ /* 0x000fe200030006ff */
[----:B------:R-:W-:-:S02]  /*14730*/  HADD2.F32 R7, -RZ, R12.H0_H0 ;  /* 0x2000000cff077230 */ /* 0x000fc40000004100 */
[----:B------:R-:W-:Y:S01]  /*14740*/  FFMA.FTZ R62, R21, R49, R44 ;  /* 0x00000031153e7223 */ /* 0x000fe2000001002c */
[----:B------:R-:W-:Y:S01]  /*14750*/  HADD2.F32 R14, -RZ, R10.H0_H0 ;  /* 0x2000000aff0e7230 */ /* 0x000fe20000004100 */
[----:B------:R-:W-:Y:S01]  /*14760*/  F2FP.F16.E4M3.UNPACK_B R54, R54 ;  /* 0x00000036ff36723e */ /* 0x000fe200020006ff */
[----:B------:R-:W-:Y:S01]  /*14770*/  HADD2.F32 R21, -RZ, R15.H0_H0 ;  /* 0x2000000fff157230 */ /* 0x000fe20000004100 */
[----:B------:R-:W-:Y:S01]  /*14780*/  F2FP.F16.E4M3.UNPACK_B R46, R46 ;  /* 0x0000002eff2e723e */ /* 0x000fe200020006ff */
[----:B------:R-:W-:Y:S02]  /*14790*/  HADD2.F32 R6, -RZ, R8.H0_H0 ;  /* 0x20000008ff067230 */ /* 0x000fe40000004100 */
[C---:B------:R-:W-:Y:S01]  /*147a0*/  FMUL.FTZ R44, R7.reuse, R14 ;  /* 0x0000000e072c7220 */ /* 0x040fe20000410000 */
[----:B------:R-:W-:Y:S02]  /*147b0*/  HADD2.F32 R61, -RZ, R61.H1_H1 ;  /* 0x3000003dff3d7230 */ /* 0x000fe40000004100 */
[----:B------:R-:W-:Y:S01]  /*147c0*/  FMUL.FTZ R33, R7, R21 ;  /* 0x0000001507217220 */ /* 0x000fe20000410000 */
[----:B------:R-:W-:-:S02]  /*147d0*/  HADD2.F32 R45, -RZ, R45.H1_H1 ;  /* 0x3000002dff2d7230 */ /* 0x000fc40000004100 */
[C---:B------:R-:W-:Y:S01]  /*147e0*/  FFMA.FTZ R44, R6.reuse, R21, R44 ;  /* 0x00000015062c7223 */ /* 0x040fe2000001002c */
[----:B------:R-:W-:Y:S02]  /*147f0*/  HADD2.F32 R21, -RZ, R15.H1_H1 ;  /* 0x3000000fff157230 */ /* 0x000fe40000004100 */
[----:B------:R-:W-:Y:S01]  /*14800*/  FFMA.FTZ R14, R6, R14, -R33 ;  /* 0x0000000e060e7223 */ /* 0x000fe20000010821 */
[----:B------:R-:W-:Y:S02]  /*14810*/  HADD2.F32 R12, -RZ, R12.H1_H1 ;  /* 0x3000000cff0c7230 */ /* 0x000fe40000004100 */
[----:B------:R-:W-:Y:S01]  /*14820*/  FMUL.FTZ R47, R45, R61 ;  /* 0x0000003d2d2f7220 */ /* 0x000fe20000410000 */
[----:B------:R-:W-:Y:S01]  /*14830*/  HADD2.F32 R15, -RZ, R10.H1_H1 ;  /* 0x3000000aff0f7230 */ /* 0x000fe20000004100 */
[----:B------:R-:W-:Y:S01]  /*14840*/  F2FP.SATFINITE.E4M3.F32.PACK_AB_MERGE_C R60, R60, R65, RZ ;  /* 0x000000413c3c723e */ /* 0x000fe200048070ff */
[----:B------:R-:W-:Y:S02]  /*14850*/  HADD2.F32 R53, -RZ, R53.H1_H1 ;  /* 0x30000035ff357230 */ /* 0x000fe40000004100 */
[----:B------:R-:W-:Y:S01]  /*14860*/  FMUL.FTZ R33, R12, R21 ;  /* 0x000000150c217220 */ /* 0x000fe20000410000 */
[----:B------:R-:W-:-:S02]  /*14870*/  HADD2.F32 R32, -RZ, R32.H1_H1 ;  /* 0x30000020ff207230 */ /* 0x000fc40000004100 */
[----:B------:R-:W-:Y:S01]  /*14880*/  FMUL.FTZ R12, R12, R15 ;  /* 0x0000000f0c0c7220 */ /* 0x000fe20000410000 */
[----:B------:R-:W-:Y:S02]  /*14890*/  HADD2.F32 R8, -RZ, R8.H1_H1 ;  /* 0x30000008ff087230 */ /* 0x000fe40000004100 */
[-C--:B------:R-:W-:Y:S01]  /*148a0*/  FMUL.FTZ R68, R45, R53.reuse ;  /* 0x000000352d447220 */ /* 0x080fe20000410000 */
[----:B------:R-:W-:Y:S02]  /*148b0*/  HADD2.F32 R10, -RZ, R54.H0_H0 ;  /* 0x20000036ff0a7230 */ /* 0x000fe40000004100 */
[----:B------:R-:W-:Y:S01]  /*148c0*/  FFMA.FTZ R67, R32, R53, -R47 ;  /* 0x0000003520437223 */ /* 0x000fe2000001082f */
[----:B------:R-:W-:Y:S02]  /*148d0*/  HADD2.F32 R7, -RZ, R13.H0_H0 ;  /* 0x2000000dff077230 */ /* 0x000fe40000004100 */
[C---:B------:R-:W-:Y:S01]  /*148e0*/  FFMA.FTZ R45, R8.reuse, R15, -R33 ;  /* 0x0000000f082d7223 */ /* 0x040fe20000010821 */
[----:B------:R-:W-:Y:S01]  /*148f0*/  FFMA.FTZ R47, R8, R21, R12 ;  /* 0x00000015082f7223 */ /* 0x000fe2000001000c */
[----:B------:R-:W-:-:S02]  /*14900*/  HADD2.F32 R8, -RZ, R46.H0_H0 ;  /* 0x2000002eff087230 */ /* 0x000fc40000004100 */
[----:B------:R-:W-:Y:S01]  /*14910*/  FFMA.FTZ R61, R32, R61, R68 ;  /* 0x0000003d203d7223 */ /* 0x000fe20000010044 */
[----:B------:R-:W-:Y:S02]  /*14920*/  HADD2.F32 R6, -RZ, R4.H0_H0 ;  /* 0x20000004ff067230 */ /* 0x000fe40000004100 */
[C---:B------:R-:W-:Y:S01]  /*14930*/  FMUL.FTZ R15, R7.reuse, R10 ;  /* 0x0000000a070f7220 */ /* 0x040fe20000410000 */
[----:B------:R-:W-:Y:S02]  /*14940*/  HADD2.F32 R54, -RZ, R54.H1_H1 ;  /* 0x30000036ff367230 */ /* 0x000fe40000004100 */
[-C--:B------:R-:W-:Y:S01]  /*14950*/  FMUL.FTZ R7, R7, R8.reuse ;  /* 0x0000000807077220 */ /* 0x080fe20000410000 */
[----:B------:R-:W-:Y:S02]  /*14960*/  HADD2.F32 R13, -RZ, R13.H1_H1 ;  /* 0x3000000dff0d7230 */ /* 0x000fe40000004100 */
[----:B------:R-:W-:Y:S01]  /*14970*/  FFMA.FTZ R12, R6, R8, -R15 ;  /* 0x00000008060c7223 */ /* 0x000fe2000001080f */
[----:B------:R-:W-:Y:S01]  /*14980*/  HADD2.F32 R46, -RZ, R46.H1_H1 ;  /* 0x3000002eff2e7230 */ /* 0x000fe20000004100 */
[----:B------:R-:W-:Y:S01]  /*14990*/  F2FP.F16.E4M3.UNPACK_B R8, R59.H1 ;  /* 0x0000003bff08723e */ /* 0x000fe200030006ff */
[----:B------:R-:W-:-:S02]  /*149a0*/  HADD2.F32 R4, -RZ, R4.H1_H1 ;  /* 0x30000004ff047230 */ /* 0x000fc40000004100 */
[C---:B------:R-:W-:Y:S01]  /*149b0*/  FMUL.FTZ R15, R13.reuse, R54 ;  /* 0x000000360d0f7220 */ /* 0x040fe20000410000 */
[----:B------:R-:W-:Y:S01]  /*149c0*/  FFMA.FTZ R10, R6, R10, R7 ;  /* 0x0000000a060a7223 */ /* 0x000fe20000010007 */
[----:B------:R-:W-:Y:S01]  /*149d0*/  F2FP.F16.E4M3.UNPACK_B R7, R51.H1 ;  /* 0x00000033ff07723e */ /* 0x000fe200030006ff */
[-C--:B------:R-:W-:Y:S01]  /*149e0*/  FMUL.FTZ R13, R13, R46.reuse ;  /* 0x0000002e0d0d7220 */ /* 0x080fe20000410000 */
[C---:B------:R-:W-:Y:S01]  /*149f0*/  FFMA.FTZ R21, R4.reuse, R46, -R15 ;  /* 0x0000002e04157223 */ /* 0x040fe2000001080f */
[----:B------:R-:W-:Y:S01]  /*14a00*/  HADD2.F32 R15, -RZ, R8.H0_H0 ;  /* 0x20000008ff0f7230 */ /* 0x000fe20000004100 */
[----:B------:R-:W-:Y:S01]  /*14a10*/  F2FP.F16.E4M3.UNPACK_B R59, R59 ;  /* 0x0000003bff3b723e */ /* 0x000fe200020006ff */
[----:B------:R-:W-:Y:S02]  /*14a20*/  HADD2.F32 R6, -RZ, R35.H0_H0 ;  /* 0x20000023ff067230 */ /* 0x000fe40000004100 */
[----:B------:R-:W-:Y:S01]  /*14a30*/  FFMA.FTZ R33, R4, R54, R13 ;  /* 0x0000003604217223 */ /* 0x000fe2000001000d */
[----:B------:R-:W-:Y:S01]  /*14a40*/  HADD2.F32 R13, -RZ, R7.H0_H0 ;  /* 0x20000007ff0d7230 */ /* 0x000fe20000004100 */
[----:B------:R-:W-:Y:S01]  /*14a50*/  F2FP.F16.E4M3.UNPACK_B R51, R51 ;  /* 0x00000033ff33723e */ /* 0x000fe200020006ff */
[----:B------:R-:W-:-:S02]  /*14a60*/  HADD2.F32 R4, -RZ, R20.H0_H0 ;  /* 0x20000014ff047230 */ /* 0x000fc40000004100 */
[C---:B------:R-:W-:Y:S01]  /*14a70*/  FMUL.FTZ R49, R6.reuse, R15 ;  /* 0x0000000f06317220 */ /* 0x040fe20000410000 */
[----:B------:R-:W-:Y:S02]  /*14a80*/  HADD2.F32 R8, -RZ, R8.H1_H1 ;  /* 0x30000008ff087230 */ /* 0x000fe40000004100 */
[-C--:B------:R-:W-:Y:S01]  /*14a90*/  FMUL.FTZ R53, R6, R13.reuse ;  /* 0x0000000d06357220 */ /* 0x080fe20000410000 */
[----:B------:R-:W-:Y:S02]  /*14aa0*/  HADD2.F32 R35, -RZ, R35.H1_H1 ;  /* 0x30000023ff237230 */ /* 0x000fe40000004100 */
[C---:B------:R-:W-:Y:S01]  /*14ab0*/  FFMA.FTZ R49, R4.reuse, R13, -R49 ;  /* 0x0000000d04317223 */ /* 0x040fe20000010831 */
[----:B------:R-:W-:Y:S02]  /*14ac0*/  HADD2.F32 R7, -RZ, R7.H1_H1 ;  /* 0x30000007ff077230 */ /* 0x000fe40000004100 */
[----:B------:R-:W-:Y:S01]  /*14ad0*/  FFMA.FTZ R53, R4, R15, R53 ;  /* 0x0000000f04357223 */ /* 0x000fe20000010035 */
[----:B------:R-:W-:-:S02]  /*14ae0*/  HADD2.F32 R20, -RZ, R20.H1_H1 ;  /* 0x30000014ff147230 */ /* 0x000fc40000004100 */
[CC--:B------:R-:W-:Y:S01]  /*14af0*/  FMUL.FTZ R13, R35.reuse, R8.reuse ;  /* 0x00000008230d7220 */ /* 0x0c0fe20000410000 */
[--C-:B------:R-:W-:Y:S02]  /*14b00*/  HADD2.F32 R6, -RZ, R34.reuse.H0_H0 ;  /* 0x20000022ff067230 */ /* 0x100fe40000004100 */
[-C--:B------:R-:W-:Y:S01]  /*14b10*/  FMUL.FTZ R35, R35, R7.reuse ;  /* 0x0000000723237220 */ /* 0x080fe20000410000 */
[----:B------:R-:W-:Y:S02]  /*14b20*/  HADD2.F32 R34, -RZ, R34.H1_H1 ;  /* 0x30000022ff227230 */ /* 0x000fe40000004100 */
[C---:B------:R-:W-:Y:S01]  /*14b30*/  FFMA.FTZ R32, R20.reuse, R7, -R13 ;  /* 0x0000000714207223 */ /* 0x040fe2000001080d */
[----:B------:R-:W-:Y:S02]  /*14b40*/  HADD2.F32 R13, -RZ, R59.H0_H0 ;  /* 0x2000003bff0d7230 */ /* 0x000fe40000004100 */
[----:B------:R-:W-:Y:S01]  /*14b50*/  FFMA.FTZ R46, R20, R8, R35 ;  /* 0x00000008142e7223 */ /* 0x000fe20000010023 */
[----:B------:R-:W-:Y:S01]  /*14b60*/  HADD2.F32 R7, -RZ, R51.H0_H0 ;  /* 0x20000033ff077230 */ /* 0x000fe20000004100 */
[----:B------:R-:W-:Y:S01]  /*14b70*/  F2FP.SATFINITE.E4M3.F32.PACK_AB_MERGE_C R52, R57, R52, RZ ;  /* 0x000000343934723e */ /* 0x000fe200048070ff */
[----:B------:R-:W-:-:S02]  /*14b80*/  HADD2.F32 R59, -RZ, R59.H1_H1 ;  /* 0x3000003bff3b7230 */ /* 0x000fc40000004100 */
[C---:B------:R-:W-:Y:S01]  /*14b90*/  FMUL.FTZ R15, R6.reuse, R13 ;  /* 0x0000000d060f7220 */ /* 0x040fe20000410000 */
[----:B------:R-:W-:Y:S02]  /*14ba0*/  HADD2.F32 R51, -RZ, R51.H1_H1 ;  /* 0x30000033ff337230 */ /* 0x000fe40000004100 */
[----:B------:R-:W-:Y:S01]  /*14bb0*/  FMUL.FTZ R8, R6, R7 ;  /* 0x0000000706087220 */ /* 0x000fe20000410000 */
[--C-:B------:R-:W-:Y:S02]  /*14bc0*/  HADD2.F32 R4, -RZ, R11.reuse.H0_H0 ;  /* 0x2000000bff047230 */ /* 0x100fe40000004100 */
[C---:B------:R-:W-:Y:S01]  /*14bd0*/  FMUL.FTZ R20, R34.reuse, R59 ;  /* 0x0000003b22147220 */ /* 0x040fe20000410000 */
[----:B------:R-:W-:Y:S02]  /*14be0*/  HADD2.F32 R11, -RZ, R11.H1_H1 ;  /* 0x3000000bff0b7230 */ /* 0x000fe40000004100 */
[----:B------:R-:W-:Y:S01]  /*14bf0*/  FMUL.FTZ R34, R34, R51 ;  /* 0x0000003322227220 */ /* 0x000fe20000410000 */
[----:B------:R-:W-:Y:S01]  /*14c00*/  F2FP.SATFINITE.E4M3.F32.PACK_AB_MERGE_C R32, R32, R49, RZ ;  /* 0x000000312020723e */ /* 0x000fe200048070ff */
        /* <DEDUP_REMOVED lines=8> */
[----:B------:R-:W-:Y:S02]  /*14c90*/  F2FP.SATFINITE.E4M3.F32.PACK_AB_MERGE_C R46, R46, R53, RZ ;  /* 0x000000352e2e723e */ /* 0x000fe400048070ff */
[----:B------:R-:W-:Y:S02]  /*14ca0*/  F2FP.SATFINITE.E4M3.F32.PACK_AB_MERGE_C R5, R56, R5, R60 ;  /* 0x000000053805723e */ /* 0x000fe4000480703c */
[----:B------:R-:W-:-:S02]  /*14cb0*/  F2FP.SATFINITE.E4M3.F32.PACK_AB_MERGE_C R7, R48, R63, R7 ;  /* 0x0000003f3007723e */ /* 0x000fc40004807007 */
[----:B------:R-:W-:Y:S02]  /*14cc0*/  F2FP.SATFINITE.E4M3.F32.PACK_AB_MERGE_C R4, R21, R12, R4 ;  /* 0x0000000c1504723e */ /* 0x000fe40004807004 */
[----:B------:R-:W-:Y:S02]  /*14cd0*/  F2FP.SATFINITE.E4M3.F32.PACK_AB_MERGE_C R8, R33, R10, R8 ;  /* 0x0000000a2108723e */ /* 0x000fe40004807008 */
[----:B------:R-:W-:Y:S02]  /*14ce0*/  F2FP.SATFINITE.E4M3.F32.PACK_AB_MERGE_C R6, R51, R6, R32 ;  /* 0x000000063306723e */ /* 0x000fe40004807020 */
[----:B------:R-:W-:Y:S02]  /*14cf0*/  F2FP.SATFINITE.E4M3.F32.PACK_AB_MERGE_C R9, R58, R9, R52 ;  /* 0x000000093a09723e */ /* 0x000fe40004807034 */
[----:B------:R-:W-:Y:S01]  /*14d00*/  F2FP.SATFINITE.E4M3.F32.PACK_AB_MERGE_C R11, R62, R55, R11 ;  /* 0x000000373e0b723e */ /* 0x000fe2000480700b */
[----:B------:R2:W-:Y:S01]  /*14d10*/  STS.128 [R218+0x14400], R4 ;  /* 0x01440004da007388 */ /* 0x0005e20000000c00 */
[----:B------:R-:W-:-:S05]  /*14d20*/  F2FP.SATFINITE.E4M3.F32.PACK_AB_MERGE_C R10, R34, R13, R46 ;  /* 0x0000000d220a723e */ /* 0x000fca000480702e */
[----:B------:R2:W-:Y:S02]  /*14d30*/  STS.128 [R0+0x14400], R8 ;  /* 0x0144000800007388 */ /* 0x0005e40000000c00 */
.L_x_563:
[----:B------:R-:W-:Y:S05]  /*14d40*/  BSYNC B1 ;  /* 0x0000000000017941 */ /* 0x000fea0003800000 */
.L_x_562:
[----:B------:R-:W-:Y:S04]  /*14d50*/  BSSY B1, `(.L_x_564) ;  /* 0x0000100000017945 */ /* 0x000fe80003800000 */
[----:B------:R-:W-:Y:S05]  /*14d60*/  @P1 BRA `(.L_x_565) ;  /* 0x0000000c00f81947 */ /* 0x000fea0003800000 */
[----:B--2--5:R-:W-:Y:S02]  /*14d70*/  SHF.R.U32.HI R0, RZ, 0x8, R36 ;  /* 0x00000008ff007819 */ /* 0x024fe40000011624 */
[----:B------:R-:W-:Y:S02]  /*14d80*/  LOP3.LUT R5, R36, 0xff, RZ, 0xc0, !PT ;  /* 0x000000ff24057812 */ /* 0x000fe400078ec0ff */
[----:B------:R-:W-:Y:S02]  /*14d90*/  LOP3.LUT R4, R0, 0xff, RZ, 0xc0, !PT ;  /* 0x000000ff00047812 */ /* 0x000fe400078ec0ff */
[----:B------:R-:W-:Y:S02]  /*14da0*/  LEA.HI R0, R3, R222, RZ, 0x1c ;  /* 0x000000de03007211 */ /* 0x000fe400078fe0ff */
[----:B------:R-:W-:Y:S02]  /*14db0*/  PRMT R13, R4, 0x7604, R5 ;  /* 0x00007604040d7816 */ /* 0x000fe40000000005 */
[----:B------:R-:W-:-:S02]  /*14dc0*/  SHF.R.S32.HI R5, RZ, 0x1f, R0 ;  /* 0x0000001fff057819 */ /* 0x000fc40000011400 */
[----:B------:R-:W-:Y:S02]  /*14dd0*/  SHF.R.U32.HI R8, RZ, 0x8, R39 ;  /* 0x00000008ff087819 */ /* 0x000fe40000011627 */
[----:B------:R-:W-:Y:S01]  /*14de0*/  LEA.HI R4, R5, R0, RZ, 0x2 ;  /* 0x0000000005047211 */ /* 0x000fe200078f10ff */
[----:B------:R-:W-:Y:S01]  /*14df0*/  IMAD.SHL.U32 R5, R0, 0x10, RZ ;  /* 0x0000001000057824 */ /* 0x000fe200078e00ff */
[----:B------:R-:W-:Y:S02]  /*14e00*/  LOP3.LUT R9, R39, 0xff, RZ, 0xc0, !PT ;  /* 0x000000ff27097812 */ /* 0x000fe400078ec0ff */
[----:B------:R-:W-:Y:S01]  /*14e10*/  LOP3.LUT R8, R8, 0xff, RZ, 0xc0, !PT ;  /* 0x000000ff08087812 */ /* 0x000fe200078ec0ff */
[----:B------:R-:W-:Y:S01]  /*14e20*/  IMAD.SHL.U32 R4, R4, 0x800, RZ ;  /* 0x0000080004047824 */ /* 0x000fe200078e00ff */
[----:B------:R-:W-:Y:S02]  /*14e30*/  LOP3.LUT R0, R172, 0x30, R5, 0xf8, !PT ;  /* 0x00000030ac007812 */ /* 0x000fe400078ef805 */
[----:B------:R-:W-:-:S02]  /*14e40*/  SHF.R.U32.HI R10, RZ, 0x8, R24 ;  /* 0x00000008ff0a7819 */ /* 0x000fc40000011618 */
[----:B------:R-:W-:Y:S02]  /*14e50*/  LOP3.LUT R0, R0, R173, RZ, 0x3c, !PT ;  /* 0x000000ad00007212 */ /* 0x000fe400078e3cff */
[----:B------:R-:W-:Y:S02]  /*14e60*/  LOP3.LUT R5, R4, 0xffffe000, RZ, 0xc0, !PT ;  /* 0xffffe00004057812 */ /* 0x000fe400078ec0ff */
[----:B------:R-:W-:Y:S02]  /*14e70*/  PRMT R33, R8, 0x7604, R9 ;  /* 0x0000760408217816 */ /* 0x000fe40000000009 */
[----:B------:R-:W-:Y:S02]  /*14e80*/  SHF.R.U32.HI R6, RZ, 0x8, R37 ;  /* 0x00000008ff067819 */ /* 0x000fe40000011625 */
[----:B------:R-:W-:Y:S02]  /*14e90*/  LOP3.LUT R11, R24, 0xff, RZ, 0xc0, !PT ;  /* 0x000000ff180b7812 */ /* 0x000fe400078ec0ff */
[----:B------:R-:W-:-:S02]  /*14ea0*/  LOP3.LUT R10, R10, 0xff, RZ, 0xc0, !PT ;  /* 0x000000ff0a0a7812 */ /* 0x000fc400078ec0ff */
[----:B------:R-:W-:Y:S02]  /*14eb0*/  IADD3 R9, R0, R174, R5 ;  /* 0x000000ae00097210 */ /* 0x000fe40007ffe005 */
[----:B------:R-:W-:Y:S02]  /*14ec0*/  SHF.R.U32.HI R0, RZ, 0x8, R25 ;  /* 0x00000008ff007819 */ /* 0x000fe40000011619 */
[----:B------:R-:W-:Y:S02]  /*14ed0*/  LOP3.LUT R7, R37, 0xff, RZ, 0xc0, !PT ;  /* 0x000000ff25077812 */ /* 0x000fe400078ec0ff */
[----:B------:R-:W-:Y:S02]  /*14ee0*/  LOP3.LUT R6, R6, 0xff, RZ, 0xc0, !PT ;  /* 0x000000ff06067812 */ /* 0x000fe400078ec0ff */
[----:B------:R-:W-:Y:S02]  /*14ef0*/  PRMT R35, R10, 0x7604, R11 ;  /* 0x000076040a237816 */ /* 0x000fe4000000000b */
[----:B------:R-:W-:-:S02]  /*14f00*/  LOP3.LUT R11, R25, 0xff, RZ, 0xc0, !PT ;  /* 0x000000ff190b7812 */ /* 0x000fc400078ec0ff */
[----:B------:R-:W-:Y:S02]  /*14f10*/  SHF.R.U32.HI R8, RZ, 0x8, R26 ;  /* 0x00000008ff087819 */ /* 0x000fe4000001161a */
[----:B------:R-:W-:Y:S02]  /*14f20*/  SHF.R.U32.HI R10, RZ, 0x8, R27 ;  /* 0x00000008ff0a7819 */ /* 0x000fe4000001161b */
[----:B------:R-:W-:Y:S02]  /*14f30*/  LOP3.LUT R0, R0, 0xff, RZ, 0xc0, !PT ;  /* 0x000000ff00007812 */ /* 0x000fe400078ec0ff */
[----:B------:R-:W-:Y:S02]  /*14f40*/  PRMT R15, R6, 0x7604, R7 ;  /* 0x00007604060f7816 */ /* 0x000fe40000000007 */
[----:B------:R-:W-:Y:S02]  /*14f50*/  SHF.R.U32.HI R6, RZ, 0x8, R38 ;  /* 0x00000008ff067819 */ /* 0x000fe40000011626 */
[----:B------:R-:W-:-:S02]  /*14f60*/  LOP3.LUT R8, R8, 0xff, RZ, 0xc0, !PT ;  /* 0x000000ff08087812 */ /* 0x000fc400078ec0ff */
[----:B------:R-:W-:Y:S02]  /*14f70*/  LOP3.LUT R10, R10, 0xff, RZ, 0xc0, !PT ;  /* 0x000000ff0a0a7812 */ /* 0x000fe400078ec0ff */
[----:B------:R-:W-:Y:S01]  /*14f80*/  PRMT R45, R0, 0x7604, R11 ;  /* 0x00007604002d7816 */ /* 0x000fe2000000000b */
[----:B------:R-:W-:Y:S01]  /*14f90*/  IMAD.IADD R0, R18, 0x1, R9 ;  /* 0x0000000112007824 */ /* 0x000fe200078e0209 */
[----:B------:R-:W-:Y:S02]  /*14fa0*/  LOP3.LUT R47, R26, 0xff, RZ, 0xc0, !PT ;  /* 0x000000ff1a2f7812 */ /* 0x000fe400078ec0ff */
[----:B------:R-:W-:Y:S02]  /*14fb0*/  LOP3.LUT R49, R27, 0xff, RZ, 0xc0, !PT ;  /* 0x000000ff1b317812 */ /* 0x000fe400078ec0ff */
[----:B------:R-:W-:Y:S02]  /*14fc0*/  LOP3.LUT R7, R38, 0xff, RZ, 0xc0, !PT ;  /* 0x000000ff26077812 */ /* 0x000fe400078ec0ff */
[----:B------:R-:W-:-:S02]  /*14fd0*/  LOP3.LUT R6, R6, 0xff, RZ, 0xc0, !PT ;  /* 0x000000ff06067812 */ /* 0x000fc400078ec0ff */
[----:B------:R-:W-:Y:S02]  /*14fe0*/  PRMT R47, R8, 0x7604, R47 ;  /* 0x00007604082f7816 */ /* 0x000fe4000000002f */
[----:B------:R-:W-:Y:S02]  /*14ff0*/  PRMT R49, R10, 0x7604, R49 ;  /* 0x000076040a317816 */ /* 0x000fe40000000031 */
[----:B------:R-:W2:Y:S01]  /*15000*/  LDS.128 R8, [R0+0x14400] ;  /* 0x0144000000087984 */ /* 0x000ea20000000c00 */
[----:B------:R-:W-:Y:S02]  /*15010*/  PRMT R21, R6, 0x7604, R7 ;  /* 0x0000760406157816 */ /* 0x000fe40000000007 */
[----:B------:R-:W-:Y:S01]  /*15020*/  SHF.R.U32.HI R14, RZ, 0x10, R37 ;  /* 0x00000010ff0e7819 */ /* 0x000fe20000011625 */
[----:B------:R-:W3:Y:S01]  /*15030*/  LDS.128 R4, [R217+0x14400] ;  /* 0x01440000d9047984 */ /* 0x000ee20000000c00 */
[----:B------:R-:W-:Y:S02]  /*15040*/  SHF.R.U32.HI R32, RZ, 0x10, R39 ;  /* 0x00000010ff207819 */ /* 0x000fe40000011627 */
[----:B------:R-:W-:-:S02]  /*15050*/  SHF.R.U32.HI R12, RZ, 0x10, R36 ;  /* 0x00000010ff0c7819 */ /* 0x000fc40000011624 */
[----:B------:R-:W-:Y:S02]  /*15060*/  LOP3.LUT R14, R14, 0xff, RZ, 0xc0, !PT ;  /* 0x000000ff0e0e7812 */ /* 0x000fe400078ec0ff */
[----:B------:R-:W-:Y:S02]  /*15070*/  LOP3.LUT R32, R32, 0xff, RZ, 0xc0, !PT ;  /* 0x000000ff20207812 */ /* 0x000fe400078ec0ff */
[----:B------:R-:W-:Y:S02]  /*15080*/  LOP3.LUT R12, R12, 0xff, RZ, 0xc0, !PT ;  /* 0x000000ff0c0c7812 */ /* 0x000fe400078ec0ff */
[----:B------:R-:W-:Y:S02]  /*15090*/  PRMT R15, R14, 0x7054, R15 ;  /* 0x000070540e0f7816 */ /* 0x000fe4000000000f */
[----:B------:R-:W-:Y:S02]  /*150a0*/  SHF.R.U32.HI R14, RZ, 0x10, R25 ;  /* 0x00000010ff0e7819 */ /* 0x000fe40000011619 */
[----:B------:R-:W-:-:S02]  /*150b0*/  SHF.R.U32.HI R20, RZ, 0x10, R38 ;  /* 0x00000010ff147819 */ /* 0x000fc40000011626 */
[----:B------:R-:W-:Y:S02]  /*150c0*/  PRMT R33, R32, 0x7054, R33 ;  /* 0x0000705420217816 */ /* 0x000fe40000000021 */
[----:B------:R-:W-:Y:S02]  /*150d0*/  PRMT R13, R12, 0x7054, R13 ;  /* 0x000070540c0d7816 */ /* 0x000fe4000000000d */
[----:B------:R-:W-:Y:S02]  /*150e0*/  SHF.R.U32.HI R32, RZ, 0x10, R27 ;  /* 0x00000010ff207819 */ /* 0x000fe4000001161b */
[----:B------:R-:W-:Y:S02]  /*150f0*/  SHF.R.U32.HI R12, RZ, 0x10, R24 ;  /* 0x00000010ff0c7819 */ /* 0x000fe40000011618 */
[----:B------:R-:W-:Y:S02]  /*15100*/  LOP3.LUT R14, R14, 0xff, RZ, 0xc0, !PT ;  /* 0x000000ff0e0e7812 */ /* 0x000fe400078ec0ff */
[----:B------:R-:W-:-:S02]  /*15110*/  LOP3.LUT R20, R20, 0xff, RZ, 0xc0, !PT ;  /* 0x000000ff14147812 */ /* 0x000fc400078ec0ff */
[----:B------:R-:W-:Y:S02]  /*15120*/  LOP3.LUT R32, R32, 0xff, RZ, 0xc0, !PT ;  /* 0x000000ff20207812 */ /* 0x000fe400078ec0ff */
[----:B------:R-:W-:Y:S02]  /*15130*/  LOP3.LUT R12, R12, 0xff, RZ, 0xc0, !PT ;  /* 0x000000ff0c0c7812 */ /* 0x000fe400078ec0ff */
[----:B------:R-:W-:Y:S02]  /*15140*/  PRMT R45, R14, 0x7054, R45 ;  /* 0x000070540e2d7816 */ /* 0x000fe4000000002d */
[----:B------:R-:W-:Y:S02]  /*15150*/  PRMT R21, R20, 0x7054, R21 ;  /* 0x0000705414157816 */ /* 0x000fe40000000015 */
[----:B------:R-:W-:Y:S02]  /*15160*/  PRMT R49, R32, 0x7054, R49 ;  /* 0x0000705420317816 */ /* 0x000fe40000000031 */
[----:B------:R-:W-:-:S02]  /*15170*/  PRMT R35, R12, 0x7054, R35 ;  /* 0x000070540c237816 */ /* 0x000fc40000000023 */
[----:B------:R-:W-:Y:S02]  /*15180*/  LOP3.LUT R32, R13, 0xff000000, R36, 0xf8, !PT ;  /* 0xff0000000d207812 */ /* 0x000fe400078ef824 */
[----:B------:R-:W-:Y:S02]  /*15190*/  LOP3.LUT R36, R15, 0xff000000, R37, 0xf8, !PT ;  /* 0xff0000000f247812 */ /* 0x000fe400078ef825 */
[----:B------:R-:W-:Y:S02]  /*151a0*/  LOP3.LUT R45, R45, 0xff000000, R25, 0xf8, !PT ;  /* 0xff0000002d2d7812 */ /* 0x000fe400078ef819 */
[----:B------:R-:W-:Y:S02]  /*151b0*/  SHF.R.U32.HI R20, RZ, 0x10, R26 ;  /* 0x00000010ff147819 */ /* 0x000fe4000001161a */
[----:B------:R-:W-:Y:S02]  /*151c0*/  LOP3.LUT R37, R21, 0xff000000, R38, 0xf8, !PT ;  /* 0xff00000015257812 */ /* 0x000fe400078ef826 */
[----:B------:R-:W-:-:S02]  /*151d0*/  LOP3.LUT R38, R33, 0xff000000, R39, 0xf8, !PT ;  /* 0xff00000021267812 */ /* 0x000fc400078ef827 */
[----:B------:R-:W-:Y:S02]  /*151e0*/  LOP3.LUT R39, R35, 0xff000000, R24, 0xf8, !PT ;  /* 0xff00000023277812 */ /* 0x000fe400078ef818 */
[----:B------:R-:W-:Y:S02]  /*151f0*/  F2FP.F16.E4M3.UNPACK_B R35, R45 ;  /* 0x0000002dff23723e */ /* 0x000fe400020006ff */
[----:B--2---:R-:W-:Y:S02]  /*15200*/  F2FP.F16.E4M3.UNPACK_B R21, R9 ;  /* 0x00000009ff15723e */ /* 0x004fe400020006ff */
[----:B------:R-:W-:Y:S01]  /*15210*/  LOP3.LUT R20, R20, 0xff, RZ, 0xc0, !PT ;  /* 0x000000ff14147812 */ /* 0x000fe200078ec0ff */
[----:B------:R-:W-:Y:S01]  /*15220*/  HADD2.F32 R44, -RZ, R35.H0_H0 ;  /* 0x20000023ff2c7230 */ /* 0x000fe20000004100 */
[----:B---3--:R-:W-:Y:S01]  /*15230*/  F2FP.F16.E4M3.UNPACK_B R12, R5 ;  /* 0x00000005ff0c723e */ /* 0x008fe200020006ff */
[--C-:B------:R-:W-:Y:S01]  /*15240*/  HADD2.F32 R25, -RZ, R21.reuse.H0_H0 ;  /* 0x20000015ff197230 */ /* 0x100fe20000004100 */
[----:B------:R-:W-:Y:S01]  /*15250*/  F2FP.F16.E4M3.UNPACK_B R33, R36 ;  /* 0x00000024ff21723e */ /* 0x000fe200020006ff */
[----:B------:R-:W-:Y:S01]  /*15260*/  HADD2.F32 R21, -RZ, R21.H1_H1 ;  /* 0x30000015ff157230 */ /* 0x000fe20000004100 */
[----:B------:R-:W-:-:S02]  /*15270*/  PRMT R47, R20, 0x7054, R47 ;  /* 0x00007054142f7816 */ /* 0x000fc4000000002f */
[-C--:B------:R-:W-:Y:S01]  /*15280*/  F2FP.F16.E4M3.UNPACK_B R15, R7.reuse ;  /* 0x00000007ff0f723e */ /* 0x080fe200020006ff */
[--C-:B------:R-:W-:Y:S01]  /*15290*/  HADD2.F32 R34, -RZ, R33.reuse.H0_H0 ;  /* 0x20000021ff227230 */ /* 0x100fe20000004100 */
[----:B------:R-:W-:Y:S01]  /*152a0*/  F2FP.F16.E4M3.UNPACK_B R20, R7.H1 ;  /* 0x00000007ff14723e */ /* 0x000fe200030006ff */
[----:B------:R-:W-:Y:S01]  /*152b0*/  HADD2.F32 R33, -RZ, R33.H1_H1 ;  /* 0x30000021ff217230 */ /* 0x000fe20000004100 */
[-C--:B------:R-:W-:Y:S02]  /*152c0*/  F2FP.F16.E4M3.UNPACK_B R7, R6.reuse ;  /* 0x00000006ff07723e */ /* 0x080fe400020006ff */
[----:B------:R-:W-:Y:S01]  /*152d0*/  F2FP.F16.E4M3.UNPACK_B R14, R6.H1 ;  /* 0x00000006ff0e723e */ /* 0x000fe200030006ff */
[--C-:B------:R-:W-:Y:S01]  /*152e0*/  HADD2.F32 R6, -RZ, R12.reuse.H0_H0 ;  /* 0x2000000cff067230 */ /* 0x100fe20000004100 */
[----:B------:R-:W-:Y:S01]  /*152f0*/  LOP3.LUT R46, R47, 0xff000000, R26, 0xf8, !PT ;  /* 0xff0000002f2e7812 */ /* 0x000fe200078ef81a */
[C---:B------:R-:W-:Y:S01]  /*15300*/  FMUL.FTZ R47, R25.reuse, R44 ;  /* 0x0000002c192f7220 */ /* 0x040fe20000410000 */
[----:B------:R-:W-:Y:S01]  /*15310*/  F2FP.F16.E4M3.UNPACK_B R24, R9.H1 ;  /* 0x00000009ff18723e */ /* 0x000fe200030006ff */
[-C--:B------:R-:W-:Y:S01]  /*15320*/  FMUL.FTZ R51, R25, R34.reuse ;  /* 0x0000002219337220 */ /* 0x080fe20000410000 */
[----:B------:R-:W-:Y:S01]  /*15330*/  F2FP.F16.E4M3.UNPACK_B R45, R45.H1 ;  /* 0x0000002dff2d723e */ /* 0x000fe200030006ff */
[C---:B------:R-:W-:Y:S01]  /*15340*/  FFMA.FTZ R48, R6.reuse, R34, -R47 ;  /* 0x0000002206307223 */ /* 0x040fe2000001082f */
[----:B------:R-:W-:Y:S01]  /*15350*/  HADD2.F32 R34, -RZ, R35.H1_H1 ;  /* 0x30000023ff227230 */ /* 0x000fe20000004100 */
[----:B------:R-:W-:Y:S01]  /*15360*/  F2FP.F16.E4M3.UNPACK_B R36, R36.H1 ;  /* 0x00000024ff24723e */ /* 0x000fe200030006ff */
[----:B------:R-:W-:Y:S01]  /*15370*/  HADD2.F32 R12, -RZ, R12.H1_H1 ;  /* 0x3000000cff0c7230 */ /* 0x000fe20000004100 */
[----:B------:R-:W-:Y:S01]  /*15380*/  LOP3.LUT R49, R49, 0xff000000, R27, 0xf8, !PT ;  /* 0xff00000031317812 */ /* 0x000fe200078ef81b */
[----:B------:R-:W-:Y:S01]  /*15390*/  HADD2.F32 R47, -RZ, R45.H0_H0 ;  /* 0x2000002dff2f7230 */ /* 0x000fe20000004100 */
[-C--:B------:R-:W-:Y:S01]  /*153a0*/  F2FP.F16.E4M3.UNPACK_B R26, R11.reuse ;  /* 0x0000000bff1a723e */ /* 0x080fe200020006ff */
[----:B------:R-:W-:Y:S01]  /*153b0*/  HADD2.F32 R35, -RZ, R36.H0_H0 ;  /* 0x20000024ff237230 */ /* 0x000fe20000004100 */
[----:B------:R-:W-:Y:S01]  /*153c0*/  F2FP.F16.E4M3.UNPACK_B R27, R11.H1 ;  /* 0x0000000bff1b723e */ /* 0x000fe200030006ff */
[C---:B------:R-:W-:Y:S01]  /*153d0*/  FMUL.FTZ R53, R21.reuse, R34 ;  /* 0x0000002215357220 */ /* 0x040fe20000410000 */
[-C--:B------:R-:W-:Y:S01]  /*153e0*/  F2FP.F16.E4M3.UNPACK_B R11, R10.reuse ;  /* 0x0000000aff0b723e */ /* 0x080fe200020006ff */
[----:B------:R-:W-:Y:S01]  /*153f0*/  FMUL.FTZ R21, R21, R33 ;  /* 0x0000002115157220 */ /* 0x000fe20000410000 */
[----:B------:R-:W-:Y:S01]  /*15400*/  F2FP.F16.E4M3.UNPACK_B R25, R10.H1 ;  /* 0x0000000aff19723e */ /* 0x000fe200030006ff */
[----:B------:R-:W-:Y:S01]  /*15410*/  HADD2.F32 R10, -RZ, R24.H0_H0 ;  /* 0x20000018ff0a7230 */ /* 0x000fe20000004100 */
[----:B------:R-:W-:Y:S01]  /*15420*/  F2FP.F16.E4M3.UNPACK_B R13, R5.H1 ;  /* 0x00000005ff0d723e */ /* 0x000fe200030006ff */
[----:B------:R-:W-:Y:S01]  /*15430*/  FFMA.FTZ R51, R6, R44, R51 ;  /* 0x0000002c06337223 */ /* 0x000fe20000010033 */
[C---:B------:R-:W-:Y:S01]  /*15440*/  FFMA.FTZ R53, R12.reuse, R33, -R53 ;  /* 0x000000210c357223 */ /* 0x040fe20000010835 */
[----:B------:R-:W-:Y:S01]  /*15450*/  FFMA.FTZ R34, R12, R34, R21 ;  /* 0x000000220c227223 */ /* 0x000fe20000010015 */
[----:B------:R-:W-:Y:S01]  /*15460*/  FMUL.FTZ R55, R10, R47 ;  /* 0x0000002f0a377220 */ /* 0x000fe20000410000 */
[----:B------:R-:W-:-:S02]  /*15470*/  HADD2.F32 R6, -RZ, R13.H0_H0 ;  /* 0x2000000dff067230 */ /* 0x000fc40000004100 */
[----:B------:R-:W-:Y:S01]  /*15480*/  FMUL.FTZ R10, R10, R35 ;  /* 0x000000230a0a7220 */ /* 0x000fe20000410000 */
[----:B------:R-:W-:Y:S01]  /*15490*/  F2FP.F16.E4M3.UNPACK_B R33, R49 ;  /* 0x00000031ff21723e */ /* 0x000fe200020006ff */
[----:B------:R-:W-:Y:S01]  /*154a0*/  HADD2.F32 R45, -RZ, R45.H1_H1 ;  /* 0x3000002dff2d7230 */ /* 0x000fe20000004100 */
[-C--:B------:R-:W-:Y:S01]  /*154b0*/  F2FP.F16.E4M3.UNPACK_B R12, R38.reuse ;  /* 0x00000026ff0c723e */ /* 0x080fe200020006ff */
[C---:B------:R-:W-:Y:S01]  /*154c0*/  FFMA.FTZ R55, R6.reuse, R35, -R55 ;  /* 0x0000002306377223 */ /* 0x040fe20000010837 */
[----:B------:R-:W-:Y:S01]  /*154d0*/  FFMA.FTZ R47, R6, R47, R10 ;  /* 0x0000002f062f7223 */ /* 0x000fe2000001000a */
[----:B------:R-:W-:Y:S01]  /*154e0*/  HADD2.F32 R24, -RZ, R24.H1_H1 ;  /* 0x30000018ff187230 */ /* 0x000fe20000004100 */
[----:B------:R-:W-:Y:S01]  /*154f0*/  F2FP.F16.E4M3.UNPACK_B R49, R49.H1 ;  /* 0x00000031ff31723e */ /* 0x000fe200030006ff */
[----:B------:R-:W-:Y:S01]  /*15500*/  HADD2.F32 R36, -RZ, R36.H1_H1 ;  /* 0x30000024ff247230 */ /* 0x000fe20000004100 */
[----:B------:R-:W-:Y:S01]  /*15510*/  F2FP.F16.E4M3.UNPACK_B R38, R38.H1 ;  /* 0x00000026ff26723e */ /* 0x000fe200030006ff */
[----:B------:R-:W-:-:S02]  /*15520*/  HADD2.F32 R35, -RZ, R33.H0_H0 ;  /* 0x20000021ff237230 */ /* 0x000fc40000004100 */
[C---:B------:R-:W-:Y:S01]  /*15530*/  FMUL.FTZ R44, R24.reuse, R45 ;  /* 0x0000002d182c7220 */ /* 0x040fe20000410000 */
[----:B------:R-:W-:Y:S02]  /*15540*/  HADD2.F32 R10, -RZ, R26.H0_H0 ;  /* 0x2000001aff0a7230 */ /* 0x000fe40000004100 */
[----:B------:R-:W-:Y:S01]  /*15550*/  FMUL.FTZ R24, R24, R36 ;  /* 0x0000002418187220 */ /* 0x000fe20000410000 */
[----:B------:R-:W-:Y:S01]  /*15560*/  HADD2.F32 R21, -RZ, R12.H0_H0 ;  /* 0x2000000cff157230 */ /* 0x000fe20000004100 */
[----:B------:R-:W-:Y:S01]  /*15570*/  F2FP.F16.E4M3.UNPACK_B R9, R8 ;  /* 0x00000008ff09723e */ /* 0x000fe200020006ff */
[----:B------:R-:W-:Y:S02]  /*15580*/  HADD2.F32 R13, -RZ, R13.H1_H1 ;  /* 0x3000000dff0d7230 */ /* 0x000fe40000004100 */
[C---:B-1----:R-:W-:Y:S01]  /*15590*/  FMUL.FTZ R57, R10.reuse, R35 ;  /* 0x000000230a397220 */ /* 0x042fe20000410000 */
[----:B------:R-:W-:Y:S02]  /*155a0*/  HADD2.F32 R6, -RZ, R15.H0_H0 ;  /* 0x2000000fff067230 */ /* 0x000fe40000004100 */
[----:B------:R-:W-:Y:S01]  /*155b0*/  FMUL.FTZ R10, R10, R21 ;  /* 0x000000150a0a7220 */ /* 0x000fe20000410000 */
[----:B------:R-:W-:-:S02]  /*155c0*/  HADD2.F32 R33, -RZ, R33.H1_H1 ;  /* 0x30000021ff217230 */ /* 0x000fc40000004100 */
[C---:B------:R-:W-:Y:S01]  /*155d0*/  FFMA.FTZ R44, R13.reuse, R36, -R44 ;  /* 0x000000240d2c7223 */ /* 0x040fe2000001082c */
[----:B------:R-:W-:Y:S02]  /*155e0*/  HADD2.F32 R26, -RZ, R26.H1_H1 ;  /* 0x3000001aff1a7230 */ /* 0x000fe40000004100 */
[----:B------:R-:W-:Y:S01]  /*155f0*/  FFMA.FTZ R36, R13, R45, R24 ;  /* 0x0000002d0d247223 */ /* 0x000fe20000010018 */
[----:B------:R-:W-:Y:S02]  /*15600*/  HADD2.F32 R12, -RZ, R12.H1_H1 ;  /* 0x3000000cff0c7230 */ /* 0x000fe40000004100 */
[C---:B------:R-:W-:Y:S01]  /*15610*/  FFMA.FTZ R57, R6.reuse, R21, -R57 ;  /* 0x0000001506397223 */ /* 0x040fe20000010839 */
[----:B------:R-:W-:Y:S01]  /*15620*/  FFMA.FTZ R45, R6, R35, R10 ;  /* 0x00000023062d7223 */ /* 0x000fe2000001000a */
[----:B------:R-:W-:Y:S02]  /*15630*/  HADD2.F32 R15, -RZ, R15.H1_H1 ;  /* 0x3000000fff0f7230 */ /* 0x000fe40000004100 */
[----:B------:R-:W-:Y:S01]  /*15640*/  FMUL.FTZ R24, R26, R33 ;  /* 0x000000211a187220 */ /* 0x000fe20000410000 */
[----:B------:R-:W-:-:S02]  /*15650*/  HADD2.F32 R21, -RZ, R49.H0_H0 ;  /* 0x20000031ff157230 */ /* 0x000fc40000004100 */
[-C--:B------:R-:W-:Y:S01]  /*15660*/  FMUL.FTZ R26, R26, R12.reuse ;  /* 0x0000000c1a1a7220 */ /* 0x080fe20000410000 */
[----:B------:R-:W-:Y:S02]  /*15670*/  HADD2.F32 R10, -RZ, R27.H0_H0 ;  /* 0x2000001bff0a7230 */ /* 0x000fe40000004100 */
[C---:B------:R-:W-:Y:S01]  /*15680*/  FFMA.FTZ R54, R15.reuse, R12, -R24 ;  /* 0x0000000c0f367223 */ /* 0x040fe20000010818 */
[----:B------:R-:W-:Y:S02]  /*15690*/  HADD2.F32 R13, -RZ, R38.H0_H0 ;  /* 0x20000026ff0d7230 */ /* 0x000fe40000004100 */
[----:B------:R-:W-:Y:S01]  /*156a0*/  FFMA.FTZ R56, R15, R33, R26 ;  /* 0x000000210f387223 */ /* 0x000fe2000001001a */
[----:B------:R-:W-:Y:S02]  /*156b0*/  HADD2.F32 R6, -RZ, R20.H0_H0 ;  /* 0x20000014ff067230 */ /* 0x000fe40000004100 */
[C---:B------:R-:W-:Y:S01]  /*156c0*/  FMUL.FTZ R35, R10.reuse, R21 ;  /* 0x000000150a237220 */ /* 0x040fe20000410000 */
[----:B------:R-:W-:Y:S01]  /*156d0*/  F2FP.F16.E4M3.UNPACK_B R8, R8.H1 ;  /* 0x00000008ff08723e */ /* 0x000fe200030006ff */
[----:B------:R-:W-:Y:S01]  /*156e0*/  FMUL.FTZ R10, R10, R13 ;  /* 0x0000000d0a0a7220 */ /* 0x000fe20000410000 */
[----:B------:R-:W-:Y:S01]  /*156f0*/  F2FP.F16.E4M3.UNPACK_B R15, R39.H1 ;  /* 0x00000027ff0f723e */ /* 0x000fe200030006ff */
[----:B------:R-:W-:Y:S01]  /*15700*/  HADD2.F32 R38, -RZ, R38.H1_H1 ;  /* 0x30000026ff267230 */ /* 0x000fe20000004100 */
[----:B------:R-:W-:Y:S01]  /*15710*/  F2FP.F16.E4M3.UNPACK_B R12, R32.H1 ;  /* 0x00000020ff0c723e */ /* 0x000fe200030006ff */
[----:B------:R-:W-:Y:S01]  /*15720*/  FFMA.FTZ R59, R6, R21, R10 ;  /* 0x00000015063b7223 */ /* 0x000fe2000001000a */
[-C--:B------:R-:W-:Y:S01]  /*15730*/  F2FP.F16.E4M3.UNPACK_B R5, R4.reuse ;  /* 0x00000004ff05723e */ /* 0x080fe200020006ff */
[----:B------:R-:W-:Y:S01]  /*15740*/  HADD2.F32 R49, -RZ, R49.H1_H1 ;  /* 0x30000031ff317230 */ /* 0x000fe20000004100 */
[----:B------:R-:W-:Y:S01]  /*15750*/  F2FP.F16.E4M3.UNPACK_B R4, R4.H1 ;  /* 0x00000004ff04723e */ /* 0x000fe200030006ff */
[----:B------:R-:W-:-:S02]  /*15760*/  HADD2.F32 R27, -RZ, R27.H1_H1 ;  /* 0x3000001bff1b7230 */ /* 0x000fc40000004100 */
[----:B------:R-:W-:Y:S01]  /*15770*/  FFMA.FTZ R58, R6, R13, -R35 ;  /* 0x0000000d063a7223 */ /* 0x000fe20000010823 */
[----:B------:R-:W-:Y:S01]  /*15780*/  HADD2.F32 R21, -RZ, R15.H0_H0 ;  /* 0x2000000fff157230 */ /* 0x000fe20000004100 */
[----:B------:R-:W-:Y:S01]  /*15790*/  F2FP.F16.E4M3.UNPACK_B R39, R39 ;  /* 0x00000027ff27723e */ /* 0x000fe200020006ff */
[----:B------:R-:W-:Y:S02]  /*157a0*/  HADD2.F32 R10, -RZ, R8.H0_H0 ;  /* 0x20000008ff0a7230 */ /* 0x000fe40000004100 */
[C---:B------:R-:W-:Y:S01]  /*157b0*/  FMUL.FTZ R33, R27.reuse, R49 ;  /* 0x000000311b217220 */ /* 0x040fe20000410000 */
[----:B------:R-:W-:Y:S02]  /*157c0*/  HADD2.F32 R13, -RZ, R12.H0_H0 ;  /* 0x2000000cff0d7230 */ /* 0x000fe40000004100 */
[----:B------:R-:W-:Y:S01]  /*157d0*/  FMUL.FTZ R24, R27, R38 ;  /* 0x000000261b187220 */ /* 0x000fe20000410000 */
[----:B------:R-:W-:Y:S02]  /*157e0*/  HADD2.F32 R20, -RZ, R20.H1_H1 ;  /* 0x30000014ff147230 */ /* 0x000fe40000004100 */
[----:B------:R-:W-:Y:S01]  /*157f0*/  FMUL.FTZ R27, R10, R21 ;  /* 0x000000150a1b7220 */ /* 0x000fe20000410000 */
[----:B------:R-:W-:-:S02]  /*15800*/  HADD2.F32 R6, -RZ, R4.H0_H0 ;  /* 0x20000004ff067230 */ /* 0x000fc40000004100 */
[----:B------:R-:W-:Y:S01]  /*15810*/  FMUL.FTZ R10, R10, R13 ;  /* 0x0000000d0a0a7220 */ /* 0x000fe20000410000 */
[----:B------:R-:W-:Y:S02]  /*15820*/  HADD2.F32 R8, -RZ, R8.H1_H1 ;  /* 0x30000008ff087230 */ /* 0x000fe40000004100 */
[C---:B------:R-:W-:Y:S01]  /*15830*/  FFMA.FTZ R60, R20.reuse, R49, R24 ;  /* 0x00000031143c7223 */ /* 0x040fe20000010018 */
[----:B------:R-:W-:Y:S01]  /*15840*/  FFMA.FTZ R61, R20, R38, -R33 ;  /* 0x00000026143d7223 */ /* 0x000fe20000010821 */
[C---:B------:R-:W-:Y:S01]  /*15850*/  FFMA.FTZ R24, R6.reuse, R21, R10 ;  /* 0x0000001506187223 */ /* 0x040fe2000001000a */
[----:B------:R-:W-:Y:S02]  /*15860*/  HADD2.F32 R21, -RZ, R15.H1_H1 ;  /* 0x3000000fff157230 */ /* 0x000fe40000004100 */
[----:B------:R-:W-:Y:S01]  /*15870*/  FFMA.FTZ R20, R6, R13, -R27 ;  /* 0x0000000d06147223 */ /* 0x000fe2000001081b */
[----:B------:R-:W-:Y:S01]  /*15880*/  HADD2.F32 R13, -RZ, R12.H1_H1 ;  /* 0x3000000cff0d7230 */ /* 0x000fe20000004100 */
[----:B------:R-:W-:Y:S01]  /*15890*/  F2FP.F16.E4M3.UNPACK_B R32, R32 ;  /* 0x00000020ff20723e */ /* 0x000fe200020006ff */
[----:B------:R-:W-:-:S02]  /*158a0*/  HADD2.F32 R4, -RZ, R4.H1_H1 ;  /* 0x30000004ff047230 */ /* 0x000fc40000004100 */
[C---:B------:R-:W-:Y:S01]  /*158b0*/  FMUL.FTZ R27, R8.reuse, R21 ;  /* 0x00000015081b7220 */ /* 0x040fe20000410000 */
[----:B------:R-:W-:Y:S02]  /*158c0*/  HADD2.F32 R15, -RZ, R39.H0_H0 ;  /* 0x20000027ff0f7230 */ /* 0x000fe40000004100 */
[-C--:B------:R-:W-:Y:S01]  /*158d0*/  FMUL.FTZ R8, R8, R13.reuse ;  /* 0x0000000d08087220 */ /* 0x080fe20000410000 */
[----:B------:R-:W-:Y:S02]  /*158e0*/  HADD2.F32 R6, -RZ, R9.H0_H0 ;  /* 0x20000009ff067230 */ /* 0x000fe40000004100 */
[C---:B------:R-:W-:Y:S01]  /*158f0*/  FFMA.FTZ R33, R4.reuse, R13, -R27 ;  /* 0x0000000d04217223 */ /* 0x040fe2000001081b */
[----:B------:R-:W-:Y:S02]  /*15900*/  HADD2.F32 R13, -RZ, R32.H0_H0 ;  /* 0x20000020ff0d7230 */ /* 0x000fe40000004100 */
[----:B------:R-:W-:Y:S01]  /*15910*/  FFMA.FTZ R35, R4, R21, R8 ;  /* 0x0000001504237223 */ /* 0x000fe20000010008 */
[----:B------:R-:W-:-:S02]  /*15920*/  HADD2.F32 R8, -RZ, R39.H1_H1 ;  /* 0x30000027ff087230 */ /* 0x000fc40000004100 */
[C---:B------:R-:W-:Y:S01]  /*15930*/  FMUL.FTZ R21, R6.reuse, R15 ;  /* 0x0000000f06157220 */ /* 0x040fe20000410000 */
[----:B------:R-:W-:Y:S02]  /*15940*/  HADD2.F32 R9, -RZ, R9.H1_H1 ;  /* 0x30000009ff097230 */ /* 0x000fe40000004100 */
[-C--:B------:R-:W-:Y:S01]  /*15950*/  FMUL.FTZ R27, R6, R13.reuse ;  /* 0x0000000d061b7220 */ /* 0x080fe20000410000 */
[--C-:B------:R-:W-:Y:S01]  /*15960*/  HADD2.F32 R4, -RZ, R5.reuse.H0_H0 ;  /* 0x20000005ff047230 */ /* 0x100fe20000004100 */
[----:B------:R-:W-:Y:S01]  /*15970*/  F2FP.F16.E4M3.UNPACK_B R10, R46.H1 ;  /* 0x0000002eff0a723e */ /* 0x000fe200030006ff */
[----:B------:R-:W-:Y:S02]  /*15980*/  HADD2.F32 R32, -RZ, R32.H1_H1 ;  /* 0x30000020ff207230 */ /* 0x000fe40000004100 */
[C---:B------:R-:W-:Y:S01]  /*15990*/  FMUL.FTZ R6, R9.reuse, R8 ;  /* 0x0000000809067220 */ /* 0x040fe20000410000 */
[----:B------:R-:W-:Y:S02]  /*159a0*/  HADD2.F32 R5, -RZ, R5.H1_H1 ;  /* 0x30000005ff057230 */ /* 0x000fe40000004100 */
[C---:B------:R-:W-:Y:S01]  /*159b0*/  FFMA.FTZ R21, R4.reuse, R13, -R21 ;  /* 0x0000000d04157223 */ /* 0x040fe20000010815 */
[----:B------:R-:W-:Y:S01]  /*159c0*/  FFMA.FTZ R27, R4, R15, R27 ;  /* 0x0000000f041b7223 */ /* 0x000fe2000001001b */
[----:B------:R-:W-:Y:S01]  /*159d0*/  F2FP.F16.E4M3.UNPACK_B R4, R37.H1 ;  /* 0x00000025ff04723e */ /* 0x000fe200030006ff */
[-C--:B------:R-:W-:Y:S01]  /*159e0*/  FMUL.FTZ R13, R9, R32.reuse ;  /* 0x00000020090d7220 */ /* 0x080fe20000410000 */
[----:B------:R-:W-:Y:S01]  /*159f0*/  FFMA.FTZ R32, R5, R32, -R6 ;  /* 0x0000002005207223 */ /* 0x000fe20000010806 */
[----:B------:R-:W-:Y:S01]  /*15a00*/  HADD2.F32 R9, -RZ, R10.H0_H0 ;  /* 0x2000000aff097230 */ /* 0x000fe20000004100 */
[----:B------:R-:W-:Y:S01]  /*15a10*/  F2FP.F16.E4M3.UNPACK_B R46, R46 ;  /* 0x0000002eff2e723e */ /* 0x000fe200020006ff */
[----:B------:R-:W-:-:S02]  /*15a20*/  HADD2.F32 R6, -RZ, R25.H0_H0 ;  /* 0x20000019ff067230 */ /* 0x000fc40000004100 */
[----:B------:R-:W-:Y:S01]  /*15a30*/  FFMA.FTZ R12, R5, R8, R13 ;  /* 0x00000008050c7223 */ /* 0x000fe2000001000d */
[--C-:B------:R-:W-:Y:S01]  /*15a40*/  HADD2.F32 R5, -RZ, R4.reuse.H0_H0 ;  /* 0x20000004ff057230 */ /* 0x100fe20000004100 */
[----:B------:R-:W-:Y:S01]  /*15a50*/  F2FP.F16.E4M3.UNPACK_B R37, R37 ;  /* 0x00000025ff25723e */ /* 0x000fe200020006ff */
[----:B------:R-:W-:Y:S02]  /*15a60*/  HADD2.F32 R8, -RZ, R4.H1_H1 ;  /* 0x30000004ff087230 */ /* 0x000fe40000004100 */
[C---:B------:R-:W-:Y:S01]  /*15a70*/  FMUL.FTZ R13, R6.reuse, R9 ;  /* 0x00000009060d7220 */ /* 0x040fe20000410000 */
[----:B------:R-:W-:Y:S02]  /*15a80*/  HADD2.F32 R4, -RZ, R14.H0_H0 ;  /* 0x2000000eff047230 */ /* 0x000fe40000004100 */
[----:B------:R-:W-:Y:S01]  /*15a90*/  FMUL.FTZ R15, R6, R5 ;  /* 0x00000005060f7220 */ /* 0x000fe20000410000 */
[----:B------:R-:W-:Y:S02]  /*15aa0*/  HADD2.F32 R10, -RZ, R10.H1_H1 ;  /* 0x3000000aff0a7230 */ /* 0x000fe40000004100 */
[----:B------:R-:W-:-:S02]  /*15ab0*/  HADD2.F32 R25, -RZ, R25.H1_H1 ;  /* 0x30000019ff197230 */ /* 0x000fc40000004100 */
[C---:B------:R-:W-:Y:S01]  /*15ac0*/  FFMA.FTZ R38, R4.reuse, R5, -R13 ;  /* 0x0000000504267223 */ /* 0x040fe2000001080d */
[----:B------:R-:W-:Y:S02]  /*15ad0*/  HADD2.F32 R14, -RZ, R14.H1_H1 ;  /* 0x3000000eff0e7230 */ /* 0x000fe40000004100 */
[----:B------:R-:W-:Y:S02]  /*15ae0*/  HADD2.F32 R6, -RZ, R37.H0_H0 ;  /* 0x20000025ff067230 */ /* 0x000fe40000004100 */
[C---:B------:R-:W-:Y:S01]  /*15af0*/  FMUL.FTZ R5, R25.reuse, R10 ;  /* 0x0000000a19057220 */ /* 0x040fe20000410000 */
[-C--:B------:R-:W-:Y:S01]  /*15b00*/  FMUL.FTZ R13, R25, R8.reuse ;  /* 0x00000008190d7220 */ /* 0x080fe20000410000 */
[----:B------:R-:W-:Y:S01]  /*15b10*/  FFMA.FTZ R25, R4, R9, R15 ;  /* 0x0000000904197223 */ /* 0x000fe2000001000f */
[----:B------:R-:W-:Y:S02]  /*15b20*/  HADD2.F32 R9, -RZ, R46.H0_H0 ;  /* 0x2000002eff097230 */ /* 0x000fe40000004100 */
[----:B------:R-:W-:Y:S01]  /*15b30*/  FFMA.FTZ R39, R14, R8, -R5 ;  /* 0x000000080e277223 */ /* 0x000fe20000010805 */
[----:B------:R-:W-:-:S02]  /*15b40*/  HADD2.F32 R5, -RZ, R11.H0_H0 ;  /* 0x2000000bff057230 */ /* 0x000fc40000004100 */
[----:B------:R-:W-:Y:S01]  /*15b50*/  FFMA.FTZ R52, R14, R10, R13 ;  /* 0x0000000a0e347223 */ /* 0x000fe2000001000d */
[----:B------:R-:W-:Y:S02]  /*15b60*/  HADD2.F32 R46, -RZ, R46.H1_H1 ;  /* 0x3000002eff2e7230 */ /* 0x000fe40000004100 */
[----:B------:R-:W-:Y:S02]  /*15b70*/  HADD2.F32 R11, -RZ, R11.H1_H1 ;  /* 0x3000000bff0b7230 */ /* 0x000fe40000004100 */
[C---:B------:R-:W-:Y:S01]  /*15b80*/  FMUL.FTZ R13, R5.reuse, R9 ;  /* 0x00000009050d7220 */ /* 0x040fe20000410000 */
[----:B------:R-:W-:Y:S02]  /*15b90*/  HADD2.F32 R8, -RZ, R37.H1_H1 ;  /* 0x30000025ff087230 */ /* 0x000fe40000004100 */
[----:B------:R-:W-:Y:S01]  /*15ba0*/  FMUL.FTZ R14, R5, R6 ;  /* 0x00000006050e7220 */ /* 0x000fe20000410000 */
[--C-:B------:R-:W-:Y:S02]  /*15bb0*/  HADD2.F32 R4, -RZ, R7.reuse.H0_H0 ;  /* 0x20000007ff047230 */ /* 0x100fe40000004100 */
[----:B------:R-:W-:Y:S01]  /*15bc0*/  FMUL.FTZ R26, R11, R46 ;  /* 0x0000002e0b1a7220 */ /* 0x000fe20000410000 */
[----:B------:R-:W-:-:S02]  /*15bd0*/  HADD2.F32 R7, -RZ, R7.H1_H1 ;  /* 0x30000007ff077230 */ /* 0x000fc40000004100 */
[----:B------:R-:W-:Y:S01]  /*15be0*/  FMUL.FTZ R11, R11, R8 ;  /* 0x000000080b0b7220 */ /* 0x000fe20000410000 */
[----:B------:R-:W-:Y:S01]  /*15bf0*/  F2FP.SATFINITE.E4M3.F32.PACK_AB_MERGE_C R38, R39, R38, RZ ;  /* 0x000000262726723e */ /* 0x000fe200048070ff */
[C---:B------:R-:W-:Y:S01]  /*15c00*/  FFMA.FTZ R10, R4.reuse, R6, -R13 ;  /* 0x00000006040a7223 */ /* 0x040fe2000001080d */
[----:B------:R-:W-:Y:S01]  /*15c10*/  FFMA.FTZ R6, R4, R9, R14 ;  /* 0x0000000904067223 */ /* 0x000fe2000001000e */
[C---:B------:R-:W-:Y:S01]  /*15c20*/  FFMA.FTZ R13, R7.reuse, R8, -R26 ;  /* 0x00000008070d7223 */ /* 0x040fe2000001081a */
[----:B------:R-:W-:Y:S01]  /*15c30*/  FFMA.FTZ R15, R7, R46, R11 ;  /* 0x0000002e070f7223 */ /* 0x000fe2000001000b */
[----:B------:R-:W-:Y:S02]  /*15c40*/  F2FP.SATFINITE.E4M3.F32.PACK_AB_MERGE_C R9, R44, R55, RZ ;  /* 0x000000372c09723e */ /* 0x000fe400048070ff */
[----:B------:R-:W-:Y:S02]  /*15c50*/  F2FP.SATFINITE.E4M3.F32.PACK_AB_MERGE_C R11, R61, R58, RZ ;  /* 0x0000003a3d0b723e */ /* 0x000fe400048070ff */
        /* <DEDUP_REMOVED lines=10> */
[----:B------:R-:W-:Y:S01]  /*15d00*/  F2FP.SATFINITE.E4M3.F32.PACK_AB_MERGE_C R7, R56, R45, R7 ;  /* 0x0000002d3807723e */ /* 0x000fe20004807007 */
[----:B------:R3:W-:Y:S01]  /*15d10*/  STS.128 [R217+0x14400], R8 ;  /* 0x01440008d9007388 */ /* 0x0007e20000000c00 */
[----:B------:R-:W-:Y:S02]  /*15d20*/  F2FP.SATFINITE.E4M3.F32.PACK_AB_MERGE_C R4, R12, R27, R4 ;  /* 0x0000001b0c04723e */ /* 0x000fe40004807004 */
[----:B------:R-:W-:-:S05]  /*15d30*/  F2FP.SATFINITE.E4M3.F32.PACK_AB_MERGE_C R6, R15, R6, R25 ;  /* 0x000000060f06723e */ /* 0x000fca0004807019 */
[----:B------:R3:W-:Y:S02]  /*15d40*/  STS.128 [R0+0x14400], R4 ;  /* 0x0144000400007388 */ /* 0x0007e40000000c00 */
.L_x_565:
[----:B------:R-:W-:Y:S05]  /*15d50*/  BSYNC B1 ;  /* 0x0000000000017941 */ /* 0x000fea0003800000 */
.L_x_564:
[----:B------:R-:W-:Y:S05]  /*15d60*/  @P2 BRA `(.L_x_543) ;  /* 0x0000000c00d82947 */ /* 0x000fea0003800000 */
[----:B--23-5:R-:W-:Y:S02]  /*15d70*/  SHF.R.U32.HI R4, RZ, 0x8, R40 ;  /* 0x00000008ff047819 */ /* 0x02cfe40000011628 */
[----:B------:R-:W-:Y:S02]  /*15d80*/  LOP3.LUT R0, R40, 0xff, RZ, 0xc0, !PT ;  /* 0x000000ff28007812 */ /* 0x000fe400078ec0ff */
[----:B------:R-:W-:Y:S02]  /*15d90*/  SHF.R.U32.HI R8, RZ, 0x8, R42 ;  /* 0x00000008ff087819 */ /* 0x000fe4000001162a */
[----:B------:R-:W-:Y:S02]  /*15da0*/  LOP3.LUT R5, R4, 0xff, RZ, 0xc0, !PT ;  /* 0x000000ff04057812 */ /* 0x000fe400078ec0ff */
[----:B------:R-:W-:Y:S02]  /*15db0*/  LEA.HI R3, R3, R221, RZ, 0x1c ;  /* 0x000000dd03037211 */ /* 0x000fe400078fe0ff */
[----:B------:R-:W-:-:S02]  /*15dc0*/  LOP3.LUT R4, R42, 0xff, RZ, 0xc0, !PT ;  /* 0x000000ff2a047812 */ /* 0x000fc400078ec0ff */
[----:B------:R-:W-:Y:S02]  /*15dd0*/  LOP3.LUT R9, R8, 0xff, RZ, 0xc0, !PT ;  /* 0x000000ff08097812 */ /* 0x000fe400078ec0ff */
[----:B------:R-:W-:Y:S02]  /*15de0*/  PRMT R13, R5, 0x7604, R0 ;  /* 0x00007604050d7816 */ /* 0x000fe40000000000 */
[----:B------:R-:W-:Y:S02]  /*15df0*/  SHF.R.S32.HI R0, RZ, 0x1f, R3 ;  /* 0x0000001fff007819 */ /* 0x000fe40000011403 */
[----:B------:R-:W-:Y:S02]  /*15e00*/  PRMT R15, R9, 0x7604, R4 ;  /* 0x00007604090f7816 */ /* 0x000fe40000000004 */
[----:B------:R-:W-:Y:S02]  /*15e10*/  LEA.HI R4, R0, R3, RZ, 0x2 ;  /* 0x0000000300047211 */ /* 0x000fe400078f10ff */
[----:B------:R-:W-:-:S02]  /*15e20*/  SHF.L.U32 R3, R3, 0x4, RZ ;  /* 0x0000000403037819 */ /* 0x000fc400000006ff */
[----:B------:R-:W-:Y:S01]  /*15e30*/  SHF.R.U32.HI R7, RZ, 0x8, R41 ;  /* 0x00000008ff077819 */ /* 0x000fe20000011629 */
[----:B------:R-:W-:Y:S01]  /*15e40*/  IMAD.SHL.U32 R4, R4, 0x800, RZ ;  /* 0x0000080004047824 */ /* 0x000fe200078e00ff */
[----:B------:R-:W-:Y:S02]  /*15e50*/  LOP3.LUT R0, R172, 0x30, R3, 0xf8, !PT ;  /* 0x00000030ac007812 */ /* 0x000fe400078ef803 */
[----:B------:R-:W-:Y:S02]  /*15e60*/  LOP3.LUT R6, R41, 0xff, RZ, 0xc0, !PT ;  /* 0x000000ff29067812 */ /* 0x000fe400078ec0ff */
[----:B------:R-:W-:Y:S02]  /*15e70*/  LOP3.LUT R7, R7, 0xff, RZ, 0xc0, !PT ;  /* 0x000000ff07077812 */ /* 0x000fe400078ec0ff */
[----:B------:R-:W-:Y:S02]  /*15e80*/  SHF.R.U32.HI R8, RZ, 0x8, R28 ;  /* 0x00000008ff087819 */ /* 0x000fe4000001161c */
[----:B------:R-:W-:-:S02]  /*15e90*/  LOP3.LUT R0, R0, R173, RZ, 0x3c, !PT ;  /* 0x000000ad00007212 */ /* 0x000fc400078e3cff */
[----:B------:R-:W-:Y:S02]  /*15ea0*/  LOP3.LUT R3, R4, 0xffffe000, RZ, 0xc0, !PT ;  /* 0xffffe00004037812 */ /* 0x000fe400078ec0ff */
[----:B------:R-:W-:Y:S02]  /*15eb0*/  PRMT R12, R7, 0x7604, R6 ;  /* 0x00007604070c7816 */ /* 0x000fe40000000006 */
[----:B------:R-:W-:Y:S02]  /*15ec0*/  LOP3.LUT R7, R28, 0xff, RZ, 0xc0, !PT ;  /* 0x000000ff1c077812 */ /* 0x000fe400078ec0ff */
[----:B------:R-:W-:Y:S02]  /*15ed0*/  LOP3.LUT R8, R8, 0xff, RZ, 0xc0, !PT ;  /* 0x000000ff08087812 */ /* 0x000fe400078ec0ff */
[----:B------:R-:W-:Y:S02]  /*15ee0*/  IADD3 R3, R0, R174, R3 ;  /* 0x000000ae00037210 */ /* 0x000fe40007ffe003 */
[----:B------:R-:W-:-:S02]  /*15ef0*/  PRMT R25, R8, 0x7604, R7 ;  /* 0x0000760408197816 */ /* 0x000fc40000000007 */
[----:B------:R-:W-:Y:S01]  /*15f00*/  SHF.R.U32.HI R6, RZ, 0x8, R43 ;  /* 0x00000008ff067819 */ /* 0x000fe2000001162b */
[----:B------:R-:W-:Y:S01]  /*15f10*/  IMAD.IADD R0, R18, 0x1, R3 ;  /* 0x0000000112007824 */ /* 0x000fe200078e0203 */
[----:B------:R-:W-:Y:S02]  /*15f20*/  SHF.R.U32.HI R8, RZ, 0x8, R29 ;  /* 0x00000008ff087819 */ /* 0x000fe4000001161d */
[----:B------:R-:W-:Y:S02]  /*15f30*/  LOP3.LUT R5, R43, 0xff, RZ, 0xc0, !PT ;  /* 0x000000ff2b057812 */ /* 0x000fe400078ec0ff */
[----:B------:R-:W-:Y:S02]  /*15f40*/  LOP3.LUT R6, R6, 0xff, RZ, 0xc0, !PT ;  /* 0x000000ff06067812 */ /* 0x000fe400078ec0ff */
[----:B------:R-:W-:Y:S02]  /*15f50*/  LOP3.LUT R3, R8, 0xff, RZ, 0xc0, !PT ;  /* 0x000000ff08037812 */ /* 0x000fe400078ec0ff */
[----:B------:R-:W2:Y:S01]  /*15f60*/  LDS.128 R8, [R0+0x14400] ;  /* 0x0144000000087984 */ /* 0x000ea20000000c00 */
[----:B------:R-:W-:-:S02]  /*15f70*/  PRMT R14, R6, 0x7604, R5 ;  /* 0x00007604060e7816 */ /* 0x000fc40000000005 */
[----:B------:R-:W-:Y:S01]  /*15f80*/  SHF.R.U32.HI R27, RZ, 0x8, R31 ;  /* 0x00000008ff1b7819 */ /* 0x000fe2000001161f */
[----:B------:R-:W3:Y:S01]  /*15f90*/  LDS.128 R4, [R216+0x14400] ;  /* 0x01440000d8047984 */ /* 0x000ee20000000c00 */
[----:B------:R-:W-:Y:S02]  /*15fa0*/  LOP3.LUT R20, R29, 0xff, RZ, 0xc0, !PT ;  /* 0x000000ff1d147812 */ /* 0x000fe400078ec0ff */
[----:B------:R-:W-:Y:S02]  /*15fb0*/  LOP3.LUT R26, R31, 0xff, RZ, 0xc0, !PT ;  /* 0x000000ff1f1a7812 */ /* 0x000fe400078ec0ff */
[----:B------:R-:W-:Y:S02]  /*15fc0*/  LOP3.LUT R27, R27, 0xff, RZ, 0xc0, !PT ;  /* 0x000000ff1b1b7812 */ /* 0x000fe400078ec0ff */
[----:B------:R-:W-:Y:S02]  /*15fd0*/  PRMT R20, R3, 0x7604, R20 ;  /* 0x0000760403147816 */ /* 0x000fe40000000014 */
[----:B------:R-:W-:-:S02]  /*15fe0*/  SHF.R.U32.HI R3, RZ, 0x10, R41 ;  /* 0x00000010ff037819 */ /* 0x000fc40000011629 */
[----:B------:R-:W-:Y:S02]  /*15ff0*/  PRMT R26, R27, 0x7604, R26 ;  /* 0x000076041b1a7816 */ /* 0x000fe4000000001a */
[----:B------:R-:W-:Y:S01]  /*16000*/  SHF.R.U32.HI R27, RZ, 0x10, R29 ;  /* 0x00000010ff1b7819 */ /* 0x000fe2000001161d */
[----:B------:R-:W-:Y:S01]  /*16010*/  IMAD.U32 R3, R3, 0x10000, RZ ;  /* 0x0001000003037824 */ /* 0x000fe200078e00ff */
[----:B------:R-:W-:Y:S02]  /*16020*/  SHF.R.U32.HI R24, RZ, 0x8, R30 ;  /* 0x00000008ff187819 */ /* 0x000fe4000001161e */
[----:B------:R-:W-:Y:S01]  /*16030*/  LOP3.LUT R21, R30, 0xff, RZ, 0xc0, !PT ;  /* 0x000000ff1e157812 */ /* 0x000fe200078ec0ff */
[----:B------:R-:W-:Y:S01]  /*16040*/  IMAD.U32 R27, R27, 0x10000, RZ ;  /* 0x000100001b1b7824 */ /* 0x000fe200078e00ff */
[----:B------:R-:W-:Y:S02]  /*16050*/  LOP3.LUT R24, R24, 0xff, RZ, 0xc0, !PT ;  /* 0x000000ff18187812 */ /* 0x000fe400078ec0ff */
[----:B------:R-:W-:-:S02]  /*16060*/  LOP3.LUT R13, R13, 0xff0000, R40, 0xf8, !PT ;  /* 0x00ff00000d0d7812 */ /* 0x000fc400078ef828 */
[----:B------:R-:W-:Y:S02]  /*16070*/  SHF.R.U32.HI R37, RZ, 0x10, R31 ;  /* 0x00000010ff257819 */ /* 0x000fe4000001161f */
[----:B------:R-:W-:Y:S02]  /*16080*/  LOP3.LUT R3, R12, 0xff0000, R3, 0xf8, !PT ;  /* 0x00ff00000c037812 */ /* 0x000fe400078ef803 */
[----:B------:R-:W-:Y:S01]  /*16090*/  PRMT R33, R24, 0x7604, R21 ;  /* 0x0000760418217816 */ /* 0x000fe20000000015 */
[----:B------:R-:W-:Y:S01]  /*160a0*/  IMAD.U32 R37, R37, 0x10000, RZ ;  /* 0x0001000025257824 */ /* 0x000fe200078e00ff */
[----:B------:R-:W-:Y:S02]  /*160b0*/  LOP3.LUT R35, R20, 0xff0000, R27, 0xf8, !PT ;  /* 0x00ff000014237812 */ /* 0x000fe400078ef81b */
[----:B------:R-:W-:Y:S02]  /*160c0*/  LOP3.LUT R27, R13, 0xff000000, R40, 0xf8, !PT ;  /* 0xff0000000d1b7812 */ /* 0x000fe400078ef828 */
[----:B------:R-:W-:-:S02]  /*160d0*/  LOP3.LUT R40, R3, 0xff000000, R41, 0xf8, !PT ;  /* 0xff00000003287812 */ /* 0x000fc400078ef829 */
[----:B------:R-:W-:Y:S02]  /*160e0*/  LOP3.LUT R3, R33, 0xff0000, R30, 0xf8, !PT ;  /* 0x00ff000021037812 */ /* 0x000fe400078ef81e */
[----:B------:R-:W-:Y:S02]  /*160f0*/  LOP3.LUT R35, R35, 0xff000000, R29, 0xf8, !PT ;  /* 0xff00000023237812 */ /* 0x000fe400078ef81d */
[----:B------:R-:W-:Y:S02]  /*16100*/  SHF.R.U32.HI R21, RZ, 0x10, R43 ;  /* 0x00000010ff157819 */ /* 0x000fe4000001162b */
[----:B------:R-:W-:Y:S02]  /*16110*/  LOP3.LUT R25, R25, 0xff0000, R28, 0xf8, !PT ;  /* 0x00ff000019197812 */ /* 0x000fe400078ef81c */
[----:B------:R-:W-:Y:S02]  /*16120*/  LOP3.LUT R34, R3, 0xff000000, R30, 0xf8, !PT ;  /* 0xff00000003227812 */ /* 0x000fe400078ef81e */
[----:B------:R-:W-:-:S02]  /*16130*/  LOP3.LUT R37, R26, 0xff0000, R37, 0xf8, !PT ;  /* 0x00ff00001a257812 */ /* 0x000fc400078ef825 */
[----:B------:R-:W-:Y:S02]  /*16140*/  F2FP.F16.E4M3.UNPACK_B R30, R35 ;  /* 0x00000023ff1e723e */ /* 0x000fe400020006ff */
[----:B--2---:R-:W-:Y:S02]  /*16150*/  F2FP.F16.E4M3.UNPACK_B R20, R9 ;  /* 0x00000009ff14723e */ /* 0x004fe400020006ff */
[----:B------:R-:W-:Y:S02]  /*16160*/  SHF.L.U32 R21, R21, 0x10, RZ ;  /* 0x0000001015157819 */ /* 0x000fe400000006ff */
[----:B------:R-:W-:Y:S01]  /*16170*/  LOP3.LUT R15, R15, 0xff0000, R42, 0xf8, !PT ;  /* 0x00ff00000f0f7812 */ /* 0x000fe200078ef82a */
[--C-:B------:R-:W-:Y:S01]  /*16180*/  HADD2.F32 R24, -RZ, R20.reuse.H0_H0 ;  /* 0x20000014ff187230 */ /* 0x100fe20000004100 */
[----:B------:R-:W-:Y:S01]  /*16190*/  LOP3.LUT R33, R25, 0xff000000, R28, 0xf8, !PT ;  /* 0xff00000019217812 */ /* 0x000fe200078ef81c */
[----:B------:R-:W-:Y:S01]  /*161a0*/  HADD2.F32 R20, -RZ, R20.H1_H1 ;  /* 0x30000014ff147230 */ /* 0x000fe20000004100 */
[----:B------:R-:W-:Y:S01]  /*161b0*/  LOP3.LUT R36, R37, 0xff000000, R31, 0xf8, !PT ;  /* 0xff00000025247812 */ /* 0x000fe200078ef81f */
[----:B------:R-:W-:Y:S01]  /*161c0*/  HADD2.F32 R31, -RZ, R30.H0_H0 ;  /* 0x2000001eff1f7230 */ /* 0x000fe20000004100 */
[----:B---3--:R-:W-:-:S02]  /*161d0*/  F2FP.F16.E4M3.UNPACK_B R12, R5 ;  /* 0x00000005ff0c723e */ /* 0x008fc400020006ff */
[----:B------:R-:W-:Y:S02]  /*161e0*/  F2FP.F16.E4M3.UNPACK_B R28, R40 ;  /* 0x00000028ff1c723e */ /* 0x000fe400020006ff */
[----:B------:R-:W-:Y:S01]  /*161f0*/  LOP3.LUT R21, R14, 0xff0000, R21, 0xf8, !PT ;  /* 0x00ff00000e157812 */ /* 0x000fe200078ef815 */
[C---:B------:R-:W-:Y:S01]  /*16200*/  FMUL.FTZ R37, R24.reuse, R31 ;  /* 0x0000001f18257220 */ /* 0x040fe20000410000 */
[----:B------:R-:W-:Y:S01]  /*16210*/  LOP3.LUT R32, R15, 0xff000000, R42, 0xf8, !PT ;  /* 0xff0000000f207812 */ /* 0x000fe200078ef82a */
[----:B------:R-:W-:Y:S01]  /*16220*/  HADD2.F32 R29, -RZ, R28.H0_H0 ;  /* 0x2000001cff1d7230 */ /* 0x000fe20000004100 */
[-C--:B------:R-:W-:Y:S02]  /*16230*/  F2FP.F16.E4M3.UNPACK_B R14, R7.reuse ;  /* 0x00000007ff0e723e */ /* 0x080fe400020006ff */
[----:B------:R-:W-:Y:S02]  /*16240*/  F2FP.F16.E4M3.UNPACK_B R15, R7.H1 ;  /* 0x00000007ff0f723e */ /* 0x000fe400030006ff */
[-C--:B------:R-:W-:Y:S01]  /*16250*/  F2FP.F16.E4M3.UNPACK_B R7, R6.reuse ;  /* 0x00000006ff07723e */ /* 0x080fe200020006ff */
[----:B------:R-:W-:Y:S01]  /*16260*/  FMUL.FTZ R44, R24, R29 ;  /* 0x0000001d182c7220 */ /* 0x000fe20000410000 */
[----:B------:R-:W-:Y:S01]  /*16270*/  F2FP.F16.E4M3.UNPACK_B R13, R6.H1 ;  /* 0x00000006ff0d723e */ /* 0x000fe200030006ff */
[--C-:B------:R-:W-:Y:S01]  /*16280*/  HADD2.F32 R6, -RZ, R12.reuse.H0_H0 ;  /* 0x2000000cff067230 */ /* 0x100fe20000004100 */
[----:B------:R-:W-:Y:S01]  /*16290*/  LOP3.LUT R42, R21, 0xff000000, R43, 0xf8, !PT ;  /* 0xff000000152a7812 */ /* 0x000fe200078ef82b */
[----:B------:R-:W-:Y:S01]  /*162a0*/  HADD2.F32 R12, -RZ, R12.H1_H1 ;  /* 0x3000000cff0c7230 */ /* 0x000fe20000004100 */
[----:B------:R-:W-:-:S02]  /*162b0*/  F2FP.F16.E4M3.UNPACK_B R21, R9.H1 ;  /* 0x00000009ff15723e */ /* 0x000fc400030006ff */
[C---:B------:R-:W-:Y:S01]  /*162c0*/  FFMA.FTZ R38, R6.reuse, R29, -R37 ;  /* 0x0000001d06267223 */ /* 0x040fe20000010825 */
[----:B------:R-:W-:Y:S01]  /*162d0*/  F2FP.F16.E4M3.UNPACK_B R35, R35.H1 ;  /* 0x00000023ff23723e */ /* 0x000fe200030006ff */
[----:B------:R-:W-:Y:S01]  /*162e0*/  HADD2.F32 R37, -RZ, R30.H1_H1 ;  /* 0x3000001eff257230 */ /* 0x000fe20000004100 */
[----:B------:R-:W-:Y:S01]  /*162f0*/  F2FP.F16.E4M3.UNPACK_B R40, R40.H1 ;  /* 0x00000028ff28723e */ /* 0x000fe200030006ff */
[----:B------:R-:W-:Y:S01]  /*16300*/  HADD2.F32 R29, -RZ, R28.H1_H1 ;  /* 0x3000001cff1d7230 */ /* 0x000fe20000004100 */
[----:B------:R-:W-:Y:S01]  /*16310*/  F2FP.F16.E4M3.UNPACK_B R25, R11 ;  /* 0x0000000bff19723e */ /* 0x000fe200020006ff */
[----:B------:R-:W-:Y:S01]  /*16320*/  FFMA.FTZ R44, R6, R31, R44 ;  /* 0x0000001f062c7223 */ /* 0x000fe2000001002c */
[----:B------:R-:W-:Y:S01]  /*16330*/  F2FP.F16.E4M3.UNPACK_B R26, R11.H1 ;  /* 0x0000000bff1a723e */ /* 0x000fe200030006ff */
[----:B------:R-:W-:Y:S01]  /*16340*/  HADD2.F32 R39, -RZ, R35.H0_H0 ;  /* 0x20000023ff277230 */ /* 0x000fe20000004100 */
[-C--:B------:R-:W-:Y:S01]  /*16350*/  F2FP.F16.E4M3.UNPACK_B R11, R10.reuse ;  /* 0x0000000aff0b723e */ /* 0x080fe200020006ff */
[----:B------:R-:W-:Y:S01]  /*16360*/  HADD2.F32 R31, -RZ, R40.H0_H0 ;  /* 0x20000028ff1f7230 */ /* 0x000fe20000004100 */
[----:B------:R-:W-:Y:S01]  /*16370*/  F2FP.F16.E4M3.UNPACK_B R24, R10.H1 ;  /* 0x0000000aff18723e */ /* 0x000fe200030006ff */
[----:B------:R-:W-:Y:S01]  /*16380*/  HADD2.F32 R10, -RZ, R21.H0_H0 ;  /* 0x20000015ff0a7230 */ /* 0x000fe20000004100 */
[----:B------:R-:W-:Y:S01]  /*16390*/  F2FP.F16.E4M3.UNPACK_B R5, R5.H1 ;  /* 0x00000005ff05723e */ /* 0x000fe200030006ff */
[C---:B------:R-:W-:Y:S01]  /*163a0*/  FMUL.FTZ R41, R20.reuse, R37 ;  /* 0x0000002514297220 */ /* 0x040fe20000410000 */
[----:B------:R-:W-:Y:S01]  /*163b0*/  FMUL.FTZ R20, R20, R29 ;  /* 0x0000001d14147220 */ /* 0x000fe20000410000 */
[----:B------:R-:W-:Y:S01]  /*163c0*/  F2FP.F16.E4M3.UNPACK_B R28, R36 ;  /* 0x00000024ff1c723e */ /* 0x000fe200020006ff */
[----:B------:R-:W-:Y:S01]  /*163d0*/  FMUL.FTZ R43, R10, R39 ;  /* 0x000000270a2b7220 */ /* 0x000fe20000410000 */
[----:B------:R-:W-:-:S02]  /*163e0*/  HADD2.F32 R6, -RZ, R5.H0_H0 ;  /* 0x20000005ff067230 */ /* 0x000fc40000004100 */
[----:B------:R-:W-:Y:S01]  /*163f0*/  FMUL.FTZ R10, R10, R31 ;  /* 0x0000001f0a0a7220 */ /* 0x000fe20000410000 */
[C---:B------:R-:W-:Y:S01]  /*16400*/  FFMA.FTZ R41, R12.reuse, R29, -R41 ;  /* 0x0000001d0c297223 */ /* 0x040fe20000010829 */
[----:B------:R-:W-:Y:S01]  /*16410*/  FFMA.FTZ R37, R12, R37, R20 ;  /* 0x000000250c257223 */ /* 0x000fe20000010014 */
[----:B------:R-:W-:Y:S01]  /*16420*/  F2FP.F16.E4M3.UNPACK_B R12, R42 ;  /* 0x0000002aff0c723e */ /* 0x000fe200020006ff */
[C---:B------:R-:W-:Y:S01]  /*16430*/  FFMA.FTZ R43, R6.reuse, R31, -R43 ;  /* 0x0000001f062b7223 */ /* 0x040fe2000001082b */
[----:B------:R-:W-:Y:S01]  /*16440*/  FFMA.FTZ R39, R6, R39, R10 ;  /* 0x0000002706277223 */ /* 0x000fe2000001000a */
[----:B------:R-:W-:Y:S01]  /*16450*/  HADD2.F32 R20, -RZ, R35.H1_H1 ;  /* 0x30000023ff147230 */ /* 0x000fe20000004100 */
[----:B------:R-:W-:Y:S01]  /*16460*/  F2FP.F16.E4M3.UNPACK_B R36, R36.H1 ;  /* 0x00000024ff24723e */ /* 0x000fe200030006ff */
[----:B------:R-:W-:Y:S01]  /*16470*/  HADD2.F32 R21, -RZ, R21.H1_H1 ;  /* 0x30000015ff157230 */ /* 0x000fe20000004100 */
[----:B------:R-:W-:Y:S01]  /*16480*/  F2FP.F16.E4M3.UNPACK_B R42, R42.H1 ;  /* 0x0000002aff2a723e */ /* 0x000fe200030006ff */
[----:B------:R-:W-:Y:S01]  /*16490*/  HADD2.F32 R31, -RZ, R28.H0_H0 ;  /* 0x2000001cff1f7230 */ /* 0x000fe20000004100 */
[----:B------:R-:W-:Y:S01]  /*164a0*/  F2FP.F16.E4M3.UNPACK_B R9, R8 ;  /* 0x00000008ff09723e */ /* 0x000fe200020006ff */
[----:B------:R-:W-:-:S02]  /*164b0*/  HADD2.F32 R10, -RZ, R25.H0_H0 ;  /* 0x20000019ff0a7230 */ /* 0x000fc40000004100 */
[C---:B------:R-:W-:Y:S01]  /*164c0*/  FMUL.FTZ R30, R21.reuse, R20 ;  /* 0x00000014151e7220 */ /* 0x040fe20000410000 */
[----:B------:R-:W-:Y:S01]  /*164d0*/  HADD2.F32 R40, -RZ, R40.H1_H1 ;  /* 0x30000028ff287230 */ /* 0x000fe20000004100 */
[----:B------:R-:W-:Y:S01]  /*164e0*/  F2FP.F16.E4M3.UNPACK_B R8, R8.H1 ;  /* 0x00000008ff08723e */ /* 0x000fe200030006ff */
[----:B------:R-:W-:Y:S02]  /*164f0*/  HADD2.F32 R29, -RZ, R12.H0_H0 ;  /* 0x2000000cff1d7230 */ /* 0x000fe40000004100 */
[C---:B------:R-:W-:Y:S01]  /*16500*/  FMUL.FTZ R35, R10.reuse, R31 ;  /* 0x0000001f0a237220 */ /* 0x040fe20000410000 */
[----:B------:R-:W-:Y:S02]  /*16510*/  HADD2.F32 R5, -RZ, R5.H1_H1 ;  /* 0x30000005ff057230 */ /* 0x000fe40000004100 */
[----:B------:R-:W-:Y:S01]  /*16520*/  FMUL.FTZ R21, R21, R40 ;  /* 0x0000002815157220 */ /* 0x000fe20000410000 */
[----:B------:R-:W-:Y:S02]  /*16530*/  HADD2.F32 R6, -RZ, R14.H0_H0 ;  /* 0x2000000eff067230 */ /* 0x000fe40000004100 */
[----:B------:R-:W-:Y:S01]  /*16540*/  FMUL.FTZ R10, R10, R29 ;  /* 0x0000001d0a0a7220 */ /* 0x000fe20000410000 */
[----:B------:R-:W-:-:S02]  /*16550*/  HADD2.F32 R28, -RZ, R28.H1_H1 ;  /* 0x3000001cff1c7230 */ /* 0x000fc40000004100 */
[C---:B------:R-:W-:Y:S01]  /*16560*/  FFMA.FTZ R30, R5.reuse, R40, -R30 ;  /* 0x00000028051e7223 */ /* 0x040fe2000001081e */
[----:B------:R-:W-:Y:S01]  /*16570*/  FFMA.FTZ R40, R5, R20, R21 ;  /* 0x0000001405287223 */ /* 0x000fe20000010015 */
[C---:B------:R-:W-:Y:S01]  /*16580*/  FFMA.FTZ R35, R6.reuse, R29, -R35 ;  /* 0x0000001d06237223 */ /* 0x040fe20000010823 */
[----:B------:R-:W-:Y:S01]  /*16590*/  FFMA.FTZ R45, R6, R31, R10 ;  /* 0x0000001f062d7223 */ /* 0x000fe2000001000a */
[----:B------:R-:W-:Y:S01]  /*165a0*/  HADD2.F32 R20, -RZ, R36.H0_H0 ;  /* 0x20000024ff147230 */ /* 0x000fe20000004100 */
[-C--:B------:R-:W-:Y:S01]  /*165b0*/  F2FP.F16.E4M3.UNPACK_B R3, R4.reuse ;  /* 0x00000004ff03723e */ /* 0x080fe200020006ff */
[----:B------:R-:W-:Y:S01]  /*165c0*/  HADD2.F32 R6, -RZ, R26.H0_H0 ;  /* 0x2000001aff067230 */ /* 0x000fe20000004100 */
[----:B------:R-:W-:Y:S01]  /*165d0*/  F2FP.F16.E4M3.UNPACK_B R4, R4.H1 ;  /* 0x00000004ff04723e */ /* 0x000fe200030006ff */
[----:B------:R-:W-:Y:S02]  /*165e0*/  HADD2.F32 R25, -RZ, R25.H1_H1 ;  /* 0x30000019ff197230 */ /* 0x000fe40000004100 */
[----:B------:R-:W-:-:S02]  /*165f0*/  HADD2.F32 R12, -RZ, R12.H1_H1 ;  /* 0x3000000cff0c7230 */ /* 0x000fc40000004100 */
[C---:B------:R-:W-:Y:S01]  /*16600*/  FMUL.FTZ R52, R6.reuse, R20 ;  /* 0x0000001406347220 */ /* 0x040fe20000410000 */
[----:B------:R-:W-:Y:S02]  /*16610*/  HADD2.F32 R10, -RZ, R42.H0_H0 ;  /* 0x2000002aff0a7230 */ /* 0x000fe40000004100 */
[C---:B------:R-:W-:Y:S01]  /*16620*/  FMUL.FTZ R21, R25.reuse, R28 ;  /* 0x0000001c19157220 */ /* 0x040fe20000410000 */
[----:B------:R-:W-:Y:S02]  /*16630*/  HADD2.F32 R5, -RZ, R15.H0_H0 ;  /* 0x2000000fff057230 */ /* 0x000fe40000004100 */
[----:B------:R-:W-:Y:S01]  /*16640*/  FMUL.FTZ R25, R25, R12 ;  /* 0x0000000c19197220 */ /* 0x000fe20000410000 */
[----:B------:R-:W-:Y:S02]  /*16650*/  HADD2.F32 R14, -RZ, R14.H1_H1 ;  /* 0x3000000eff0e7230 */ /* 0x000fe40000004100 */
[----:B------:R-:W-:Y:S01]  /*16660*/  FMUL.FTZ R29, R6, R10 ;  /* 0x0000000a061d7220 */ /* 0x000fe20000410000 */
[----:B------:R-:W-:-:S02]  /*16670*/  HADD2.F32 R36, -RZ, R36.H1_H1 ;  /* 0x30000024ff247230 */ /* 0x000fc40000004100 */
[C---:B------:R-:W-:Y:S01]  /*16680*/  FFMA.FTZ R52, R5.reuse, R10, -R52 ;  /* 0x0000000a05347223 */ /* 0x040fe20000010834 */
[----:B------:R-:W-:Y:S01]  /*16690*/  F2FP.F16.E4M3.UNPACK_B R10, R27.H1 ;  /* 0x0000001bff0a723e */ /* 0x000fe200030006ff */
[C---:B------:R-:W-:Y:S01]  /*166a0*/  FFMA.FTZ R46, R14.reuse, R12, -R21 ;  /* 0x0000000c0e2e7223 */ /* 0x040fe20000010815 */
[----:B------:R-:W-:Y:S01]  /*166b0*/  FFMA.FTZ R48, R14, R28, R25 ;  /* 0x0000001c0e307223 */ /* 0x000fe20000010019 */
[----:B------:R-:W-:Y:S01]  /*166c0*/  HADD2.F32 R26, -RZ, R26.H1_H1 ;  /* 0x3000001aff1a7230 */ /* 0x000fe20000004100 */
[----:B------:R-:W-:Y:S01]  /*166d0*/  F2FP.F16.E4M3.UNPACK_B R14, R33.H1 ;  /* 0x00000021ff0e723e */ /* 0x000fe200030006ff */
[----:B------:R-:W-:Y:S02]  /*166e0*/  HADD2.F32 R42, -RZ, R42.H1_H1 ;  /* 0x3000002aff2a7230 */ /* 0x000fe40000004100 */
[----:B------:R-:W-:Y:S01]  /*166f0*/  FFMA.FTZ R47, R5, R20, R29 ;  /* 0x00000014052f7223 */ /* 0x000fe2000001001d */
[----:B------:R-:W-:Y:S02]  /*16700*/  HADD2.F32 R6, -RZ, R8.H0_H0 ;  /* 0x20000008ff067230 */ /* 0x000fe40000004100 */
[----:B------:R-:W-:Y:S01]  /*16710*/  FMUL.FTZ R28, R26, R36 ;  /* 0x000000241a1c7220 */ /* 0x000fe20000410000 */
[----:B------:R-:W-:-:S02]  /*16720*/  HADD2.F32 R12, -RZ, R10.H0_H0 ;  /* 0x2000000aff0c7230 */ /* 0x000fc40000004100 */
[----:B------:R-:W-:Y:S01]  /*16730*/  FMUL.FTZ R25, R26, R42 ;  /* 0x0000002a1a197220 */ /* 0x000fe20000410000 */
[----:B------:R-:W-:Y:S01]  /*16740*/  HADD2.F32 R15, -RZ, R15.H1_H1 ;  /* 0x3000000fff0f7230 */ /* 0x000fe20000004100 */
[----:B------:R-:W-:Y:S01]  /*16750*/  F2FP.F16.E4M3.UNPACK_B R33, R33 ;  /* 0x00000021ff21723e */ /* 0x000fe200020006ff */
[----:B------:R-:W-:Y:S02]  /*16760*/  HADD2.F32 R20, -RZ, R14.H0_H0 ;  /* 0x2000000eff147230 */ /* 0x000fe40000004100 */
[----:B------:R-:W-:Y:S01]  /*16770*/  FMUL.FTZ R21, R6, R12 ;  /* 0x0000000c06157220 */ /* 0x000fe20000410000 */
[----:B------:R-:W-:Y:S02]  /*16780*/  HADD2.F32 R5, -RZ, R4.H0_H0 ;  /* 0x20000004ff057230 */ /* 0x000fe40000004100 */
[C---:B------:R-:W-:Y:S01]  /*16790*/  FFMA.FTZ R49, R15.reuse, R42, -R28 ;  /* 0x0000002a0f317223 */ /* 0x040fe2000001081c */
[----:B------:R-:W-:Y:S01]  /*167a0*/  FFMA.FTZ R42, R15, R36, R25 ;  /* 0x000000240f2a7223 */ /* 0x000fe20000010019 */
[----:B------:R-:W-:-:S02]  /*167b0*/  HADD2.F32 R8, -RZ, R8.H1_H1 ;  /* 0x30000008ff087230 */ /* 0x000fc40000004100 */
[-C--:B------:R-:W-:Y:S01]  /*167c0*/  FMUL.FTZ R26, R6, R20.reuse ;  /* 0x00000014061a7220 */ /* 0x080fe20000410000 */
[C---:B------:R-:W-:Y:S01]  /*167d0*/  FFMA.FTZ R25, R5.reuse, R20, R21 ;  /* 0x0000001405197223 */ /* 0x040fe20000010015 */
[----:B------:R-:W-:Y:S01]  /*167e0*/  HADD2.F32 R21, -RZ, R14.H1_H1 ;  /* 0x3000000eff157230 */ /* 0x000fe20000004100 */
[----:B------:R-:W-:Y:S01]  /*167f0*/  F2FP.F16.E4M3.UNPACK_B R27, R27 ;  /* 0x0000001bff1b723e */ /* 0x000fe200020006ff */
[----:B------:R-:W-:Y:S02]  /*16800*/  HADD2.F32 R15, -RZ, R10.H1_H1 ;  /* 0x3000000aff0f7230 */ /* 0x000fe40000004100 */
[----:B------:R-:W-:Y:S01]  /*16810*/  FFMA.FTZ R26, R5, R12, -R26 ;  /* 0x0000000c051a7223 */ /* 0x000fe2000001081a */
[----:B------:R-:W-:Y:S02]  /*16820*/  HADD2.F32 R4, -RZ, R4.H1_H1 ;  /* 0x30000004ff047230 */ /* 0x000fe40000004100 */
[----:B------:R-:W-:Y:S01]  /*16830*/  FMUL.FTZ R29, R8, R21 ;  /* 0x00000015081d7220 */ /* 0x000fe20000410000 */
[----:B------:R-:W-:-:S02]  /*16840*/  HADD2.F32 R5, -RZ, R9.H0_H0 ;  /* 0x20000009ff057230 */ /* 0x000fc40000004100 */
[-C--:B------:R-:W-:Y:S01]  /*16850*/  FMUL.FTZ R6, R8, R15.reuse ;  /* 0x0000000f08067220 */ /* 0x080fe20000410000 */
[--C-:B------:R-:W-:Y:S02]  /*16860*/  HADD2.F32 R8, -RZ, R33.reuse.H0_H0 ;  /* 0x20000021ff087230 */ /* 0x100fe40000004100 */
[C---:B------:R-:W-:Y:S01]  /*16870*/  FFMA.FTZ R29, R4.reuse, R15, -R29 ;  /* 0x0000000f041d7223 */ /* 0x040fe2000001081d */
[----:B------:R-:W-:Y:S02]  /*16880*/  HADD2.F32 R10, -RZ, R33.H1_H1 ;  /* 0x30000021ff0a7230 */ /* 0x000fe40000004100 */
[----:B------:R-:W-:Y:S01]  /*16890*/  FFMA.FTZ R28, R4, R21, R6 ;  /* 0x00000015041c7223 */ /* 0x000fe20000010006 */
[----:B------:R-:W-:Y:S02]  /*168a0*/  HADD2.F32 R6, -RZ, R27.H0_H0 ;  /* 0x2000001bff067230 */ /* 0x000fe40000004100 */
[----:B------:R-:W-:Y:S01]  /*168b0*/  FMUL.FTZ R15, R5, R8 ;  /* 0x00000008050f7220 */ /* 0x000fe20000410000 */
[----:B------:R-:W-:Y:S01]  /*168c0*/  HADD2.F32 R4, -RZ, R3.H0_H0 ;  /* 0x20000003ff047230 */ /* 0x000fe20000004100 */
[----:B------:R-:W-:Y:S01]  /*168d0*/  F2FP.F16.E4M3.UNPACK_B R12, R34.H1 ;  /* 0x00000022ff0c723e */ /* 0x000fe200030006ff */
[----:B------:R-:W-:-:S02]  /*168e0*/  HADD2.F32 R9, -RZ, R9.H1_H1 ;  /* 0x30000009ff097230 */ /* 0x000fc40000004100 */
[-C--:B------:R-:W-:Y:S01]  /*168f0*/  FMUL.FTZ R5, R5, R6.reuse ;  /* 0x0000000605057220 */ /* 0x080fe20000410000 */
[----:B------:R-:W-:Y:S02]  /*16900*/  HADD2.F32 R3, -RZ, R3.H1_H1 ;  /* 0x30000003ff037230 */ /* 0x000fe40000004100 */
[C---:B------:R-:W-:Y:S01]  /*16910*/  FFMA.FTZ R15, R4.reuse, R6, -R15 ;  /* 0x00000006040f7223 */ /* 0x040fe2000001080f */
[----:B------:R-:W-:Y:S02]  /*16920*/  HADD2.F32 R6, -RZ, R27.H1_H1 ;  /* 0x3000001bff067230 */ /* 0x000fe40000004100 */
[C---:B------:R-:W-:Y:S01]  /*16930*/  FMUL.FTZ R20, R9.reuse, R10 ;  /* 0x0000000a09147220 */ /* 0x040fe20000410000 */
[----:B------:R-:W-:Y:S01]  /*16940*/  FFMA.FTZ R14, R4, R8, R5 ;  /* 0x00000008040e7223 */ /* 0x000fe20000010005 */
[----:B------:R-:W-:Y:S01]  /*16950*/  F2FP.F16.E4M3.UNPACK_B R5, R32.H1 ;  /* 0x00000020ff05723e */ /* 0x000fe200030006ff */
[----:B------:R-:W-:Y:S02]  /*16960*/  HADD2.F32 R8, -RZ, R12.H0_H0 ;  /* 0x2000000cff087230 */ /* 0x000fe40000004100 */
[----:B------:R-:W-:Y:S01]  /*16970*/  FMUL.FTZ R9, R9, R6 ;  /* 0x0000000609097220 */ /* 0x000fe20000410000 */
        /* <DEDUP_REMOVED lines=10> */
[----:B------:R-:W-:Y:S01]  /*16a20*/  HADD2.F32 R5, -RZ, R5.H1_H1 ;  /* 0x30000005ff057230 */ /* 0x000fe20000004100 */
[----:B------:R-:W-:Y:S01]  /*16a30*/  F2FP.F16.E4M3.UNPACK_B R32, R32 ;  /* 0x00000020ff20723e */ /* 0x000fe200020006ff */
[----:B------:R-:W-:Y:S02]  /*16a40*/  HADD2.F32 R13, -RZ, R13.H1_H1 ;  /* 0x3000000dff0d7230 */ /* 0x000fe40000004100 */
[C---:B------:R-:W-:Y:S01]  /*16a50*/  FMUL.FTZ R6, R24.reuse, R12 ;  /* 0x0000000c18067220 */ /* 0x040fe20000410000 */
[----:B------:R-:W-:Y:S01]  /*16a60*/  F2FP.F16.E4M3.UNPACK_B R34, R34 ;  /* 0x00000022ff22723e */ /* 0x000fe200020006ff */
[-C--:B------:R-:W-:Y:S01]  /*16a70*/  FMUL.FTZ R9, R24, R5.reuse ;  /* 0x0000000518097220 */ /* 0x080fe20000410000 */
[----:B------:R-:W-:Y:S01]  /*16a80*/  FFMA.FTZ R24, R3, R8, R4 ;  /* 0x0000000803187223 */ /* 0x000fe20000010004 */
[----:B------:R-:W-:Y:S01]  /*16a90*/  FFMA.FTZ R36, R13, R5, -R6 ;  /* 0x000000050d247223 */ /* 0x000fe20000010806 */
[----:B------:R-:W-:-:S02]  /*16aa0*/  HADD2.F32 R5, -RZ, R32.H0_H0 ;  /* 0x20000020ff057230 */ /* 0x000fc40000004100 */
[----:B------:R-:W-:Y:S01]  /*16ab0*/  FFMA.FTZ R31, R13, R12, R9 ;  /* 0x0000000c0d1f7223 */ /* 0x000fe20000010009 */
[--C-:B------:R-:W-:Y:S02]  /*16ac0*/  HADD2.F32 R6, -RZ, R34.reuse.H0_H0 ;  /* 0x20000022ff067230 */ /* 0x100fe40000004100 */
[--C-:B------:R-:W-:Y:S02]  /*16ad0*/  HADD2.F32 R4, -RZ, R11.reuse.H0_H0 ;  /* 0x2000000bff047230 */ /* 0x100fe40000004100 */
[----:B------:R-:W-:Y:S01]  /*16ae0*/  HADD2.F32 R34, -RZ, R34.H1_H1 ;  /* 0x30000022ff227230 */ /* 0x000fe20000004100 */
[----:B------:R-:W-:Y:S01]  /*16af0*/  F2FP.SATFINITE.E4M3.F32.PACK_AB_MERGE_C R24, R31, R24, RZ ;  /* 0x000000181f18723e */ /* 0x000fe200048070ff */
[----:B------:R-:W-:Y:S02]  /*16b00*/  HADD2.F32 R11, -RZ, R11.H1_H1 ;  /* 0x3000000bff0b7230 */ /* 0x000fe40000004100 */
[----:B------:R-:W-:Y:S01]  /*16b10*/  FMUL.FTZ R8, R4, R6 ;  /* 0x0000000604087220 */ /* 0x000fe20000410000 */
[----:B------:R-:W-:-:S02]  /*16b20*/  HADD2.F32 R32, -RZ, R32.H1_H1 ;  /* 0x30000020ff207230 */ /* 0x000fc40000004100 */
[-C--:B------:R-:W-:Y:S01]  /*16b30*/  FMUL.FTZ R9, R4, R5.reuse ;  /* 0x0000000504097220 */ /* 0x080fe20000410000 */
[--C-:B------:R-:W-:Y:S02]  /*16b40*/  HADD2.F32 R3, -RZ, R7.reuse.H0_H0 ;  /* 0x20000007ff037230 */ /* 0x100fe40000004100 */
[C---:B------:R-:W-:Y:S01]  /*16b50*/  FMUL.FTZ R4, R11.reuse, R34 ;  /* 0x000000220b047220 */ /* 0x040fe20000410000 */
[----:B------:R-:W-:Y:S02]  /*16b60*/  HADD2.F32 R7, -RZ, R7.H1_H1 ;  /* 0x30000007ff077230 */ /* 0x000fe40000004100 */
[----:B------:R-:W-:Y:S01]  /*16b70*/  FMUL.FTZ R11, R11, R32 ;  /* 0x000000200b0b7220 */ /* 0x000fe20000410000 */
        /* <DEDUP_REMOVED lines=9> */
[----:B------:R-:W-:Y:S02]  /*16c10*/  F2FP.SATFINITE.E4M3.F32.PACK_AB_MERGE_C R11, R42, R47, RZ ;  /* 0x0000002f2a0b723e */ /* 0x000fe400048070ff */
[----:B------:R-:W-:-:S02]  /*16c20*/  F2FP.SATFINITE.E4M3.F32.PACK_AB_MERGE_C R8, R28, R25, RZ ;  /* 0x000000191c08723e */ /* 0x000fc400048070ff */
[----:B------:R-:W-:Y:S02]  /*16c30*/  F2FP.SATFINITE.E4M3.F32.PACK_AB_MERGE_C R5, R41, R38, R5 ;  /* 0x000000262905723e */ /* 0x000fe40004807005 */
[----:B------:R-:W-:Y:S02]  /*16c40*/  F2FP.SATFINITE.E4M3.F32.PACK_AB_MERGE_C R7, R46, R35, R7 ;  /* 0x000000232e07723e */ /* 0x000fe40004807007 */
[----:B------:R-:W-:Y:S02]  /*16c50*/  F2FP.SATFINITE.E4M3.F32.PACK_AB_MERGE_C R4, R20, R15, R4 ;  /* 0x0000000f1404723e */ /* 0x000fe40004807004 */
[----:B------:R-:W-:Y:S02]  /*16c60*/  F2FP.SATFINITE.E4M3.F32.PACK_AB_MERGE_C R6, R13, R10, R6 ;  /* 0x0000000a0d06723e */ /* 0x000fe40004807006 */
[----:B------:R-:W-:Y:S02]  /*16c70*/  F2FP.SATFINITE.E4M3.F32.PACK_AB_MERGE_C R9, R37, R44, R9 ;  /* 0x0000002c2509723e */ /* 0x000fe40004807009 */
[----:B------:R-:W-:Y:S01]  /*16c80*/  F2FP.SATFINITE.E4M3.F32.PACK_AB_MERGE_C R11, R48, R45, R11 ;  /* 0x0000002d300b723e */ /* 0x000fe2000480700b */
[----:B------:R4:W-:Y:S01]  /*16c90*/  STS.128 [R216+0x14400], R4 ;  /* 0x01440004d8007388 */ /* 0x0009e20000000c00 */
[----:B------:R-:W-:-:S02]  /*16ca0*/  F2FP.SATFINITE.E4M3.F32.PACK_AB_MERGE_C R8, R21, R14, R8 ;  /* 0x0000000e1508723e */ /* 0x000fc40004807008 */
[----:B------:R-:W-:-:S05]  /*16cb0*/  F2FP.SATFINITE.E4M3.F32.PACK_AB_MERGE_C R10, R34, R3, R24 ;  /* 0x00000003220a723e */ /* 0x000fca0004807018 */
[----:B------:R4:W-:Y:S02]  /*16cc0*/  STS.128 [R0+0x14400], R8 ;  /* 0x0144000800007388 */ /* 0x0009e40000000c00 */
.L_x_543:
[----:B------:R-:W-:Y:S05]  /*16cd0*/  BSYNC B0 ;  /* 0x0000000000007941 */ /* 0x000fea0003800000 */
.L_x_533:
[----:B------:R-:W-:Y:S01]  /*16ce0*/  @!PT LDS RZ, [RZ] ;  /* 0x00000000fffff984 */ /* 0x000fe20000000800 */
[----:B------:R-:W-:Y:S01]  /*16cf0*/  @!PT LDS RZ, [RZ] ;  /* 0x00000000fffff984 */ /* 0x000fe20000000800 */
[----:B------:R-:W-:Y:S01]  /*16d00*/  @!PT LDS RZ, [RZ] ;  /* 0x00000000fffff984 */ /* 0x000fe20000000800 */
[----:B------:R-:W-:Y:S01]  /*16d10*/  @!PT LDS RZ, [RZ] ;  /* 0x00000000fffff984 */ /* 0x000fe20000000800 */
[----:B------:R0:W-:Y:S06]  /*16d20*/  MEMBAR.ALL.CTA ;  /* 0x0000000000007992 */ /* 0x0001ec0000008000 */
[----:B0-----:R-:W0:Y:S01]  /*16d30*/  FENCE.VIEW.ASYNC.S ;  /* 0x00000000000073c6 */ /* 0x001e220000000000 */
[----:B------:R-:W-:Y:S05]  /*16d40*/  WARPSYNC.ALL ;  /* 0x0000000000007948 */ /* 0x000fea0003800000 */
[----:B0-----:R-:W-:Y:S06]  /*16d50*/  BAR.SYNC.DEFER_BLOCKING 0xd, 0x100 ;  /* 0x0344000000007b1d */ /* 0x001fec0000010000 */
.L_x_531:
[----:B--234-:R-:W-:-:S05]  /*16d60*/  IMAD.U32 R0, RZ, RZ, UR53 ;  /* 0x00000035ff007e24 */ /* 0x01cfca000f8e00ff */
[----:B------:R-:W-:-:S13]  /*16d70*/  ISETP.NE.AND P0, PT, R0, 0x3, PT ;  /* 0x000000030000780c */ /* 0x000fda0003f05270 */
[----:B------:R-:W-:Y:S05]  /*16d80*/  @!P0 BRA `(.L_x_566) ;  /* 0x0000000000048947 */ /* 0x000fea0003800000 */
[----:B------:R-:W-:Y:S01]  /*16d90*/  BPT.TRAP 0x1 ;  /* 0x000000040000795c */ /* 0x000fe20000300000 */
.L_x_566:
[----:B-1----:R-:W-:Y:S02]  /*16da0*/  LEA R3, R148, R18, 0x3 ;  /* 0x0000001294037211 */ /* 0x002fe400078e18ff */
[----:B------:R-:W-:-:S04]  /*16db0*/  SHF.L.U32 R0, R175, 0x1f, RZ ;  /* 0x0000001faf007819 */ /* 0x000fc800000006ff */
[----:B------:R1:W2:Y:S01]  /*16dc0*/  SYNCS.PHASECHK.TRANS64.TRYWAIT P2, [R3+URZ+0x29830], R0 ;  /* 0x02983000030075a7 */ /* 0x0002a2000804017f */
[----:B------:R-:W-:Y:S05]  /*16dd0*/  @!P0 BRA `(.L_x_567) ;  /* 0x0000000000048947 */ /* 0x000fea0003800000 */
[----:B------:R-:W-:Y:S01]  /*16de0*/  BPT.TRAP 0x1 ;  /* 0x000000040000795c */ /* 0x000fe20000300000 */
.L_x_567:
[----:B-----5:R-:W3:Y:S01]  /*16df0*/  S2R R4, SR_TID.X ;  /* 0x0000000000047919 */ /* 0x020ee20000002100 */
[----:B------:R-:W-:Y:S01]  /*16e00*/  IMAD.MOV.U32 R87, RZ, RZ, RZ ;  /* 0x000000ffff577224 */ /* 0x000fe200078e00ff */
[----:B---3--:R-:W-:-:S04]  /*16e10*/  LOP3.LUT R4, R4, 0x7f, RZ, 0xc0, !PT ;  /* 0x0000007f04047812 */ /* 0x008fc800078ec0ff */
[----:B------:R-:W-:Y:S01]  /*16e20*/  ISETP.NE.AND P1, PT, R4, RZ, PT ;  /* 0x000000ff0400720c */ /* 0x000fe20003f25270 */
[----:B--2---:R-:W-:-:S12]  /*16e30*/  @P2 BRA `(.L_x_568) ;  /* 0x0000000000082947 */ /* 0x004fd80003800000 */
[----:B------:R-:W2:Y:S02]  /*16e40*/  SYNCS.PHASECHK.TRANS64.TRYWAIT P2, [R3+URZ+0x29830], R0 ;  /* 0x02983000030075a7 */ /* 0x000ea4000804017f */
[----:B--2---:R-:W-:Y:S05]  /*16e50*/  @!P2 BRA `(.L_x_569) ;  /* 0x0000010000d4a947 */ /* 0x004fea0003800000 */
.L_x_568:
[----:B------:R-:W-:Y:S05]  /*16e60*/  WARPSYNC.ALL ;  /* 0x0000000000007948 */ /* 0x000fea0003800000 */
[----:B-12---:R-:W-:Y:S01]  /*16e70*/  VIADD R0, R18, 0x1a400 ;  /* 0x0001a40012007836 */ /* 0x006fe20000000000 */
[----:B------:R-:W-:Y:S01]  /*16e80*/  R2UR UR24, R50 ;  /* 0x00000000321872ca */ /* 0x000fe200000e0000 */
[----:B------:R-:W-:Y:S01]  /*16e90*/  IMAD.MOV.U32 R7, RZ, RZ, -0x7fffffe0 ;  /* 0x80000020ff077424 */ /* 0x000fe200078e00ff */
[----:B------:R-:W-:Y:S01]  /*16ea0*/  WARPGROUP.ARRIVE ;  /* 0x00000000000079c5 */ /* 0x000fe20000000000 */
[----:B------:R-:W-:Y:S01]  /*16eb0*/  UMOV UR25, 0x80000020 ;  /* 0x8000002000197882 */ /* 0x000fe20000000000 */
[----:B------:R-:W-:Y:S01]  /*16ec0*/  SHF.R.U32.HI R0, RZ, 0x4, R0 ;  /* 0x00000004ff007819 */ /* 0x000fe20000011600 */
[----:B------:R-:W-:Y:S01]  /*16ed0*/  IMAD.MOV.U32 R5, RZ, RZ, -0x7fffffe0 ;  /* 0x80000020ff057424 */ /* 0x000fe200078e00ff */
[----:B------:R-:W-:Y:S01]  /*16ee0*/  R2UR UR27, R7 ;  /* 0x00000000071b72ca */ /* 0x000fe200000e0000 */
[----:B------:R-:W-:Y:S01]  /*16ef0*/  UMOV UR5, UR25 ;  /* 0x0000001900057c82 */ /* 0x000fe20008000000 */
[----:B------:R-:W-:Y:S01]  /*16f00*/  LOP3.LUT R0, R0, 0x3fff, RZ, 0xc0, !PT ;  /* 0x00003fff00007812 */ /* 0x000fe200078ec0ff */
[----:B------:R-:W-:Y:S01]  /*16f10*/  UMOV UR9, UR25 ;  /* 0x0000001900097c82 */ /* 0x000fe20008000000 */
[----:B------:R-:W-:Y:S01]  /*16f20*/  R2UR UR7, R5 ;  /* 0x00000000050772ca */ /* 0x000fe200000e0000 */
[----:B------:R-:W-:Y:S01]  /*16f30*/  IMAD.MOV.U32 R9, RZ, RZ, -0x7fffffe0 ;  /* 0x80000020ff097424 */ /* 0x000fe200078e00ff */
[----:B------:R-:W-:Y:S01]  /*16f40*/  LOP3.LUT R0, R0, 0x10000, RZ, 0xfc, !PT ;  /* 0x0001000000007812 */ /* 0x000fe200078efcff */
[----:B------:R-:W-:Y:S01]  /*16f50*/  ULOP3.LUT UR24, UR24, 0x10000, URZ, 0xfc, !UPT ;  /* 0x0001000018187892 */ /* 0x000fe2000f8efc3f */
[----:B------:R-:W-:Y:S01]  /*16f60*/  MOV R5, 0x80000020 ;  /* 0x8000002000057802 */ /* 0x000fe20000000f00 */
[----:B------:R-:W-:Y:S01]  /*16f70*/  UMOV UR13, UR25 ;  /* 0x00000019000d7c82 */ /* 0x000fe20008000000 */
[----:B------:R-:W-:Y:S01]  /*16f80*/  R2UR UR15, R9 ;  /* 0x00000000090f72ca */ /* 0x000fe200000e0000 */
[----:B------:R-:W-:Y:S01]  /*16f90*/  IMAD R6, R148, 0x780, R0 ;  /* 0x0000078094067824 */ /* 0x000fe200078e0200 */
[----:B------:R-:W-:Y:S01]  /*16fa0*/  R2UR UR11, R5 ;  /* 0x00000000050b72ca */ /* 0x000fe200000e0000 */
[----:B------:R-:W-:Y:S01]  /*16fb0*/  UMOV UR17, UR25 ;  /* 0x0000001900117c82 */ /* 0x000fe20008000000 */
[----:B------:R-:W-:Y:S01]  /*16fc0*/  UMOV UR4, UR24 ;  /* 0x0000001800047c82 */ /* 0x000fe20008000000 */
[----:B------:R-:W-:Y:S01]  /*16fd0*/  UMOV UR8, UR24 ;  /* 0x0000001800087c82 */ /* 0x000fe20008000000 */
[C---:B------:R-:W-:Y:S01]  /*16fe0*/  R2UR UR26, R6.reuse ;  /* 0x00000000061a72ca */ /* 0x040fe200000e0000 */
[C---:B------:R-:W-:Y:S01]  /*16ff0*/  VIADD R8, R6.reuse, 0x180 ;  /* 0x0000018006087836 */ /* 0x040fe20000000000 */
[----:B------:R-:W-:Y:S01]  /*17000*/  IADD3 R4, R6, 0x80, RZ ;  /* 0x0000008006047810 */ /* 0x000fe20007ffe0ff */
[----:B------:R-:W-:Y:S01]  /*17010*/  UMOV UR12, UR24 ;  /* 0x00000018000c7c82 */ /* 0x000fe20008000000 */
[----:B------:R-:W-:Y:S01]  /*17020*/  MOV R5, 0x80000020 ;  /* 0x8000002000057802 */ /* 0x000fe20000000f00 */
[----:B------:R-:W-:Y:S01]  /*17030*/  UMOV UR16, UR24 ;  /* 0x0000001800107c82 */ /* 0x000fe20008000000 */
[----:B------:R-:W-:Y:S01]  /*17040*/  R2UR UR6, R4 ;  /* 0x00000000040672ca */ /* 0x000fe200000e0000 */
[----:B------:R-:W-:Y:S01]  /*17050*/  VIADD R4, R6, 0x100 ;  /* 0x0000010006047836 */ /* 0x000fe20000000000 */
[----:B------:R-:W-:Y:S01]  /*17060*/  R2UR UR14, R8 ;  /* 0x00000000080e72ca */ /* 0x000fe200000e0000 */
[----:B------:R-:W-:Y:S01]  /*17070*/  VIADD R10, R6, 0x2 ;  /* 0x00000002060a7836 */ /* 0x000fe20000000000 */
[----:B------:R-:W-:Y:S01]  /*17080*/  R2UR UR19, R5 ;  /* 0x00000000051372ca */ /* 0x000fe200000e0000 */
[----:B------:R-:W-:Y:S01]  /*17090*/  IMAD.MOV.U32 R11, RZ, RZ, -0x7fffffe0 ;  /* 0x80000020ff0b7424 */ /* 0x000fe200078e00ff */
[----:B------:R-:W-:Y:S01]  /*170a0*/  R2UR UR10, R4 ;  /* 0x00000000040a72ca */ /* 0x000fe200000e0000 */
[----:B------:R-:W-:Y:S01]  /*170b0*/  QGMMA.64x32x32.F32.E4M3.E4M3 R104, gdesc[UR24], RZ, !UPT, gsb0 ;  /* 0x00600000186879f3 */ /* 0x000fe2000c0008ff */
[C---:B------:R-:W-:Y:S01]  /*170c0*/  VIADD R4, R6.reuse, 0x200 ;  /* 0x0000020006047836 */ /* 0x040fe20000000000 */
[----:B------:R-:W-:Y:S01]  /*170d0*/  P2R R20, PR, RZ, 0x2 ;  /* 0x00000002ff147803 */ /* 0x000fe20000000000 */
[----:B------:R-:W-:Y:S01]  /*170e0*/  IMAD.MOV.U32 R5, RZ, RZ, -0x7fffffe0 ;  /* 0x80000020ff057424 */ /* 0x000fe200078e00ff */
[----:B------:R-:W-:Y:S01]  /*170f0*/  P2R R12, PR, RZ, 0x1 ;  /* 0x00000001ff0c7803 */ /* 0x000fe20000000000 */
[----:B------:R-:W-:Y:S01]  /*17100*/  VIADD R8, R6, 0x182 ;  /* 0x0000018206087836 */ /* 0x000fe20000000000 */
[----:B------:R-:W-:Y:S01]  /*17110*/  R2UR UR18, R4 ;  /* 0x00000000041272ca */ /* 0x000fe200000e0000 */
[----:B------:R-:W-:Y:S01]  /*17120*/  VIADD R4, R6, 0x82 ;  /* 0x0000008206047836 */ /* 0x000fe20000000000 */
[----:B------:R-:W-:Y:S01]  /*17130*/  MOV R86, R87 ;  /* 0x0000005700567202 */ /* 0x000fe20000000f00 */
[----:B------:R-:W-:-:S02]  /*17140*/  IMAD.MOV.U32 R9, RZ, RZ, -0x7fffffe0 ;  /* 0x80000020ff097424 */ /* 0x000fc400078e00ff */
[----:B------:R-:W-:Y:S02]  /*17150*/  VIADD R72, R6, 0x682 ;  /* 0x0000068206487836 */ /* 0x000fe40000000000 */
[----:B------:R-:W-:Y:S01]  /*17160*/  IMAD.MOV.U32 R73, RZ, RZ, -0x7fffffe0 ;  /* 0x80000020ff497424 */ /* 0x000fe200078e00ff */
[----:B------:R-:W-:Y:S02]  /*17170*/  WARPGROUP.DEPBAR.LE gsb0, 0x0 ;  /* 0x00008000000079c5 */ /* 0x000fe40000010000 */
[----:B------:R-:W-:-:S06]  /*17180*/  WARPGROUP.ARRIVE ;  /* 0x00000000000079c5 */ /* 0x000fcc0000000000 */
[----:B------:R-:W-:Y:S01]  /*17190*/  QGMMA.64x32x32.F32.E4M3.E4M3 R88, gdesc[UR4], RZ, !UPT, gsb0 ;  /* 0x00600000045879f3 */ /* 0x000fe2000c0008ff */
[----:B------:R-:W-:Y:S01]  /*171a0*/  R2UR UR6, R10 ;  /* 0x000000000a0672ca */ /* 0x000fe200000e0000 */
[----:B------:R-:W-:Y:S01]  /*171b0*/  UIADD3 UR4, UR24, 0x2, URZ ;  /* 0x0000000218047890 */ /* 0x000fe2000fffe03f */
[----:B------:R-:W-:Y:S01]  /*171c0*/  R2UR UR7, R11 ;  /* 0x000000000b0772ca */ /* 0x000fe200000e0000 */
[----:B------:R-:W-:Y:S01]  /*171d0*/  UMOV UR5, 0x80000020 ;  /* 0x8000002000057882 */ /* 0x000fe20000000000 */
[----:B------:R-:W-:Y:S01]  /*171e0*/  IMAD.MOV.U32 R11, RZ, RZ, -0x7fffffe0 ;  /* 0x80000020ff0b7424 */ /* 0x000fe200078e00ff */
[----:B------:R-:W-:Y:S01]  /*171f0*/  IADD3 R10, R6, 0x280, RZ ;  /* 0x00000280060a7810 */ /* 0x000fe20007ffe0ff */
[----:B------:R-:W-:Y:S02]  /*17200*/  WARPGROUP.DEPBAR.LE gsb0, 0x0 ;  /* 0x00008000000079c5 */ /* 0x000fe40000010000 */
[----:B------:R-:W-:-:S06]  /*17210*/  WARPGROUP.ARRIVE ;  /* 0x00000000000079c5 */ /* 0x000fcc0000000000 */
[----:B------:R-:W-:Y:S01]  /*17220*/  QGMMA.64x32x32.F32.E4M3.E4M3 R56, gdesc[UR8], RZ, !UPT, gsb0 ;  /* 0x00600000083879f3 */ /* 0x000fe2000c0008ff */
[----:B------:R-:W-:Y:S01]  /*17230*/  R2UR UR10, R4 ;  /* 0x00000000040a72ca */ /* 0x000fe200000e0000 */
[----:B------:R-:W-:Y:S01]  /*17240*/  UMOV UR8, UR4 ;  /* 0x0000000400087c82 */ /* 0x000fe20008000000 */
[----:B------:R-:W-:Y:S01]  /*17250*/  R2UR UR11, R5 ;  /* 0x00000000050b72ca */ /* 0x000fe200000e0000 */
[----:B------:R-:W-:Y:S01]  /*17260*/  UMOV UR9, UR5 ;  /* 0x0000000500097c82 */ /* 0x000fe20008000000 */
        /* <DEDUP_REMOVED lines=9> */
[----:B------:R-:W-:Y:S02]  /*17300*/  VIADD R8, R6, 0x400 ;  /* 0x0000040006087836 */ /* 0x000fe40000000000 */
[----:B------:R-:W-:Y:S01]  /*17310*/  IMAD.MOV.U32 R9, RZ, RZ, -0x7fffffe0 ;  /* 0x80000020ff097424 */ /* 0x000fe200078e00ff */
[----:B------:R-:W-:Y:S02]  /*17320*/  WARPGROUP.DEPBAR.LE gsb0, 0x0 ;  /* 0x00008000000079c5 */ /* 0x000fe40000010000 */
[----:B------:R-:W-:-:S06]  /*17330*/  WARPGROUP.ARRIVE ;  /* 0x00000000000079c5 */ /* 0x000fcc0000000000 */
[----:B------:R-:W-:Y:S01]  /*17340*/  QGMMA.64x32x32.F32.E4M3.E4M3 R24, gdesc[UR16], RZ, !UPT, gsb0 ;  /* 0x00600000101879f3 */ /* 0x000fe2000c0008ff */
[----:B------:R-:W-:Y:S01]  /*17350*/  UMOV UR16, UR4 ;  /* 0x0000000400107c82 */ /* 0x000fe20008000000 */
[----:B------:R-:W-:Y:S01]  /*17360*/  UMOV UR17, UR5 ;  /* 0x0000000500117c82 */ /* 0x000fe20008000000 */
[----:B------:R-:W-:Y:S02]  /*17370*/  WARPGROUP.DEPBAR.LE gsb0, 0x0 ;  /* 0x00008000000079c5 */ /* 0x000fe40000010000 */
[----:B------:R-:W-:-:S06]  /*17380*/  WARPGROUP.ARRIVE ;  /* 0x00000000000079c5 */ /* 0x000fcc0000000000 */
[----:B------:R-:W-:Y:S01]  /*17390*/  QGMMA.64x32x32.F32.E4M3.E4M3 R104, gdesc[UR4], R104, gsb0 ;  /* 0x00600000046879f3 */ /* 0x000fe20008000868 */
[----:B------:R-:W-:Y:S01]  /*173a0*/  R2UR UR6, R4 ;  /* 0x00000000040672ca */ /* 0x000fe200000e0000 */
[----:B------:R-:W-:Y:S01]  /*173b0*/  VIADD R4, R6, 0x202 ;  /* 0x0000020206047836 */ /* 0x000fe20000000000 */
[----:B------:R-:W-:Y:S01]  /*173c0*/  R2UR UR7, R5 ;  /* 0x00000000050772ca */ /* 0x000fe200000e0000 */
[----:B------:R-:W-:-:S03]  /*173d0*/  IMAD.MOV.U32 R5, RZ, RZ, -0x7fffffe0 ;  /* 0x80000020ff057424 */ /* 0x000fc600078e00ff */
[----:B------:R-:W-:Y:S02]  /*173e0*/  R2UR UR18, R4 ;  /* 0x00000000041272ca */ /* 0x000fe400000e0000 */
[----:B------:R-:W-:Y:S01]  /*173f0*/  R2UR UR19, R5 ;  /* 0x00000000051372ca */ /* 0x000fe200000e0000 */
[----:B------:R-:W-:Y:S01]  /*17400*/  IMAD.MOV.U32 R5, RZ, RZ, -0x7fffffe0 ;  /* 0x80000020ff057424 */ /* 0x000fe200078e00ff */
[----:B------:R-:W-:Y:S01]  /*17410*/  IADD3 R4, R6, 0x300, RZ ;  /* 0x0000030006047810 */ /* 0x000fe20007ffe0ff */
[----:B------:R-:W-:Y:S02]  /*17420*/  WARPGROUP.DEPBAR.LE gsb0, 0x0 ;  /* 0x00008000000079c5 */ /* 0x000fe40000010000 */
[----:B------:R-:W-:-:S06]  /*17430*/  WARPGROUP.ARRIVE ;  /* 0x00000000000079c5 */ /* 0x000fcc0000000000 */
[----:B------:R-:W-:Y:S01]  /*17440*/  QGMMA.64x32x32.F32.E4M3.E4M3 R88, gdesc[UR8], R88, gsb0 ;  /* 0x00600000085879f3 */ /* 0x000fe20008000858 */
[----:B------:R-:W-:Y:S01]  /*17450*/  R2UR UR10, R10 ;  /* 0x000000000a0a72ca */ /* 0x000fe200000e0000 */
[----:B------:R-:W-:Y:S01]  /*17460*/  UIADD3 UR8, UR24, 0x200, URZ ;  /* 0x0000020018087890 */ /* 0x000fe2000fffe03f */
[----:B------:R-:W-:Y:S01]  /*17470*/  R2UR UR11, R11 ;  /* 0x000000000b0b72ca */ /* 0x000fe200000e0000 */
[----:B------:R-:W-:Y:S01]  /*17480*/  UMOV UR9, 0x80000020 ;  /* 0x8000002000097882 */ /* 0x000fe20000000000 */
[----:B------:R-:W-:Y:S01]  /*17490*/  VIADD R10, R6, 0x282 ;  /* 0x00000282060a7836 */ /* 0x000fe20000000000 */
[----:B------:R-:W-:Y:S01]  /*174a0*/  UMOV UR21, UR9 ;  /* 0x0000000900157c82 */ /* 0x000fe20008000000 */
[----:B------:R-:W-:Y:S02]  /*174b0*/  IMAD.MOV.U32 R11, RZ, RZ, -0x7fffffe0 ;  /* 0x80000020ff0b7424 */ /* 0x000fe400078e00ff */
[----:B------:R-:W-:Y:S01]  /*174c0*/  UMOV UR20, UR8 ;  /* 0x0000000800147c82 */ /* 0x000fe20008000000 */
[----:B------:R-:W-:-:S02]  /*174d0*/  WARPGROUP.DEPBAR.LE gsb0, 0x0 ;  /* 0x00008000000079c5 */ /* 0x000fc40000010000 */
[----:B------:R-:W-:-:S06]  /*174e0*/  WARPGROUP.ARRIVE ;  /* 0x00000000000079c5 */ /* 0x000fcc0000000000 */
[----:B------:R-:W-:Y:S03]  /*174f0*/  QGMMA.64x32x32.F32.E4M3.E4M3 R56, gdesc[UR4], R56, gsb0 ;  /* 0x00600000043879f3 */ /* 0x000fe60008000838 */
[----:B------:R-:W-:Y:S02]  /*17500*/  WARPGROUP.DEPBAR.LE gsb0, 0x0 ;  /* 0x00008000000079c5 */ /* 0x000fe40000010000 */
[----:B------:R-:W-:-:S06]  /*17510*/  WARPGROUP.ARRIVE ;  /* 0x00000000000079c5 */ /* 0x000fcc0000000000 */
[----:B------:R-:W-:Y:S01]  /*17520*/  QGMMA.64x32x32.F32.E4M3.E4M3 R40, gdesc[UR12], R40, gsb0 ;  /* 0x006000000c2879f3 */ /* 0x000fe20008000828 */
[----:B------:R-:W-:Y:S01]  /*17530*/  R2UR UR14, R4 ;  /* 0x00000000040e72ca */ /* 0x000fe200000e0000 */
[----:B------:R-:W-:Y:S01]  /*17540*/  UMOV UR12, UR8 ;  /* 0x00000008000c7c82 */ /* 0x000fe20008000000 */
[----:B------:R-:W-:Y:S01]  /*17550*/  R2UR UR15, R5 ;  /* 0x00000000050f72ca */ /* 0x000fe200000e0000 */
[----:B------:R-:W-:Y:S01]  /*17560*/  UMOV UR13, UR9 ;  /* 0x00000009000d7c82 */ /* 0x000fe20008000000 */
[----:B------:R-:W-:Y:S01]  /*17570*/  VIADD R4, R6, 0x380 ;  /* 0x0000038006047836 */ /* 0x000fe20000000000 */
[----:B------:R-:W-:Y:S01]  /*17580*/  MOV R5, 0x80000020 ;  /* 0x8000002000057802 */ /* 0x000fe20000000f00 */
[----:B------:R-:W-:Y:S02]  /*17590*/  WARPGROUP.DEPBAR.LE gsb0, 0x0 ;  /* 0x00008000000079c5 */ /* 0x000fe40000010000 */
[----:B------:R-:W-:-:S06]  /*175a0*/  WARPGROUP.ARRIVE ;  /* 0x00000000000079c5 */ /* 0x000fcc0000000000 */
[----:B------:R-:W-:Y:S01]  /*175b0*/  QGMMA.64x32x32.F32.E4M3.E4M3 R24, gdesc[UR16], R24, gsb0 ;  /* 0x00600000101879f3 */ /* 0x000fe20008000818 */
        /* <DEDUP_REMOVED lines=8> */
[----:B------:R-:W-:Y:S01]  /*17640*/  QGMMA.64x32x32.F32.E4M3.E4M3 R104, gdesc[UR8], R104, gsb0 ;  /* 0x00600000086879f3 */ /* 0x000fe20008000868 */
[----:B------:R-:W-:Y:S01]  /*17650*/  R2UR UR10, R4 ;  /* 0x00000000040a72ca */ /* 0x000fe200000e0000 */
[----:B------:R-:W-:Y:S01]  /*17660*/  VIADD R4, R6, 0x480 ;  /* 0x0000048006047836 */ /* 0x000fe20000000000 */
[----:B------:R-:W-:Y:S02]  /*17670*/  R2UR UR11, R5 ;  /* 0x00000000050b72ca */ /* 0x000fe400000e0000 */
[----:B------:R-:W-:Y:S02]  /*17680*/  MOV R5, 0x80000020 ;  /* 0x8000002000057802 */ /* 0x000fe40000000f00 */
[----:B------:R-:W-:Y:S01]  /*17690*/  R2UR UR22, R4 ;  /* 0x00000000041672ca */ /* 0x000fe200000e0000 */
[----:B------:R-:W-:Y:S01]  /*176a0*/  VIADD R4, R6, 0x302 ;  /* 0x0000030206047836 */ /* 0x000fe20000000000 */
[----:B------:R-:W-:Y:S01]  /*176b0*/  R2UR UR23, R5 ;  /* 0x00000000051772ca */ /* 0x000fe200000e0000 */
[----:B------:R-:W-:Y:S01]  /*176c0*/  IMAD.MOV.U32 R5, RZ, RZ, -0x7fffffe0 ;  /* 0x80000020ff057424 */ /* 0x000fe200078e00ff */
[----:B------:R-:W-:-:S02]  /*176d0*/  WARPGROUP.DEPBAR.LE gsb0, 0x0 ;  /* 0x00008000000079c5 */ /* 0x000fc40000010000 */
[----:B------:R-:W-:-:S06]  /*176e0*/  WARPGROUP.ARRIVE ;  /* 0x00000000000079c5 */ /* 0x000fcc0000000000 */
[----:B------:R-:W-:Y:S01]  /*176f0*/  QGMMA.64x32x32.F32.E4M3.E4M3 R88, gdesc[UR12], R88, gsb0 ;  /* 0x006000000c5879f3 */ /* 0x000fe20008000858 */
[----:B------:R-:W-:Y:S01]  /*17700*/  R2UR UR14, R10 ;  /* 0x000000000a0e72ca */ /* 0x000fe200000e0000 */
[----:B------:R-:W-:Y:S01]  /*17710*/  UIADD3 UR12, UR24, 0x202, URZ ;  /* 0x00000202180c7890 */ /* 0x000fe2000fffe03f */
[----:B------:R-:W-:Y:S01]  /*17720*/  R2UR UR15, R11 ;  /* 0x000000000b0f72ca */ /* 0x000fe200000e0000 */
[----:B------:R-:W-:Y:S01]  /*17730*/  UMOV UR13, 0x80000020 ;  /* 0x80000020000d7882 */ /* 0x000fe20000000000 */
[----:B------:R-:W-:Y:S01]  /*17740*/  IMAD.MOV.U32 R11, RZ, RZ, -0x7fffffe0 ;  /* 0x80000020ff0b7424 */ /* 0x000fe200078e00ff */
[----:B------:R-:W-:Y:S01]  /*17750*/  UMOV UR29, UR13 ;  /* 0x0000000d001d7c82 */ /* 0x000fe20008000000 */
[----:B------:R-:W-:Y:S02]  /*17760*/  IADD3 R10, R6, 0x500, RZ ;  /* 0x00000500060a7810 */ /* 0x000fe40007ffe0ff */
        /* <DEDUP_REMOVED lines=95> */
[----:B------:R-:W-:Y:S02]  /*17d60*/  WARPGROUP.DEPBAR.LE gsb0, 0x0 ;  /* 0x00008000000079c5 */ /* 0x000fe40000010000 */
[----:B------:R-:W-:-:S06]  /*17d70*/  WARPGROUP.ARRIVE ;  /* 0x00000000000079c5 */ /* 0x000fcc0000000000 */
[----:B------:R-:W-:Y:S03]  /*17d80*/  QGMMA.64x32x32.F32.E4M3.E4M3 R24, gdesc[UR32], R24, gsb0 ;  /* 0x00600000201879f3 */ /* 0x000fe60008000818 */
[----:B------:R-:W-:Y:S02]  /*17d90*/  WARPGROUP.DEPBAR.LE gsb0, 0x0 ;  /* 0x00008000000079c5 */ /* 0x000fe40000010000 */
[----:B------:R-:W-:-:S06]  /*17da0*/  WARPGROUP.ARRIVE ;  /* 0x00000000000079c5 */ /* 0x000fcc0000000000 */
[----:B------:R-:W-:Y:S01]  /*17db0*/  QGMMA.64x32x32.F32.E4M3.E4M3 R104, gdesc[UR20], R104, gsb0 ;  /* 0x00600000146879f3 */ /* 0x000fe20008000868 */
[----:B------:R-:W-:Y:S02]  /*17dc0*/  R2UR UR22, R4 ;  /* 0x00000000041672ca */ /* 0x000fe400000e0000 */
[----:B------:R-:W-:Y:S02]  /*17dd0*/  R2UR UR23, R5 ;  /* 0x00000000051772ca */ /* 0x000fe400000e0000 */
[----:B------:R-:W-:-:S05]  /*17de0*/  IADD3 R4, R223, R147, RZ ;  /* 0x00000093df047210 */ /* 0x000fca0007ffe0ff */
[----:B------:R-:W-:-:S05]  /*17df0*/  IMAD R4, R161, -0xa0, R4 ;  /* 0xffffff60a1047824 */ /* 0x000fca00078e0204 */
[C---:B------:R-:W-:Y:S02]  /*17e00*/  ISETP.GT.AND P4, PT, R4.reuse, RZ, PT ;  /* 0x000000ff0400720c */ /* 0x040fe40003f84270 */
[C---:B------:R-:W-:Y:S02]  /*17e10*/  ISETP.GT.AND P5, PT, R4.reuse, 0x1, PT ;  /* 0x000000010400780c */ /* 0x040fe40003fa4270 */
[C---:B------:R-:W-:Y:S02]  /*17e20*/  ISETP.GT.AND P2, PT, R4.reuse, 0x8, PT ;  /* 0x000000080400780c */ /* 0x040fe40003f44270 */
[C---:B------:R-:W-:Y:S02]  /*17e30*/  ISETP.GT.AND P3, PT, R4.reuse, 0x9, PT ;  /* 0x000000090400780c */ /* 0x040fe40003f64270 */
[C---:B------:R-:W-:Y:S02]  /*17e40*/  ISETP.GT.AND P6, PT, R4.reuse, 0x80, PT ;  /* 0x000000800400780c */ /* 0x040fe40003fc4270 */
[----:B------:R-:W-:-:S02]  /*17e50*/  ISETP.GT.AND P1, PT, R4, 0x81, PT ;  /* 0x000000810400780c */ /* 0x000fc40003f24270 */
[----:B------:R-:W-:-:S04]  /*17e60*/  ISETP.GT.AND P0, PT, R4, 0x88, PT ;  /* 0x000000880400780c */ /* 0x000fc80003f04270 */
[----:B------:R-:W-:Y:S01]  /*17e70*/  P2R R10, PR, RZ, 0x1 ;  /* 0x00000001ff0a7803 */ /* 0x000fe20000000000 */
[----:B------:R-:W-:Y:S02]  /*17e80*/  WARPGROUP.DEPBAR.LE gsb0, 0x0 ;  /* 0x00008000000079c5 */ /* 0x000fe40000010000 */
[----:B------:R-:W-:Y:S01]  /*17e90*/  WARPGROUP.ARRIVE ;  /* 0x00000000000079c5 */ /* 0x000fe20000000000 */
[----:B------:R-:W-:Y:S02]  /*17ea0*/  FSEL R13, R104, -INF , P4 ;  /* 0xff800000680d7808 */ /* 0x000fe40002000000 */
[----:B------:R-:W-:Y:S02]  /*17eb0*/  FSEL R105, R105, -INF , P5 ;  /* 0xff80000069697808 */ /* 0x000fe40002800000 */
[----:B------:R-:W-:Y:S01]  /*17ec0*/  FSEL R79, R108, -INF , P2 ;  /* 0xff8000006c4f7808 */ /* 0x000fe20001000000 */
[----:B------:R-:W-:Y:S01]  /*17ed0*/  QGMMA.64x32x32.F32.E4M3.E4M3 R88, gdesc[UR20], R88, gsb0 ;  /* 0x00600000145879f3 */ /* 0x000fe20008000858 */
[----:B------:R-:W-:-:S02]  /*17ee0*/  R2UR UR22, R8 ;  /* 0x00000000081672ca */ /* 0x000fc400000e0000 */
[----:B------:R-:W-:Y:S02]  /*17ef0*/  R2UR UR23, R9 ;  /* 0x00000000091772ca */ /* 0x000fe400000e0000 */
        /* <DEDUP_REMOVED lines=18> */
[----:B------:R-:W-:Y:S02]  /*18020*/  FSEL R117, R117, -INF , P3 ;  /* 0xff80000075757808 */ /* 0x000fe40001800000 */
[----:B------:R-:W-:Y:S02]  /*18030*/  ISETP.GT.AND P5, PT, R4, 0x20, PT ;  /* 0x000000200400780c */ /* 0x000fe40003fa4270 */
[----:B------:R-:W-:Y:S02]  /*18040*/  FMNMX.FTZ R8, R83, R8, !PT ;  /* 0x0000000853087209 */ /* 0x000fe40007810000 */
[----:B------:R-:W-:Y:S02]  /*18050*/  FSEL R9, R114, -INF , P4 ;  /* 0xff80000072097808 */ /* 0x000fe40002000000 */
[----:B------:R-:W-:-:S02]  /*18060*/  ISETP.GT.AND P4, PT, R4, 0x21, PT ;  /* 0x000000210400780c */ /* 0x000fc40003f84270 */
[----:B------:R-:W-:Y:S02]  /*18070*/  FMNMX.FTZ R8, R117, R8, !PT ;  /* 0x0000000875087209 */ /* 0x000fe40007810000 */
[----:B------:R-:W-:Y:S02]  /*18080*/  FSEL R119, R119, -INF , P3 ;  /* 0xff80000077777808 */ /* 0x000fe40001800000 */
[----:B------:R-:W-:Y:S02]  /*18090*/  ISETP.GT.AND P3, PT, R4, 0x28, PT ;  /* 0x000000280400780c */ /* 0x000fe40003f64270 */
[----:B------:R-:W-:Y:S02]  /*180a0*/  FSEL R15, R118, -INF , P2 ;  /* 0xff800000760f7808 */ /* 0x000fe40001000000 */
[----:B------:R-:W-:Y:S01]  /*180b0*/  ISETP.GT.AND P2, PT, R4, 0x29, PT ;  /* 0x000000290400780c */ /* 0x000fe20003f44270 */
[----:B------:R-:W-:Y:S02]  /*180c0*/  WARPGROUP.DEPBAR.LE gsb0, 0x0 ;  /* 0x00008000000079c5 */ /* 0x000fe40000010000 */
[----:B------:R-:W-:Y:S01]  /*180d0*/  WARPGROUP.ARRIVE ;  /* 0x00000000000079c5 */ /* 0x000fe20000000000 */
[----:B------:R-:W-:-:S02]  /*180e0*/  FSEL R149, R88, -INF , P5 ;  /* 0xff80000058957808 */ /* 0x000fc40002800000 */
[----:B------:R-:W-:Y:S02]  /*180f0*/  FSEL R133, R89, -INF , P4 ;  /* 0xff80000059857808 */ /* 0x000fe40002000000 */
[----:B------:R-:W-:Y:S01]  /*18100*/  FMNMX.FTZ R8, R149, R8, !PT ;  /* 0x0000000895087209 */ /* 0x000fe20007810000 */
[----:B------:R-:W-:Y:S01]  /*18110*/  QGMMA.64x32x32.F32.E4M3.E4M3 R56, gdesc[UR20], R56, gsb0 ;  /* 0x00600000143879f3 */ /* 0x000fe20008000838 */
[----:B------:R-:W-:Y:S02]  /*18120*/  R2UR UR22, R72 ;  /* 0x00000000481672ca */ /* 0x000fe400000e0000 */
[----:B------:R-:W-:Y:S02]  /*18130*/  R2UR UR23, R73 ;  /* 0x00000000491772ca */ /* 0x000fe400000e0000 */
[----:B------:R-:W-:Y:S02]  /*18140*/  FSEL R123, R92, -INF , P3 ;  /* 0xff8000005c7b7808 */ /* 0x000fe40001800000 */
[----:B------:R-:W-:-:S02]  /*18150*/  FMNMX.FTZ R8, R133, R8, !PT ;  /* 0x0000000885087209 */ /* 0x000fc40007810000 */
[----:B------:R-:W-:Y:S02]  /*18160*/  FSEL R21, R90, -INF , P5 ;  /* 0xff8000005a157808 */ /* 0x000fe40002800000 */
[C---:B------:R-:W-:Y:S02]  /*18170*/  ISETP.GT.AND P5, PT, R4.reuse, 0x30, PT ;  /* 0x000000300400780c */ /* 0x040fe40003fa4270 */
        /* <DEDUP_REMOVED lines=20> */
[----:B------:R-:W-:Y:S02]  /*182c0*/  FMNMX.FTZ R8, R137, R8, !PT ;  /* 0x0000000889087209 */ /* 0x000fe40007810000 */
[----:B------:R-:W-:-:S02]  /*182d0*/  FSEL R77, R102, -INF , P3 ;  /* 0xff800000664d7808 */ /* 0x000fc40001800000 */
[----:B------:R-:W-:Y:S02]  /*182e0*/  ISETP.GT.AND P3, PT, R4, 0x48, PT ;  /* 0x000000480400780c */ /* 0x000fe40003f64270 */
[----:B------:R-:W-:Y:S01]  /*182f0*/  FSEL R103, R103, -INF , P2 ;  /* 0xff80000067677808 */ /* 0x000fe20001000000 */
[----:B------:R-:W-:Y:S02]  /*18300*/  WARPGROUP.DEPBAR.LE gsb0, 0x0 ;  /* 0x00008000000079c5 */ /* 0x000fe40000010000 */
[----:B------:R-:W-:Y:S01]  /*18310*/  WARPGROUP.ARRIVE ;  /* 0x00000000000079c5 */ /* 0x000fe20000000000 */
[----:B------:R-:W-:Y:S02]  /*18320*/  FSEL R127, R56, -INF , P5 ;  /* 0xff800000387f7808 */ /* 0x000fe40002800000 */
[----:B------:R-:W-:Y:S02]  /*18330*/  FSEL R101, R57, -INF , P4 ;  /* 0xff80000039657808 */ /* 0x000fe40002000000 */
[----:B------:R-:W-:Y:S01]  /*18340*/  FMNMX.FTZ R8, R127, R8, !PT ;  /* 0x000000087f087209 */ /* 0x000fe20007810000 */
[----:B------:R-:W-:Y:S01]  /*18350*/  QGMMA.64x32x32.F32.E4M3.E4M3 R40, gdesc[UR20], R40, gsb0 ;  /* 0x00600000142879f3 */ /* 0x000fe20008000828 */
        /* <DEDUP_REMOVED lines=25> */
[----:B------:R-:W-:Y:S02]  /*184f0*/  FMNMX.FTZ R8, R135, R8, !PT ;  /* 0x0000000887087209 */ /* 0x000fe40007810000 */
[----:B------:R-:W-:Y:S02]  /*18500*/  FSEL R69, R70, -INF , P3 ;  /* 0xff80000046457808 */ /* 0x000fe40001800000 */
[C---:B------:R-:W-:Y:S02]  /*18510*/  ISETP.GT.AND P3, PT, R4.reuse, 0x68, PT ;  /* 0x000000680400780c */ /* 0x040fe40003f64270 */
        /* <DEDUP_REMOVED lines=27> */
[----:B------:R-:W-:Y:S02]  /*186d0*/  FMNMX.FTZ R8, R157, R8, !PT ;  /* 0x000000089d087209 */ /* 0x000fe40007810000 */
[----:B------:R-:W-:Y:S02]  /*186e0*/  FSEL R55, R55, -INF , P2 ;  /* 0xff80000037377808 */ /* 0x000fe40001000000 */
[----:B------:R-:W-:-:S02]  /*186f0*/  FMNMX.FTZ R8, R159, R8, !PT ;  /* 0x000000089f087209 */ /* 0x000fc40007810000 */
[----:B------:R-:W-:Y:S02]  /*18700*/  ISETP.GT.AND P2, PT, R4, 0x89, PT ;  /* 0x000000890400780c */ /* 0x000fe40003f44270 */
[----:B------:R-:W-:Y:S02]  /*18710*/  FSEL R53, R54, -INF , P3 ;  /* 0xff80000036357808 */ /* 0x000fe40001800000 */
[C---:B------:R-:W-:Y:S02]  /*18720*/  ISETP.GT.AND P3, PT, R4.reuse, 0x90, PT ;  /* 0x000000900400780c */ /* 0x040fe40003f64270 */
[----:B------:R-:W-:Y:S02]  /*18730*/  FSEL R51, R51, -INF , P4 ;  /* 0xff80000033337808 */ /* 0x000fe40002000000 */
[----:B------:R-:W-:Y:S02]  /*18740*/  ISETP.GT.AND P4, PT, R4, 0x91, PT ;  /* 0x000000910400780c */ /* 0x000fe40003f84270 */
[----:B------:R-:W-:-:S02]  /*18750*/  FSEL R49, R50, -INF , P5 ;  /* 0xff80000032317808 */ /* 0x000fc40002800000 */
[----:B------:R-:W-:Y:S01]  /*18760*/  ISETP.GT.AND P5, PT, R4, 0x98, PT ;  /* 0x000000980400780c */ /* 0x000fe20003fa4270 */
[----:B------:R-:W-:Y:S02]  /*18770*/  WARPGROUP.DEPBAR.LE gsb0, 0x0 ;  /* 0x00008000000079c5 */ /* 0x000fe40000010000 */
[----:B------:R-:W-:Y:S02]  /*18780*/  FSEL R163, R24, -INF , P6 ;  /* 0xff80000018a37808 */ /* 0x000fe40003000000 */
[----:B------:R-:W-:Y:S02]  /*18790*/  FSEL R165, R25, -INF , P1 ;  /* 0xff80000019a57808 */ /* 0x000fe40000800000 */
[----:B------:R-:W-:Y:S02]  /*187a0*/  FMNMX.FTZ R8, R163, R8, !PT ;  /* 0x00000008a3087209 */ /* 0x000fe40007810000 */
[----:B------:R-:W-:Y:S02]  /*187b0*/  FSEL R167, R28, -INF , P0 ;  /* 0xff8000001ca77808 */ /* 0x000fe40000000000 */
[----:B------:R-:W-:-:S02]  /*187c0*/  FMNMX.FTZ R8, R165, R8, !PT ;  /* 0x00000008a5087209 */ /* 0x000fc40007810000 */
[----:B------:R-:W-:Y:S02]  /*187d0*/  FSEL R177, R29, -INF , P2 ;  /* 0xff8000001db17808 */ /* 0x000fe40001000000 */
[----:B------:R-:W-:Y:S02]  /*187e0*/  FMNMX.FTZ R8, R167, R8, !PT ;  /* 0x00000008a7087209 */ /* 0x000fe40007810000 */
[----:B------:R-:W-:Y:S02]  /*187f0*/  FSEL R179, R32, -INF , P3 ;  /* 0xff80000020b37808 */ /* 0x000fe40001800000 */
[----:B------:R-:W-:Y:S02]  /*18800*/  FMNMX.FTZ R8, R177, R8, !PT ;  /* 0x00000008b1087209 */ /* 0x000fe40007810000 */
[----:B------:R-:W-:Y:S02]  /*18810*/  FSEL R183, R33, -INF , P4 ;  /* 0xff80000021b77808 */ /* 0x000fe40002000000 */
[----:B------:R-:W-:-:S02]  /*18820*/  FMNMX.FTZ R8, R179, R8, !PT ;  /* 0x00000008b3087209 */ /* 0x000fc40007810000 */
[----:B------:R-:W-:Y:S02]  /*18830*/  FSEL R181, R36, -INF , P5 ;  /* 0xff80000024b57808 */ /* 0x000fe40002800000 */
[----:B------:R-:W-:Y:S02]  /*18840*/  FMNMX.FTZ R8, R183, R8, !PT ;  /* 0x00000008b7087209 */ /* 0x000fe40007810000 */
[----:B------:R-:W-:Y:S02]  /*18850*/  ISETP.GT.AND P6, PT, R4, 0x99, PT ;  /* 0x000000990400780c */ /* 0x000fe40003fc4270 */
[----:B------:R-:W-:Y:S02]  /*18860*/  FMNMX.FTZ R8, R181, R8, !PT ;  /* 0x00000008b5087209 */ /* 0x000fe40007810000 */
[----:B------:R-:W-:Y:S02]  /*18870*/  FSEL R185, R37, -INF , P6 ;  /* 0xff80000025b97808 */ /* 0x000fe40003000000 */
[----:B------:R-:W-:-:S02]  /*18880*/  P2R R24, PR, RZ, 0x2 ;  /* 0x00000002ff187803 */ /* 0x000fc40000000000 */
[----:B------:R-:W-:Y:S02]  /*18890*/  FMNMX.FTZ R8, R185, R8, !PT ;  /* 0x00000008b9087209 */ /* 0x000fe40007810000 */
[----:B------:R-:W-:Y:S02]  /*188a0*/  ISETP.GT.AND P1, PT, R4, 0x80, PT ;  /* 0x000000800400780c */ /* 0x000fe40003f24270 */
[----:B------:R-:W-:Y:S01]  /*188b0*/  FSEL R31, R31, -INF , P2 ;  /* 0xff8000001f1f7808 */ /* 0x000fe20001000000 */
[----:B------:R-:W1:Y:S01]  /*188c0*/  SHFL.BFLY PT, R11, R8, 0x2, 0x1f ;  /* 0x0c401f00080b7f89 */ /* 0x000e6200000e0000 */
[----:B------:R-:W-:Y:S02]  /*188d0*/  FSEL R25, R26, -INF , P1 ;  /* 0xff8000001a197808 */ /* 0x000fe40000800000 */
[----:B------:R-:W-:Y:S02]  /*188e0*/  ISETP.NE.AND P1, PT, R24, RZ, PT ;  /* 0x000000ff1800720c */ /* 0x000fe40003f25270 */
[----:B------:R-:W-:-:S02]  /*188f0*/  FSEL R35, R35, -INF , P4 ;  /* 0xff80000023237808 */ /* 0x000fc40002000000 */
[----:B------:R-:W-:Y:S02]  /*18900*/  FSEL R27, R27, -INF , P1 ;  /* 0xff8000001b1b7808 */ /* 0x000fe40000800000 */
[----:B------:R-:W-:Y:S02]  /*18910*/  ISETP.NE.AND P1, PT, R20, RZ, PT ;  /* 0x000000ff1400720c */ /* 0x000fe40003f25270 */
[----:B-1----:R-:W-:-:S05]  /*18920*/  FMNMX.FTZ R6, R8, R11, !PT ;  /* 0x0000000b08067209 */ /* 0x002fca0007810000 */
[----:B------:R-:W1:Y:S02]  /*18930*/  SHFL.BFLY PT, R11, R6, 0x1, 0x1f ;  /* 0x0c201f00060b7f89 */ /* 0x000e6400000e0000 */
[----:B-1----:R-:W-:-:S04]  /*18940*/  FMNMX.FTZ R11, R6, R11, !PT ;  /* 0x0000000b060b7209 */ /* 0x002fc80007810000 */
[----:B------:R-:W-:Y:S01]  /*18950*/  FSETP.NEU.FTZ.AND P0, PT, R11, -INF , PT ;  /* 0xff8000000b00780b */ /* 0x000fe20003f1d000 */
[----:B------:R-:W-:-:S05]  /*18960*/  FFMA.FTZ R14, R2, R11, -8 ;  /* 0xc1000000020e7423 */ /* 0x000fca000001000b */
[----:B------:R-:W-:Y:S02]  /*18970*/  FSEL R14, R14, RZ, P0 ;  /* 0x000000ff0e0e7208 */ /* 0x000fe40000000000 */
[----:B------:R-:W-:-:S03]  /*18980*/  ISETP.NE.AND P0, PT, R10, RZ, PT ;  /* 0x000000ff0a00720c */ /* 0x000fc60003f05270 */
[--C-:B------:R-:W-:Y:S01]  /*18990*/  FFMA.FTZ R97, R2, R97, -R14.reuse ;  /* 0x0000006102617223 */ /* 0x100fe2000001080e */
[----:B------:R-:W-:Y:S01]  /*189a0*/  FSEL R29, R30, -INF , P0 ;  /* 0xff8000001e1d7808 */ /* 0x000fe20000000000 */
[--C-:B------:R-:W-:Y:S01]  /*189b0*/  FFMA.FTZ R4, R2, R13, -R14.reuse ;  /* 0x0000000d02047223 */ /* 0x100fe2000001080e */
[----:B------:R-:W-:Y:S01]  /*189c0*/  ISETP.NE.AND P0, PT, R12, RZ, PT ;  /* 0x000000ff0c00720c */ /* 0x000fe20003f05270 */
[C-C-:B------:R-:W-:Y:S01]  /*189d0*/  FFMA.FTZ R8, R2.reuse, R81, -R14.reuse ;  /* 0x0000005102087223 */ /* 0x140fe2000001080e */
[----:B------:R-:W-:Y:S01]  /*189e0*/  FMNMX.FTZ R12, R5, R107, !PT ;  /* 0x0000006b050c7209 */ /* 0x000fe20007810000 */
[C-C-:B------:R-:W-:Y:S01]  /*189f0*/  FFMA.FTZ R13, R2.reuse, R85, -R14.reuse ;  /* 0x00000055020d7223 */ /* 0x140fe2000001080e */
[----:B------:R-:W-:-:S01]  /*18a00*/  FFMA.FTZ R81, R2, R117, -R14 ;  /* 0x0000007502517223 */ /* 0x000fc2000001080e */
[----:B------:R-:W-:Y:S01]  /*18a10*/  FSEL R117, R38, -INF , P5 ;  /* 0xff80000026757808 */ /* 0x000fe20002800000 */
[----:B------:R-:W-:-:S01]  /*18a20*/  FFMA.FTZ R85, R2, R121, -R14 ;  /* 0x0000007902557223 */ /* 0x000fc2000001080e */
[----:B------:R-:W-:Y:S01]  /*18a30*/  FMNMX.FTZ R12, R7, R12, !PT ;  /* 0x0000000c070c7209 */ /* 0x000fe20007810000 */
[----:B------:R-:W-:-:S01]  /*18a40*/  FFMA.FTZ R123, R2, R123, -R14 ;  /* 0x0000007b027b7223 */ /* 0x000fc2000001080e */
[----:B------:R-:W-:Y:S01]  /*18a50*/  FSEL R121, R39, -INF , P6 ;  /* 0xff80000027797808 */ /* 0x000fe20003000000 */
[----:B------:R-:W-:-:S01]  /*18a60*/  FFMA.FTZ R131, R2, R131, -R14 ;  /* 0x0000008302837223 */ /* 0x000fc2000001080e */
[----:B------:R-:W-:Y:S01]  /*18a70*/  FMNMX.FTZ R20, R111, R12, !PT ;  /* 0x0000000c6f147209 */ /* 0x000fe20007810000 */
[----:B------:R-:W-:-:S01]  /*18a80*/  FFMA.FTZ R125, R2, R125, -R14 ;  /* 0x0000007d027d7223 */ /* 0x000fc2000001080e */
[C-C-:B------:R-:W-:Y:S01]  /*18a90*/  FFMA.FTZ R127, R2.reuse, R127, -R14.reuse ;  /* 0x0000007f027f7223 */ /* 0x140fe2000001080e */
        /* <DEDUP_REMOVED lines=15> */
[----:B------:R1:W-:Y:S01]  /*18b90*/  MUFU.EX2 R20, R123 ;  /* 0x0000007b00147308 */ /* 0x0003e20000000800 */
        /* <DEDUP_REMOVED lines=8> */
[----:B-1----:R-:W-:-:S01]  /*18c20*/  FFMA.FTZ R123, R2, R151, -R14 ;  /* 0x00000097027b7223 */ /* 0x002fc2000001080e */
[----:B------:R-:W-:Y:S01]  /*18c30*/  FMNMX.FTZ R24, R73, R24, !PT ;  /* 0x0000001849187209 */ /* 0x000fe20007810000 */
[----:B------:R-:W-:-:S01]  /*18c40*/  FFMA.FTZ R48, R2, R179, -R14 ;  /* 0x000000b302307223 */ /* 0x000fc2000001080e */
[----:B------:R-:W-:Y:S01]  /*18c50*/  FFMA.FTZ R133, R2, R183, -R14 ;  /* 0x000000b702857223 */ /* 0x000fe2000001080e */
[----:B------:R-:W-:Y:S01]  /*18c60*/  MUFU.EX2 R4, R4 ;  /* 0x0000000400047308 */ /* 0x000fe20000000800 */
[----:B------:R-:W-:-:S04]  /*18c70*/  FMNMX.FTZ R26, R95, R24, !PT ;  /* 0x000000185f1a7209 */ /* 0x000fc80007810000 */
[----:B------:R-:W-:-:S03]  /*18c80*/  FMNMX.FTZ R26, R75, R26, !PT ;  /* 0x0000001a4b1a7209 */ /* 0x000fc60007810000 */
[----:B------:R1:W-:Y:S01]  /*18c90*/  MUFU.EX2 R24, R131 ;  /* 0x0000008300187308 */ /* 0x0003e20000000800 */
[----:B------:R-:W-:-:S04]  /*18ca0*/  FMNMX.FTZ R26, R99, R26, !PT ;  /* 0x0000001a631a7209 */ /* 0x000fc80007810000 */
[----:B------:R-:W-:-:S03]  /*18cb0*/  FMNMX.FTZ R26, R77, R26, !PT ;  /* 0x0000001a4d1a7209 */ /* 0x000fc60007810000 */
[----:B------:R-:W-:Y:S01]  /*18cc0*/  MUFU.EX2 R33, R33 ;  /* 0x0000002100217308 */ /* 0x000fe20000000800 */
[----:B------:R-:W-:Y:S01]  /*18cd0*/  FMNMX.FTZ R28, R103, R26, !PT ;  /* 0x0000001a671c7209 */ /* 0x000fe20007810000 */
[----:B-1----:R-:W-:-:S03]  /*18ce0*/  FFMA.FTZ R131, R2, R177, -R14 ;  /* 0x000000b102837223 */ /* 0x002fc6000001080e */
        /* <DEDUP_REMOVED lines=11> */
[----:B------:R-:W2:Y:S01]  /*18da0*/  MUFU.EX2 R37, R37 ;  /* 0x0000002500257308 */ /* 0x000ea20000000800 */
        /* <DEDUP_REMOVED lines=8> */
[C-C-:B-1----:R-:W-:Y:S01]  /*18e30*/  FFMA.FTZ R13, R2.reuse, R89, -R14.reuse ;  /* 0x00000059020d7223 */ /* 0x142fe2000001080e */
[----:B------:R-:W-:-:S01]  /*18e40*/  FFMA.FTZ R89, R2, R135, -R14 ;  /* 0x0000008702597223 */ /* 0x000fc2000001080e */
[----:B------:R-:W-:Y:S01]  /*18e50*/  FFMA.FTZ R135, R2, R185, -R14 ;  /* 0x000000b902877223 */ /* 0x000fe2000001080e */
[----:B------:R-:W-:Y:S02]  /*18e60*/  FMNMX.FTZ R36, R49, R36, !PT ;  /* 0x0000002431247209 */ /* 0x000fe40007810000 */
[----:B--2---:R-:W-:Y:S01]  /*18e70*/  F2FP.SATFINITE.E4M3.F32.PACK_AB_MERGE_C R176, R37, R6, RZ ;  /* 0x0000000625b0723e */ /* 0x004fe200048070ff */
[----:B------:R1:W-:Y:S01]  /*18e80*/  MUFU.EX2 R32, R97 ;  /* 0x0000006100207308 */ /* 0x0003e20000000800 */
[----:B------:R-:W-:Y:S02]  /*18e90*/  FMNMX.FTZ R36, R51, R36, !PT ;  /* 0x0000002433247209 */ /* 0x000fe40007810000 */
[----:B------:R-:W-:-:S02]  /*18ea0*/  F2FP.SATFINITE.E4M3.F32.PACK_AB_MERGE_C R176, R33, R4, R176 ;  /* 0x0000000421b0723e */ /* 0x000fc400048070b0 */
[----:B------:R-:W-:-:S03]  /*18eb0*/  FMNMX.FTZ R36, R53, R36, !PT ;  /* 0x0000002435247209 */ /* 0x000fc60007810000 */
[----:B------:R-:W-:Y:S01]  /*18ec0*/  MUFU.EX2 R79, R79 ;  /* 0x0000004f004f7308 */ /* 0x000fe20000000800 */
[----:B------:R-:W-:Y:S02]  /*18ed0*/  FMNMX.FTZ R40, R55, R36, !PT ;  /* 0x0000002437287209 */ /* 0x000fe40007810000 */
[----:B-1----:R-:W-:Y:S01]  /*18ee0*/  FSEL R97, R34, -INF , P3 ;  /* 0xff80000022617808 */ /* 0x002fe20001800000 */
[----:B------:R-:W-:-:S01]  /*18ef0*/  FFMA.FTZ R34, R2, R141, -R14 ;  /* 0x0000008d02227223 */ /* 0x000fc2000001080e */
[----:B------:R-:W-:-:S03]  /*18f00*/  FMNMX.FTZ R40, R25, R40, !PT ;  /* 0x0000002819287209 */ /* 0x000fc60007810000 */
[----:B------:R1:W-:Y:S01]  /*18f10*/  MUFU.EX2 R36, R13 ;  /* 0x0000000d00247308 */ /* 0x0003e20000000800 */
[----:B------:R-:W-:-:S04]  /*18f20*/  FMNMX.FTZ R40, R27, R40, !PT ;  /* 0x000000281b287209 */ /* 0x000fc80007810000 */
[----:B------:R-:W-:-:S03]  /*18f30*/  FMNMX.FTZ R40, R29, R40, !PT ;  /* 0x000000281d287209 */ /* 0x000fc60007810000 */
[----:B------:R-:W-:Y:S01]  /*18f40*/  MUFU.EX2 R10, R10 ;  /* 0x0000000a000a7308 */ /* 0x000fe20000000800 */
[----:B------:R-:W-:-:S04]  /*18f50*/  FMNMX.FTZ R40, R31, R40, !PT ;  /* 0x000000281f287209 */ /* 0x000fc80007810000 */
[----:B------:R-:W-:-:S03]  /*18f60*/  FMNMX.FTZ R40, R97, R40, !PT ;  /* 0x0000002861287209 */ /* 0x000fc60007810000 */
[----:B------:R-:W2:Y:S01]  /*18f70*/  MUFU.EX2 R81, R81 ;  /* 0x0000005100517308 */ /* 0x000ea20000000800 */
[----:B------:R-:W-:-:S04]  /*18f80*/  FMNMX.FTZ R40, R35, R40, !PT ;  /* 0x0000002823287209 */ /* 0x000fc80007810000 */
[----:B------:R-:W-:-:S03]  /*18f90*/  FMNMX.FTZ R40, R117, R40, !PT ;  /* 0x0000002875287209 */ /* 0x000fc60007810000 */
[----:B------:R-:W-:Y:S01]  /*18fa0*/  MUFU.EX2 R12, R149 ;  /* 0x00000095000c7308 */ /* 0x000fe20000000800 */
[----:B-1----:R-:W-:Y:S01]  /*18fb0*/  FMNMX.FTZ R13, R121, R40, !PT ;  /* 0x00000028790d7209 */ /* 0x002fe20007810000 */
[----:B------:R-:W-:-:S04]  /*18fc0*/  FFMA.FTZ R40, R2, R153, -R14 ;  /* 0x0000009902287223 */ /* 0x000fc8000001080e */
[----:B------:R-:W1:Y:S02]  /*18fd0*/  SHFL.BFLY PT, R44, R13, 0x2, 0x1f ;  /* 0x0c401f000d2c7f89 */ /* 0x000e6400000e0000 */
[----:B------:R-:W-:Y:S01]  /*18fe0*/  MUFU.EX2 R83, R83 ;  /* 0x0000005300537308 */ /* 0x000fe20000000800 */
[----:B--2---:R-:W-:-:S04]  /*18ff0*/  F2FP.SATFINITE.E4M3.F32.PACK_AB_MERGE_C R178, R81, R10, RZ ;  /* 0x0000000a51b2723e */ /* 0x004fc800048070ff */
[----:B------:R-:W-:-:S03]  /*19000*/  F2FP.SATFINITE.E4M3.F32.PACK_AB_MERGE_C R178, R79, R8, R178 ;  /* 0x000000084fb2723e */ /* 0x000fc600048070b2 */
[----:B------:R-:W2:Y:S08]  /*19010*/  MUFU.EX2 R105, R105 ;  /* 0x0000006900697308 */ /* 0x000eb00000000800 */
[----:B------:R-:W-:Y:S01]  /*19020*/  MUFU.EX2 R109, R109 ;  /* 0x0000006d006d7308 */ /* 0x000fe20000000800 */
[----:B-1----:R-:W-:Y:S01]  /*19030*/  FMNMX.FTZ R50, R13, R44, !PT ;  /* 0x0000002c0d327209 */ /* 0x002fe20007810000 */
[----:B------:R-:W-:-:S06]  /*19040*/  FFMA.FTZ R44, R2, R163, -R14 ;  /* 0x000000a3022c7223 */ /* 0x000fcc000001080e */
[----:B------:R-:W1:Y:S01]  /*19050*/  MUFU.EX2 R113, R113 ;  /* 0x0000007100717308 */ /* 0x000e620000000800 */
[----:B--2---:R-:W-:Y:S01]  /*19060*/  F2FP.SATFINITE.E4M3.F32.PACK_AB_MERGE_C R180, R105, R20, RZ ;  /* 0x0000001469b4723e */ /* 0x004fe200048070ff */
[----:B------:R-:W2:Y:S03]  /*19070*/  SHFL.BFLY PT, R13, R50, 0x1, 0x1f ;  /* 0x0c201f00320d7f89 */ /* 0x000ea600000e0000 */
[----:B------:R-:W-:-:S03]  /*19080*/  F2FP.SATFINITE.E4M3.F32.PACK_AB_MERGE_C R180, R83, R12, R180 ;  /* 0x0000000c53b4723e */ /* 0x000fc600048070b4 */
[----:B------:R-:W-:Y:S08]  /*19090*/  MUFU.EX2 R101, R101 ;  /* 0x0000006500657308 */ /* 0x000ff00000000800 */
[----:B------:R-:W-:Y:S01]  /*190a0*/  MUFU.EX2 R85, R85 ;  /* 0x0000005500557308 */ /* 0x000fe20000000800 */
[----:B-1----:R-:W-:-:S04]  /*190b0*/  F2FP.SATFINITE.E4M3.F32.PACK_AB_MERGE_C R182, R113, R26, RZ ;  /* 0x0000001a71b6723e */ /* 0x002fc800048070ff */
[----:B------:R-:W-:-:S03]  /*190c0*/  F2FP.SATFINITE.E4M3.F32.PACK_AB_MERGE_C R182, R109, R24, R182 ;  /* 0x000000186db6723e */ /* 0x000fc600048070b6 */
[----:B------:R-:W-:Y:S01]  /*190d0*/  MUFU.EX2 R93, R93 ;  /* 0x0000005d005d7308 */ /* 0x000fe20000000800 */
[----:B--2---:R-:W-:Y:S01]  /*190e0*/  FMNMX.FTZ R13, R50, R13, !PT ;  /* 0x0000000d320d7209 */ /* 0x004fe20007810000 */
[----:B------:R-:W-:-:S03]  /*190f0*/  FFMA.FTZ R50, R2, R181, -R14 ;  /* 0x000000b502327223 */ /* 0x000fc6000001080e */
[----:B------:R-:W-:Y:S01]  /*19100*/  FSETP.NEU.FTZ.AND P2, PT, R13, -INF , PT ;  /* 0xff8000000d00780b */ /* 0x000fe20003f5d000 */
[----:B------:R-:W-:-:S02]  /*19110*/  FFMA.FTZ R54, R2, R13, -8 ;  /* 0xc100000002367423 */ /* 0x000fc4000001000d */
[----:B------:R-:W-:Y:S03]  /*19120*/  MUFU.EX2 R89, R89 ;  /* 0x0000005900597308 */ /* 0x000fe60000000800 */
[----:B------:R-:W-:Y:S02]  /*19130*/  FSEL R54, R54, RZ, P2 ;  /* 0x000000ff36367208 */ /* 0x000fe40001000000 */
[----:B------:R-:W-:-:S03]  /*19140*/  ISETP.GE.AND P2, PT, R147, 0xa1, PT ;  /* 0x000000a19300780c */ /* 0x000fc60003f46270 */
[----:B------:R-:W-:Y:S01]  /*19150*/  MUFU.EX2 R34, R34 ;  /* 0x0000002200227308 */ /* 0x000fe20000000800 */
[----:B------:R-:W-:-:S01]  /*19160*/  FFMA.FTZ R5, R2, R5, -R54 ;  /* 0x0000000502057223 */ /* 0x000fc20000010836 */
[C-C-:B------:R-:W-:Y:S01]  /*19170*/  FFMA.FTZ R14, R2.reuse, R107, -R54.reuse ;  /* 0x0000006b020e7223 */ /* 0x140fe20000010836 */
[----:B------:R-:W-:-:S01]  /*19180*/  FFMA.FTZ R56, R2, R7, -R54 ;  /* 0x0000000702387223 */ /* 0x000fc20000010836 */
[C-C-:B------:R-:W-:Y:S01]  /*19190*/  FFMA.FTZ R107, R2.reuse, R111, -R54.reuse ;  /* 0x0000006f026b7223 */ /* 0x140fe20000010836 */
[----:B------:R-:W-:-:S01]  /*191a0*/  FFMA.FTZ R7, R2, R9, -R54 ;  /* 0x0000000902077223 */ /* 0x000fc20000010836 */
[C-C-:B------:R-:W-:Y:S01]  /*191b0*/  FFMA.FTZ R52, R2.reuse, R115, -R54.reuse ;  /* 0x0000007302347223 */ /* 0x140fe20000010836 */
[----:B------:R-:W-:-:S01]  /*191c0*/  FFMA.FTZ R66, R2, R15, -R54 ;  /* 0x0000000f02427223 */ /* 0x000fc20000010836 */
[----:B------:R-:W-:Y:S01]  /*191d0*/  MUFU.EX2 R5, R5 ;  /* 0x0000000500057308 */ /* 0x000fe20000000800 */
[----:B------:R-:W-:-:S01]  /*191e0*/  FFMA.FTZ R9, R2, R21, -R54 ;  /* 0x0000001502097223 */ /* 0x000fc20000010836 */
[C-C-:B------:R-:W-:Y:S01]  /*191f0*/  FFMA.FTZ R21, R2.reuse, R57, -R54.reuse ;  /* 0x0000003902157223 */ /* 0x140fe20000010836 */
[----:B------:R-:W-:-:S01]  /*19200*/  FFMA.FTZ R62, R2, R59, -R54 ;  /* 0x0000003b023e7223 */ /* 0x000fc20000010836 */
[----:B------:R-:W-:Y:S01]  /*19210*/  FFMA.FTZ R57, R2, R65, -R54 ;  /* 0x0000004102397223 */ /* 0x000fe20000010836 */
[----:B------:R-:W-:-:S01]  /*19220*/  FADD.FTZ R59, R4, R33 ;  /* 0x00000021043b7221 */ /* 0x000fc20000010000 */
[C-C-:B------:R-:W-:Y:S01]  /*19230*/  FFMA.FTZ R111, R2.reuse, R119, -R54.reuse ;  /* 0x00000077026f7223 */ /* 0x140fe20000010836 */
[----:B------:R-:W-:-:S01]  /*19240*/  FFMA.FTZ R63, R2, R63, -R54 ;  /* 0x0000003f023f7223 */ /* 0x000fc20000010836 */
[----:B------:R-:W1:Y:S01]  /*19250*/  MUFU.EX2 R14, R14 ;  /* 0x0000000e000e7308 */ /* 0x000e620000000800 */
[----:B------:R-:W-:-:S01]  /*19260*/  FADD.FTZ R68, R6, R59 ;  /* 0x0000003b06447221 */ /* 0x000fc20000010000 */
[C-C-:B------:R-:W-:Y:S01]  /*19270*/  FFMA.FTZ R58, R2.reuse, R91, -R54.reuse ;  /* 0x0000005b023a7223 */ /* 0x140fe20000010836 */
[----:B------:R-:W-:-:S01]  /*19280*/  FFMA.FTZ R59, R2, R41, -R54 ;  /* 0x00000029023b7223 */ /* 0x000fc20000010836 */
[----:B------:R-:W-:Y:S01]  /*19290*/  FFMA.FTZ R70, R2, R73, -R54 ;  /* 0x0000004902467223 */ /* 0x000fe20000010836 */
[----:B------:R-:W-:-:S02]  /*192a0*/  @!P1 VIADD R41, R3, 0x29840 ;  /* 0x0002984003299836 */ /* 0x000fc40000000000 */
[C-C-:B------:R-:W-:Y:S01]  /*192b0*/  FFMA.FTZ R95, R2.reuse, R95, -R54.reuse ;  /* 0x0000005f025f7223 */ /* 0x140fe20000010836 */
[----:B------:R-:W-:-:S01]  /*192c0*/  FFMA.FTZ R15, R2, R75, -R54 ;  /* 0x0000004b020f7223 */ /* 0x000fc20000010836 */
[----:B------:R-:W2:Y:S01]  /*192d0*/  MUFU.EX2 R56, R56 ;  /* 0x0000003800387308 */ /* 0x000ea20000000800 */
[----:B------:R-:W-:-:S01]  /*192e0*/  FFMA.FTZ R60, R2, R99, -R54 ;  /* 0x00000063023c7223 */ /* 0x000fc20000010836 */
[----:B------:R-:W-:Y:S01]  /*192f0*/  @!P1 PRMT R41, RZ, 0x654, R41 ;  /* 0x00000654ff299816 */ /* 0x000fe20000000029 */
[----:B------:R-:W-:-:S01]  /*19300*/  FFMA.FTZ R77, R2, R77, -R54 ;  /* 0x0000004d024d7223 */ /* 0x000fc20000010836 */
[C-C-:B------:R-:W-:Y:S01]  /*19310*/  FFMA.FTZ R103, R2.reuse, R103, -R54.reuse ;  /* 0x0000006702677223 */ /* 0x140fe20000010836 */
[----:B------:R-:W-:-:S01]  /*19320*/  FFMA.FTZ R47, R2, R47, -R54 ;  /* 0x0000002f022f7223 */ /* 0x000fc20000010836 */
[----:B------:R3:W-:Y:S01]  /*19330*/  @!P1 SYNCS.ARRIVE.TRANS64.RED.A1T0 RZ, [R41+URZ], RZ ;  /* 0x000000ff29ff99a7 */ /* 0x0007e2000810043f */
[----:B------:R-:W-:-:S01]  /*19340*/  FFMA.FTZ R61, R2, R61, -R54 ;  /* 0x0000003d023d7223 */ /* 0x000fc20000010836 */
[----:B------:R-:W4:Y:S01]  /*19350*/  MUFU.EX2 R107, R107 ;  /* 0x0000006b006b7308 */ /* 0x000f220000000800 */
[----:B-1----:R-:W-:-:S01]  /*19360*/  FADD.FTZ R65, R5, R14 ;  /* 0x0000000e05417221 */ /* 0x002fc20000010000 */
[C-C-:B------:R-:W-:Y:S01]  /*19370*/  FFMA.FTZ R64, R2.reuse, R67, -R54.reuse ;  /* 0x0000004302407223 */ /* 0x140fe20000010836 */
[----:B------:R-:W-:-:S01]  /*19380*/  FFMA.FTZ R69, R2, R69, -R54 ;  /* 0x0000004502457223 */ /* 0x000fc20000010836 */
[C-C-:B------:R-:W-:Y:S01]  /*19390*/  FFMA.FTZ R71, R2.reuse, R71, -R54.reuse ;  /* 0x0000004702477223 */ /* 0x140fe20000010836 */
[----:B------:R-:W-:-:S01]  /*193a0*/  FFMA.FTZ R45, R2, R45, -R54 ;  /* 0x0000002d022d7223 */ /* 0x000fc20000010836 */
[C-C-:B------:R-:W-:Y:S01]  /*193b0*/  FFMA.FTZ R49, R2.reuse, R49, -R54.reuse ;  /* 0x0000003102317223 */ /* 0x140fe20000010836 */
[----:B------:R-:W-:-:S01]  /*193c0*/  FFMA.FTZ R27, R2, R27, -R54 ;  /* 0x0000001b021b7223 */ /* 0x000fc20000010836 */
[----:B------:R-:W1:Y:S01]  /*193d0*/  MUFU.EX2 R7, R7 ;  /* 0x0000000700077308 */ /* 0x000e620000000800 */
[----:B--2---:R-:W-:-:S01]  /*193e0*/  FADD.FTZ R78, R56, R65 ;  /* 0x00000041384e7221 */ /* 0x004fc20000010000 */
[C-C-:B------:R-:W-:Y:S01]  /*193f0*/  FFMA.FTZ R51, R2.reuse, R51, -R54.reuse ;  /* 0x0000003302337223 */ /* 0x140fe20000010836 */
[----:B------:R-:W-:-:S01]  /*19400*/  FFMA.FTZ R53, R2, R53, -R54 ;  /* 0x0000003502357223 */ /* 0x000fc20000010836 */
[C-C-:B------:R-:W-:Y:S01]  /*19410*/  FFMA.FTZ R55, R2.reuse, R55, -R54.reuse ;  /* 0x0000003702377223 */ /* 0x140fe20000010836 */
[----:B------:R-:W-:-:S01]  /*19420*/  FFMA.FTZ R31, R2, R31, -R54 ;  /* 0x0000001f021f7223 */ /* 0x000fc20000010836 */
[C-C-:B------:R-:W-:Y:S01]  /*19430*/  FFMA.FTZ R29, R2.reuse, R29, -R54.reuse ;  /* 0x0000001d021d7223 */ /* 0x140fe20000010836 */
[----:B------:R-:W-:-:S01]  /*19440*/  FFMA.FTZ R97, R2, R97, -R54 ;  /* 0x0000006102617223 */ /* 0x000fc20000010836 */
[----:B------:R-:W2:Y:S01]  /*19450*/  MUFU.EX2 R52, R52 ;  /* 0x0000003400347308 */ /* 0x000ea20000000800 */
[----:B----4-:R-:W-:-:S01]  /*19460*/  FADD.FTZ R78, R107, R78 ;  /* 0x0000004e6b4e7221 */ /* 0x010fc20000010000 */
[----:B------:R-:W-:Y:S01]  /*19470*/  F2FP.SATFINITE.E4M3.F32.PACK_AB_MERGE_C R56, R107, R56, RZ ;  /* 0x000000386b38723e */ /* 0x000fe200048070ff */
[----:B------:R-:W-:-:S01]  /*19480*/  FFMA.FTZ R35, R2, R35, -R54 ;  /* 0x0000002302237223 */ /* 0x000fc20000010836 */
[----:B------:R-:W-:Y:S01]  /*19490*/  FFMA.FTZ R117, R2, R117, -R54 ;  /* 0x0000007502757223 */ /* 0x000fe20000010836 */
[--C-:B------:R-:W-:Y:S01]  /*194a0*/  IMAD.MOV.U32 R75, RZ, RZ, R87.reuse ;  /* 0x000000ffff4b7224 */ /* 0x100fe200078e0057 */
[----:B------:R-:W-:Y:S01]  /*194b0*/  F2FP.SATFINITE.E4M3.F32.PACK_AB_MERGE_C R177, R14, R5, R56 ;  /* 0x000000050eb1723e */ /* 0x000fe20004807038 */
[--C-:B------:R-:W-:Y:S01]  /*194c0*/  IMAD.MOV.U32 R73, RZ, RZ, R87.reuse ;  /* 0x000000ffff497224 */ /* 0x100fe200078e0057 */
[----:B------:R-:W4:Y:S01]  /*194d0*/  MUFU.EX2 R66, R66 ;  /* 0x0000004200427308 */ /* 0x000f220000000800 */
[----:B------:R-:W-:-:S02]  /*194e0*/  IMAD.MOV.U32 R67, RZ, RZ, R87 ;  /* 0x000000ffff437224 */ /* 0x000fc400078e0057 */
[--C-:B------:R-:W-:Y:S02]  /*194f0*/  IMAD.MOV.U32 R65, RZ, RZ, R87.reuse ;  /* 0x000000ffff417224 */ /* 0x100fe400078e0057 */
[----:B------:R-:W-:-:S03]  /*19500*/  IMAD.MOV.U32 R56, RZ, RZ, R87 ;  /* 0x000000ffff387224 */ /* 0x000fc600078e0057 */
[----:B------:R5:W-:Y:S08]  /*19510*/  MUFU.EX2 R74, R63 ;  /* 0x0000003f004a7308 */ /* 0x000bf00000000800 */
[----:B------:R-:W0:Y:S01]  /*19520*/  MUFU.EX2 R111, R111 ;  /* 0x0000006f006f7308 */ /* 0x000e220000000800 */
[----:B-----5:R-:W-:-:S01]  /*19530*/  FADD.FTZ R63, R37, R68 ;  /* 0x00000044253f7221 */ /* 0x020fc20000010000 */
[----:B------:R-:W-:-:S03]  /*19540*/  FFMA.FTZ R68, R2, R43, -R54 ;  /* 0x0000002b02447223 */ /* 0x000fc60000010836 */
[----:B------:R-:W-:Y:S01]  /*19550*/  FADD.FTZ R80, R8, R63 ;  /* 0x0000003f08507221 */ /* 0x000fe20000010000 */
[----:B-1----:R-:W-:-:S02]  /*19560*/  FADD.FTZ R63, R7, R78 ;  /* 0x0000004e073f7221 */ /* 0x002fc40000010000 */
[----:B------:R-:W1:Y:S01]  /*19570*/  MUFU.EX2 R9, R9 ;  /* 0x0000000900097308 */ /* 0x000e620000000800 */
[----:B------:R-:W-:-:S01]  /*19580*/  FADD.FTZ R43, R79, R80 ;  /* 0x000000504f2b7221 */ /* 0x000fc20000010000 */
[----:B--2---:R-:W-:Y:S01]  /*19590*/  FADD.FTZ R63, R52, R63 ;  /* 0x0000003f343f7221 */ /* 0x004fe20000010000 */
[----:B------:R-:W-:Y:S02]  /*195a0*/  IMAD.MOV.U32 R79, RZ, RZ, R87 ;  /* 0x000000ffff4f7224 */ /* 0x000fe400078e0057 */
[----:B------:R-:W-:Y:S01]  /*195b0*/  FADD.FTZ R78, R10, R43 ;  /* 0x0000002b0a4e7221 */ /* 0x000fe20000010000 */
[----:B----4-:R-:W-:-:S01]  /*195c0*/  FADD.FTZ R80, R66, R63 ;  /* 0x0000003f42507221 */ /* 0x010fc20000010000 */
[----:B------:R-:W-:Y:S01]  /*195d0*/  IMAD.MOV.U32 R63, RZ, RZ, R87 ;  /* 0x000000ffff3f7224 */ /* 0x000fe200078e0057 */
[----:B------:R-:W2:Y:S01]  /*195e0*/  MUFU.EX2 R58, R58 ;  /* 0x0000003a003a7308 */ /* 0x000ea20000000800 */
[----:B---3--:R-:W-:-:S01]  /*195f0*/  FADD.FTZ R41, R81, R78 ;  /* 0x0000004e51297221 */ /* 0x008fc20000010000 */
[C---:B0-----:R-:W-:Y:S01]  /*19600*/  FADD.FTZ R80, R111.reuse, R80 ;  /* 0x000000506f507221 */ /* 0x041fe20000010000 */
[----:B------:R-:W-:Y:S01]  /*19610*/  F2FP.SATFINITE.E4M3.F32.PACK_AB_MERGE_C R66, R111, R66, RZ ;  /* 0x000000426f42723e */ /* 0x000fe200048070ff */
[----:B------:R-:W-:-:S02]  /*19620*/  IMAD.MOV.U32 R81, RZ, RZ, R87 ;  /* 0x000000ffff517224 */ /* 0x000fc400078e0057 */
[----:B------:R-:W-:-:S01]  /*19630*/  FADD.FTZ R78, R12, R41 ;  /* 0x000000290c4e7221 */ /* 0x000fc20000010000 */
[----:B------:R-:W-:Y:S01]  /*19640*/  F2FP.SATFINITE.E4M3.F32.PACK_AB_MERGE_C R179, R52, R7, R66 ;  /* 0x0000000734b3723e */ /* 0x000fe20004807042 */
[----:B------:R-:W0:Y:S01]  /*19650*/  MUFU.EX2 R70, R70 ;  /* 0x0000004600467308 */ /* 0x000e220000000800 */
[----:B-1----:R-:W-:-:S01]  /*19660*/  FADD.FTZ R41, R9, R80 ;  /* 0x0000005009297221 */ /* 0x002fc20000010000 */
[----:B------:R-:W-:Y:S01]  /*19670*/  FADD.FTZ R43, R83, R78 ;  /* 0x0000004e532b7221 */ /* 0x000fe20000010000 */
[--C-:B------:R-:W-:Y:S01]  /*19680*/  IMAD.MOV.U32 R83, RZ, RZ, R87.reuse ;  /* 0x000000ffff537224 */ /* 0x100fe200078e0057 */
[----:B------:R-:W-:Y:S01]  /*19690*/  MOV R66, R87 ;  /* 0x0000005700427202 */ /* 0x000fe20000000f00 */
[----:B------:R-:W-:Y:S02]  /*196a0*/  IMAD.MOV.U32 R52, RZ, RZ, R87 ;  /* 0x000000ffff347224 */ /* 0x000fe400078e0057 */
[----:B------:R-:W-:Y:S01]  /*196b0*/  FADD.FTZ R80, R20, R43 ;  /* 0x0000002b14507221 */ /* 0x000fe20000010000 */
[----:B------:R-:W1:Y:S03]  /*196c0*/  MUFU.EX2 R95, R95 ;  /* 0x0000005f005f7308 */ /* 0x000e660000000800 */
[----:B------:R-:W-:-:S04]  /*196d0*/  FADD.FTZ R43, R105, R80 ;  /* 0x00000050692b7221 */ /* 0x000fc80000010000 */
[----:B------:R-:W-:Y:S01]  /*196e0*/  FADD.FTZ R80, R24, R43 ;  /* 0x0000002b18507221 */ /* 0x000fe20000010000 */
[----:B------:R-:W-:Y:S01]  /*196f0*/  IMAD.MOV.U32 R24, RZ, RZ, R87 ;  /* 0x000000ffff187224 */ /* 0x000fe200078e0057 */
[----:B------:R-:W3:Y:S08]  /*19700*/  MUFU.EX2 R15, R15 ;  /* 0x0000000f000f7308 */ /* 0x000ef00000000800 */
[----:B------:R-:W4:Y:S08]  /*19710*/  MUFU.EX2 R60, R60 ;  /* 0x0000003c003c7308 */ /* 0x000f300000000800 */
[----:B------:R2:W-:Y:S08]  /*19720*/  MUFU.EX2 R3, R59 ;  /* 0x0000003b00037308 */ /* 0x0005f00000000800 */
[----:B------:R-:W5:Y:S01]  /*19730*/  MUFU.EX2 R77, R77 ;  /* 0x0000004d004d7308 */ /* 0x000f620000000800 */
[----:B--2---:R-:W-:-:S01]  /*19740*/  FADD.FTZ R59, R58, R41 ;  /* 0x000000293a3b7221 */ /* 0x004fc20000010000 */
[C-C-:B------:R-:W-:Y:S01]  /*19750*/  FFMA.FTZ R41, R2.reuse, R25, -R54.reuse ;  /* 0x0000001902297223 */ /* 0x140fe20000010836 */
[----:B------:R-:W-:-:S02]  /*19760*/  FFMA.FTZ R54, R2, R121, -R54 ;  /* 0x0000007902367223 */ /* 0x000fc40000010836 */
[----:B0-----:R-:W-:Y:S01]  /*19770*/  FADD.FTZ R82, R70, R59 ;  /* 0x0000003b46527221 */ /* 0x001fe20000010000 */
[C---:B-1----:R-:W-:Y:S01]  /*19780*/  F2FP.SATFINITE.E4M3.F32.PACK_AB_MERGE_C R70, R95.reuse, R70, RZ ;  /* 0x000000465f46723e */ /* 0x042fe200048070ff */
[----:B------:R-:W-:Y:S01]  /*19790*/  IMAD.MOV.U32 R59, RZ, RZ, R87 ;  /* 0x000000ffff3b7224 */ /* 0x000fe200078e0057 */
[----:B------:R-:W0:Y:S01]  /*197a0*/  MUFU.EX2 R72, R103 ;  /* 0x0000006700487308 */ /* 0x000e220000000800 */
[----:B------:R-:W-:-:S01]  /*197b0*/  FADD.FTZ R82, R95, R82 ;  /* 0x000000525f527221 */ /* 0x000fc20000010000 */
[----:B------:R-:W-:Y:S02]  /*197c0*/  F2FP.SATFINITE.E4M3.F32.PACK_AB_MERGE_C R181, R58, R9, R70 ;  /* 0x000000093ab5723e */ /* 0x000fe40004807046 */
[-C--:B------:R-:W-:Y:S01]  /*197d0*/  MOV R70, R87.reuse ;  /* 0x0000005700467202 */ /* 0x080fe20000000f00 */
[----:B---3--:R-:W-:Y:S01]  /*197e0*/  FADD.FTZ R43, R15, R82 ;  /* 0x000000520f2b7221 */ /* 0x008fe20000010000 */
[----:B------:R-:W-:Y:S02]  /*197f0*/  MOV R58, R87 ;  /* 0x00000057003a7202 */ /* 0x000fe40000000f00 */
[----:B------:R-:W1:Y:S01]  /*19800*/  MUFU.EX2 R21, R21 ;  /* 0x0000001500157308 */ /* 0x000e620000000800 */
[----:B----4-:R-:W-:-:S04]  /*19810*/  FADD.FTZ R82, R60, R43 ;  /* 0x0000002b3c527221 */ /* 0x010fc80000010000 */
[----:B-----5:R-:W-:-:S03]  /*19820*/  FADD.FTZ R43, R77, R82 ;  /* 0x000000524d2b7221 */ /* 0x020fc60000010000 */
[----:B------:R2:W-:Y:S01]  /*19830*/  MUFU.EX2 R78, R47 ;  /* 0x0000002f004e7308 */ /* 0x0005e20000000800 */
[----:B0-----:R-:W-:-:S01]  /*19840*/  FADD.FTZ R6, R72, R43 ;  /* 0x0000002b48067221 */ /* 0x001fc20000010000 */
[----:B------:R-:W-:Y:S01]  /*19850*/  F2FP.SATFINITE.E4M3.F32.PACK_AB_MERGE_C R72, R72, R77, RZ ;  /* 0x0000004d4848723e */ /* 0x000fe200048070ff */
[----:B------:R-:W-:-:S03]  /*19860*/  IMAD.MOV.U32 R77, RZ, RZ, R87 ;  /* 0x000000ffff4d7224 */ /* 0x000fc600078e0057 */
[----:B------:R-:W-:Y:S01]  /*19870*/  F2FP.SATFINITE.E4M3.F32.PACK_AB_MERGE_C R183, R60, R15, R72 ;  /* 0x0000000f3cb7723e */ /* 0x000fe20004807048 */
[----:B------:R-:W-:Y:S01]  /*19880*/  IMAD.MOV.U32 R72, RZ, RZ, R87 ;  /* 0x000000ffff487224 */ /* 0x000fe200078e0057 */
[----:B------:R-:W0:Y:S01]  /*19890*/  MUFU.EX2 R62, R62 ;  /* 0x0000003e003e7308 */ /* 0x000e220000000800 */
[----:B--2---:R-:W-:-:S01]  /*198a0*/  FADD.FTZ R47, R109, R80 ;  /* 0x000000506d2f7221 */ /* 0x004fc20000010000 */
[----:B-1----:R-:W-:Y:S01]  /*198b0*/  FADD.FTZ R37, R21, R6 ;  /* 0x0000000615257221 */ /* 0x002fe20000010000 */
[----:B------:R-:W-:Y:S02]  /*198c0*/  IMAD.MOV.U32 R60, RZ, RZ, R87 ;  /* 0x000000ffff3c7224 */ /* 0x000fe400078e0057 */
[----:B------:R-:W-:-:S03]  /*198d0*/  FADD.FTZ R84, R26, R47 ;  /* 0x0000002f1a547221 */ /* 0x000fc60000010000 */
[----:B------:R-:W1:Y:S01]  /*198e0*/  MUFU.EX2 R61, R61 ;  /* 0x0000003d003d7308 */ /* 0x000e620000000800 */
[----:B------:R-:W-:-:S01]  /*198f0*/  FADD.FTZ R47, R113, R84 ;  /* 0x00000054712f7221 */ /* 0x000fc20000010000 */
[----:B------:R-:W-:-:S03]  /*19900*/  IMAD.MOV.U32 R84, RZ, RZ, R87 ;  /* 0x000000ffff547224 */ /* 0x000fc600078e0057 */
[----:B------:R-:W-:Y:S01]  /*19910*/  FADD.FTZ R82, R28, R47 ;  /* 0x0000002f1c527221 */ /* 0x000fe20000010000 */
[----:B------:R-:W-:Y:S02]  /*19920*/  IMAD.MOV.U32 R47, RZ, RZ, R87 ;  /* 0x000000ffff2f7224 */ /* 0x000fe400078e0057 */
[----:B------:R-:W2:Y:S01]  /*19930*/  MUFU.EX2 R57, R57 ;  /* 0x0000003900397308 */ /* 0x000ea20000000800 */
[----:B------:R-:W-:-:S01]  /*19940*/  FADD.FTZ R43, R101, R82 ;  /* 0x00000052652b7221 */ /* 0x000fc20000010000 */
[----:B0-----:R-:W-:Y:S01]  /*19950*/  FADD.FTZ R10, R62, R37 ;  /* 0x000000253e0a7221 */ /* 0x001fe20000010000 */
[----:B------:R-:W-:Y:S02]  /*19960*/  MOV R82, R87 ;  /* 0x0000005700527202 */ /* 0x000fe40000000f00 */
[----:B------:R-:W-:Y:S01]  /*19970*/  FADD.FTZ R20, R30, R43 ;  /* 0x0000002b1e147221 */ /* 0x000fe20000010000 */
[----:B------:R-:W-:Y:S02]  /*19980*/  F2FP.SATFINITE.E4M3.F32.PACK_AB_MERGE_C R30, R85, R30, RZ ;  /* 0x0000001e551e723e */ /* 0x000fe400048070ff */
[----:B------:R-:W0:Y:S01]  /*19990*/  MUFU.EX2 R64, R64 ;  /* 0x0000004000407308 */ /* 0x000e220000000800 */
[----:B-1----:R-:W-:-:S01]  /*199a0*/  FADD.FTZ R37, R61, R10 ;  /* 0x0000000a3d257221 */ /* 0x002fc20000010000 */
[----:B------:R-:W-:Y:S01]  /*199b0*/  FADD.FTZ R85, R85, R20 ;  /* 0x0000001455557221 */ /* 0x000fe20000010000 */
[----:B------:R-:W-:-:S02]  /*199c0*/  F2FP.SATFINITE.E4M3.F32.PACK_AB_MERGE_C R61, R74, R61, RZ ;  /* 0x0000003d4a3d723e */ /* 0x000fc400048070ff */
[----:B------:R-:W-:Y:S01]  /*199d0*/  FADD.FTZ R10, R74, R37 ;  /* 0x000000254a0a7221 */ /* 0x000fe20000010000 */
[----:B------:R-:W-:-:S01]  /*199e0*/  FADD.FTZ R20, R32, R85 ;  /* 0x0000005520147221 */ /* 0x000fc20000010000 */
[----:B------:R-:W-:Y:S01]  /*199f0*/  F2FP.SATFINITE.E4M3.F32.PACK_AB_MERGE_C R184, R101, R28, R30 ;  /* 0x0000001c65b8723e */ /* 0x000fe2000480701e */
[----:B------:R-:W1:Y:S01]  /*19a00*/  MUFU.EX2 R69, R69 ;  /* 0x0000004500457308 */ /* 0x000e620000000800 */
[----:B--2---:R-:W-:-:S01]  /*19a10*/  FADD.FTZ R37, R57, R10 ;  /* 0x0000000a39257221 */ /* 0x004fc20000010000 */
[----:B------:R-:W-:Y:S01]  /*19a20*/  FADD.FTZ R43, R93, R20 ;  /* 0x000000145d2b7221 */ /* 0x000fe20000010000 */
[----:B------:R-:W-:Y:S01]  /*19a30*/  F2FP.SATFINITE.E4M3.F32.PACK_AB_MERGE_C R185, R62, R21, R61 ;  /* 0x000000153eb9723e */ /* 0x000fe2000480703d */
[----:B------:R-:W-:Y:S01]  /*19a40*/  IMAD.MOV.U32 R85, RZ, RZ, R87 ;  /* 0x000000ffff557224 */ /* 0x000fe200078e0057 */
[----:B------:R-:W-:Y:S01]  /*19a50*/  MOV R74, R87 ;  /* 0x00000057004a7202 */ /* 0x000fe20000000f00 */
[----:B------:R-:W-:Y:S01]  /*19a60*/  FADD.FTZ R26, R36, R43 ;  /* 0x0000002b241a7221 */ /* 0x000fe20000010000 */
[----:B------:R-:W-:Y:S01]  /*19a70*/  F2FP.SATFINITE.E4M3.F32.PACK_AB_MERGE_C R36, R89, R36, RZ ;  /* 0x000000245924723e */ /* 0x000fe200048070ff */
[----:B------:R2:W3:Y:S01]  /*19a80*/  MUFU.EX2 R76, R71 ;  /* 0x00000047004c7308 */ /* 0x0004e20000000800 */
[----:B0-----:R-:W-:-:S01]  /*19a90*/  FADD.FTZ R20, R64, R37 ;  /* 0x0000002540147221 */ /* 0x001fc20000010000 */
[----:B------:R-:W-:Y:S01]  /*19aa0*/  FADD.FTZ R89, R89, R26 ;  /* 0x0000001a59597221 */ /* 0x000fe20000010000 */
[----:B------:R-:W-:Y:S01]  /*19ab0*/  F2FP.SATFINITE.E4M3.F32.PACK_AB_MERGE_C R186, R93, R32, R36 ;  /* 0x000000205dba723e */ /* 0x000fe20004807024 */
[----:B------:R-:W-:Y:S01]  /*19ac0*/  IMAD.MOV.U32 R61, RZ, RZ, R87 ;  /* 0x000000ffff3d7224 */ /* 0x000fe200078e0057 */
[----:B------:R-:W-:Y:S01]  /*19ad0*/  MOV R62, R87 ;  /* 0x00000057003e7202 */ /* 0x000fe20000000f00 */
[----:B------:R-:W-:Y:S01]  /*19ae0*/  FADD.FTZ R4, R34, R89 ;  /* 0x0000005922047221 */ /* 0x000fe20000010000 */
[----:B------:R-:W-:Y:S01]  /*19af0*/  IMAD.MOV.U32 R43, RZ, RZ, R87 ;  /* 0x000000ffff2b7224 */ /* 0x000fe200078e0057 */
[----:B------:R-:W0:Y:S01]  /*19b00*/  MUFU.EX2 R39, R143 ;  /* 0x0000008f00277308 */ /* 0x000e220000000800 */
[----:B-1----:R-:W-:-:S01]  /*19b10*/  FADD.FTZ R33, R69, R20 ;  /* 0x0000001445217221 */ /* 0x002fc20000010000 */
[--C-:B--2---:R-:W-:Y:S01]  /*19b20*/  IMAD.MOV.U32 R71, RZ, RZ, R87.reuse ;  /* 0x000000ffff477224 */ /* 0x104fe200078e0057 */
[-C--:B------:R-:W-:Y:S01]  /*19b30*/  MOV R30, R87.reuse ;  /* 0x00000057001e7202 */ /* 0x080fe20000000f00 */
[--C-:B------:R-:W-:Y:S01]  /*19b40*/  IMAD.MOV.U32 R37, RZ, RZ, R87.reuse ;  /* 0x000000ffff257224 */ /* 0x100fe200078e0057 */
[----:B------:R-:W-:Y:S01]  /*19b50*/  MOV R26, R87 ;  /* 0x00000057001a7202 */ /* 0x000fe20000000f00 */
[----:B------:R-:W-:-:S02]  /*19b60*/  IMAD.MOV.U32 R36, RZ, RZ, R87 ;  /* 0x000000ffff247224 */ /* 0x000fc400078e0057 */
[----:B------:R-:W-:Y:S01]  /*19b70*/  MUFU.EX2 R68, R68 ;  /* 0x0000004400447308 */ /* 0x000fe20000000800 */
[C---:B---3--:R-:W-:Y:S01]  /*19b80*/  F2FP.SATFINITE.E4M3.F32.PACK_AB_MERGE_C R69, R76.reuse, R69, RZ ;  /* 0x000000454c45723e */ /* 0x048fe200048070ff */
[----:B------:R-:W-:Y:S01]  /*19b90*/  FADD.FTZ R76, R76, R33 ;  /* 0x000000214c4c7221 */ /* 0x000fe20000010000 */
[----:B------:R-:W-:Y:S02]  /*19ba0*/  IMAD.MOV.U32 R32, RZ, RZ, R87 ;  /* 0x000000ffff207224 */ /* 0x000fe400078e0057 */
[----:B------:R-:W-:Y:S01]  /*19bb0*/  F2FP.SATFINITE.E4M3.F32.PACK_AB_MERGE_C R187, R64, R57, R69 ;  /* 0x0000003940bb723e */ /* 0x000fe20004807045 */
[----:B------:R-:W-:Y:S02]  /*19bc0*/  IMAD.MOV.U32 R69, RZ, RZ, R87 ;  /* 0x000000ffff457224 */ /* 0x000fe400078e0057 */
[----:B------:R-:W1:Y:S01]  /*19bd0*/  MUFU.EX2 R38, R38 ;  /* 0x0000002600267308 */ /* 0x000e620000000800 */
[----:B0-----:R-:W-:-:S01]  /*19be0*/  FADD.FTZ R33, R39, R4 ;  /* 0x0000000427217221 */ /* 0x001fc20000010000 */
[----:B------:R-:W-:-:S02]  /*19bf0*/  IMAD.MOV.U32 R64, RZ, RZ, R87 ;  /* 0x000000ffff407224 */ /* 0x000fc400078e0057 */
[--C-:B------:R-:W-:Y:S02]  /*19c00*/  IMAD.MOV.U32 R57, RZ, RZ, R87.reuse ;  /* 0x000000ffff397224 */ /* 0x100fe400078e0057 */
[----:B------:R-:W-:Y:S02]  /*19c10*/  IMAD.MOV.U32 R28, RZ, RZ, R87 ;  /* 0x000000ffff1c7224 */ /* 0x000fe400078e0057 */
[----:B------:R-:W-:Y:S08]  /*19c20*/  MUFU.EX2 R45, R45 ;  /* 0x0000002d002d7308 */ /* 0x000ff00000000800 */
[----:B------:R-:W0:Y:S01]  /*19c30*/  MUFU.EX2 R123, R123 ;  /* 0x0000007b007b7308 */ /* 0x000e220000000800 */
[----:B-1----:R-:W-:-:S01]  /*19c40*/  FADD.FTZ R12, R38, R33 ;  /* 0x00000021260c7221 */ /* 0x002fc20000010000 */
[----:B------:R-:W-:-:S06]  /*19c50*/  IMAD.MOV.U32 R33, RZ, RZ, R87 ;  /* 0x000000ffff217224 */ /* 0x000fcc00078e0057 */
[----:B------:R-:W1:Y:S08]  /*19c60*/  MUFU.EX2 R40, R40 ;  /* 0x0000002800287308 */ /* 0x000e700000000800 */
[----:B------:R2:W3:Y:S01]  /*19c70*/  MUFU.EX2 R25, R49 ;  /* 0x0000003100197308 */ /* 0x0004e20000000800 */
[C---:B0-----:R-:W-:Y:S01]  /*19c80*/  F2FP.SATFINITE.E4M3.F32.PACK_AB_MERGE_C R38, R123.reuse, R38, RZ ;  /* 0x000000267b26723e */ /* 0x041fe200048070ff */
[----:B------:R-:W-:-:S03]  /*19c90*/  FADD.FTZ R123, R123, R12 ;  /* 0x0000000c7b7b7221 */ /* 0x000fc60000010000 */
[----:B------:R-:W-:Y:S01]  /*19ca0*/  F2FP.SATFINITE.E4M3.F32.PACK_AB_MERGE_C R188, R39, R34, R38 ;  /* 0x0000002227bc723e */ /* 0x000fe20004807026 */
[--C-:B------:R-:W-:Y:S01]  /*19cb0*/  IMAD.MOV.U32 R39, RZ, RZ, R87.reuse ;  /* 0x000000ffff277224 */ /* 0x100fe200078e0057 */
[-C--:B------:R-:W-:Y:S01]  /*19cc0*/  MOV R38, R87.reuse ;  /* 0x0000005700267202 */ /* 0x080fe20000000f00 */
[----:B------:R0:W-:Y:S01]  /*19cd0*/  MUFU.EX2 R10, R27 ;  /* 0x0000001b000a7308 */ /* 0x0001e20000000800 */
[----:B--2---:R-:W-:Y:S01]  /*19ce0*/  IMAD.MOV.U32 R49, RZ, RZ, R87 ;  /* 0x000000ffff317224 */ /* 0x004fe200078e0057 */
[----:B------:R-:W-:-:S06]  /*19cf0*/  MOV R34, R87 ;  /* 0x0000005700227202 */ /* 0x000fcc0000000f00 */
[----:B------:R-:W-:Y:S01]  /*19d00*/  MUFU.EX2 R125, R125 ;  /* 0x0000007d007d7308 */ /* 0x000fe20000000800 */
[----:B0-----:R-:W-:-:S01]  /*19d10*/  FADD.FTZ R27, R3, R76 ;  /* 0x0000004c031b7221 */ /* 0x001fc20000010000 */
[----:B------:R-:W-:-:S03]  /*19d20*/  IMAD.MOV.U32 R76, RZ, RZ, R87 ;  /* 0x000000ffff4c7224 */ /* 0x000fc600078e0057 */
[----:B------:R-:W-:-:S03]  /*19d30*/  FADD.FTZ R8, R68, R27 ;  /* 0x0000001b44087221 */ /* 0x000fc60000010000 */
[----:B------:R0:W2:Y:S01]  /*19d40*/  MUFU.EX2 R80, R51 ;  /* 0x0000003300507308 */ /* 0x0000a20000000800 */
[----:B------:R-:W-:-:S01]  /*19d50*/  FADD.FTZ R27, R45, R8 ;  /* 0x000000082d1b7221 */ /* 0x000fc20000010000 */
[----:B------:R-:W-:Y:S01]  /*19d60*/  F2FP.SATFINITE.E4M3.F32.PACK_AB_MERGE_C R45, R78, R45, RZ ;  /* 0x0000002d4e2d723e */ /* 0x000fe200048070ff */
[----:B-1----:R-:W-:-:S02]  /*19d70*/  FADD.FTZ R8, R40, R123 ;  /* 0x0000007b28087221 */ /* 0x002fc40000010000 */
[----:B------:R-:W-:Y:S01]  /*19d80*/  FADD.FTZ R78, R78, R27 ;  /* 0x0000001b4e4e7221 */ /* 0x000fe20000010000 */
[----:B------:R-:W-:Y:S01]  /*19d90*/  F2FP.SATFINITE.E4M3.F32.PACK_AB_MERGE_C R189, R68, R3, R45 ;  /* 0x0000000344bd723e */ /* 0x000fe2000480702d */
[----:B------:R-:W-:Y:S01]  /*19da0*/  IMAD.MOV.U32 R68, RZ, RZ, R87 ;  /* 0x000000ffff447224 */ /* 0x000fe200078e0057 */
[----:B------:R-:W-:Y:S01]  /*19db0*/  MUFU.EX2 R42, R42 ;  /* 0x0000002a002a7308 */ /* 0x000fe20000000800 */
[----:B---3--:R-:W-:-:S01]  /*19dc0*/  FADD.FTZ R27, R25, R78 ;  /* 0x0000004e191b7221 */ /* 0x008fc20000010000 */
[----:B------:R-:W-:Y:S01]  /*19dd0*/  MOV R78, R87 ;  /* 0x00000057004e7202 */ /* 0x000fe20000000f00 */
[----:B0-----:R-:W-:-:S02]  /*19de0*/  IMAD.MOV.U32 R51, RZ, RZ, R87 ;  /* 0x000000ffff337224 */ /* 0x001fc400078e0057 */
[----:B------:R-:W-:-:S03]  /*19df0*/  IMAD.MOV.U32 R45, RZ, RZ, R87 ;  /* 0x000000ffff2d7224 */ /* 0x000fc600078e0057 */
[----:B------:R-:W0:Y:S01]  /*19e00*/  MUFU.EX2 R127, R127 ;  /* 0x0000007f007f7308 */ /* 0x000e220000000800 */
[----:B--2---:R-:W-:-:S07]  /*19e10*/  FADD.FTZ R12, R80, R27 ;  /* 0x0000001b500c7221 */ /* 0x004fce0000010000 */
[----:B------:R-:W1:Y:S08]  /*19e20*/  MUFU.EX2 R53, R53 ;  /* 0x0000003500357308 */ /* 0x000e700000000800 */
[----:B------:R2:W3:Y:S01]  /*19e30*/  MUFU.EX2 R6, R55 ;  /* 0x0000003700067308 */ /* 0x0004e20000000800 */
[----:B0-----:R-:W-:-:S04]  /*19e40*/  F2FP.SATFINITE.E4M3.F32.PACK_AB_MERGE_C R20, R127, R42, RZ ;  /* 0x0000002a7f14723e */ /* 0x001fc800048070ff */
[----:B------:R-:W-:Y:S01]  /*19e50*/  F2FP.SATFINITE.E4M3.F32.PACK_AB_MERGE_C R190, R125, R40, R20 ;  /* 0x000000287dbe723e */ /* 0x000fe20004807014 */
[----:B------:R-:W-:Y:S02]  /*19e60*/  IMAD.MOV.U32 R40, RZ, RZ, R87 ;  /* 0x000000ffff287224 */ /* 0x000fe400078e0057 */
[----:B------:R-:W-:Y:S01]  /*19e70*/  MUFU.EX2 R46, R46 ;  /* 0x0000002e002e7308 */ /* 0x000fe20000000800 */
[----:B-1----:R-:W-:-:S01]  /*19e80*/  FADD.FTZ R27, R53, R12 ;  /* 0x0000000c351b7221 */ /* 0x002fc20000010000 */
[----:B--2---:R-:W-:-:S06]  /*19e90*/  IMAD.MOV.U32 R55, RZ, RZ, R87 ;  /* 0x000000ffff377224 */ /* 0x004fcc00078e0057 */
[----:B------:R-:W0:Y:S01]  /*19ea0*/  MUFU.EX2 R131, R131 ;  /* 0x0000008300837308 */ /* 0x000e220000000800 */
[C---:B---3--:R-:W-:Y:S01]  /*19eb0*/  F2FP.SATFINITE.E4M3.F32.PACK_AB_MERGE_C R53, R6.reuse, R53, RZ ;  /* 0x000000350635723e */ /* 0x048fe200048070ff */
[----:B------:R-:W-:Y:S01]  /*19ec0*/  FADD.FTZ R6, R6, R27 ;  /* 0x0000001b06067221 */ /* 0x000fe20000010000 */
[----:B------:R-:W-:Y:S02]  /*19ed0*/  IMAD.MOV.U32 R27, RZ, RZ, R87 ;  /* 0x000000ffff1b7224 */ /* 0x000fe400078e0057 */
[----:B------:R-:W-:Y:S01]  /*19ee0*/  F2FP.SATFINITE.E4M3.F32.PACK_AB_MERGE_C R191, R80, R25, R53 ;  /* 0x0000001950bf723e */ /* 0x000fe20004807035 */
[--C-:B------:R-:W-:Y:S02]  /*19ef0*/  IMAD.MOV.U32 R80, RZ, RZ, R87.reuse ;  /* 0x000000ffff507224 */ /* 0x100fe400078e0057 */
[----:B------:R-:W-:Y:S01]  /*19f00*/  MUFU.EX2 R44, R44 ;  /* 0x0000002c002c7308 */ /* 0x000fe20000000800 */
[--C-:B------:R-:W-:Y:S02]  /*19f10*/  IMAD.MOV.U32 R53, RZ, RZ, R87.reuse ;  /* 0x000000ffff357224 */ /* 0x100fe400078e0057 */
[----:B------:R-:W-:-:S05]  /*19f20*/  IMAD.MOV.U32 R25, RZ, RZ, R87 ;  /* 0x000000ffff197224 */ /* 0x000fca00078e0057 */
[----:B------:R-:W1:Y:S01]  /*19f30*/  MUFU.EX2 R41, R41 ;  /* 0x0000002900297308 */ /* 0x000e620000000800 */
[----:B0-----:R-:W-:-:S07]  /*19f40*/  F2FP.SATFINITE.E4M3.F32.PACK_AB_MERGE_C R14, R131, R46, RZ ;  /* 0x0000002e830e723e */ /* 0x001fce00048070ff */
[----:B------:R-:W0:Y:S08]  /*19f50*/  MUFU.EX2 R129, R129 ;  /* 0x0000008100817308 */ /* 0x000e300000000800 */
[----:B------:R2:W-:Y:S01]  /*19f60*/  MUFU.EX2 R4, R31 ;  /* 0x0000001f00047308 */ /* 0x0005e20000000800 */
[----:B-1----:R-:W-:-:S04]  /*19f70*/  FADD.FTZ R5, R41, R6 ;  /* 0x0000000629057221 */ /* 0x002fc80000010000 */
[----:B------:R-:W-:-:S03]  /*19f80*/  FADD.FTZ R6, R10, R5 ;  /* 0x000000050a067221 */ /* 0x000fc60000010000 */
[----:B------:R-:W1:Y:S01]  /*19f90*/  MUFU.EX2 R29, R29 ;  /* 0x0000001d001d7308 */ /* 0x000e620000000800 */
[----:B--2---:R-:W-:-:S01]  /*19fa0*/  FADD.FTZ R31, R125, R8 ;  /* 0x000000087d1f7221 */ /* 0x004fc20000010000 */
[----:B0-----:R-:W-:-:S03]  /*19fb0*/  F2FP.SATFINITE.E4M3.F32.PACK_AB_MERGE_C R192, R129, R44, R14 ;  /* 0x0000002c81c0723e */ /* 0x001fc6000480700e */
[----:B------:R-:W-:Y:S01]  /*19fc0*/  FADD.FTZ R42, R42, R31 ;  /* 0x0000001f2a2a7221 */ /* 0x000fe20000010000 */
[----:B------:R-:W-:Y:S02]  /*19fd0*/  IMAD.MOV.U32 R31, RZ, RZ, R87 ;  /* 0x000000ffff1f7224 */ /* 0x000fe400078e0057 */
[----:B------:R-:W-:Y:S01]  /*19fe0*/  MUFU.EX2 R50, R50 ;  /* 0x0000003200327308 */ /* 0x000fe20000000800 */
[----:B------:R-:W-:-:S01]  /*19ff0*/  FADD.FTZ R127, R127, R42 ;  /* 0x0000002a7f7f7221 */ /* 0x000fc20000010000 */
[----:B------:R-:W-:-:S03]  /*1a000*/  MOV R42, R87 ;  /* 0x00000057002a7202 */ /* 0x000fc60000000f00 */
[----:B------:R-:W-:Y:S01]  /*1a010*/  FADD.FTZ R12, R44, R127 ;  /* 0x0000007f2c0c7221 */ /* 0x000fe20000010000 */
[----:B------:R-:W-:Y:S02]  /*1a020*/  IMAD.MOV.U32 R44, RZ, RZ, R87 ;  /* 0x000000ffff2c7224 */ /* 0x000fe400078e0057 */
[----:B------:R-:W0:Y:S01]  /*1a030*/  MUFU.EX2 R135, R135 ;  /* 0x0000008700877308 */ /* 0x000e220000000800 */
[----:B------:R-:W-:-:S01]  /*1a040*/  FADD.FTZ R129, R129, R12 ;  /* 0x0000000c81817221 */ /* 0x000fc20000010000 */
[----:B-1----:R-:W-:Y:S01]  /*1a050*/  FADD.FTZ R5, R29, R6 ;  /* 0x000000061d057221 */ /* 0x002fe20000010000 */
[----:B------:R-:W-:Y:S02]  /*1a060*/  F2FP.SATFINITE.E4M3.F32.PACK_AB_MERGE_C R29, R4, R29, RZ ;  /* 0x0000001d041d723e */ /* 0x000fe400048070ff */
[----:B------:R-:W-:Y:S01]  /*1a070*/  FADD.FTZ R46, R46, R129 ;  /* 0x000000812e2e7221 */ /* 0x000fe20000010000 */
[----:B------:R-:W-:-:S01]  /*1a080*/  FADD.FTZ R4, R4, R5 ;  /* 0x0000000504047221 */ /* 0x000fc20000010000 */
[----:B------:R-:W-:Y:S01]  /*1a090*/  F2FP.SATFINITE.E4M3.F32.PACK_AB_MERGE_C R193, R10, R41, R29 ;  /* 0x000000290ac1723e */ /* 0x000fe2000480701d */
[----:B------:R-:W1:Y:S01]  /*1a0a0*/  MUFU.EX2 R48, R48 ;  /* 0x0000003000307308 */ /* 0x000e620000000800 */
[----:B------:R-:W-:-:S01]  /*1a0b0*/  FADD.FTZ R131, R131, R46 ;  /* 0x0000002e83837221 */ /* 0x000fc20000010000 */
[----:B------:R-:W-:Y:S01]  /*1a0c0*/  MOV R46, R87 ;  /* 0x00000057002e7202 */ /* 0x000fe20000000f00 */
[----:B------:R-:W-:-:S02]  /*1a0d0*/  IMAD.MOV.U32 R41, RZ, RZ, R87 ;  /* 0x000000ffff297224 */ /* 0x000fc400078e0057 */
[----:B------:R-:W-:-:S03]  /*1a0e0*/  IMAD.MOV.U32 R29, RZ, RZ, R87 ;  /* 0x000000ffff1d7224 */ /* 0x000fc600078e0057 */
[----:B------:R-:W2:Y:S01]  /*1a0f0*/  MUFU.EX2 R97, R97 ;  /* 0x0000006100617308 */ /* 0x000ea20000000800 */
[----:B0-----:R-:W-:-:S07]  /*1a100*/  F2FP.SATFINITE.E4M3.F32.PACK_AB_MERGE_C R7, R135, R50, RZ ;  /* 0x000000328707723e */ /* 0x001fce00048070ff */
[----:B------:R-:W0:Y:S01]  /*1a110*/  MUFU.EX2 R133, R133 ;  /* 0x0000008500857308 */ /* 0x000e220000000800 */
[----:B-1----:R-:W-:-:S07]  /*1a120*/  FADD.FTZ R6, R48, R131 ;  /* 0x0000008330067221 */ /* 0x002fce0000010000 */
[----:B------:R1:W3:Y:S01]  /*1a130*/  MUFU.EX2 R8, R35 ;  /* 0x0000002300087308 */ /* 0x0002e20000000800 */
[----:B--2---:R-:W-:-:S07]  /*1a140*/  FADD.FTZ R5, R97, R4 ;  /* 0x0000000461057221 */ /* 0x004fce0000010000 */
[----:B------:R-:W-:Y:S01]  /*1a150*/  MUFU.EX2 R117, R117 ;  /* 0x0000007500757308 */ /* 0x000fe20000000800 */
[C---:B0-----:R-:W-:Y:S01]  /*1a160*/  F2FP.SATFINITE.E4M3.F32.PACK_AB_MERGE_C R194, R133.reuse, R48, R7 ;  /* 0x0000003085c2723e */ /* 0x041fe20004807007 */
[----:B------:R-:W-:Y:S01]  /*1a170*/  FADD.FTZ R133, R133, R6 ;  /* 0x0000000685857221 */ /* 0x000fe20000010000 */
[--C-:B------:R-:W-:Y:S02]  /*1a180*/  IMAD.MOV.U32 R48, RZ, RZ, R87.reuse ;  /* 0x000000ffff307224 */ /* 0x100fe400078e0057 */
[----:B-1----:R-:W-:Y:S02]  /*1a190*/  IMAD.MOV.U32 R35, RZ, RZ, R87 ;  /* 0x000000ffff237224 */ /* 0x002fe400078e0057 */
[----:B------:R-:W-:-:S01]  /*1a1a0*/  FADD.FTZ R50, R50, R133 ;  /* 0x0000008532327221 */ /* 0x000fc20000010000 */
[----:B------:R-:W0:Y:S01]  /*1a1b0*/  MUFU.EX2 R54, R54 ;  /* 0x0000003600367308 */ /* 0x000e220000000800 */
[----:B---3--:R-:W-:-:S01]  /*1a1c0*/  FADD.FTZ R4, R8, R5 ;  /* 0x0000000508047221 */ /* 0x008fc20000010000 */
[----:B0-----:R-:W-:-:S03]  /*1a1d0*/  F2FP.SATFINITE.E4M3.F32.PACK_AB_MERGE_C R3, R54, R117, RZ ;  /* 0x000000753603723e */ /* 0x001fc600048070ff */
[----:B------:R-:W-:Y:S01]  /*1a1e0*/  FADD.FTZ R117, R117, R4 ;  /* 0x0000000475757221 */ /* 0x000fe20000010000 */
[----:B------:R-:W-:Y:S01]  /*1a1f0*/  F2FP.SATFINITE.E4M3.F32.PACK_AB_MERGE_C R195, R8, R97, R3 ;  /* 0x0000006108c3723e */ /* 0x000fe20004807003 */
[----:B------:R-:W-:Y:S02]  /*1a200*/  FADD.FTZ R3, R135, R50 ;  /* 0x0000003287037221 */ /* 0x000fe40000010000 */
[----:B------:R-:W-:-:S01]  /*1a210*/  FADD.FTZ R4, R54, R117 ;  /* 0x0000007536047221 */ /* 0x000fc20000010000 */
[-C--:B------:R-:W-:Y:S02]  /*1a220*/  MOV R54, R87.reuse ;  /* 0x0000005700367202 */ /* 0x080fe40000000f00 */
[----:B------:R-:W-:Y:S01]  /*1a230*/  MOV R50, R87 ;  /* 0x0000005700327202 */ /* 0x000fe20000000f00 */
[----:B------:R-:W-:Y:S06]  /*1a240*/  @!P2 BRA `(.L_x_570) ;  /* 0x000000340024a947 */ /* 0x000fec0003800000 */
[----:B------:R-:W-:Y:S01]  /*1a250*/  VIADD R5, R161, 0xfffffffe ;  /* 0xfffffffea1057836 */ /* 0x000fe20000000000 */
[----:B------:R-:W-:Y:S01]  /*1a260*/  MOV R6, R13 ;  /* 0x0000000d00067202 */ /* 0x000fe20000000f00 */
[----:B------:R-:W-:Y:S01]  /*1a270*/  IMAD.MOV.U32 R7, RZ, RZ, R11 ;  /* 0x000000ffff077224 */ /* 0x000fe200078e000b */
[----:B------:R-:W-:Y:S01]  /*1a280*/  CS2R R86, SRZ ;  /* 0x0000000000567805 */ /* 0x000fe2000001ff00 */
[----:B------:R-:W-:Y:S01]  /*1a290*/  IMAD.MOV.U32 R8, RZ, RZ, R175 ;  /* 0x000000ffff087224 */ /* 0x000fe200078e00af */
[----:B------:R-:W-:Y:S01]  /*1a2a0*/  CS2R R84, SRZ ;  /* 0x0000000000547805 */ /* 0x000fe2000001ff00 */
[----:B------:R-:W-:Y:S01]  /*1a2b0*/  IMAD.MOV.U32 R9, RZ, RZ, R148 ;  /* 0x000000ffff097224 */ /* 0x000fe200078e0094 */
        /* <DEDUP_REMOVED lines=29> */
[----:B------:R-:W-:-:S07]  /*1a490*/  CS2R R24, SRZ ;  /* 0x0000000000187805 */ /* 0x000fce000001ff00 */
.L_x_582:
[----:B------:R-:W-:Y:S01]  /*1a4a0*/  ISETP.NE.AND P1, PT, R9, 0x1, PT ;  /* 0x000000010900780c */ /* 0x000fe20003f25270 */
[----:B------:R-:W-:Y:S05]  /*1a4b0*/  YIELD ;  /* 0x0000000000007946 */ /* 0x000fea0003800000 */
[----:B------:R-:W-:Y:S02]  /*1a4c0*/  SEL R175, RZ, 0x1, P1 ;  /* 0x00000001ffaf7807 */ /* 0x000fe40000800000 */
[----:B------:R-:W-:Y:S02]  /*1a4d0*/  ISETP.NE.AND P1, PT, R198, RZ, PT ;  /* 0x000000ffc600720c */ /* 0x000fe40003f25270 */
[----:B------:R-:W-:-:S11]  /*1a4e0*/  LOP3.LUT R175, R8, R175, RZ, 0x3c, !PT ;  /* 0x000000af08af7212 */ /* 0x000fd600078e3cff */
[----:B------:R-:W-:Y:S05]  /*1a4f0*/  @P1 BRA `(.L_x_571) ;  /* 0x00000000003c1947 */ /* 0x000fea0003800000 */
[----:B------:R-:W-:Y:S05]  /*1a500*/  @!P0 BRA `(.L_x_572) ;  /* 0x0000000000048947 */ /* 0x000fea0003800000 */
[----:B------:R-:W-:Y:S01]  /*1a510*/  BPT.TRAP 0x1 ;  /* 0x000000040000795c */ /* 0x000fe20000300000 */
.L_x_572:
[----:B------:R-:W-:-:S04]  /*1a520*/  IADD3 R10, R9, 0x1, RZ ;  /* 0x00000001090a7810 */ /* 0x000fc80007ffe0ff */
[----:B------:R-:W-:-:S04]  /*1a530*/  ISETP.NE.AND P2, PT, R10, 0x2, PT ;  /* 0x000000020a00780c */ /* 0x000fc80003f45270 */
[----:B------:R-:W-:Y:S02]  /*1a540*/  SEL R11, R10, RZ, P2 ;  /* 0x000000ff0a0b7207 */ /* 0x000fe40001000000 */
[----:B------:R-:W-:-:S03]  /*1a550*/  SHF.L.U32 R10, R175, 0x1f, RZ ;  /* 0x0000001faf0a7819 */ /* 0x000fc600000006ff */
[----:B------:R-:W-:-:S04]  /*1a560*/  IMAD R11, R11, 0x8, R18 ;  /* 0x000000080b0b7824 */ /* 0x000fc800078e0212 */
[----:B------:R0:W1:Y:S01]  /*1a570*/  SYNCS.PHASECHK.TRANS64.TRYWAIT P2, [R11+URZ+0x29830], R10 ;  /* 0x0298300a0b0075a7 */ /* 0x000062000804017f */
[----:B------:R-:W-:Y:S05]  /*1a580*/  @!P0 BRA `(.L_x_573) ;  /* 0x0000000000048947 */ /* 0x000fea0003800000 */
[----:B------:R-:W-:Y:S01]  /*1a590*/  BPT.TRAP 0x1 ;  /* 0x000000040000795c */ /* 0x000fe20000300000 */
.L_x_573:
[----:B------:R-:W-:Y:S04]  /*1a5a0*/  BSSY B0, `(.L_x_571) ;  /* 0x0000004000007945 */ /* 0x000fe80003800000 */
[----:B-1----:R-:W-:Y:S05]  /*1a5b0*/  @P2 BRA `(.L_x_574) ;  /* 0x0000000000082947 */ /* 0x002fea0003800000 */
[----:B------:R-:W1:Y:S02]  /*1a5c0*/  SYNCS.PHASECHK.TRANS64.TRYWAIT P2, [R11+URZ+0x29830], R10 ;  /* 0x0298300a0b0075a7 */ /* 0x000e64000804017f */
[----:B-1----:R-:W-:Y:S05]  /*1a5d0*/  @!P2 BRA `(.L_x_575) ;  /* 0x000000cc0008a947 */ /* 0x002fea0003800000 */
.L_x_574:
[----:B------:R-:W-:Y:S05]  /*1a5e0*/  BSYNC B0 ;  /* 0x0000000000007941 */ /* 0x000fea0003800000 */
.L_x_571:
[----:B01----:R-:W0:Y:S01]  /*1a5f0*/  S2R R11, SR_TID.X ;  /* 0x00000000000b7919 */ /* 0x003e220000002100 */
[----:B------:R-:W-:Y:S01]  /*1a600*/  VIADD R10, R9, 0x1 ;  /* 0x00000001090a7836 */ /* 0x000fe20000000000 */
[----:B------:R-:W-:Y:S05]  /*1a610*/  WARPSYNC.ALL ;  /* 0x0000000000007948 */ /* 0x000fea0003800000 */
[C---:B------:R-:W-:Y:S01]  /*1a620*/  ISETP.NE.AND P2, PT, R10.reuse, 0x2, PT ;  /* 0x000000020a00780c */ /* 0x040fe20003f45270 */
[----:B------:R-:W-:Y:S01]  /*1a630*/  IMAD.MOV.U32 R13, RZ, RZ, -0x7fffffe0 ;  /* 0x80000020ff0d7424 */ /* 0x000fe200078e00ff */
[----:B------:R-:W-:Y:S01]  /*1a640*/  UMOV UR28, UR24 ;  /* 0x00000018001c7c82 */ /* 0x000fe20008000000 */
[----:B------:R-:W-:Y:S01]  /*1a650*/  IMAD.MOV.U32 R15, RZ, RZ, -0x7fffffe0 ;  /* 0x80000020ff0f7424 */ /* 0x000fe200078e00ff */
[----:B------:R-:W-:Y:S01]  /*1a660*/  SEL R10, R10, RZ, P2 ;  /* 0x000000ff0a0a7207 */ /* 0x000fe20001000000 */
[----:B------:R-:W-:Y:S01]  /*1a670*/  UMOV UR29, UR25 ;  /* 0x00000019001d7c82 */ /* 0x000fe20008000000 */
[----:B------:R-:W-:Y:S01]  /*1a680*/  R2UR UR27, R13 ;  /* 0x000000000d1b72ca */ /* 0x000fe200000e0000 */
[----:B------:R-:W-:Y:S01]  /*1a690*/  IMAD.MOV.U32 R21, RZ, RZ, -0x7fffffe0 ;  /* 0x80000020ff157424 */ /* 0x000fe200078e00ff */
[----:B------:R-:W-:Y:S01]  /*1a6a0*/  R2UR UR31, R15 ;  /* 0x000000000f1f72ca */ /* 0x000fe200000e0000 */
[----:B------:R-:W-:Y:S01]  /*1a6b0*/  IMAD R12, R10, 0x780, R0 ;  /* 0x000007800a0c7824 */ /* 0x000fe200078e0200 */
[----:B------:R-:W-:Y:S01]  /*1a6c0*/  UMOV UR32, UR24 ;  /* 0x0000001800207c82 */ /* 0x000fe20008000000 */
[----:B------:R-:W-:Y:S01]  /*1a6d0*/  UMOV UR33, UR25 ;  /* 0x0000001900217c82 */ /* 0x000fe20008000000 */
[----:B------:R-:W-:Y:S01]  /*1a6e0*/  R2UR UR35, R21 ;  /* 0x00000000152372ca */ /* 0x000fe200000e0000 */
[C---:B------:R-:W-:Y:S01]  /*1a6f0*/  VIADD R14, R12.reuse, 0x80 ;  /* 0x000000800c0e7836 */ /* 0x040fe20000000000 */
[C---:B------:R-:W-:Y:S01]  /*1a700*/  R2UR UR26, R12.reuse ;  /* 0x000000000c1a72ca */ /* 0x040fe200000e0000 */
[----:B------:R-:W-:Y:S01]  /*1a710*/  UMOV UR44, UR24 ;  /* 0x00000018002c7c82 */ /* 0x000fe20008000000 */
[----:B------:R-:W-:Y:S01]  /*1a720*/  IADD3 R20, R12, 0x100, RZ ;  /* 0x000001000c147810 */ /* 0x000fe20007ffe0ff */
[----:B------:R-:W-:Y:S01]  /*1a730*/  UMOV UR45, UR25 ;  /* 0x00000019002d7c82 */ /* 0x000fe20008000000 */
[----:B------:R-:W-:Y:S01]  /*1a740*/  R2UR UR30, R14 ;  /* 0x000000000e1e72ca */ /* 0x000fe200000e0000 */
[----:B------:R-:W-:Y:S01]  /*1a750*/  UMOV UR48, UR24 ;  /* 0x0000001800307c82 */ /* 0x000fe20008000000 */
[----:B------:R-:W-:Y:S01]  /*1a760*/  R2UR UR34, R20 ;  /* 0x00000000142272ca */ /* 0x000fe200000e0000 */
[C---:B------:R-:W-:Y:S01]  /*1a770*/  VIADD R20, R12.reuse, 0x200 ;  /* 0x000002000c147836 */ /* 0x040fe20000000000 */
[----:B------:R-:W-:Y:S01]  /*1a780*/  IADD3 R14, R12, 0x180, RZ ;  /* 0x000001800c0e7810 */ /* 0x000fe20007ffe0ff */
[----:B------:R-:W-:Y:S01]  /*1a790*/  UMOV UR49, UR25 ;  /* 0x0000001900317c82 */ /* 0x000fe20008000000 */
[----:B------:R-:W-:-:S02]  /*1a7a0*/  R2UR UR47, R15 ;  /* 0x000000000f2f72ca */ /* 0x000fc400000e0000 */
[----:B0-----:R-:W-:Y:S02]  /*1a7b0*/  SHF.R.U32.HI R11, RZ, 0x7, R11 ;  /* 0x00000007ff0b7819 */ /* 0x001fe4000001160b */
[----:B------:R-:W-:Y:S01]  /*1a7c0*/  R2UR UR46, R14 ;  /* 0x000000000e2e72ca */ /* 0x000fe200000e0000 */
[----:B------:R-:W-:Y:S01]  /*1a7d0*/  VIADD R14, R12, 0x2 ;  /* 0x000000020c0e7836 */ /* 0x000fe20000000000 */
[----:B------:R-:W-:Y:S01]  /*1a7e0*/  R2UR UR50, R20 ;  /* 0x00000000143272ca */ /* 0x000fe200000e0000 */
[----:B------:R-:W-:Y:S01]  /*1a7f0*/  VIADD R11, R11, 0x8 ;  /* 0x000000080b0b7836 */ /* 0x000fe20000000000 */
[----:B------:R-:W-:Y:S02]  /*1a800*/  R2UR UR51, R21 ;  /* 0x00000000153372ca */ /* 0x000fe400000e0000 */
[----:B------:R-:W-:Y:S02]  /*1a810*/  MOV R15, 0x80000020 ;  /* 0x80000020000f7802 */ /* 0x000fe40000000f00 */
[----:B------:R0:W-:Y:S01]  /*1a820*/  BAR.SYNC.DEFER_BLOCKING R11, 0x100 ;  /* 0x0004000b0000751d */ /* 0x0001e20000010000 */
[----:B------:R-:W-:Y:S01]  /*1a830*/  R2UR UR6, R14 ;  /* 0x000000000e0672ca */ /* 0x000fe200000e0000 */
[----:B------:R-:W-:Y:S01]  /*1a840*/  VIADD R14, R12, 0x82 ;  /* 0x000000820c0e7836 */ /* 0x000fe20000000000 */
[----:B------:R-:W-:Y:S01]  /*1a850*/  R2UR UR7, R15 ;  /* 0x000000000f0772ca */ /* 0x000fe200000e0000 */
[----:B------:R-:W-:Y:S01]  /*1a860*/  IMAD.MOV.U32 R15, RZ, RZ, -0x7fffffe0 ;  /* 0x80000020ff0f7424 */ /* 0x000fe200078e00ff */
[----:B------:R-:W-:Y:S01]  /*1a870*/  MOV R13, 0x80000020 ;  /* 0x80000020000d7802 */ /* 0x000fe20000000f00 */
[----:B------:R-:W-:-:S06]  /*1a880*/  WARPGROUP.ARRIVE ;  /* 0x00000000000079c5 */ /* 0x000fcc0000000000 */
[----:B------:R-:W-:Y:S03]  /*1a890*/  QGMMA.64x32x32.F32.E4M3.E4M3 R152, gdesc[UR24], RZ, !UPT, gsb0 ;  /* 0x00600000189879f3 */ /* 0x000fe6000c0008ff */
[----:B------:R-:W-:Y:S02]  /*1a8a0*/  WARPGROUP.DEPBAR.LE gsb0, 0x0 ;  /* 0x00008000000079c5 */ /* 0x000fe40000010000 */
[----:B------:R-:W-:-:S06]  /*1a8b0*/  WARPGROUP.ARRIVE ;  /* 0x00000000000079c5 */ /* 0x000fcc0000000000 */
[----:B------:R-:W-:Y:S01]  /*1a8c0*/  QGMMA.64x32x32.F32.E4M3.E4M3 R136, gdesc[UR28], RZ, !UPT, gsb0 ;  /* 0x006000001c8879f3 */ /* 0x000fe2000c0008ff */
        /* <DEDUP_REMOVED lines=32> */
[----:B------:R-:W-:-:S03]  /*1aad0*/  IMAD.MOV.U32 R15, RZ, RZ, -0x7fffffe0 ;  /* 0x80000020ff0f7424 */ /* 0x000fc600078e00ff */
[----:B------:R-:W-:Y:S01]  /*1aae0*/  R2UR UR10, R14 ;  /* 0x000000000e0a72ca */ /* 0x000fe200000e0000 */
[----:B------:R-:W-:Y:S01]  /*1aaf0*/  VIADD R14, R12, 0x300 ;  /* 0x000003000c0e7836 */ /* 0x000fe20000000000 */
[----:B------:R-:W-:Y:S02]  /*1ab00*/  R2UR UR11, R15 ;  /* 0x000000000f0b72ca */ /* 0x000fe400000e0000 */
[----:B------:R-:W-:Y:S01]  /*1ab10*/  MOV R15, 0x80000020 ;  /* 0x80000020000f7802 */ /* 0x000fe20000000f00 */
        /* <DEDUP_REMOVED lines=38> */
[----:B------:R-:W-:-:S04]  /*1ad80*/  MOV R15, 0x80000020 ;  /* 0x80000020000f7802 */ /* 0x000fc80000000f00 */
[----:B------:R-:W-:Y:S01]  /*1ad90*/  R2UR UR14, R14 ;  /* 0x000000000e0e72ca */ /* 0x000fe200000e0000 */
[----:B------:R-:W-:Y:S01]  /*1ada0*/  VIADD R14, R12, 0x302 ;  /* 0x000003020c0e7836 */ /* 0x000fe20000000000 */
[----:B------:R-:W-:Y:S01]  /*1adb0*/  R2UR UR15, R15 ;  /* 0x000000000f0f72ca */ /* 0x000fe200000e0000 */
[----:B------:R-:W-:Y:S01]  /*1adc0*/  IMAD.MOV.U32 R15, RZ, RZ, -0x7fffffe0 ;  /* 0x80000020ff0f7424 */ /* 0x000fe200078e00ff */
        /* <DEDUP_REMOVED lines=105> */
[C---:B------:R-:W-:Y:S02]  /*1b460*/  VIADD R14, R12.reuse, 0x682 ;  /* 0x000006820c0e7836 */ /* 0x040fe40000000000 */
[----:B------:R-:W-:Y:S02]  /*1b470*/  IMAD.MOV.U32 R15, RZ, RZ, -0x7fffffe0 ;  /* 0x80000020ff0f7424 */ /* 0x000fe400078e00ff */
[----:B------:R-:W-:Y:S01]  /*1b480*/  VIADD R12, R12, 0x702 ;  /* 0x000007020c0c7836 */ /* 0x000fe20000000000 */
[----:B------:R-:W-:-:S02]  /*1b490*/  WARPGROUP.DEPBAR.LE gsb0, 0x0 ;  /* 0x00008000000079c5 */ /* 0x000fc40000010000 */
        /* <DEDUP_REMOVED lines=29> */
[----:B0-----:R-:W-:Y:S05]  /*1b670*/  @P1 BRA `(.L_x_576) ;  /* 0x0000000000301947 */ /* 0x001fea0003800000 */
[----:B------:R-:W-:Y:S05]  /*1b680*/  @!P0 BRA `(.L_x_577) ;  /* 0x0000000000048947 */ /* 0x000fea0003800000 */
[----:B------:R-:W-:Y:S01]  /*1b690*/  BPT.TRAP 0x1 ;  /* 0x000000040000795c */ /* 0x000fe20000300000 */
.L_x_577:
[----:B------:R-:W-:Y:S01]  /*1b6a0*/  SHF.L.U32 R8, R8, 0x1f, RZ ;  /* 0x0000001f08087819 */ /* 0x000fe200000006ff */
[----:B------:R-:W-:-:S04]  /*1b6b0*/  IMAD R11, R9, 0x8, R18 ;  /* 0x00000008090b7824 */ /* 0x000fc800078e0212 */
[----:B------:R0:W1:Y:S01]  /*1b6c0*/  SYNCS.PHASECHK.TRANS64.TRYWAIT P1, [R11+URZ+0x29850], R8 ;  /* 0x029850080b0075a7 */ /* 0x000062000802017f */
[----:B------:R-:W-:Y:S05]  /*1b6d0*/  @!P0 BRA `(.L_x_578) ;  /* 0x0000000000048947 */ /* 0x000fea0003800000 */
[----:B------:R-:W-:Y:S01]  /*1b6e0*/  BPT.TRAP 0x1 ;  /* 0x000000040000795c */ /* 0x000fe20000300000 */
.L_x_578:
[----:B------:R-:W-:Y:S04]  /*1b6f0*/  BSSY B0, `(.L_x_576) ;  /* 0x0000004000007945 */ /* 0x000fe80003800000 */
[----:B-1----:R-:W-:Y:S05]  /*1b700*/  @P1 BRA `(.L_x_579) ;  /* 0x0000000000081947 */ /* 0x002fea0003800000 */
[----:B------:R-:W1:Y:S02]  /*1b710*/  SYNCS.PHASECHK.TRANS64.TRYWAIT P1, [R11+URZ+0x29850], R8 ;  /* 0x029850080b0075a7 */ /* 0x000e64000802017f */
[----:B-1----:R-:W-:Y:S05]  /*1b720*/  @!P1 BRA `(.L_x_580) ;  /* 0x000000b800c89947 */ /* 0x002fea0003800000 */
.L_x_579:
[----:B------:R-:W-:Y:S05]  /*1b730*/  BSYNC B0 ;  /* 0x0000000000007941 */ /* 0x000fea0003800000 */
.L_x_576:
[----:B01----:R-:W-:Y:S01]  /*1b740*/  FMNMX.FTZ R8, R152, R7, !PT ;  /* 0x0000000798087209 */ /* 0x003fe20007810000 */
[----:B------:R-:W-:Y:S05]  /*1b750*/  WARPSYNC.ALL ;  /* 0x0000000000007948 */ /* 0x000fea0003800000 */
[----:B------:R-:W-:Y:S01]  /*1b760*/  FMNMX.FTZ R12, R154, R6, !PT ;  /* 0x000000069a0c7209 */ /* 0x000fe20007810000 */
[----:B------:R-:W-:Y:S01]  /*1b770*/  WARPGROUP.ARRIVE ;  /* 0x00000000000079c5 */ /* 0x000fe20000000000 */
[----:B------:R-:W-:-:S05]  /*1b780*/  FMNMX.FTZ R11, R153, R8, !PT ;  /* 0x00000008990b7209 */ /* 0x000fca0007810000 */
[----:B------:R-:W0:Y:S01]  /*1b790*/  S2R R225, SR_TID.X ;  /* 0x0000000000e17919 */ /* 0x000e220000002100 */
        /* <DEDUP_REMOVED lines=75> */
[----:B------:R-:W-:Y:S01]  /*1bc50*/  FMNMX.FTZ R11, R101, R8, !PT ;  /* 0x00000008650b7209 */ /* 0x000fe20007810000 */
[----:B------:R-:W-:Y:S01]  /*1bc60*/  VIADD R8, R18, 0x400 ;  /* 0x0000040012087836 */ /* 0x000fe20000000000 */
[----:B------:R-:W-:Y:S02]  /*1bc70*/  FMNMX.FTZ R14, R103, R12, !PT ;  /* 0x0000000c670e7209 */ /* 0x000fe40007810000 */
[----:B0-----:R-:W-:Y:S01]  /*1bc80*/  LOP3.LUT R226, R225, 0x7f, RZ, 0xc0, !PT ;  /* 0x0000007fe1e27812 */ /* 0x001fe200078ec0ff */
[----:B------:R-:W0:Y:S01]  /*1bc90*/  SHFL.BFLY PT, R12, R11, 0x2, 0x1f ;  /* 0x0c401f000b0c7f89 */ /* 0x000e2200000e0000 */
[----:B------:R-:W-:-:S02]  /*1bca0*/  SHF.R.U32.HI R8, RZ, 0x4, R8 ;  /* 0x00000004ff087819 */ /* 0x000fc40000011608 */
[----:B------:R-:W-:Y:S01]  /*1bcb0*/  ISETP.NE.AND P1, PT, R226, RZ, PT ;  /* 0x000000ffe200720c */ /* 0x000fe20003f25270 */
[----:B------:R-:W1:Y:S01]  /*1bcc0*/  SHFL.BFLY PT, R13, R14, 0x2, 0x1f ;  /* 0x0c401f000e0d7f89 */ /* 0x000e6200000e0000 */
[----:B------:R-:W-:Y:S01]  /*1bcd0*/  LOP3.LUT R8, R8, 0x3fff, RZ, 0xc0, !PT ;  /* 0x00003fff08087812 */ /* 0x000fe200078ec0ff */
[----:B------:R-:W2:Y:S01]  /*1bce0*/  S2R R225, SR_TID.X ;  /* 0x0000000000e17919 */ /* 0x000ea20000002100 */
[----:B0-----:R-:W-:Y:S02]  /*1bcf0*/  FMNMX.FTZ R15, R11, R12, !PT ;  /* 0x0000000c0b0f7209 */ /* 0x001fe40007810000 */
[----:B------:R-:W-:Y:S02]  /*1bd00*/  LOP3.LUT R12, R8, 0x10000, RZ, 0xfc, !PT ;  /* 0x00010000080c7812 */ /* 0x000fe400078efcff */
[----:B-1----:R-:W-:Y:S01]  /*1bd10*/  FMNMX.FTZ R20, R14, R13, !PT ;  /* 0x0000000d0e147209 */ /* 0x002fe20007810000 */
[----:B------:R-:W-:Y:S01]  /*1bd20*/  IMAD.MOV.U32 R13, RZ, RZ, -0x3ffffff0 ;  /* 0xc0000010ff0d7424 */ /* 0x000fe200078e00ff */
[----:B------:R-:W0:Y:S01]  /*1bd30*/  SHFL.BFLY PT, R8, R15, 0x1, 0x1f ;  /* 0x0c201f000f087f89 */ /* 0x000e2200000e0000 */
[----:B------:R-:W-:-:S03]  /*1bd40*/  IMAD R12, R9, 0x500, R12 ;  /* 0x00000500090c7824 */ /* 0x000fc600078e020c */
[----:B------:R-:W-:Y:S01]  /*1bd50*/  R2UR UR7, R13 ;  /* 0x000000000d0772ca */ /* 0x000fe200000e0000 */
[----:B------:R-:W1:Y:S01]  /*1bd60*/  SHFL.BFLY PT, R21, R20, 0x1, 0x1f ;  /* 0x0c201f0014157f89 */ /* 0x000e6200000e0000 */
[----:B------:R-:W-:Y:S02]  /*1bd70*/  R2UR UR6, R12 ;  /* 0x000000000c0672ca */ /* 0x000fe400000e0000 */
[----:B--2---:R-:W-:-:S11]  /*1bd80*/  SHF.R.U32.HI R225, RZ, 0x7, R225 ;  /* 0x00000007ffe17819 */ /* 0x004fd600000116e1 */
[----:B------:R-:W-:Y:S01]  /*1bd90*/  QGMMA.64x128x32.F32.E4M3.E4M3 R24, R176, gdesc[UR4], R24, gsb0 ;  /* 0x01e00004b0187df3 */ /* 0x000fe20008000818 */
[----:B0-----:R-:W-:-:S05]  /*1bda0*/  FMNMX.FTZ R11, R15, R8, !PT ;  /* 0x000000080f0b7209 */ /* 0x001fca0007810000 */
[----:B------:R-:W-:Y:S01]  /*1bdb0*/  FADD.FTZ R7, -R11, R7 ;  /* 0x000000070b077221 */ /* 0x000fe20000010100 */
[----:B-1----:R-:W-:-:S03]  /*1bdc0*/  FMNMX.FTZ R13, R20, R21, !PT ;  /* 0x00000015140d7209 */ /* 0x002fc60007810000 */
[----:B------:R-:W-:Y:S02]  /*1bdd0*/  FMUL.FTZ R7, R2, R7 ;  /* 0x0000000702077220 */ /* 0x000fe40000410000 */
[----:B------:R-:W-:-:S01]  /*1bde0*/  FADD.FTZ R21, -R13, R6 ;  /* 0x000000060d157221 */ /* 0x000fc20000010100 */
[----:B------:R-:W-:Y:S01]  /*1bdf0*/  IADD3 R6, R12, 0x100, RZ ;  /* 0x000001000c067810 */ /* 0x000fe20007ffe0ff */
[----:B------:R0:W-:Y:S02]  /*1be00*/  MUFU.EX2 R8, R7 ;  /* 0x0000000700087308 */ /* 0x0001e40000000800 */
[----:B------:R-:W-:Y:S01]  /*1be10*/  FMUL.FTZ R15, R2, R21 ;  /* 0x00000015020f7220 */ /* 0x000fe20000410000 */
[----:B------:R-:W-:Y:S01]  /*1be20*/  R2UR UR6, R6 ;  /* 0x00000000060672ca */ /* 0x000fe200000e0000 */
[----:B------:R-:W-:-:S04]  /*1be30*/  VIADD R6, R12, 0x200 ;  /* 0x000002000c067836 */ /* 0x000fc80000000000 */
[----:B------:R-:W-:Y:S01]  /*1be40*/  MUFU.EX2 R15, R15 ;  /* 0x0000000f000f7308 */ /* 0x000fe20000000800 */
[----:B0-----:R-:W-:-:S05]  /*1be50*/  IMAD.MOV.U32 R7, RZ, RZ, -0x3ffffff0 ;  /* 0xc0000010ff077424 */ /* 0x001fca00078e00ff */
[----:B------:R-:W-:Y:S01]  /*1be60*/  R2UR UR7, R7 ;  /* 0x00000000070772ca */ /* 0x000fe200000e0000 */
[----:B------:R-:W-:Y:S01]  /*1be70*/  IMAD.MOV.U32 R7, RZ, RZ, -0x3ffffff0 ;  /* 0xc0000010ff077424 */ /* 0x000fe200078e00ff */
[----:B------:R-:W-:Y:S02]  /*1be80*/  WARPGROUP.DEPBAR.LE gsb0, 0x0 ;  /* 0x00008000000079c5 */ /* 0x000fe40000010000 */
[----:B------:R-:W-:Y:S01]  /*1be90*/  WARPGROUP.ARRIVE ;  /* 0x00000000000079c5 */ /* 0x000fe20000000000 */
[----:B------:R-:W-:-:S04]  /*1bea0*/  FFMA.FTZ R177, R2, R11, -8 ;  /* 0xc100000002b17423 */ /* 0x000fc8000001000b */
[----:B------:R-:W-:-:S04]  /*1beb0*/  FFMA.FTZ R14, R2, R153, -R177 ;  /* 0x00000099020e7223 */ /* 0x000fc800000108b1 */
[----:B------:R-:W-:Y:S01]  /*1bec0*/  QGMMA.64x128x32.F32.E4M3.E4M3 R24, R180, gdesc[UR4], R24, gsb0 ;  /* 0x01e00004b4187df3 */ /* 0x000fe20008000818 */
[----:B------:R-:W-:Y:S01]  /*1bed0*/  R2UR UR6, R6 ;  /* 0x00000000060672ca */ /* 0x000fe200000e0000 */
[--C-:B------:R-:W-:Y:S01]  /*1bee0*/  FFMA.FTZ R153, R2, R157, -R177.reuse ;  /* 0x0000009d02997223 */ /* 0x100fe200000108b1 */
[----:B------:R-:W-:Y:S01]  /*1bef0*/  R2UR UR7, R7 ;  /* 0x00000000070772ca */ /* 0x000fe200000e0000 */
[----:B------:R-:W-:Y:S01]  /*1bf00*/  IMAD.MOV.U32 R7, RZ, RZ, -0x3ffffff0 ;  /* 0xc0000010ff077424 */ /* 0x000fe200078e00ff */
[----:B------:R-:W-:Y:S01]  /*1bf10*/  IADD3 R6, R12, 0x300, RZ ;  /* 0x000003000c067810 */ /* 0x000fe20007ffe0ff */
[C-C-:B------:R-:W-:Y:S01]  /*1bf20*/  FFMA.FTZ R157, R2.reuse, R161, -R177.reuse ;  /* 0x000000a1029d7223 */ /* 0x140fe200000108b1 */
[----:B------:R-:W-:-:S01]  /*1bf30*/  FFMA.FTZ R161, R2, R165, -R177 ;  /* 0x000000a502a17223 */ /* 0x000fc200000108b1 */
[C---:B------:R-:W-:Y:S01]  /*1bf40*/  FFMA.FTZ R165, R2.reuse, R13, -8 ;  /* 0xc100000002a57423 */ /* 0x040fe2000001000d */
[----:B------:R-:W-:-:S01]  /*1bf50*/  FFMA.FTZ R21, R2, R152, -R177 ;  /* 0x0000009802157223 */ /* 0x000fc200000108b1 */
[C-C-:B------:R-:W-:Y:S01]  /*1bf60*/  FFMA.FTZ R152, R2.reuse, R160, -R177.reuse ;  /* 0x000000a002987223 */ /* 0x140fe200000108b1 */
[----:B------:R-:W-:-:S01]  /*1bf70*/  FFMA.FTZ R20, R2, R156, -R177 ;  /* 0x0000009c02147223 */ /* 0x000fc200000108b1 */
[C-C-:B------:R-:W-:Y:S01]  /*1bf80*/  FFMA.FTZ R154, R2.reuse, R154, -R165.reuse ;  /* 0x0000009a029a7223 */ /* 0x140fe200000108a5 */
[----:B------:R-:W-:-:S01]  /*1bf90*/  FFMA.FTZ R155, R2, R155, -R165 ;  /* 0x0000009b029b7223 */ /* 0x000fc200000108a5 */
[C-C-:B------:R-:W-:Y:S01]  /*1bfa0*/  FFMA.FTZ R158, R2.reuse, R158, -R165.reuse ;  /* 0x0000009e029e7223 */ /* 0x140fe200000108a5 */
[----:B------:R-:W-:-:S01]  /*1bfb0*/  FFMA.FTZ R159, R2, R159, -R165 ;  /* 0x0000009f029f7223 */ /* 0x000fc200000108a5 */
[C-C-:B------:R-:W-:Y:S01]  /*1bfc0*/  FFMA.FTZ R160, R2.reuse, R162, -R165.reuse ;  /* 0x000000a202a07223 */ /* 0x140fe200000108a5 */
[----:B------:R-:W-:-:S01]  /*1bfd0*/  FFMA.FTZ R163, R2, R163, -R165 ;  /* 0x000000a302a37223 */ /* 0x000fc200000108a5 */
[----:B------:R-:W0:Y:S01]  /*1bfe0*/  MUFU.EX2 R154, R154 ;  /* 0x0000009a009a7308 */ /* 0x000e220000000800 */
        /* <DEDUP_REMOVED lines=16> */
[----:B0-----:R-:W-:-:S01]  /*1c0f0*/  FFMA.FTZ R4, R15, R4, R154 ;  /* 0x000000040f047223 */ /* 0x001fc2000001009a */
[C---:B------:R-:W-:Y:S01]  /*1c100*/  FFMA.FTZ R147, R2.reuse, R147, -R165 ;  /* 0x0000009302937223 */ /* 0x040fe200000108a5 */
[----:B------:R-:W-:-:S01]  /*1c110*/  FFMA.FTZ R148, R2, R148, -R177 ;  /* 0x0000009402947223 */ /* 0x000fc200000108b1 */
[C---:B------:R-:W-:Y:S01]  /*1c120*/  FFMA.FTZ R150, R2.reuse, R150, -R165 ;  /* 0x0000009602967223 */ /* 0x040fe200000108a5 */
[----:B------:R-:W-:-:S01]  /*1c130*/  FFMA.FTZ R149, R2, R149, -R177 ;  /* 0x0000009502957223 */ /* 0x000fc200000108b1 */
[C---:B------:R-:W-:Y:S01]  /*1c140*/  FFMA.FTZ R151, R2.reuse, R151, -R165 ;  /* 0x0000009702977223 */ /* 0x040fe200000108a5 */
[----:B------:R-:W-:-:S01]  /*1c150*/  FFMA.FTZ R120, R2, R120, -R177 ;  /* 0x0000007802787223 */ /* 0x000fc200000108b1 */
[----:B------:R-:W-:Y:S01]  /*1c160*/  MUFU.EX2 R159, R159 ;  /* 0x0000009f009f7308 */ /* 0x000fe20000000800 */
[----:B------:R-:W-:-:S01]  /*1c170*/  FFMA.FTZ R122, R2, R122, -R165 ;  /* 0x0000007a027a7223 */ /* 0x000fc200000108a5 */
[C---:B------:R-:W-:Y:S01]  /*1c180*/  FFMA.FTZ R121, R2.reuse, R121, -R177 ;  /* 0x0000007902797223 */ /* 0x040fe200000108b1 */
[----:B------:R-:W-:-:S01]  /*1c190*/  FFMA.FTZ R123, R2, R123, -R165 ;  /* 0x0000007b027b7223 */ /* 0x000fc200000108a5 */
[C---:B------:R-:W-:Y:S01]  /*1c1a0*/  FFMA.FTZ R124, R2.reuse, R124, -R177 ;  /* 0x0000007c027c7223 */ /* 0x040fe200000108b1 */
        /* <DEDUP_REMOVED lines=45> */
[----:B------:R-:W-:-:S06]  /*1c480*/  FFMA.FTZ R103, R2, R103, -R165 ;  /* 0x0000006702677223 */ /* 0x000fcc00000108a5 */
[----:B------:R-:W-:Y:S08]  /*1c490*/  MUFU.EX2 R139, R139 ;  /* 0x0000008b008b7308 */ /* 0x000ff00000000800 */
[----:B------:R-:W1:Y:S01]  /*1c4a0*/  MUFU.EX2 R14, R14 ;  /* 0x0000000e000e7308 */ /* 0x000e620000000800 */
[----:B0-----:R-:W-:-:S07]  /*1c4b0*/  FFMA.FTZ R3, R8, R3, R21 ;  /* 0x0000000308037223 */ /* 0x001fce0000010015 */
[----:B------:R-:W-:Y:S08]  /*1c4c0*/  MUFU.EX2 R142, R142 ;  /* 0x0000008e008e7308 */ /* 0x000ff00000000800 */
[----:B------:R-:W0:Y:S01]  /*1c4d0*/  MUFU.EX2 R20, R20 ;  /* 0x0000001400147308 */ /* 0x000e220000000800 */
[----:B-1----:R-:W-:-:S07]  /*1c4e0*/  FADD.FTZ R3, R14, R3 ;  /* 0x000000030e037221 */ /* 0x002fce0000010000 */
[----:B------:R-:W-:Y:S08]  /*1c4f0*/  MUFU.EX2 R143, R143 ;  /* 0x0000008f008f7308 */ /* 0x000ff00000000800 */
[----:B------:R-:W1:Y:S01]  /*1c500*/  MUFU.EX2 R153, R153 ;  /* 0x0000009900997308 */ /* 0x000e620000000800 */
[----:B------:R-:W-:Y:S02]  /*1c510*/  WARPGROUP.DEPBAR.LE gsb0, 0x0 ;  /* 0x00008000000079c5 */ /* 0x000fe40000010000 */
[----:B------:R-:W-:-:S05]  /*1c520*/  WARPGROUP.ARRIVE ;  /* 0x00000000000079c5 */ /* 0x000fca0000000000 */
[----:B------:R-:W-:Y:S01]  /*1c530*/  MUFU.EX2 R146, R146 ;  /* 0x0000009200927308 */ /* 0x000fe20000000800 */
[----:B------:R-:W-:Y:S01]  /*1c540*/  QGMMA.64x128x32.F32.E4M3.E4M3 R24, R184, gdesc[UR4], R24, gsb0 ;  /* 0x01e00004b8187df3 */ /* 0x000fe20008000818 */
[----:B------:R-:W-:Y:S02]  /*1c550*/  R2UR UR6, R6 ;  /* 0x00000000060672ca */ /* 0x000fe400000e0000 */
[----:B------:R-:W-:Y:S01]  /*1c560*/  R2UR UR7, R7 ;  /* 0x00000000070772ca */ /* 0x000fe200000e0000 */
[----:B------:R-:W-:-:S03]  /*1c570*/  FADD.FTZ R7, R155, R4 ;  /* 0x000000049b077221 */ /* 0x000fc60000010000 */
[----:B------:R-:W2:Y:S01]  /*1c580*/  MUFU.EX2 R152, R152 ;  /* 0x0000009800987308 */ /* 0x000ea20000000800 */
[----:B0-----:R-:W-:-:S01]  /*1c590*/  FADD.FTZ R4, R20, R3 ;  /* 0x0000000314047221 */ /* 0x001fc20000010000 */
[----:B------:R-:W-:-:S03]  /*1c5a0*/  FADD.FTZ R6, R158, R7 ;  /* 0x000000079e067221 */ /* 0x000fc60000010000 */
[----:B-1----:R-:W-:Y:S01]  /*1c5b0*/  FADD.FTZ R3, R153, R4 ;  /* 0x0000000499037221 */ /* 0x002fe20000010000 */
[----:B------:R-:W-:-:S02]  /*1c5c0*/  FADD.FTZ R7, R159, R6 ;  /* 0x000000069f077221 */ /* 0x000fc40000010000 */
[----:B------:R-:W0:Y:S02]  /*1c5d0*/  MUFU.EX2 R157, R157 ;  /* 0x0000009d009d7308 */ /* 0x000e240000000800 */
[----:B------:R-:W-:-:S04]  /*1c5e0*/  FADD.FTZ R6, R160, R7 ;  /* 0x00000007a0067221 */ /* 0x000fc80000010000 */
[----:B------:R-:W-:Y:S02]  /*1c5f0*/  FADD.FTZ R7, R163, R6 ;  /* 0x00000006a3077221 */ /* 0x000fe40000010000 */
[----:B------:R-:W1:Y:S01]  /*1c600*/  MUFU.EX2 R156, R156 ;  /* 0x0000009c009c7308 */ /* 0x000e620000000800 */
[----:B--2---:R-:W-:-:S01]  /*1c610*/  FADD.FTZ R4, R152, R3 ;  /* 0x0000000398047221 */ /* 0x004fc20000010000 */
[----:B------:R-:W-:-:S04]  /*1c620*/  FADD.FTZ R6, R162, R7 ;  /* 0x00000007a2067221 */ /* 0x000fc80000010000 */
[----:B------:R-:W-:Y:S02]  /*1c630*/  FADD.FTZ R7, R167, R6 ;  /* 0x00000006a7077221 */ /* 0x000fe40000010000 */
[----:B------:R-:W2:Y:S01]  /*1c640*/  MUFU.EX2 R161, R161 ;  /* 0x000000a100a17308 */ /* 0x000ea20000000800 */
[----:B0-----:R-:W-:-:S01]  /*1c650*/  FADD.FTZ R3, R157, R4 ;  /* 0x000000049d037221 */ /* 0x001fc20000010000 */
[----:B------:R-:W-:-:S04]  /*1c660*/  FADD.FTZ R6, R138, R7 ;  /* 0x000000078a067221 */ /* 0x000fc80000010000 */
[----:B------:R-:W-:Y:S01]  /*1c670*/  FADD.FTZ R7, R139, R6 ;  /* 0x000000068b077221 */ /* 0x000fe20000010000 */
[----:B------:R-:W-:Y:S01]  /*1c680*/  VIADD R6, R12, 0x400 ;  /* 0x000004000c067836 */ /* 0x000fe20000000000 */
[----:B------:R-:W0:Y:S01]  /*1c690*/  MUFU.EX2 R136, R136 ;  /* 0x0000008800887308 */ /* 0x000e220000000800 */
[----:B-1----:R-:W-:-:S01]  /*1c6a0*/  FADD.FTZ R4, R156, R3 ;  /* 0x000000039c047221 */ /* 0x002fc20000010000 */
[----:B------:R-:W-:-:S04]  /*1c6b0*/  FADD.FTZ R164, R142, R7 ;  /* 0x000000078ea47221 */ /* 0x000fc80000010000 */
[----:B------:R-:W-:Y:S02]  /*1c6c0*/  FADD.FTZ R7, R143, R164 ;  /* 0x000000a48f077221 */ /* 0x000fe40000010000 */
[----:B------:R-:W1:Y:S01]  /*1c6d0*/  MUFU.EX2 R137, R137 ;  /* 0x0000008900897308 */ /* 0x000e620000000800 */
[----:B--2---:R-:W-:-:S01]  /*1c6e0*/  FADD.FTZ R3, R161, R4 ;  /* 0x00000004a1037221 */ /* 0x004fc20000010000 */
[----:B------:R-:W-:Y:S01]  /*1c6f0*/  FADD.FTZ R12, R146, R7 ;  /* 0x00000007920c7221 */ /* 0x000fe20000010000 */
[----:B------:R-:W-:-:S05]  /*1c700*/  IMAD.MOV.U32 R7, RZ, RZ, -0x3ffffff0 ;  /* 0xc0000010ff077424 */ /* 0x000fca00078e00ff */
        /* <DEDUP_REMOVED lines=16> */
[----:B------:R-:W-:Y:S01]  /*1c810*/  MUFU.EX2 R151, R151 ;  /* 0x0000009700977308 */ /* 0x000fe20000000800 */
[----:B--2---:R-:W-:-:S07]  /*1c820*/  FADD.FTZ R12, R150, R177 ;  /* 0x000000b1960c7221 */ /* 0x004fce0000010000 */
[----:B------:R-:W1:Y:S01]  /*1c830*/  MUFU.EX2 R120, R120 ;  /* 0x0000007800787308 */ /* 0x000e620000000800 */
[----:B0-----:R-:W-:-:S07]  /*1c840*/  FADD.FTZ R3, R149, R4 ;  /* 0x0000000495037221 */ /* 0x001fce0000010000 */
[----:B------:R-:W0:Y:S01]  /*1c850*/  MUFU.EX2 R122, R122 ;  /* 0x0000007a007a7308 */ /* 0x000e220000000800 */
[----:B------:R-:W-:Y:S02]  /*1c860*/  WARPGROUP.DEPBAR.LE gsb0, 0x0 ;  /* 0x00008000000079c5 */ /* 0x000fe40000010000 */
[----:B------:R-:W-:-:S05]  /*1c870*/  WARPGROUP.ARRIVE ;  /* 0x00000000000079c5 */ /* 0x000fca0000000000 */
[----:B------:R-:W2:Y:S01]  /*1c880*/  MUFU.EX2 R121, R121 ;  /* 0x0000007900797308 */ /* 0x000ea20000000800 */
[----:B-1----:R-:W-:-:S01]  /*1c890*/  FADD.FTZ R4, R120, R3 ;  /* 0x0000000378047221 */ /* 0x002fc20000010000 */
[----:B------:R-:W-:Y:S01]  /*1c8a0*/  QGMMA.64x128x32.F32.E4M3.E4M3 R24, R188, gdesc[UR4], R24, gsb0 ;  /* 0x01e00004bc187df3 */ /* 0x000fe20008000818 */
[----:B------:R-:W-:Y:S02]  /*1c8b0*/  R2UR UR6, R6 ;  /* 0x00000000060672ca */ /* 0x000fe400000e0000 */
[----:B------:R-:W-:-:S03]  /*1c8c0*/  R2UR UR7, R7 ;  /* 0x00000000070772ca */ /* 0x000fc600000e0000 */
[----:B------:R-:W1:Y:S01]  /*1c8d0*/  MUFU.EX2 R123, R123 ;  /* 0x0000007b007b7308 */ /* 0x000e620000000800 */
[----:B------:R-:W-:-:S01]  /*1c8e0*/  FFMA.FTZ R7, R2, R115, -R165 ;  /* 0x0000007302077223 */ /* 0x000fc200000108a5 */
[----:B------:R-:W-:Y:S01]  /*1c8f0*/  FADD.FTZ R115, R151, R12 ;  /* 0x0000000c97737221 */ /* 0x000fe20000010000 */
[----:B------:R-:W-:-:S03]  /*1c900*/  FFMA.FTZ R12, R2, R118, -R165 ;  /* 0x00000076020c7223 */ /* 0x000fc600000108a5 */
[----:B0-----:R-:W-:Y:S02]  /*1c910*/  FADD.FTZ R164, R122, R115 ;  /* 0x000000737aa47221 */ /* 0x001fe40000010000 */
[----:B------:R-:W0:Y:S01]  /*1c920*/  MUFU.EX2 R124, R124 ;  /* 0x0000007c007c7308 */ /* 0x000e220000000800 */
[----:B--2---:R-:W-:-:S07]  /*1c930*/  FADD.FTZ R3, R121, R4 ;  /* 0x0000000479037221 */ /* 0x004fce0000010000 */
[----:B------:R-:W-:Y:S01]  /*1c940*/  MUFU.EX2 R126, R126 ;  /* 0x0000007e007e7308 */ /* 0x000fe20000000800 */
[----:B-1----:R-:W-:-:S07]  /*1c950*/  FADD.FTZ R115, R123, R164 ;  /* 0x000000a47b737221 */ /* 0x002fce0000010000 */
[----:B------:R-:W1:Y:S01]  /*1c960*/  MUFU.EX2 R125, R125 ;  /* 0x0000007d007d7308 */ /* 0x000e620000000800 */
[----:B0-----:R-:W-:-:S07]  /*1c970*/  FADD.FTZ R4, R124, R3 ;  /* 0x000000037c047221 */ /* 0x001fce0000010000 */
[----:B------:R-:W-:Y:S08]  /*1c980*/  MUFU.EX2 R127, R127 ;  /* 0x0000007f007f7308 */ /* 0x000ff00000000800 */
[----:B------:R-:W0:Y:S01]  /*1c990*/  MUFU.EX2 R128, R128 ;  /* 0x0000008000807308 */ /* 0x000e220000000800 */
[----:B-1----:R-:W-:-:S07]  /*1c9a0*/  FADD.FTZ R3, R125, R4 ;  /* 0x000000047d037221 */ /* 0x002fce0000010000 */
[----:B------:R-:W-:Y:S08]  /*1c9b0*/  MUFU.EX2 R130, R130 ;  /* 0x0000008200827308 */ /* 0x000ff00000000800 */
[----:B------:R-:W1:Y:S01]  /*1c9c0*/  MUFU.EX2 R129, R129 ;  /* 0x0000008100817308 */ /* 0x000e620000000800 */
[----:B0-----:R-:W-:-:S07]  /*1c9d0*/  FADD.FTZ R4, R128, R3 ;  /* 0x0000000380047221 */ /* 0x001fce0000010000 */
[----:B------:R-:W-:Y:S08]  /*1c9e0*/  MUFU.EX2 R131, R131 ;  /* 0x0000008300837308 */ /* 0x000ff00000000800 */
[----:B------:R-:W0:Y:S01]  /*1c9f0*/  MUFU.EX2 R132, R132 ;  /* 0x0000008400847308 */ /* 0x000e220000000800 */
[----:B-1----:R-:W-:-:S07]  /*1ca00*/  FADD.FTZ R3, R129, R4 ;  /* 0x0000000481037221 */ /* 0x002fce0000010000 */
[----:B------:R-:W1:Y:S08]  /*1ca10*/  MUFU.EX2 R134, R134 ;  /* 0x0000008600867308 */ /* 0x000e700000000800 */
[----:B------:R2:W-:Y:S01]  /*1ca20*/  MUFU.EX2 R6, R114 ;  /* 0x0000007200067308 */ /* 0x0005e20000000800 */
[----:B0-----:R-:W-:-:S07]  /*1ca30*/  FADD.FTZ R4, R132, R3 ;  /* 0x0000000384047221 */ /* 0x001fce0000010000 */
[----:B------:R-:W0:Y:S01]  /*1ca40*/  MUFU.EX2 R133, R133 ;  /* 0x0000008500857308 */ /* 0x000e220000000800 */
[----:B--2---:R-:W-:-:S01]  /*1ca50*/  FADD.FTZ R114, R126, R115 ;  /* 0x000000737e727221 */ /* 0x004fc20000010000 */
[----:B------:R-:W-:-:S03]  /*1ca60*/  FFMA.FTZ R115, R2, R119, -R165 ;  /* 0x0000007702737223 */ /* 0x000fc600000108a5 */
[----:B------:R-:W-:-:S03]  /*1ca70*/  FADD.FTZ R119, R127, R114 ;  /* 0x000000727f777221 */ /* 0x000fc60000010000 */
[----:B------:R-:W2:Y:S01]  /*1ca80*/  MUFU.EX2 R135, R135 ;  /* 0x0000008700877308 */ /* 0x000ea20000000800 */
[----:B------:R-:W-:-:S04]  /*1ca90*/  FADD.FTZ R114, R130, R119 ;  /* 0x0000007782727221 */ /* 0x000fc80000010000 */
[----:B------:R-:W-:-:S03]  /*1caa0*/  FADD.FTZ R119, R131, R114 ;  /* 0x0000007283777221 */ /* 0x000fc60000010000 */
[----:B------:R-:W3:Y:S01]  /*1cab0*/  MUFU.EX2 R104, R104 ;  /* 0x0000006800687308 */ /* 0x000ee20000000800 */
[----:B-1----:R-:W-:-:S01]  /*1cac0*/  FADD.FTZ R114, R134, R119 ;  /* 0x0000007786727221 */ /* 0x002fc20000010000 */
[----:B0-----:R-:W-:-:S06]  /*1cad0*/  FADD.FTZ R3, R133, R4 ;  /* 0x0000000485037221 */ /* 0x001fcc0000010000 */
[----:B------:R-:W0:Y:S01]  /*1cae0*/  MUFU.EX2 R106, R106 ;  /* 0x0000006a006a7308 */ /* 0x000e220000000800 */
[----:B--2---:R-:W-:-:S07]  /*1caf0*/  FADD.FTZ R119, R135, R114 ;  /* 0x0000007287777221 */ /* 0x004fce0000010000 */
[----:B------:R-:W1:Y:S01]  /*1cb00*/  MUFU.EX2 R105, R105 ;  /* 0x0000006900697308 */ /* 0x000e620000000800 */
[----:B---3--:R-:W-:-:S07]  /*1cb10*/  FADD.FTZ R4, R104, R3 ;  /* 0x0000000368047221 */ /* 0x008fce0000010000 */
[----:B------:R-:W2:Y:S01]  /*1cb20*/  MUFU.EX2 R107, R107 ;  /* 0x0000006b006b7308 */ /* 0x000ea20000000800 */
[----:B0-----:R-:W-:-:S01]  /*1cb30*/  FADD.FTZ R114, R106, R119 ;  /* 0x000000776a727221 */ /* 0x001fc20000010000 */
[----:B------:R-:W-:Y:S02]  /*1cb40*/  WARPGROUP.DEPBAR.LE gsb0, 0x0 ;  /* 0x00008000000079c5 */ /* 0x000fe40000010000 */
[----:B------:R-:W-:-:S04]  /*1cb50*/  WARPGROUP.ARRIVE ;  /* 0x00000000000079c5 */ /* 0x000fc80000000000 */
[----:B------:R-:W0:Y:S01]  /*1cb60*/  MUFU.EX2 R108, R108 ;  /* 0x0000006c006c7308 */ /* 0x000e220000000800 */
[----:B-1----:R-:W-:-:S01]  /*1cb70*/  FADD.FTZ R3, R105, R4 ;  /* 0x0000000469037221 */ /* 0x002fc20000010000 */
[----:B------:R-:W-:Y:S06]  /*1cb80*/  QGMMA.64x128x32.F32.E4M3.E4M3 R24, R192, gdesc[UR4], R24, gsb0 ;  /* 0x01e00004c0187df3 */ /* 0x000fec0008000818 */
        /* <DEDUP_REMOVED lines=9> */
[----:B0-----:R-:W-:-:S04]  /*1cc20*/  FADD.FTZ R119, R111, R114 ;  /* 0x000000726f777221 */ /* 0x001fc80000010000 */
[----:B------:R-:W-:-:S03]  /*1cc30*/  FADD.FTZ R114, R6, R119 ;  /* 0x0000007706727221 */ /* 0x000fc60000010000 */
        /* <DEDUP_REMOVED lines=13> */
[----:B------:R-:W-:-:S05]  /*1cd10*/  @!P1 LEA R4, R10, R18, 0x3 ;  /* 0x000000120a049211 */ /* 0x000fca00078e18ff */
[----:B------:R-:W-:Y:S01]  /*1cd20*/  @!P1 VIADD R4, R4, 0x29840 ;  /* 0x0002984004049836 */ /* 0x000fe20000000000 */
[----:B------:R-:W0:Y:S01]  /*1cd30*/  MUFU.EX2 R90, R90 ;  /* 0x0000005a005a7308 */ /* 0x000e220000000800 */
[----:B-1----:R-:W-:-:S03]  /*1cd40*/  FADD.FTZ R177, R115, R114 ;  /* 0x0000007273b17221 */ /* 0x002fc60000010000 */
[----:B------:R-:W-:-:S04]  /*1cd50*/  @!P1 PRMT R4, RZ, 0x654, R4 ;  /* 0x00000654ff049816 */ /* 0x000fc80000000004 */
[----:B------:R-:W1:Y:S01]  /*1cd60*/  MUFU.EX2 R89, R89 ;  /* 0x0000005900597308 */ /* 0x000e620000000800 */
[----:B--2---:R-:W-:-:S07]  /*1cd70*/  FADD.FTZ R114, R88, R119 ;  /* 0x0000007758727221 */ /* 0x004fce0000010000 */
[----:B------:R-:W-:Y:S01]  /*1cd80*/  MUFU.EX2 R91, R91 ;  /* 0x0000005b005b7308 */ /* 0x000fe20000000800 */
[----:B0-----:R-:W-:-:S07]  /*1cd90*/  FADD.FTZ R118, R90, R177 ;  /* 0x000000b15a767221 */ /* 0x001fce0000010000 */
[----:B------:R-:W0:Y:S01]  /*1cda0*/  MUFU.EX2 R92, R92 ;  /* 0x0000005c005c7308 */ /* 0x000e220000000800 */
[----:B-1----:R-:W-:-:S07]  /*1cdb0*/  FADD.FTZ R119, R89, R114 ;  /* 0x0000007259777221 */ /* 0x002fce0000010000 */
[----:B------:R-:W1:Y:S08]  /*1cdc0*/  MUFU.EX2 R94, R94 ;  /* 0x0000005e005e7308 */ /* 0x000e700000000800 */
[----:B------:R-:W2:Y:S01]  /*1cdd0*/  MUFU.EX2 R93, R93 ;  /* 0x0000005d005d7308 */ /* 0x000ea20000000800 */
[----:B0-----:R-:W-:-:S07]  /*1cde0*/  FADD.FTZ R114, R92, R119 ;  /* 0x000000775c727221 */ /* 0x001fce0000010000 */
[----:B------:R-:W0:Y:S01]  /*1cdf0*/  MUFU.EX2 R95, R95 ;  /* 0x0000005f005f7308 */ /* 0x000e220000000800 */
[----:B------:R-:W-:Y:S02]  /*1ce00*/  WARPGROUP.DEPBAR.LE gsb0, 0x0 ;  /* 0x00008000000079c5 */ /* 0x000fe40000010000 */
[----:B------:R3:W-:Y:S06]  /*1ce10*/  BAR.ARV R3, 0x100 ;  /* 0x000400030000751d */ /* 0x0007ec0000002000 */
[----:B------:R-:W4:Y:S01]  /*1ce20*/  MUFU.EX2 R96, R96 ;  /* 0x0000006000607308 */ /* 0x000f220000000800 */
[----:B------:R4:W-:Y:S01]  /*1ce30*/  @!P1 SYNCS.ARRIVE.TRANS64.RED.A1T0 RZ, [R4+URZ], RZ ;  /* 0x000000ff04ff99a7 */ /* 0x0009e2000810043f */
[----:B---3--:R-:W-:-:S04]  /*1ce40*/  FADD.FTZ R3, R91, R118 ;  /* 0x000000765b037221 */ /* 0x008fc80000010000 */
[----:B-1----:R-:W-:Y:S01]  /*1ce50*/  FADD.FTZ R118, R94, R3 ;  /* 0x000000035e767221 */ /* 0x002fe20000010000 */
[----:B--2---:R-:W-:-:S01]  /*1ce60*/  FADD.FTZ R3, R93, R114 ;  /* 0x000000725d037221 */ /* 0x004fc20000010000 */
[----:B------:R-:W1:Y:S02]  /*1ce70*/  MUFU.EX2 R98, R98 ;  /* 0x0000006200627308 */ /* 0x000e640000000800 */
[----:B0-----:R-:W-:-:S06]  /*1ce80*/  FADD.FTZ R119, R95, R118 ;  /* 0x000000765f777221 */ /* 0x001fcc0000010000 */
[----:B------:R-:W0:Y:S01]  /*1ce90*/  MUFU.EX2 R97, R97 ;  /* 0x0000006100617308 */ /* 0x000e220000000800 */
[----:B----4-:R-:W-:-:S07]  /*1cea0*/  FADD.FTZ R4, R96, R3 ;  /* 0x0000000360047221 */ /* 0x010fce0000010000 */
[----:B------:R-:W2:Y:S01]  /*1ceb0*/  MUFU.EX2 R99, R99 ;  /* 0x0000006300637308 */ /* 0x000ea20000000800 */
[----:B-1----:R-:W-:-:S07]  /*1cec0*/  FADD.FTZ R114, R98, R119 ;  /* 0x0000007762727221 */ /* 0x002fce0000010000 */
[----:B------:R-:W1:Y:S01]  /*1ced0*/  MUFU.EX2 R100, R100 ;  /* 0x0000006400647308 */ /* 0x000e620000000800 */
[----:B0-----:R-:W-:-:S07]  /*1cee0*/  FADD.FTZ R3, R97, R4 ;  /* 0x0000000461037221 */ /* 0x001fce0000010000 */
[----:B------:R-:W0:Y:S01]  /*1cef0*/  MUFU.EX2 R102, R102 ;  /* 0x0000006600667308 */ /* 0x000e220000000800 */
[----:B--2---:R-:W-:-:S07]  /*1cf00*/  FADD.FTZ R119, R99, R114 ;  /* 0x0000007263777221 */ /* 0x004fce0000010000 */
[----:B------:R-:W2:Y:S01]  /*1cf10*/  MUFU.EX2 R101, R101 ;  /* 0x0000006500657308 */ /* 0x000ea20000000800 */
[----:B-1----:R-:W-:-:S07]  /*1cf20*/  FADD.FTZ R4, R100, R3 ;  /* 0x0000000364047221 */ /* 0x002fce0000010000 */
[----:B------:R-:W1:Y:S01]  /*1cf30*/  MUFU.EX2 R103, R103 ;  /* 0x0000006700677308 */ /* 0x000e620000000800 */
[----:B0-----:R-:W-:-:S01]  /*1cf40*/  FADD.FTZ R119, R102, R119 ;  /* 0x0000007766777221 */ /* 0x001fc20000010000 */
[----:B--2---:R-:W-:-:S03]  /*1cf50*/  FADD.FTZ R3, R101, R4 ;  /* 0x0000000465037221 */ /* 0x004fc60000010000 */
[----:B-1----:R-:W-:Y:S01]  /*1cf60*/  FADD.FTZ R4, R103, R119 ;  /* 0x0000007767047221 */ /* 0x002fe20000010000 */
[----:B------:R-:W-:Y:S06]  /*1cf70*/  @!P0 BRA `(.L_x_581) ;  /* 0x0000000000048947 */ /* 0x000fec0003800000 */
[----:B------:R-:W-:Y:S01]  /*1cf80*/  BPT.TRAP 0x1 ;  /* 0x000000040000795c */ /* 0x000fe20000300000 */
.L_x_581:
[----:B------:R-:W-:Y:S01]  /*1cf90*/  F2FP.SATFINITE.E4M3.F32.PACK_AB_MERGE_C R20, R153, R20, RZ ;  /* 0x000000149914723e */ /* 0x000fe200048070ff */
[----:B------:R-:W-:Y:S01]  /*1cfa0*/  IMAD R9, R9, 0x8, R18 ;  /* 0x0000000809097824 */ /* 0x000fe200078e0212 */
[----:B------:R-:W-:Y:S01]  /*1cfb0*/  ISETP.GT.AND P1, PT, R5, RZ, PT ;  /* 0x000000ff0500720c */ /* 0x000fe20003f24270 */
[-C--:B------:R-:W-:Y:S01]  /*1cfc0*/  FMUL.FTZ R24, R24, R8.reuse ;  /* 0x0000000818187220 */ /* 0x080fe20000410000 */
[----:B------:R-:W-:Y:S01]  /*1cfd0*/  F2FP.SATFINITE.E4M3.F32.PACK_AB_MERGE_C R176, R14, R21, R20 ;  /* 0x000000150eb0723e */ /* 0x000fe20004807014 */
[----:B------:R-:W-:Y:S01]  /*1cfe0*/  IMAD.U32 R14, RZ, RZ, UR37 ;  /* 0x00000025ff0e7e24 */ /* 0x000fe2000f8e00ff */
[----:B------:R-:W-:Y:S01]  /*1cff0*/  IADD3 R9, R9, 0x29860, RZ ;  /* 0x0002986009097810 */ /* 0x000fe20007ffe0ff */
        /* <DEDUP_REMOVED lines=41> */
[----:B------:R-:W-:Y:S01]  /*1d290*/  F2FP.SATFINITE.E4M3.F32.PACK_AB_MERGE_C R191, R7, R6, R12 ;  /* 0x0000000607bf723e */ /* 0x000fe2000480700c */
        /* <DEDUP_REMOVED lines=12> */
[-C--:B------:R-:W-:Y:S01]  /*1d360*/  FMUL.FTZ R26, R26, R15.reuse ;  /* 0x0000000f1a1a7220 */ /* 0x080fe20000410000 */
        /* <DEDUP_REMOVED lines=48> */
[----:B------:R-:W-:Y:S01]  /*1d670*/  VIADD R5, R5, 0xffffffff ;  /* 0xffffffff05057836 */ /* 0x000fe20000000000 */
[----:B------:R-:W-:Y:S01]  /*1d680*/  MOV R8, R175 ;  /* 0x000000af00087202 */ /* 0x000fe20000000f00 */
[----:B------:R-:W-:-:S02]  /*1d690*/  IMAD.MOV.U32 R6, RZ, RZ, R13 ;  /* 0x000000ffff067224 */ /* 0x000fc400078e000d */
[----:B------:R-:W-:Y:S02]  /*1d6a0*/  IMAD.MOV.U32 R7, RZ, RZ, R11 ;  /* 0x000000ffff077224 */ /* 0x000fe400078e000b */
[----:B0-----:R-:W-:Y:S01]  /*1d6b0*/  IMAD.MOV.U32 R9, RZ, RZ, R10 ;  /* 0x000000ffff097224 */ /* 0x001fe200078e000a */
[----:B------:R-:W-:Y:S06]  /*1d6c0*/  @P1 BRA `(.L_x_582) ;  /* 0xffffffcc00741947 */ /* 0x000fec000383ffff */
[----:B------:R-:W-:-:S07]  /*1d6d0*/  IMAD.MOV.U32 R148, RZ, RZ, R10 ;  /* 0x000000ffff947224 */ /* 0x000fce00078e000a */
.L_x_570:
[----:B------:R-:W-:Y:S05]  /*1d6e0*/  WARPSYNC.ALL ;  /* 0x0000000000007948 */ /* 0x000fea0003800000 */
[----:B------:R-:W-:Y:S06]  /*1d6f0*/  BAR.ARV 0x8, 0x120 ;  /* 0x0204800000007b1d */ /* 0x000fec0000002000 */
[----:B------:R-:W-:Y:S05]  /*1d700*/  @!P0 BRA `(.L_x_583) ;  /* 0x0000000000048947 */ /* 0x000fea0003800000 */
[----:B------:R-:W-:Y:S01]  /*1d710*/  BPT.TRAP 0x1 ;  /* 0x000000040000795c */ /* 0x000fe20000300000 */
.L_x_583:
[----:B------:R-:W-:Y:S01]  /*1d720*/  IMAD R21, R148, 0x8, R18 ;  /* 0x0000000894157824 */ /* 0x000fe200078e0212 */
[----:B------:R-:W-:-:S04]  /*1d730*/  SHF.L.U32 R0, R175, 0x1f, RZ ;  /* 0x0000001faf007819 */ /* 0x000fc800000006ff */
[----:B------:R0:W1:Y:S01]  /*1d740*/  SYNCS.PHASECHK.TRANS64.TRYWAIT P1, [R21+URZ+0x29850], R0 ;  /* 0x02985000150075a7 */ /* 0x000062000802017f */
[----:B------:R-:W-:Y:S05]  /*1d750*/  @!P0 BRA `(.L_x_584) ;  /* 0x0000000000048947 */ /* 0x000fea0003800000 */
[----:B------:R-:W-:Y:S01]  /*1d760*/  BPT.TRAP 0x1 ;  /* 0x000000040000795c */ /* 0x000fe20000300000 */
.L_x_584:
[----:B------:R-:W-:-:S04]  /*1d770*/  IADD3 R18, R18, 0x400, RZ ;  /* 0x0000040012127810 */ /* 0x000fc80007ffe0ff */
[----:B------:R-:W-:-:S04]  /*1d780*/  SHF.R.U32.HI R18, RZ, 0x4, R18 ;  /* 0x00000004ff127819 */ /* 0x000fc80000011612 */
[----:B------:R-:W-:-:S04]  /*1d790*/  LOP3.LUT R18, R18, 0x3fff, RZ, 0xc0, !PT ;  /* 0x00003fff12127812 */ /* 0x000fc800078ec0ff */
[----:B------:R-:W-:Y:S01]  /*1d7a0*/  LOP3.LUT R7, R18, 0x10000, RZ, 0xfc, !PT ;  /* 0x0001000012077812 */ /* 0x000fe200078efcff */
[----:B-1----:R-:W-:Y:S06]  /*1d7b0*/  @P1 BRA `(.L_x_585) ;  /* 0x0000000000081947 */ /* 0x002fec0003800000 */
[----:B------:R-:W1:Y:S02]  /*1d7c0*/  SYNCS.PHASECHK.TRANS64.TRYWAIT P1, [R21+URZ+0x29850], R0 ;  /* 0x02985000150075a7 */ /* 0x000e64000802017f */
[----:B-1----:R-:W-:Y:S05]  /*1d7d0*/  @!P1 BRA `(.L_x_586) ;  /* 0x0000009800b09947 */ /* 0x002fea0003800000 */
.L_x_585:
[----:B------:R-:W-:Y:S01]  /*1d7e0*/  IMAD R6, R148, 0x500, R7 ;  /* 0x0000050094067824 */ /* 0x000fe200078e0207 */
[----:B------:R-:W-:Y:S05]  /*1d7f0*/  WARPSYNC.ALL ;  /* 0x0000000000007948 */ /* 0x000fea0003800000 */
[----:B------:R-:W-:Y:S01]  /*1d800*/  IMAD.MOV.U32 R7, RZ, RZ, -0x3ffffff0 ;  /* 0xc0000010ff077424 */ /* 0x000fe200078e00ff */
[C---:B------:R-:W-:Y:S01]  /*1d810*/  R2UR UR6, R6.reuse ;  /* 0x00000000060672ca */ /* 0x040fe200000e0000 */
[----:B------:R-:W-:Y:S01]  /*1d820*/  WARPGROUP.ARRIVE ;  /* 0x00000000000079c5 */ /* 0x000fe20000000000 */
[C---:B------:R-:W-:Y:S01]  /*1d830*/  VIADD R8, R6.reuse, 0x100 ;  /* 0x0000010006087836 */ /* 0x040fe20000000000 */
[----:B------:R-:W-:Y:S01]  /*1d840*/  ULDC.64 UR4, c[0x0][0x9a0] ;  /* 0x0002680000047ab9 */ /* 0x000fe20000000a00 */
[----:B------:R-:W-:Y:S01]  /*1d850*/  R2UR UR7, R7 ;  /* 0x00000000070772ca */ /* 0x000fe200000e0000 */
[----:B------:R-:W-:Y:S01]  /*1d860*/  IMAD.MOV.U32 R9, RZ, RZ, -0x3ffffff0 ;  /* 0xc0000010ff097424 */ /* 0x000fe200078e00ff */
[----:B------:R-:W-:Y:S01]  /*1d870*/  ISETP.NE.U32.AND P1, PT, RZ, UR4, PT ;  /* 0x00000004ff007c0c */ /* 0x000fe2000bf25070 */
[----:B------:R-:W-:Y:S01]  /*1d880*/  VIADD R88, R6, 0x200 ;  /* 0x0000020006587836 */ /* 0x000fe20000000000 */
[----:B------:R-:W-:-:S02]  /*1d890*/  MOV R89, 0xc0000010 ;  /* 0xc000001000597802 */ /* 0x000fc40000000f00 */
[----:B------:R-:W-:-:S07]  /*1d8a0*/  ISETP.NE.AND.EX P1, PT, RZ, UR5, PT, P1 ;  /* 0x00000005ff007c0c */ /* 0x000fce000bf25310 */
[----:B------:R-:W-:Y:S01]  /*1d8b0*/  QGMMA.64x128x32.F32.E4M3.E4M3 R24, R176, gdesc[UR4], R24, gsb0 ;  /* 0x01e00004b0187df3 */ /* 0x000fe20008000818 */
[----:B------:R-:W-:Y:S02]  /*1d8c0*/  R2UR UR6, R8 ;  /* 0x00000000080672ca */ /* 0x000fe400000e0000 */
[----:B------:R-:W-:-:S03]  /*1d8d0*/  R2UR UR7, R9 ;  /* 0x00000000090772ca */ /* 0x000fc600000e0000 */
[----:B------:R-:W0:Y:S01]  /*1d8e0*/  @P1 LDC.64 R8, c[0x0][0x9c8] ;  /* 0x00027200ff081b82 */ /* 0x000e220000000a00 */
[----:B------:R-:W-:-:S07]  /*1d8f0*/  @P1 SHF.R.S32.HI R5, RZ, 0x1f, R206 ;  /* 0x0000001fff051819 */ /* 0x000fce00000114ce */
[----:B------:R-:W2:Y:S01]  /*1d900*/  @P1 LDC.64 R14, c[0x0][0x9d0] ;  /* 0x00027400ff0e1b82 */ /* 0x000ea20000000a00 */
[----:B01----:R-:W-:-:S04]  /*1d910*/  @P1 IMAD R0, R210, R8, RZ ;  /* 0x00000008d2001224 */ /* 0x003fc800078e02ff */
[C---:B------:R-:W-:Y:S02]  /*1d920*/  @P1 IMAD R7, R205.reuse, R9, R0 ;  /* 0x00000009cd071224 */ /* 0x040fe400078e0200 */
[----:B------:R-:W-:-:S04]  /*1d930*/  @P1 IMAD.WIDE.U32 R8, R205, R8, RZ ;  /* 0x00000008cd081225 */ /* 0x000fc800078e00ff */
[-C--:B--2---:R-:W-:Y:S01]  /*1d940*/  @P1 IMAD R5, R5, R14.reuse, RZ ;  /* 0x0000000e05051224 */ /* 0x084fe200078e02ff */
[----:B------:R-:W-:Y:S01]  /*1d950*/  @P1 IADD3 R9, R9, R7, RZ ;  /* 0x0000000709091210 */ /* 0x000fe20007ffe0ff */
[----:B------:R-:W-:Y:S02]  /*1d960*/  IMAD.MOV.U32 R0, RZ, RZ, 0x3f800000 ;  /* 0x3f800000ff007424 */ /* 0x000fe400078e00ff */
[C---:B------:R-:W-:Y:S02]  /*1d970*/  @P1 IMAD R5, R206.reuse, R15, R5 ;  /* 0x0000000fce051224 */ /* 0x040fe400078e0205 */
[----:B------:R-:W-:-:S04]  /*1d980*/  @P1 IMAD.WIDE.U32 R8, R206, R14, R8 ;  /* 0x0000000ece081225 */ /* 0x000fc800078e0008 */
[----:B------:R-:W-:Y:S01]  /*1d990*/  @P1 IMAD.IADD R5, R9, 0x1, R5 ;  /* 0x0000000109051824 */ /* 0x000fe200078e0205 */
[----:B------:R-:W-:-:S04]  /*1d9a0*/  @P1 LEA R14, P2, R8, UR4, 0x2 ;  /* 0x00000004080e1c11 */ /* 0x000fc8000f8410ff */
[----:B------:R-:W-:-:S05]  /*1d9b0*/  @P1 LEA.HI.X R15, R8, UR5, R5, 0x2, P2 ;  /* 0x00000005080f1c11 */ /* 0x000fca00090f1405 */
[----:B------:R0:W2:Y:S01]  /*1d9c0*/  @P1 LDG.E R0, desc[UR54][R14.64] ;  /* 0x000000360e001981 */ /* 0x0000a2000c1e1900 */
[----:B------:R-:W-:Y:S02]  /*1d9d0*/  WARPGROUP.DEPBAR.LE gsb0, 0x0 ;  /* 0x00008000000079c5 */ /* 0x000fe40000010000 */
[----:B------:R-:W-:-:S06]  /*1d9e0*/  WARPGROUP.ARRIVE ;  /* 0x00000000000079c5 */ /* 0x000fcc0000000000 */
[----:B------:R-:W-:Y:S01]  /*1d9f0*/  QGMMA.64x128x32.F32.E4M3.E4M3 R24, R180, gdesc[UR4], R24, gsb0 ;  /* 0x01e00004b4187df3 */ /* 0x000fe20008000818 */
[----:B------:R-:W-:Y:S02]  /*1da00*/  R2UR UR6, R88 ;  /* 0x00000000580672ca */ /* 0x000fe400000e0000 */
[----:B------:R-:W-:Y:S01]  /*1da10*/  R2UR UR7, R89 ;  /* 0x00000000590772ca */ /* 0x000fe200000e0000 */
[----:B------:R-:W-:Y:S02]  /*1da20*/  VIADD R8, R6, 0x300 ;  /* 0x0000030006087836 */ /* 0x000fe40000000000 */
[----:B------:R-:W-:Y:S01]  /*1da30*/  IMAD.MOV.U32 R9, RZ, RZ, -0x3ffffff0 ;  /* 0xc0000010ff097424 */ /* 0x000fe200078e00ff */
[----:B------:R-:W-:Y:S02]  /*1da40*/  WARPGROUP.DEPBAR.LE gsb0, 0x0 ;  /* 0x00008000000079c5 */ /* 0x000fe40000010000 */
[----:B------:R-:W-:-:S07]  /*1da50*/  WARPGROUP.ARRIVE ;  /* 0x00000000000079c5 */ /* 0x000fce0000000000 */
[----:B------:R-:W-:Y:S01]  /*1da60*/  QGMMA.64x128x32.F32.E4M3.E4M3 R24, R184, gdesc[UR4], R24, gsb0 ;  /* 0x01e00004b8187df3 */ /* 0x000fe20008000818 */
[----:B------:R-:W-:Y:S02]  /*1da70*/  R2UR UR6, R8 ;  /* 0x00000000080672ca */ /* 0x000fe400000e0000 */
[----:B------:R-:W-:Y:S01]  /*1da80*/  R2UR UR7, R9 ;  /* 0x00000000090772ca */ /* 0x000fe200000e0000 */
[----:B------:R-:W-:Y:S01]  /*1da90*/  VIADD R6, R6, 0x400 ;  /* 0x0000040006067836 */ /* 0x000fe20000000000 */
[----:B------:R-:W-:Y:S01]  /*1daa0*/  MOV R7, 0xc0000010 ;  /* 0xc000001000077802 */ /* 0x000fe20000000f00 */
[----:B------:R-:W1:Y:S01]  /*1dab0*/  SHFL.BFLY PT, R8, R3, 0x2, 0x1f ;  /* 0x0c401f0003087f89 */ /* 0x000e6200000e0000 */
[----:B------:R-:W-:Y:S02]  /*1dac0*/  WARPGROUP.DEPBAR.LE gsb0, 0x0 ;  /* 0x00008000000079c5 */ /* 0x000fe40000010000 */
[----:B------:R-:W-:-:S07]  /*1dad0*/  WARPGROUP.ARRIVE ;  /* 0x00000000000079c5 */ /* 0x000fce0000000000 */
[----:B------:R-:W-:Y:S01]  /*1dae0*/  QGMMA.64x128x32.F32.E4M3.E4M3 R24, R188, gdesc[UR4], R24, gsb0 ;  /* 0x01e00004bc187df3 */ /* 0x000fe20008000818 */
[----:B------:R-:W-:Y:S02]  /*1daf0*/  R2UR UR6, R6 ;  /* 0x00000000060672ca */ /* 0x000fe400000e0000 */
[----:B------:R-:W-:Y:S02]  /*1db00*/  R2UR UR7, R7 ;  /* 0x00000000070772ca */ /* 0x000fe400000e0000 */
[----:B------:R-:W3:Y:S01]  /*1db10*/  SHFL.BFLY PT, R7, R4, 0x2, 0x1f ;  /* 0x0c401f0004077f89 */ /* 0x000ee200000e0000 */
[----:B-1----:R-:W-:-:S05]  /*1db20*/  FADD.FTZ R8, R8, R3 ;  /* 0x0000000308087221 */ /* 0x002fca0000010000 */
[----:B------:R-:W1:Y:S01]  /*1db30*/  SHFL.BFLY PT, R5, R8, 0x1, 0x1f ;  /* 0x0c201f0008057f89 */ /* 0x000e6200000e0000 */
[----:B---3--:R-:W-:-:S05]  /*1db40*/  FADD.FTZ R7, R7, R4 ;  /* 0x0000000407077221 */ /* 0x008fca0000010000 */
[----:B------:R-:W3:Y:S01]  /*1db50*/  SHFL.BFLY PT, R6, R7, 0x1, 0x1f ;  /* 0x0c201f0007067f89 */ /* 0x000ee200000e0000 */
[----:B-1----:R-:W-:-:S05]  /*1db60*/  FADD.FTZ R9, R8, R5 ;  /* 0x0000000508097221 */ /* 0x002fca0000010000 */
[C---:B------:R-:W-:Y:S01]  /*1db70*/  FSETP.NE.FTZ.AND P1, PT, R9.reuse, RZ, PT ;  /* 0x000000ff0900720b */ /* 0x040fe20003f35000 */
[----:B------:R-:W-:Y:S01]  /*1db80*/  FMUL.FTZ R12, R9, 0.00390625 ;  /* 0x3b800000090c7820 */ /* 0x000fe20000410000 */
[----:B------:R-:W-:-:S04]  /*1db90*/  IMAD.MOV.U32 R3, RZ, RZ, RZ ;  /* 0x000000ffff037224 */ /* 0x000fc800078e00ff */
[----:B------:R-:W-:Y:S01]  /*1dba0*/  FSETP.NE.FTZ.AND P2, PT, R12, RZ, PT ;  /* 0x000000ff0c00720b */ /* 0x000fe20003f55000 */
[----:B---3--:R-:W-:-:S04]  /*1dbb0*/  FADD.FTZ R10, R7, R6 ;  /* 0x00000006070a7221 */ /* 0x008fc80000010000 */
[----:B0-----:R-:W-:Y:S02]  /*1dbc0*/  FMUL.FTZ R14, R10, 0.00390625 ;  /* 0x3b8000000a0e7820 */ /* 0x001fe40000410000 */
[----:B------:R-:W-:Y:S03]  /*1dbd0*/  @P1 MUFU.RCP R3, R9 ;  /* 0x0000000900031308 */ /* 0x000fe60000001000 */
[----:B------:R-:W-:Y:S01]  /*1dbe0*/  FSETP.NE.FTZ.AND P3, PT, R14, RZ, PT ;  /* 0x000000ff0e00720b */ /* 0x000fe20003f75000 */
[----:B------:R-:W-:Y:S02]  /*1dbf0*/  WARPGROUP.DEPBAR.LE gsb0, 0x0 ;  /* 0x00008000000079c5 */ /* 0x000fe40000010000 */
[----:B------:R-:W-:-:S06]  /*1dc00*/  WARPGROUP.ARRIVE ;  /* 0x00000000000079c5 */ /* 0x000fcc0000000000 */
[----:B------:R-:W-:Y:S01]  /*1dc10*/  QGMMA.64x128x32.F32.E4M3.E4M3 R24, R192, gdesc[UR4], R24, gsb0 ;  /* 0x01e00004c0187df3 */ /* 0x000fe20008000818 */
[----:B------:R-:W-:Y:S01]  /*1dc20*/  FSETP.NE.FTZ.AND P1, PT, R10, RZ, PT ;  /* 0x000000ff0a00720b */ /* 0x000fe20003f35000 */
[----:B------:R-:W-:Y:S01]  /*1dc30*/  IMAD.MOV.U32 R7, RZ, RZ, RZ ;  /* 0x000000ffff077224 */ /* 0x000fe200078e00ff */
[----:B------:R-:W0:Y:S08]  /*1dc40*/  @P2 MUFU.LG2 R5, R12 ;  /* 0x0000000c00052308 */ /* 0x000e300000000c00 */
[----:B------:R-:W1:Y:S08]  /*1dc50*/  @P3 MUFU.LG2 R6, R14 ;  /* 0x0000000e00063308 */ /* 0x000e700000000c00 */
[----:B------:R-:W3:Y:S01]  /*1dc60*/  @P1 MUFU.RCP R7, R10 ;  /* 0x0000000a00071308 */ /* 0x000ee20000001000 */
[C---:B------:R-:W-:Y:S01]  /*1dc70*/  @P2 FMUL.FTZ R4, R2.reuse, 0.69314718246459960938 ;  /* 0x3f31721802042820 */ /* 0x040fe20000410000 */
[----:B------:R-:W-:Y:S01]  /*1dc80*/  @P3 FMUL.FTZ R15, R2, 0.69314718246459960938 ;  /* 0x3f317218020f3820 */ /* 0x000fe20000410000 */
[----:B0-----:R-:W-:Y:S01]  /*1dc90*/  @P2 FMUL.FTZ R5, R5, 0.69314718246459960938 ;  /* 0x3f31721805052820 */ /* 0x001fe20000410000 */
[----:B------:R-:W-:Y:S01]  /*1dca0*/  IMAD.MOV.U32 R89, RZ, RZ, -0x800000 ;  /* 0xff800000ff597424 */ /* 0x000fe200078e00ff */
[----:B------:R-:W-:Y:S01]  /*1dcb0*/  MOV R88, 0xff800000 ;  /* 0xff80000000587802 */ /* 0x000fe20000000f00 */
[----:B-1----:R-:W-:Y:S01]  /*1dcc0*/  @P3 FMUL.FTZ R6, R6, 0.69314718246459960938 ;  /* 0x3f31721806063820 */ /* 0x002fe20000410000 */
[----:B------:R-:W-:-:S01]  /*1dcd0*/  @P2 FFMA.FTZ R89, R4, R11, R5 ;  /* 0x0000000b04592223 */ /* 0x000fc20000010005 */
[----:B--2---:R-:W-:-:S02]  /*1dce0*/  FMUL.FTZ R3, R3, R0 ;  /* 0x0000000003037220 */ /* 0x004fc40000410000 */
[----:B------:R-:W-:-:S01]  /*1dcf0*/  @P3 FFMA.FTZ R88, R15, R13, R6 ;  /* 0x0000000d0f583223 */ /* 0x000fc20000010006 */
[----:B---3--:R-:W-:Y:S01]  /*1dd00*/  FMUL.FTZ R2, R7, R0 ;  /* 0x0000000007027220 */ /* 0x008fe20000410000 */
[----:B------:R-:W-:Y:S02]  /*1dd10*/  WARPGROUP.DEPBAR.LE gsb0, 0x0 ;  /* 0x00008000000079c5 */ /* 0x000fe40000010000 */
[----:B------:R-:W-:Y:S05]  /*1dd20*/  @!P0 BRA `(.L_x_587) ;  /* 0x0000000000048947 */ /* 0x000fea0003800000 */
[----:B------:R-:W-:Y:S01]  /*1dd30*/  BPT.TRAP 0x1 ;  /* 0x000000040000795c */ /* 0x000fe20000300000 */
.L_x_587:
[----:B------:R-:W-:Y:S02]  /*1dd40*/  VIADD R0, R21, 0x29860 ;  /* 0x0002986015007836 */ /* 0x000fe40000000000 */
[-C--:B------:R-:W-:Y:S01]  /*1dd50*/  FMUL.FTZ R103, R24, R3.reuse ;  /* 0x0000000318677220 */ /* 0x080fe20000410000 */
[----:B------:R-:W-:Y:S02]  /*1dd60*/  IMAD.U32 R5, RZ, RZ, UR37 ;  /* 0x00000025ff057e24 */ /* 0x000fe4000f8e00ff */
[-C--:B------:R-:W-:Y:S01]  /*1dd70*/  FMUL.FTZ R98, R29, R3.reuse ;  /* 0x000000031d627220 */ /* 0x080fe20000410000 */
[----:B------:R-:W-:Y:S02]  /*1dd80*/  VIADD R148, R148, 0x1 ;  /* 0x0000000194947836 */ /* 0x000fe40000000000 */
[-C--:B------:R-:W-:Y:S01]  /*1dd90*/  FMUL.FTZ R99, R32, R3.reuse ;  /* 0x0000000320637220 */ /* 0x080fe20000410000 */
[-C--:B------:R-:W-:Y:S01]  /*1dda0*/  FMUL.FTZ R97, R33, R3.reuse ;  /* 0x0000000321617220 */ /* 0x080fe20000410000 */
[----:B------:R-:W-:Y:S01]  /*1ddb0*/  PRMT R0, R5, 0x654, R0 ;  /* 0x0000065405007816 */ /* 0x000fe20000000000 */
[-C--:B------:R-:W-:Y:S01]  /*1ddc0*/  FMUL.FTZ R96, R36, R3.reuse ;  /* 0x0000000324607220 */ /* 0x080fe20000410000 */
[----:B------:R-:W-:Y:S01]  /*1ddd0*/  ISETP.NE.AND P1, PT, R148, 0x2, PT ;  /* 0x000000029400780c */ /* 0x000fe20003f25270 */
        /* <DEDUP_REMOVED lines=9> */
[----:B0-----:R-:W-:Y:S01]  /*1de70*/  SEL R0, RZ, 0x1, P1 ;  /* 0x00000001ff007807 */ /* 0x001fe20000800000 */
        /* <DEDUP_REMOVED lines=51> */
[----:B------:R-:W-:Y:S01]  /*1e1b0*/  FMUL.FTZ R87, R87, R2 ;  /* 0x0000000257577220 */ /* 0x000fe20000410000 */
[----:B------:R-:W-:Y:S01]  /*1e1c0*/  LOP3.LUT R175, R175, R0, RZ, 0x3c, !PT ;  /* 0x00000000afaf7212 */ /* 0x000fe200078e3cff */
[----:B------:R-:W-:Y:S01]  /*1e1d0*/  UIADD3 UR43, UR43, 0x1, URZ ;  /* 0x000000012b2b7890 */ /* 0x000fe2000fffe03f */
[----:B------:R-:W-:-:S11]  /*1e1e0*/  SEL R148, R148, RZ, P1 ;  /* 0x000000ff94947207 */ /* 0x000fd60000800000 */
.L_x_524:
[----:B------:R-:W-:Y:S05]  /*1e1f0*/  WARPSYNC.ALL ;  /* 0x0000000000007948 */ /* 0x000fea0003800000 */
[----:B------:R-:W0:Y:S08]  /*1e200*/  S2UR UR37, SR_CgaCtaId ;  /* 0x00000000002579c3 */ /* 0x000e300000008800 */
[----:B------:R-:W-:Y:S06]  /*1e210*/  BAR.SYNC.DEFER_BLOCKING 0x5, 0x180 ;  /* 0x0146000000007b1d */ /* 0x000fec0000010000 */
[----:B------:R-:W-:Y:S01]  /*1e220*/  UMOV UR4, 0x400 ;  /* 0x0000040000047882 */ /* 0x000fe20000000000 */
[----:B------:R-:W-:Y:S01]  /*1e230*/  BSSY B0, `(.L_x_588) ;  /* 0x0000242000007945 */ /* 0x000fe20003800000 */
[----:B0-----:R-:W-:-:S06]  /*1e240*/  ULEA UR4, UR37, UR4, 0x18 ;  /* 0x0000000425047291 */ /* 0x001fcc000f8ec03f */
[----:B------:R-:W-:-:S05]  /*1e250*/  MOV R18, UR4 ;  /* 0x0000000400127c02 */ /* 0x000fca0008000f00 */
[----:B------:R0:W1:Y:S01]  /*1e260*/  LDS.128 R144, [R18+0x298d0] ;  /* 0x0298d00012907984 */ /* 0x0000620000000c00 */
[----:B------:R-:W-:Y:S06]  /*1e270*/  BAR.ARV 0x4, 0x180 ;  /* 0x0106000000007b1d */ /* 0x000fec0000002000 */
[----:B------:R-:W-:Y:S05]  /*1e280*/  @P0 BRA `(.L_x_589) ;  /* 0x0000001800740947 */ /* 0x000fea0003800000 */
[----:B------:R-:W2:Y:S01]  /*1e290*/  S2R R54, SR_TID.X ;  /* 0x0000000000367919 */ /* 0x000ea20000002100 */
[----:B------:R-:W-:Y:S01]  /*1e2a0*/  ULDC.64 UR4, c[0x4][0x40] ;  /* 0x0100100000047ab9 */ /* 0x000fe20000000a00 */
[----:B--2---:R-:W-:-:S05]  /*1e2b0*/  IMAD.SHL.U32 R0, R54, 0x4, RZ ;  /* 0x0000000436007824 */ /* 0x004fca00078e00ff */
[----:B------:R-:W-:-:S04]  /*1e2c0*/  LOP3.LUT R0, R0, 0xc, RZ, 0xc0, !PT ;  /* 0x0000000c00007812 */ /* 0x000fc800078ec0ff */
[----:B------:R-:W-:-:S05]  /*1e2d0*/  IADD3 R2, P0, R0, UR4, RZ ;  /* 0x0000000400027c10 */ /* 0x000fca000ff1e0ff */
[----:B------:R-:W-:-:S05]  /*1e2e0*/  IMAD.X R3, RZ, RZ, UR5, P0 ;  /* 0x00000005ff037e24 */ /* 0x000fca00080e06ff */
[----:B------:R2:W3:Y:S01]  /*1e2f0*/  LDG.E.CONSTANT R0, desc[UR54][R2.64] ;  /* 0x0000003602007981 */ /* 0x0004e2000c1e9900 */
[----:B------:R-:W-:Y:S01]  /*1e300*/  F2FP.BF16.F32.PACK_AB R68, R61, R68 ;  /* 0x000000443d44723e */ /* 0x000fe200000010ff */
[----:B------:R-:W-:Y:S01]  /*1e310*/  UMOV UR4, 0xffffffff ;  /* 0xffffffff00047882 */ /* 0x000fe20000000000 */
[----:B------:R-:W-:Y:S01]  /*1e320*/  F2FP.BF16.F32.PACK_AB R50, R53, R60 ;  /* 0x0000003c3532723e */ /* 0x000fe200000010ff */
[----:B------:R-:W4:Y:S01]  /*1e330*/  S2R R63, SR_SWINHI ;  /* 0x00000000003f7919 */ /* 0x000f220000002f00 */
[----:B------:R-:W-:Y:S02]  /*1e340*/  F2FP.BF16.F32.PACK_AB R46, R43, R46 ;  /* 0x0000002e2b2e723e */ /* 0x000fe400000010ff */
[----:B------:R-:W-:Y:S02]  /*1e350*/  F2FP.BF16.F32.PACK_AB R43, R4, R5 ;  /* 0x00000005042b723e */ /* 0x000fe400000010ff */
[----:B------:R-:W-:Y:S02]  /*1e360*/  F2FP.BF16.F32.PACK_AB R37, R36, R37 ;  /* 0x000000252425723e */ /* 0x000fe400000010ff */
[----:B------:R-:W-:-:S02]  /*1e370*/  F2FP.BF16.F32.PACK_AB R77, R9, R10 ;  /* 0x0000000a094d723e */ /* 0x000fc400000010ff */
[----:B------:R-:W-:Y:S02]  /*1e380*/  F2FP.BF16.F32.PACK_AB R36, R7, R8 ;  /* 0x000000080724723e */ /* 0x000fe400000010ff */
[----:B------:R-:W-:Y:S02]  /*1e390*/  F2FP.BF16.F32.PACK_AB R59, R39, R42 ;  /* 0x0000002a273b723e */ /* 0x000fe400000010ff */
        /* <DEDUP_REMOVED lines=10> */
[----:B------:R-:W-:Y:S02]  /*1e440*/  MOV R60, R18 ;  /* 0x00000012003c7202 */ /* 0x000fe40000000f00 */
[----:B----4-:R-:W-:Y:S02]  /*1e450*/  MOV R61, R63 ;  /* 0x0000003f003d7202 */ /* 0x010fe40000000f00 */
[----:B--2---:R-:W-:Y:S02]  /*1e460*/  LOP3.LUT P0, R2, R54, 0x3, RZ, 0xc0, !PT ;  /* 0x0000000336027812 */ /* 0x004fe4000780c0ff */
[----:B------:R-:W-:Y:S01]  /*1e470*/  F2FP.BF16.F32.PACK_AB R100, R100, R103 ;  /* 0x000000676464723e */ /* 0x000fe200000010ff */
[----:B------:R-:W-:Y:S01]  /*1e480*/  IMAD.WIDE R4, R234, 0x2, R60 ;  /* 0x00000002ea047825 */ /* 0x000fe200078e023c */
[----:B------:R-:W-:Y:S02]  /*1e490*/  F2FP.BF16.F32.PACK_AB R101, R98, R101 ;  /* 0x000000656265723e */ /* 0x000fe400000010ff */
[----:B------:R-:W-:-:S02]  /*1e4a0*/  ISETP.EQ.OR P0, PT, R2, 0x3, !P0 ;  /* 0x000000030200780c */ /* 0x000fc40004702670 */
[C---:B------:R-:W-:Y:S02]  /*1e4b0*/  IADD3 R9, P1, R4.reuse, 0x4040, RZ ;  /* 0x0000404004097810 */ /* 0x040fe40007f3e0ff */
[C---:B------:R-:W-:Y:S02]  /*1e4c0*/  IADD3 R7, P5, R4.reuse, 0x4060, RZ ;  /* 0x0000406004077810 */ /* 0x040fe40007fbe0ff */
[----:B------:R-:W-:Y:S02]  /*1e4d0*/  LOP3.LUT R8, R9, 0x380, RZ, 0xc0, !PT ;  /* 0x0000038009087812 */ /* 0x000fe400078ec0ff */
[----:B------:R-:W-:Y:S02]  /*1e4e0*/  LOP3.LUT R6, R7, 0x380, RZ, 0xc0, !PT ;  /* 0x0000038007067812 */ /* 0x000fe400078ec0ff */
[----:B------:R-:W-:Y:S02]  /*1e4f0*/  IADD3 R15, P3, R4, 0x4000, RZ ;  /* 0x00004000040f7810 */ /* 0x000fe40007f7e0ff */
[----:B------:R-:W-:-:S02]  /*1e500*/  SHF.R.U64 R8, R8, 0x3, RZ ;  /* 0x0000000308087819 */ /* 0x000fc400000012ff */
[----:B------:R-:W-:Y:S02]  /*1e510*/  SHF.R.U64 R6, R6, 0x3, RZ ;  /* 0x0000000306067819 */ /* 0x000fe400000012ff */
[----:B------:R-:W-:Y:S02]  /*1e520*/  LOP3.LUT R14, R15, 0x380, RZ, 0xc0, !PT ;  /* 0x000003800f0e7812 */ /* 0x000fe400078ec0ff */
[----:B------:R-:W-:Y:S02]  /*1e530*/  LOP3.LUT R8, R8, R9, RZ, 0x3c, !PT ;  /* 0x0000000908087212 */ /* 0x000fe400078e3cff */
[----:B------:R-:W-:Y:S01]  /*1e540*/  LOP3.LUT R6, R6, R7, RZ, 0x3c, !PT ;  /* 0x0000000706067212 */ /* 0x000fe200078e3cff */
[----:B------:R-:W-:Y:S01]  /*1e550*/  IMAD.X R7, RZ, RZ, R5, P5 ;  /* 0x000000ffff077224 */ /* 0x000fe200028e0605 */
[----:B------:R-:W-:Y:S02]  /*1e560*/  SHF.R.U64 R14, R14, 0x3, RZ ;  /* 0x000000030e0e7819 */ /* 0x000fe400000012ff */
[----:B------:R-:W-:-:S02]  /*1e570*/  IADD3.X R9, RZ, R5, RZ, P1, !PT ;  /* 0x00000005ff097210 */ /* 0x000fc40000ffe4ff */
[C---:B------:R-:W-:Y:S02]  /*1e580*/  IADD3 R11, P2, R4.reuse, 0x4020, RZ ;  /* 0x00004020040b7810 */ /* 0x040fe40007f5e0ff */
[C---:B------:R-:W-:Y:S02]  /*1e590*/  IADD3 R21, P4, R4.reuse, 0x60, RZ ;  /* 0x0000006004157810 */ /* 0x040fe40007f9e0ff */
[C---:B------:R-:W-:Y:S02]  /*1e5a0*/  IADD3 R27, P1, R4.reuse, 0x20, RZ ;  /* 0x00000020041b7810 */ /* 0x040fe40007f3e0ff */
[----:B------:R-:W-:Y:S02]  /*1e5b0*/  IADD3 R25, P5, R4, 0x40, RZ ;  /* 0x0000004004197810 */ /* 0x000fe40007fbe0ff */
[----:B------:R-:W-:Y:S02]  /*1e5c0*/  LOP3.LUT R14, R14, R15, RZ, 0x3c, !PT ;  /* 0x0000000f0e0e7212 */ /* 0x000fe400078e3cff */
[----:B------:R-:W-:-:S02]  /*1e5d0*/  LOP3.LUT R10, R11, 0x380, RZ, 0xc0, !PT ;  /* 0x000003800b0a7812 */ /* 0x000fc400078ec0ff */
[----:B------:R-:W-:Y:S02]  /*1e5e0*/  LOP3.LUT R20, R21, 0x380, RZ, 0xc0, !PT ;  /* 0x0000038015147812 */ /* 0x000fe400078ec0ff */
[----:B------:R-:W-:Y:S02]  /*1e5f0*/  LOP3.LUT R26, R27, 0x380, RZ, 0xc0, !PT ;  /* 0x000003801b1a7812 */ /* 0x000fe400078ec0ff */
[----:B------:R-:W-:Y:S02]  /*1e600*/  LOP3.LUT R15, R4, 0x380, RZ, 0xc0, !PT ;  /* 0x00000380040f7812 */ /* 0x000fe400078ec0ff */
[----:B------:R-:W-:Y:S02]  /*1e610*/  LOP3.LUT R24, R25, 0x380, RZ, 0xc0, !PT ;  /* 0x0000038019187812 */ /* 0x000fe400078ec0ff */
[----:B------:R-:W-:Y:S02]  /*1e620*/  SHF.R.U64 R10, R10, 0x3, RZ ;  /* 0x000000030a0a7819 */ /* 0x000fe400000012ff */
[----:B------:R-:W-:-:S02]  /*1e630*/  SHF.R.U64 R20, R20, 0x3, RZ ;  /* 0x0000000314147819 */ /* 0x000fc400000012ff */
[----:B------:R-:W-:Y:S02]  /*1e640*/  SHF.R.U64 R26, R26, 0x3, RZ ;  /* 0x000000031a1a7819 */ /* 0x000fe400000012ff */
[----:B------:R-:W-:Y:S02]  /*1e650*/  SHF.R.U64 R15, R15, 0x3, RZ ;  /* 0x000000030f0f7819 */ /* 0x000fe400000012ff */
[----:B------:R-:W-:Y:S02]  /*1e660*/  SHF.R.U64 R24, R24, 0x3, RZ ;  /* 0x0000000318187819 */ /* 0x000fe400000012ff */
        /* <DEDUP_REMOVED lines=8> */
[----:B------:R-:W-:-:S02]  /*1e6f0*/  LOP3.LUT R24, R24, R25, RZ, 0x3c, !PT ;  /* 0x0000001918187212 */ /* 0x000fc400078e3cff */
[----:B------:R-:W-:Y:S02]  /*1e700*/  IADD3.X R25, RZ, R5, RZ, P5, !PT ;  /* 0x00000005ff197210 */ /* 0x000fe40002ffe4ff */
        /* <DEDUP_REMOVED lines=12> */
[----:B------:R-:W-:Y:S02]  /*1e7d0*/  SEL R13, R100, R101, P0 ;  /* 0x00000065640d7207 */ /* 0x000fe40000000000 */
[----:B------:R-:W-:Y:S02]  /*1e7e0*/  SEL R3, R101, R100, P0 ;  /* 0x0000006465037207 */ /* 0x000fe40000000000 */
[----:B------:R-:W-:Y:S02]  /*1e7f0*/  MOV R79, R4 ;  /* 0x00000004004f7202 */ /* 0x000fe40000000f00 */
[----:B------:R-:W-:Y:S02]  /*1e800*/  MOV R64, R6 ;  /* 0x0000000600407202 */ /* 0x000fe40000000f00 */
[----:B------:R-:W-:-:S02]  /*1e810*/  MOV R66, R8 ;  /* 0x0000000800427202 */ /* 0x000fc40000000f00 */
[----:B------:R-:W-:Y:S02]  /*1e820*/  MOV R70, R10 ;  /* 0x0000000a00467202 */ /* 0x000fe40000000f00 */
[----:B------:R-:W-:Y:S02]  /*1e830*/  MOV R72, R14 ;  /* 0x0000000e00487202 */ /* 0x000fe40000000f00 */
[----:B------:R-:W-:Y:S02]  /*1e840*/  MOV R74, R20 ;  /* 0x00000014004a7202 */ /* 0x000fe40000000f00 */
[----:B------:R-:W-:Y:S02]  /*1e850*/  MOV R76, R24 ;  /* 0x00000018004c7202 */ /* 0x000fe40000000f00 */
[----:B------:R-:W-:Y:S02]  /*1e860*/  MOV R78, R26 ;  /* 0x0000001a004e7202 */ /* 0x000fe40000000f00 */
[----:B---3--:R-:W-:Y:S01]  /*1e870*/  LOP3.LUT R2, R0, 0x2, RZ, 0x3c, !PT ;  /* 0x0000000200027812 */ /* 0x008fe200078e3cff */
[----:B------:R-:W-:Y:S06]  /*1e880*/  BRA.DIV UR4, `(.L_x_590) ;  /* 0x0000008a04987947 */ /* 0x000fec000b800000 */
[----:B------:R-:W-:Y:S01]  /*1e890*/  SEL R25, R48, R45, P0 ;  /* 0x0000002d30197207 */ /* 0x000fe20000000000 */
[----:B------:R-:W-:Y:S01]  /*1e8a0*/  SHFL.IDX PT, R6, R13, R0, 0x1c1f ;  /* 0x001c1f000d067589 */ /* 0x000fe200000e0000 */
[----:B------:R-:W-:Y:S02]  /*1e8b0*/  SEL R27, R45, R48, P0 ;  /* 0x000000302d1b7207 */ /* 0x000fe40000000000 */
[----:B------:R-:W-:Y:S01]  /*1e8c0*/  SEL R33, R32, R35, P0 ;  /* 0x0000002320217207 */ /* 0x000fe20000000000 */
[----:B------:R-:W-:Y:S01]  /*1e8d0*/  SHFL.IDX PT, R3, R3, R2, 0x1c1f ;  /* 0x001c1f0203037589 */ /* 0x000fe200000e0000 */
[----:B------:R-:W-:Y:S02]  /*1e8e0*/  SEL R7, R97, R96, P0 ;  /* 0x0000006061077207 */ /* 0x000fe40000000000 */
[----:B------:R-:W-:Y:S01]  /*1e8f0*/  SEL R29, R40, R37, P0 ;  /* 0x00000025281d7207 */ /* 0x000fe20000000000 */
[----:B------:R-:W-:Y:S01]  /*1e900*/  SHFL.IDX PT, R27, R27, R2, 0x1c1f ;  /* 0x001c1f021b1b7589 */ /* 0x000fe200000e0000 */
[----:B------:R-:W-:-:S02]  /*1e910*/  SEL R31, R37, R40, P0 ;  /* 0x00000028251f7207 */ /* 0x000fc40000000000 */
        /* <DEDUP_REMOVED lines=10> */
[----:B------:R-:W2:Y:S01]  /*1e9c0*/  SHFL.IDX PT, R10, R5, R0, 0x1c1f ;  /* 0x001c1f00050a7589 */ /* 0x000ea200000e0000 */
[----:B------:R-:W-:Y:S02]  /*1e9d0*/  SEL R65, R67, R38, P0 ;  /* 0x0000002643417207 */ /* 0x000fe40000000000 */
[----:B------:R-:W-:Y:S01]  /*1e9e0*/  SEL R9, R92, R93, P0 ;  /* 0x0000005d5c097207 */ /* 0x000fe20000000000 */
[----:B------:R-:W3:Y:S01]  /*1e9f0*/  SHFL.IDX PT, R38, R33, R0, 0x1c1f ;  /* 0x001c1f0021267589 */ /* 0x000ee200000e0000 */
[----:B------:R-:W-:Y:S02]  /*1ea00*/  SEL R39, R28, R39, P0 ;  /* 0x000000271c277207 */ /* 0x000fe40000000000 */
[----:B------:R-:W-:Y:S01]  /*1ea10*/  SEL R41, R43, R36, P0 ;  /* 0x000000242b297207 */ /* 0x000fe20000000000 */
[----:B------:R-:W-:Y:S01]  /*1ea20*/  SHFL.IDX PT, R26, R9, R0, 0x1c1f ;  /* 0x001c1f00091a7589 */ /* 0x000fe200000e0000 */
[----:B------:R-:W-:-:S02]  /*1ea30*/  SEL R49, R51, R50, P0 ;  /* 0x0000003233317207 */ /* 0x000fc40000000000 */
[----:B------:R-:W-:Y:S01]  /*1ea40*/  SEL R53, R55, R52, P0 ;  /* 0x0000003437357207 */ /* 0x000fe20000000000 */
[----:B------:R-:W4:Y:S01]  /*1ea50*/  SHFL.IDX PT, R21, R21, R2, 0x1c1f ;  /* 0x001c1f0215157589 */ /* 0x000f2200000e0000 */
[----:B------:R-:W-:Y:S02]  /*1ea60*/  SEL R57, R46, R59, P0 ;  /* 0x0000003b2e397207 */ /* 0x000fe40000000000 */
[----:B------:R-:W-:Y:S01]  /*1ea70*/  SEL R67, R30, R69, P0 ;  /* 0x000000451e437207 */ /* 0x000fe20000000000 */
[----:B------:R-:W-:Y:S01]  /*1ea80*/  SHFL.IDX PT, R37, R37, R0, 0x1c1f ;  /* 0x001c1f0025257589 */ /* 0x000fe200000e0000 */
[----:B------:R-:W-:Y:S02]  /*1ea90*/  SEL R71, R73, R34, P0 ;  /* 0x0000002249477207 */ /* 0x000fe40000000000 */
[----:B------:R-:W-:Y:S01]  /*1eaa0*/  SEL R43, R36, R43, P0 ;  /* 0x0000002b242b7207 */ /* 0x000fe20000000000 */
[----:B------:R-:W0:Y:S01]  /*1eab0*/  SHFL.IDX PT, R20, R39, R2, 0x1c1f ;  /* 0x001c1f0227147589 */ /* 0x000e2200000e0000 */
[----:B------:R-:W-:-:S02]  /*1eac0*/  SEL R51, R50, R51, P0 ;  /* 0x0000003332337207 */ /* 0x000fc40000000000 */
[----:B------:R-:W-:Y:S01]  /*1ead0*/  SEL R55, R52, R55, P0 ;  /* 0x0000003734377207 */ /* 0x000fe20000000000 */
[----:B------:R-:W-:Y:S01]  /*1eae0*/  SHFL.IDX PT, R41, R41, R0, 0x1c1f ;  /* 0x001c1f0029297589 */ /* 0x000fe200000e0000 */
[----:B------:R-:W-:Y:S02]  /*1eaf0*/  SEL R59, R59, R46, P0 ;  /* 0x0000002e3b3b7207 */ /* 0x000fe40000000000 */
[----:B------:R-:W-:Y:S01]  /*1eb00*/  SEL R69, R69, R30, P0 ;  /* 0x0000001e45457207 */ /* 0x000fe20000000000 */
[----:B------:R-:W1:Y:S01]  /*1eb10*/  SHFL.IDX PT, R40, R43, R2, 0x1c1f ;  /* 0x001c1f022b287589 */ /* 0x000e6200000e0000 */
[----:B------:R-:W-:Y:S02]  /*1eb20*/  SEL R73, R34, R73, P0 ;  /* 0x0000004922497207 */ /* 0x000fe40000000000 */
[----:B------:R-:W-:Y:S01]  /*1eb30*/  SEL R75, R77, R42, P0 ;  /* 0x0000002a4d4b7207 */ /* 0x000fe20000000000 */
[----:B------:R-:W1:Y:S01]  /*1eb40*/  SHFL.IDX PT, R30, R25, R0, 0x1c1f ;  /* 0x001c1f00191e7589 */ /* 0x000e6200000e0000 */
[----:B------:R-:W-:-:S02]  /*1eb50*/  SEL R77, R42, R77, P0 ;  /* 0x0000004d2a4d7207 */ /* 0x000fc40000000000 */
[----:B--2---:R-:W-:Y:S01]  /*1eb60*/  SEL R8, R10, R7, P0 ;  /* 0x000000070a087207 */ /* 0x004fe20000000000 */
[----:B------:R-:W2:Y:S01]  /*1eb70*/  SHFL.IDX PT, R34, R29, R0, 0x1c1f ;  /* 0x001c1f001d227589 */ /* 0x000ea200000e0000 */
[----:B---3--:R-:W-:Y:S02]  /*1eb80*/  SEL R36, R38, R35, P0 ;  /* 0x0000002326247207 */ /* 0x008fe40000000000 */
[----:B------:R-:W-:Y:S01]  /*1eb90*/  SEL R4, R6, R3, P0 ;  /* 0x0000000306047207 */ /* 0x000fe20000000000 */
[----:B------:R-:W-:Y:S01]  /*1eba0*/  SHFL.IDX PT, R45, R45, R0, 0x1c1f ;  /* 0x001c1f002d2d7589 */ /* 0x000fe200000e0000 */
[----:B------:R-:W-:Y:S02]  /*1ebb0*/  SEL R10, R7, R10, P0 ;  /* 0x0000000a070a7207 */ /* 0x000fe40000000000 */
[----:B----4-:R-:W-:Y:S01]  /*1ebc0*/  SEL R24, R26, R21, P0 ;  /* 0x000000151a187207 */ /* 0x010fe20000000000 */
[----:B------:R-:W-:Y:S01]  /*1ebd0*/  SHFL.IDX PT, R49, R49, R0, 0x1c1f ;  /* 0x001c1f0031317589 */ /* 0x000fe200000e0000 */
[----:B------:R-:W-:-:S02]  /*1ebe0*/  SEL R38, R35, R38, P0 ;  /* 0x0000002623267207 */ /* 0x000fc40000000000 */
[----:B0-----:R-:W-:Y:S01]  /*1ebf0*/  SEL R12, R37, R20, P0 ;  /* 0x00000014250c7207 */ /* 0x001fe20000000000 */
[----:B------:R-:W-:Y:S01]  /*1ec00*/  SHFL.IDX PT, R53, R53, R0, 0x1c1f ;  /* 0x001c1f0035357589 */ /* 0x000fe200000e0000 */
[----:B------:R-:W-:Y:S01]  /*1ec10*/  SEL R14, R20, R37, P0 ;  /* 0x00000025140e7207 */ /* 0x000fe20000000000 */
[----:B------:R-:W-:Y:S01]  /*1ec20*/  IMAD.MOV.U32 R20, RZ, RZ, RZ ;  /* 0x000000ffff147224 */ /* 0x000fe200078e00ff */
[----:B------:R-:W-:Y:S01]  /*1ec30*/  SEL R6, R3, R6, P0 ;  /* 0x0000000603067207 */ /* 0x000fe20000000000 */
[----:B------:R-:W-:Y:S01]  /*1ec40*/  SHFL.IDX PT, R57, R57, R0, 0x1c1f ;  /* 0x001c1f0039397589 */ /* 0x000fe200000e0000 */
[----:B------:R-:W-:Y:S02]  /*1ec50*/  SEL R26, R21, R26, P0 ;  /* 0x0000001a151a7207 */ /* 0x000fe40000000000 */
[----:B-1----:R-:W-:Y:S01]  /*1ec60*/  SEL R44, R41, R40, P0 ;  /* 0x00000028292c7207 */ /* 0x002fe20000000000 */
[----:B------:R-:W-:Y:S01]  /*1ec70*/  SHFL.IDX PT, R63, R63, R0, 0x1c1f ;  /* 0x001c1f003f3f7589 */ /* 0x000fe200000e0000 */
[----:B------:R-:W-:-:S02]  /*1ec80*/  SEL R28, R30, R27, P0 ;  /* 0x0000001b1e1c7207 */ /* 0x000fc40000000000 */
[----:B------:R-:W-:Y:S01]  /*1ec90*/  SEL R30, R27, R30, P0 ;  /* 0x0000001e1b1e7207 */ /* 0x000fe20000000000 */
[----:B------:R-:W-:Y:S01]  /*1eca0*/  SHFL.IDX PT, R67, R67, R0, 0x1c1f ;  /* 0x001c1f0043437589 */ /* 0x000fe200000e0000 */
[----:B--2---:R-:W-:Y:S02]  /*1ecb0*/  SEL R32, R34, R31, P0 ;  /* 0x0000001f22207207 */ /* 0x004fe40000000000 */
[----:B------:R-:W-:Y:S01]  /*1ecc0*/  SEL R34, R31, R34, P0 ;  /* 0x000000221f227207 */ /* 0x000fe20000000000 */
[----:B------:R-:W-:Y:S01]  /*1ecd0*/  SHFL.IDX PT, R71, R71, R0, 0x1c1f ;  /* 0x001c1f0047477589 */ /* 0x000fe200000e0000 */
[----:B------:R-:W-:-:S03]  /*1ece0*/  SEL R46, R40, R41, P0 ;  /* 0x00000029282e7207 */ /* 0x000fc60000000000 */
[----:B------:R-:W0:Y:S04]  /*1ecf0*/  SHFL.IDX PT, R42, R47, R2, 0x1c1f ;  /* 0x001c1f022f2a7589 */ /* 0x000e2800000e0000 */
[----:B------:R-:W1:Y:S04]  /*1ed00*/  SHFL.IDX PT, R48, R51, R2, 0x1c1f ;  /* 0x001c1f0233307589 */ /* 0x000e6800000e0000 */
[----:B------:R-:W2:Y:S04]  /*1ed10*/  SHFL.IDX PT, R50, R55, R2, 0x1c1f ;  /* 0x001c1f0237327589 */ /* 0x000ea800000e0000 */
[----:B------:R-:W3:Y:S04]  /*1ed20*/  SHFL.IDX PT, R52, R59, R2, 0x1c1f ;  /* 0x001c1f023b347589 */ /* 0x000ee800000e0000 */
[----:B------:R-:W4:Y:S04]  /*1ed30*/  SHFL.IDX PT, R54, R65, R2, 0x1c1f ;  /* 0x001c1f0241367589 */ /* 0x000f2800000e0000 */
[----:B------:R-:W4:Y:S04]  /*1ed40*/  SHFL.IDX PT, R56, R69, R2, 0x1c1f ;  /* 0x001c1f0245387589 */ /* 0x000f2800000e0000 */
[----:B------:R-:W4:Y:S01]  /*1ed50*/  SHFL.IDX PT, R58, R73, R2, 0x1c1f ;  /* 0x001c1f02493a7589 */ /* 0x000f2200000e0000 */
[----:B0-----:R-:W-:-:S02]  /*1ed60*/  SEL R5, R45, R42, P0 ;  /* 0x0000002a2d057207 */ /* 0x001fc40000000000 */
[----:B------:R-:W-:Y:S01]  /*1ed70*/  SEL R7, R42, R45, P0 ;  /* 0x0000002d2a077207 */ /* 0x000fe20000000000 */
[----:B------:R0:W0:Y:S01]  /*1ed80*/  SHFL.IDX PT, R75, R75, R0, 0x1c1f ;  /* 0x001c1f004b4b7589 */ /* 0x00002200000e0000 */
[----:B-1----:R-:W-:Y:S02]  /*1ed90*/  SEL R9, R49, R48, P0 ;  /* 0x0000003031097207 */ /* 0x002fe40000000000 */
[----:B------:R-:W-:Y:S01]  /*1eda0*/  SEL R11, R48, R49, P0 ;  /* 0x00000031300b7207 */ /* 0x000fe20000000000 */
[----:B------:R1:W0:Y:S01]  /*1edb0*/  SHFL.IDX PT, R62, R77, R2, 0x1c1f ;  /* 0x001c1f024d3e7589 */ /* 0x00022200000e0000 */
[----:B--2---:R-:W-:Y:S02]  /*1edc0*/  SEL R25, R53, R50, P0 ;  /* 0x0000003235197207 */ /* 0x004fe40000000000 */
[----:B------:R-:W-:Y:S02]  /*1edd0*/  SEL R27, R50, R53, P0 ;  /* 0x00000035321b7207 */ /* 0x000fe40000000000 */
[----:B---3--:R-:W-:-:S02]  /*1ede0*/  SEL R29, R57, R52, P0 ;  /* 0x00000034391d7207 */ /* 0x008fc40000000000 */
[----:B------:R-:W-:Y:S02]  /*1edf0*/  SEL R31, R52, R57, P0 ;  /* 0x00000039341f7207 */ /* 0x000fe40000000000 */
[----:B----4-:R-:W-:Y:S02]  /*1ee00*/  SEL R33, R63, R54, P0 ;  /* 0x000000363f217207 */ /* 0x010fe40000000000 */
[----:B------:R-:W-:Y:S02]  /*1ee10*/  SEL R35, R54, R63, P0 ;  /* 0x0000003f36237207 */ /* 0x000fe40000000000 */
[----:B------:R-:W-:Y:S02]  /*1ee20*/  SEL R37, R67, R56, P0 ;  /* 0x0000003843257207 */ /* 0x000fe40000000000 */
[----:B------:R-:W-:Y:S02]  /*1ee30*/  SEL R39, R56, R67, P0 ;  /* 0x0000004338277207 */ /* 0x000fe40000000000 */
[----:B------:R-:W-:-:S02]  /*1ee40*/  SEL R13, R71, R58, P0 ;  /* 0x0000003a470d7207 */ /* 0x000fc40000000000 */
[----:B-1----:R-:W-:-:S07]  /*1ee50*/  SEL R15, R58, R71, P0 ;  /* 0x000000473a0f7207 */ /* 0x002fce0000000000 */
.L_x_801:
[----:B------:R-:W-:Y:S05]  /*1ee60*/  WARPSYNC.ALL ;  /* 0x0000000000007948 */ /* 0x000fea0003800000 */
[----:B------:R-:W-:Y:S01]  /*1ee70*/  BAR.SYNC.DEFER_BLOCKING 0x1, 0x100 ;  /* 0x0044000000007b1d */ /* 0x000fe20000010000 */
[----:B0-----:R-:W-:Y:S02]  /*1ee80*/  SEL R45, R75, R62, P0 ;  /* 0x0000003e4b2d7207 */ /* 0x001fe40000000000 */
[----:B------:R-:W-:-:S03]  /*1ee90*/  SEL R47, R62, R75, P0 ;  /* 0x0000004b3e2f7207 */ /* 0x000fc60000000000 */
[----:B------:R-:W-:Y:S02]  /*1eea0*/  ULDC.64 UR4, c[0x0][0xbd8] ;  /* 0x0002f60000047ab9 */ /* 0x000fe40000000a00 */
[----:B------:R-:W-:Y:S02]  /*1eeb0*/  ISETP.NE.U32.AND P2, PT, RZ, UR4, PT ;  /* 0x00000004ff007c0c */ /* 0x000fe4000bf45070 */
[----:B------:R-:W-:Y:S02]  /*1eec0*/  IADD3 R2, P1, R208, UR4, RZ ;  /* 0x00000004d0027c10 */ /* 0x000fe4000ff3e0ff */
[----:B------:R-:W-:Y:S02]  /*1eed0*/  ISETP.NE.AND.EX P2, PT, RZ, UR5, PT, P2 ;  /* 0x00000005ff007c0c */ /* 0x000fe4000bf45320 */
[----:B------:R-:W-:Y:S01]  /*1eee0*/  IADD3.X R3, R209, UR5, RZ, P1, !PT ;  /* 0x00000005d1037c10 */ /* 0x000fe20008ffe4ff */
[----:B------:R-:W-:Y:S02]  /*1eef0*/  ULDC.64 UR4, c[0x0][0xbe0] ;  /* 0x0002f80000047ab9 */ /* 0x000fe40000000a00 */
[----:B------:R-:W-:Y:S01]  /*1ef00*/  ISETP.NE.U32.AND P0, PT, RZ, UR4, PT ;  /* 0x00000004ff007c0c */ /* 0x000fe2000bf05070 */
[----:B------:R0:W-:Y:S04]  /*1ef10*/  STSM.16.M88.4 [R79], R4 ;  /* 0x000000044f007844 */ /* 0x0001e80000000200 */
[----:B------:R1:W-:Y:S04]  /*1ef20*/  STSM.16.M88.4 [R78], R8 ;  /* 0x000000084e007844 */ /* 0x0003e80000000200 */
[----:B------:R1:W-:Y:S04]  /*1ef30*/  STSM.16.M88.4 [R76], R24 ;  /* 0x000000184c007844 */ /* 0x0003e80000000200 */
[----:B------:R1:W-:Y:S04]  /*1ef40*/  STSM.16.M88.4 [R74], R28 ;  /* 0x0000001c4a007844 */ /* 0x0003e80000000200 */
[----:B------:R1:W-:Y:S04]  /*1ef50*/  STSM.16.M88.4 [R72], R32 ;  /* 0x0000002048007844 */ /* 0x0003e80000000200 */
[----:B------:R1:W-:Y:S04]  /*1ef60*/  STSM.16.M88.4 [R70], R36 ;  /* 0x0000002446007844 */ /* 0x0003e80000000200 */
[----:B------:R1:W-:Y:S01]  /*1ef70*/  STSM.16.M88.4 [R66], R12 ;  /* 0x0000000c42007844 */ /* 0x0003e20000000200 */
[----:B------:R-:W-:-:S03]  /*1ef80*/  ISETP.NE.AND.EX P0, PT, RZ, UR5, PT, P0 ;  /* 0x00000005ff007c0c */ /* 0x000fc6000bf05300 */
[----:B------:R1:W-:Y:S01]  /*1ef90*/  STSM.16.M88.4 [R64], R44 ;  /* 0x0000002c40007844 */ /* 0x0003e20000000200 */
[----:B------:R-:W-:Y:S09]  /*1efa0*/  BAR.SYNC.DEFER_BLOCKING 0x1, 0x100 ;  /* 0x0044000000007b1d */ /* 0x000ff20000010000 */
[----:B------:R-:W-:Y:S01]  /*1efb0*/  @P0 IADD3 R208, P1, R208, UR4, RZ ;  /* 0x00000004d0d00c10 */ /* 0x000fe2000ff3e0ff */
[----:B------:R-:W-:-:S02]  /*1efc0*/  ULDC UR4, c[0x0][0xa88] ;  /* 0x0002a20000047ab9 */ /* 0x000fc40000000800 */
[----:B------:R-:W-:Y:S02]  /*1efd0*/  MOV R49, UR4 ;  /* 0x0000000400317c02 */ /* 0x000fe40008000f00 */
[----:B------:R-:W-:Y:S01]  /*1efe0*/  @P0 IADD3.X R209, R209, UR5, RZ, P1, !PT ;  /* 0x00000005d1d10c10 */ /* 0x000fe20008ffe4ff */
[----:B------:R1:W5:Y:S01]  /*1eff0*/  @P2 LDG.E R20, desc[UR54][R2.64] ;  /* 0x0000003602142981 */ /* 0x000362000c1e1900 */
[----:B0-----:R-:W-:-:S03]  /*1f000*/  IMAD R5, R200, 0x40, R199 ;  /* 0x00000040c8057824 */ /* 0x001fc600078e02c7 */
[----:B------:R1:W5:Y:S01]  /*1f010*/  @P0 LDG.E R49, desc[UR54][R208.64] ;  /* 0x00000036d0310981 */ /* 0x000362000c1e1900 */
[----:B------:R-:W-:Y:S01]  /*1f020*/  IMAD.WIDE R60, R5, 0x2, R60 ;  /* 0x00000002053c7825 */ /* 0x000fe200078e023c */
[----:B------:R-:W-:Y:S06]  /*1f030*/  @P0 BRA `(.L_x_591) ;  /* 0x0000000000100947 */ /* 0x000fec0003800000 */
[----:B------:R-:W-:Y:S05]  /*1f040*/  @!P2 BRA `(.L_x_591) ;  /* 0x00000000000ca947 */ /* 0x000fea0003800000 */
[----:B------:R-:W2:Y:S04]  /*1f050*/  LDG.E R0, desc[UR54][R2.64] ;  /* 0x0000003602007981 */ /* 0x000ea8000c1e1900 */
[----:B-----5:R-:W2:Y:S02]  /*1f060*/  LDG.E R49, desc[UR54][R2.64+0x4] ;  /* 0x0000043602317981 */ /* 0x020ea4000c1e1900 */
[----:B--2---:R-:W-:-:S07]  /*1f070*/  IMAD.IADD R49, R49, 0x1, -R0 ;  /* 0x0000000131317824 */ /* 0x004fce00078e0a00 */
.L_x_591:
[----:B-1----:R-:W-:Y:S01]  /*1f080*/  SHF.R.S32.HI R46, RZ, 0x1f, R207 ;  /* 0x0000001fff2e7819 */ /* 0x002fe200000114cf */
[----:B------:R-:W-:Y:S01]  /*1f090*/  ULDC.64 UR4, c[0x0][0xb70] ;  /* 0x0002dc0000047ab9 */ /* 0x000fe20000000a00 */
[----:B-----5:R-:W-:Y:S01]  /*1f0a0*/  SHF.R.S32.HI R21, RZ, 0x1f, R20 ;  /* 0x0000001fff157819 */ /* 0x020fe20000011414 */
[----:B------:R-:W-:Y:S01]  /*1f0b0*/  IMAD R6, R212, 0x80, R224 ;  /* 0x00000080d4067824 */ /* 0x000fe200078e02e0 */
[----:B------:R-:W-:Y:S01]  /*1f0c0*/  SEL R210, R210, RZ, !P2 ;  /* 0x000000ffd2d27207 */ /* 0x000fe20005000000 */
[----:B------:R-:W-:Y:S01]  /*1f0d0*/  IMAD R0, R46, UR4, RZ ;  /* 0x000000042e007c24 */ /* 0x000fe2000f8e02ff */
[----:B------:R-:W-:Y:S01]  /*1f0e0*/  SEL R205, R205, RZ, !P2 ;  /* 0x000000ffcdcd7207 */ /* 0x000fe20005000000 */
[C---:B------:R-:W-:Y:S01]  /*1f0f0*/  IMAD.WIDE.U32 R2, R207.reuse, UR4, R20 ;  /* 0x00000004cf027c25 */ /* 0x040fe2000f8e0014 */
[C---:B------:R-:W-:Y:S02]  /*1f100*/  IADD3 R9, P0, R60.reuse, 0x1000, RZ ;  /* 0x000010003c097810 */ /* 0x040fe40007f1e0ff */
[----:B------:R-:W-:Y:S01]  /*1f110*/  IADD3 R25, P2, R60, 0x3000, RZ ;  /* 0x000030003c197810 */ /* 0x000fe20007f5e0ff */
[----:B------:R-:W-:Y:S01]  /*1f120*/  IMAD R5, R207, UR5, R0 ;  /* 0x00000005cf057c24 */ /* 0x000fe2000f8e0200 */
[----:B------:R-:W-:Y:S01]  /*1f130*/  ULDC.64 UR4, c[0x0][0xb78] ;  /* 0x0002de0000047ab9 */ /* 0x000fe20000000a00 */
[----:B------:R-:W-:Y:S01]  /*1f140*/  LOP3.LUT R8, R9, 0x380, RZ, 0xc0, !PT ;  /* 0x0000038009087812 */ /* 0x000fe200078ec0ff */
[----:B------:R-:W-:Y:S01]  /*1f150*/  IMAD R0, R210, UR4, RZ ;  /* 0x00000004d2007c24 */ /* 0x000fe2000f8e02ff */
[----:B------:R-:W-:Y:S01]  /*1f160*/  IADD3 R13, P1, R60, 0x2000, RZ ;  /* 0x000020003c0d7810 */ /* 0x000fe20007f3e0ff */
[----:B------:R-:W-:Y:S01]  /*1f170*/  IMAD.IADD R3, R3, 0x1, R5 ;  /* 0x0000000103037824 */ /* 0x000fe200078e0205 */
[----:B------:R-:W-:Y:S01]  /*1f180*/  SHF.R.S32.HI R5, RZ, 0x1f, R6 ;  /* 0x0000001fff057819 */ /* 0x000fe20000011406 */
[----:B------:R-:W-:Y:S01]  /*1f190*/  IMAD R4, R205, UR5, R0 ;  /* 0x00000005cd047c24 */ /* 0x000fe2000f8e0200 */
[----:B------:R-:W-:Y:S01]  /*1f1a0*/  LOP3.LUT R24, R25, 0x380, RZ, 0xc0, !PT ;  /* 0x0000038019187812 */ /* 0x000fe200078ec0ff */
[----:B------:R-:W-:Y:S01]  /*1f1b0*/  IMAD.WIDE.U32 R2, R205, UR4, R2 ;  /* 0x00000004cd027c25 */ /* 0x000fe2000f8e0002 */
[----:B------:R-:W-:Y:S01]  /*1f1c0*/  ULDC.64 UR4, c[0x0][0xb40] ;  /* 0x0002d00000047ab9 */ /* 0x000fe20000000a00 */
[----:B------:R-:W-:-:S02]  /*1f1d0*/  SHF.R.U64 R8, R8, 0x3, RZ ;  /* 0x0000000308087819 */ /* 0x000fc400000012ff */
[----:B------:R-:W-:Y:S02]  /*1f1e0*/  LOP3.LUT R12, R13, 0x380, RZ, 0xc0, !PT ;  /* 0x000003800d0c7812 */ /* 0x000fe400078ec0ff */
[----:B------:R-:W-:Y:S02]  /*1f1f0*/  IADD3 R0, P4, R6, R2, RZ ;  /* 0x0000000206007210 */ /* 0x000fe40007f9e0ff */
[----:B------:R-:W-:Y:S02]  /*1f200*/  SHF.R.U64 R24, R24, 0x3, RZ ;  /* 0x0000000318187819 */ /* 0x000fe400000012ff */
[----:B------:R-:W-:Y:S02]  /*1f210*/  IADD3.X R5, R5, R3, R4, P4, !PT ;  /* 0x0000000305057210 */ /* 0x000fe400027fe404 */
[----:B------:R-:W-:Y:S02]  /*1f220*/  LEA R44, P5, R0, UR4, 0x2 ;  /* 0x00000004002c7c11 */ /* 0x000fe4000f8a10ff */
[----:B------:R-:W-:-:S02]  /*1f230*/  LOP3.LUT R8, R8, R9, RZ, 0x3c, !PT ;  /* 0x0000000908087212 */ /* 0x000fc400078e3cff */
[----:B------:R-:W-:Y:S02]  /*1f240*/  SHF.R.U64 R12, R12, 0x3, RZ ;  /* 0x000000030c0c7819 */ /* 0x000fe400000012ff */
[----:B------:R-:W-:Y:S01]  /*1f250*/  LEA.HI.X R45, R0, UR5, R5, 0x2, P5 ;  /* 0x00000005002d7c11 */ /* 0x000fe2000a8f1405 */
[----:B------:R-:W-:Y:S01]  /*1f260*/  VIADD R0, R6, 0x8 ;  /* 0x0000000806007836 */ /* 0x000fe20000000000 */
[----:B------:R-:W-:Y:S01]  /*1f270*/  IADD3.X R9, RZ, R61, RZ, P0, !PT ;  /* 0x0000003dff097210 */ /* 0x000fe200007fe4ff */
[----:B------:R-:W-:Y:S01]  /*1f280*/  ULDC.64 UR4, c[0x0][0xaa0] ;  /* 0x0002a80000047ab9 */ /* 0x000fe20000000a00 */
[----:B------:R-:W-:Y:S01]  /*1f290*/  LOP3.LUT R24, R24, R25, RZ, 0x3c, !PT ;  /* 0x0000001918187212 */ /* 0x000fe200078e3cff */
[----:B------:R-:W-:Y:S01]  /*1f2a0*/  IMAD.X R25, RZ, RZ, R61, P2 ;  /* 0x000000ffff197224 */ /* 0x000fe200010e063d */
[----:B------:R-:W-:Y:S02]  /*1f2b0*/  LOP3.LUT P0, RZ, R215, 0x3, RZ, 0xc0, !PT ;  /* 0x00000003d7ff7812 */ /* 0x000fe4000780c0ff */
[----:B------:R-:W-:-:S02]  /*1f2c0*/  IADD3 R29, P3, R60, 0x4000, RZ ;  /* 0x000040003c1d7810 */ /* 0x000fc40007f7e0ff */
[C---:B------:R-:W-:Y:S02]  /*1f2d0*/  IADD3 R33, P4, R60.reuse, 0x5000, RZ ;  /* 0x000050003c217810 */ /* 0x040fe40007f9e0ff */
[----:B------:R-:W-:Y:S02]  /*1f2e0*/  IADD3 R37, P5, R60, 0x6000, RZ ;  /* 0x000060003c257810 */ /* 0x000fe40007fbe0ff */
[----:B------:R-:W-:Y:S01]  /*1f2f0*/  LOP3.LUT R12, R12, R13, RZ, 0x3c, !PT ;  /* 0x0000000d0c0c7212 */ /* 0x000fe200078e3cff */
[--C-:B------:R-:W-:Y:S01]  /*1f300*/  IMAD.X R13, RZ, RZ, R61.reuse, P1 ;  /* 0x000000ffff0d7224 */ /* 0x100fe200008e063d */
[----:B------:R-:W-:Y:S02]  /*1f310*/  IADD3 R3, P2, R60, 0x7000, RZ ;  /* 0x000070003c037810 */ /* 0x000fe40007f5e0ff */
[----:B------:R-:W-:Y:S02]  /*1f320*/  ISETP.GE.OR P1, PT, R6, R49, P0 ;  /* 0x000000310600720c */ /* 0x000fe40000726670 */
[----:B------:R-:W-:Y:S01]  /*1f330*/  LOP3.LUT R28, R29, 0x380, RZ, 0xc0, !PT ;  /* 0x000003801d1c7812 */ /* 0x000fe200078ec0ff */
[----:B------:R-:W-:Y:S01]  /*1f340*/  IMAD.X R41, RZ, RZ, R61, P2 ;  /* 0x000000ffff297224 */ /* 0x000fe200010e063d */
[----:B------:R-:W-:-:S02]  /*1f350*/  LOP3.LUT R32, R33, 0x380, RZ, 0xc0, !PT ;  /* 0x0000038021207812 */ /* 0x000fc400078ec0ff */
[----:B------:R-:W-:Y:S02]  /*1f360*/  LOP3.LUT R36, R37, 0x380, RZ, 0xc0, !PT ;  /* 0x0000038025247812 */ /* 0x000fe400078ec0ff */
[----:B------:R-:W-:Y:S02]  /*1f370*/  ISETP.GE.OR P0, PT, R0, R49, P0 ;  /* 0x000000310000720c */ /* 0x000fe40000706670 */
[----:B------:R-:W-:Y:S02]  /*1f380*/  LOP3.LUT R0, R3, 0x380, RZ, 0xc0, !PT ;  /* 0x0000038003007812 */ /* 0x000fe400078ec0ff */
[----:B------:R-:W-:Y:S01]  /*1f390*/  LOP3.LUT R5, R60, 0x380, RZ, 0xc0, !PT ;  /* 0x000003803c057812 */ /* 0x000fe200078ec0ff */
[----:B------:R-:W-:Y:S01]  /*1f3a0*/  @!P1 STG.E desc[UR54][R44.64], R89 ;  /* 0x000000592c009986 */ /* 0x000fe2000c101936 */
[----:B------:R-:W-:Y:S02]  /*1f3b0*/  SHF.R.U64 R28, R28, 0x3, RZ ;  /* 0x000000031c1c7819 */ /* 0x000fe400000012ff */
[----:B------:R-:W-:-:S02]  /*1f3c0*/  SHF.R.U64 R32, R32, 0x3, RZ ;  /* 0x0000000320207819 */ /* 0x000fc400000012ff */
[----:B------:R-:W-:Y:S02]  /*1f3d0*/  SHF.R.U64 R36, R36, 0x3, RZ ;  /* 0x0000000324247819 */ /* 0x000fe400000012ff */
[----:B------:R-:W-:Y:S01]  /*1f3e0*/  SHF.R.U64 R0, R0, 0x3, RZ ;  /* 0x0000000300007819 */ /* 0x000fe200000012ff */
[----:B------:R0:W-:Y:S01]  /*1f3f0*/  @!P0 STG.E desc[UR54][R44.64+0x20], R88 ;  /* 0x000020582c008986 */ /* 0x0001e2000c101936 */
[----:B------:R-:W-:Y:S02]  /*1f400*/  SHF.R.U64 R5, R5, 0x3, RZ ;  /* 0x0000000305057819 */ /* 0x000fe400000012ff */
[----:B------:R-:W-:Y:S01]  /*1f410*/  LOP3.LUT R28, R28, R29, RZ, 0x3c, !PT ;  /* 0x0000001d1c1c7212 */ /* 0x000fe200078e3cff */
[----:B------:R-:W5:Y:S01]  /*1f420*/  LD.E.128 R8, desc[UR54][R8.64] ;  /* 0x0000003608087980 */ /* 0x000f62000c101d00 */
[----:B------:R-:W-:Y:S01]  /*1f430*/  LOP3.LUT R32, R32, R33, RZ, 0x3c, !PT ;  /* 0x0000002120207212 */ /* 0x000fe200078e3cff */
[--C-:B------:R-:W-:Y:S01]  /*1f440*/  IMAD.X R33, RZ, RZ, R61.reuse, P4 ;  /* 0x000000ffff217224 */ /* 0x100fe200020e063d */
[----:B------:R-:W-:Y:S01]  /*1f450*/  LOP3.LUT R36, R36, R37, RZ, 0x3c, !PT ;  /* 0x0000002524247212 */ /* 0x000fe200078e3cff */
[----:B------:R-:W-:Y:S01]  /*1f460*/  IMAD.X R37, RZ, RZ, R61, P5 ;  /* 0x000000ffff257224 */ /* 0x000fe200028e063d */
[----:B------:R-:W-:Y:S01]  /*1f470*/  IADD3.X R29, RZ, R61, RZ, P3, !PT ;  /* 0x0000003dff1d7210 */ /* 0x000fe20001ffe4ff */
[----:B------:R-:W5:Y:S01]  /*1f480*/  LD.E.128 R12, desc[UR54][R12.64] ;  /* 0x000000360c0c7980 */ /* 0x000f62000c101d00 */
[----:B------:R-:W-:-:S02]  /*1f490*/  LOP3.LUT R40, R0, R3, RZ, 0x3c, !PT ;  /* 0x0000000300287212 */ /* 0x000fc400078e3cff */
[----:B------:R-:W-:Y:S01]  /*1f4a0*/  LOP3.LUT R60, R5, R60, RZ, 0x3c, !PT ;  /* 0x0000003c053c7212 */ /* 0x000fe200078e3cff */
[----:B------:R-:W5:Y:S01]  /*1f4b0*/  LD.E.128 R24, desc[UR54][R24.64] ;  /* 0x0000003618187980 */ /* 0x000f62000c101d00 */
[----:B------:R-:W-:-:S03]  /*1f4c0*/  SHF.R.S32.HI R3, RZ, 0x1f, R199 ;  /* 0x0000001fff037819 */ /* 0x000fc600000114c7 */
[----:B------:R1:W5:Y:S01]  /*1f4d0*/  LD.E.128 R4, desc[UR54][R60.64] ;  /* 0x000000363c047980 */ /* 0x000362000c101d00 */
[----:B------:R-:W-:-:S03]  /*1f4e0*/  MOV R2, R199 ;  /* 0x000000c700027202 */ /* 0x000fc60000000f00 */
[----:B------:R-:W5:Y:S04]  /*1f4f0*/  LD.E.128 R28, desc[UR54][R28.64] ;  /* 0x000000361c1c7980 */ /* 0x000f68000c101d00 */
[----:B------:R-:W5:Y:S04]  /*1f500*/  LD.E.128 R32, desc[UR54][R32.64] ;  /* 0x0000003620207980 */ /* 0x000f68000c101d00 */
[----:B------:R-:W5:Y:S04]  /*1f510*/  LD.E.128 R36, desc[UR54][R36.64] ;  /* 0x0000003624247980 */ /* 0x000f68000c101d00 */
[----:B------:R-:W5:Y:S01]  /*1f520*/  LD.E.128 R40, desc[UR54][R40.64] ;  /* 0x0000003628287980 */ /* 0x000f62000c101d00 */
[----:B------:R-:W-:Y:S01]  /*1f530*/  IMAD R21, R21, UR4, RZ ;  /* 0x0000000415157c24 */ /* 0x000fe2000f8e02ff */
[----:B------:R-:W-:Y:S01]  /*1f540*/  @!PT LDS RZ, [RZ] ;  /* 0x00000000fffff984 */ /* 0x000fe20000000800 */
[----:B------:R-:W-:Y:S01]  /*1f550*/  @!PT LDS RZ, [RZ] ;  /* 0x00000000fffff984 */ /* 0x000fe20000000800 */
[----:B------:R-:W-:Y:S01]  /*1f560*/  @!PT LDS RZ, [RZ] ;  /* 0x00000000fffff984 */ /* 0x000fe20000000800 */
[----:B------:R-:W-:Y:S01]  /*1f570*/  @!PT LDS RZ, [RZ] ;  /* 0x00000000fffff984 */ /* 0x000fe20000000800 */
[----:B------:R2:W-:Y:S06]  /*1f580*/  MEMBAR.ALL.CTA ;  /* 0x0000000000007992 */ /* 0x0005ec0000008000 */
[----:B--2---:R-:W2:Y:S01]  /*1f590*/  FENCE.VIEW.ASYNC.S ;  /* 0x00000000000073c6 */ /* 0x004ea20000000000 */
[----:B------:R-:W-:-:S04]  /*1f5a0*/  IMAD.WIDE.U32 R2, R20, UR4, R2 ;  /* 0x0000000414027c25 */ /* 0x000fc8000f8e0002 */
[----:B------:R-:W-:Y:S01]  /*1f5b0*/  IMAD R21, R20, UR5, R21 ;  /* 0x0000000514157c24 */ /* 0x000fe2000f8e0215 */
[----:B------:R-:W-:Y:S01]  /*1f5c0*/  ULDC.64 UR4, c[0x0][0xae0] ;  /* 0x0002b80000047ab9 */ /* 0x000fe20000000a00 */
[----:B------:R-:W-:Y:S02]  /*1f5d0*/  IMAD R49, R212, -0x80, R49 ;  /* 0xffffff80d4317824 */ /* 0x000fe400078e0231 */
[C---:B------:R-:W-:Y:S02]  /*1f5e0*/  VIADD R0, R200.reuse, 0x20 ;  /* 0x00000020c8007836 */ /* 0x040fe40000000000 */
[----:B------:R-:W-:Y:S01]  /*1f5f0*/  IMAD.IADD R3, R3, 0x1, R21 ;  /* 0x0000000103037824 */ /* 0x000fe200078e0215 */
[-C--:B------:R-:W-:Y:S01]  /*1f600*/  ISETP.GE.AND P3, PT, R200, R49.reuse, PT ;  /* 0x00000031c800720c */ /* 0x080fe20003f66270 */
[----:B0-----:R-:W-:Y:S01]  /*1f610*/  IMAD R44, R46, UR4, RZ ;  /* 0x000000042e2c7c24 */ /* 0x001fe2000f8e02ff */
[----:B------:R-:W-:Y:S01]  /*1f620*/  ISETP.GE.AND P0, PT, R0, R49, PT ;  /* 0x000000310000720c */ /* 0x000fe20003f06270 */
[----:B------:R-:W-:-:S02]  /*1f630*/  VIADD R20, R200, 0x40 ;  /* 0x00000040c8147836 */ /* 0x000fc40000000000 */
[C---:B------:R-:W-:Y:S02]  /*1f640*/  IMAD R45, R207.reuse, UR5, R44 ;  /* 0x00000005cf2d7c24 */ /* 0x040fe4000f8e022c */
[----:B------:R-:W-:Y:S01]  /*1f650*/  IMAD.WIDE.U32 R2, R207, UR4, R2 ;  /* 0x00000004cf027c25 */ /* 0x000fe2000f8e0002 */
[----:B------:R-:W-:-:S03]  /*1f660*/  ULDC.64 UR4, c[0x0][0xae8] ;  /* 0x0002ba0000047ab9 */ /* 0x000fc60000000a00 */
[----:B------:R-:W-:Y:S01]  /*1f670*/  VIADD R0, R18, 0x29820 ;  /* 0x0002982012007836 */ /* 0x000fe20000000000 */
[-C--:B------:R-:W-:Y:S01]  /*1f680*/  ISETP.GE.AND P1, PT, R20, R49.reuse, PT ;  /* 0x000000311400720c */ /* 0x080fe20003f26270 */
[----:B------:R-:W-:Y:S02]  /*1f690*/  IMAD.IADD R3, R3, 0x1, R45 ;  /* 0x0000000103037824 */ /* 0x000fe400078e022d */
[----:B------:R-:W-:Y:S01]  /*1f6a0*/  IMAD R20, R210, UR4, RZ ;  /* 0x00000004d2147c24 */ /* 0x000fe2000f8e02ff */
[----:B------:R-:W-:Y:S01]  /*1f6b0*/  PRMT R0, RZ, 0x654, R0 ;  /* 0x00000654ff007816 */ /* 0x000fe20000000000 */
[C---:B------:R-:W-:Y:S01]  /*1f6c0*/  IMAD.WIDE.U32 R44, R205.reuse, UR4, R2 ;  /* 0x00000004cd2c7c25 */ /* 0x040fe2000f8e0002 */
[----:B------:R-:W-:Y:S02]  /*1f6d0*/  IADD3 R21, R200, 0x60, RZ ;  /* 0x00000060c8157810 */ /* 0x000fe40007ffe0ff */
[----:B------:R-:W-:Y:S01]  /*1f6e0*/  SHF.R.S32.HI R201, RZ, 0x1f, R200 ;  /* 0x0000001fffc97819 */ /* 0x000fe200000114c8 */
[----:B------:R-:W-:Y:S01]  /*1f6f0*/  IMAD R47, R205, UR5, R20 ;  /* 0x00000005cd2f7c24 */ /* 0x000fe2000f8e0214 */
[----:B--2---:R1:W-:Y:S01]  /*1f700*/  SYNCS.ARRIVE.TRANS64.RED.A1T0 RZ, [R0+URZ], RZ ;  /* 0x000000ff00ff79a7 */ /* 0x0043e2000810043f */
[----:B------:R-:W-:Y:S01]  /*1f710*/  BSSY B1, `(.L_x_592) ;  /* 0x0000015000017945 */ /* 0x000fe20003800000 */
[----:B------:R-:W-:Y:S01]  /*1f720*/  ISETP.GE.AND P2, PT, R21, R49, PT ;  /* 0x000000311500720c */ /* 0x000fe20003f46270 */
[----:B------:R-:W-:-:S04]  /*1f730*/  IMAD.WIDE R20, R212, 0x80, R200 ;  /* 0x00000080d4147825 */ /* 0x000fc800078e02c8 */
[----:B------:R-:W-:Y:S01]  /*1f740*/  IMAD.IADD R49, R45, 0x1, R47 ;  /* 0x000000012d317824 */ /* 0x000fe200078e022f */
[----:B-1----:R-:W-:Y:S07]  /*1f750*/  @P3 BRA `(.L_x_593) ;  /* 0x0000000000403947 */ /* 0x002fee0003800000 */
[----:B------:R-:W-:Y:S01]  /*1f760*/  ULDC.64 UR4, c[0x0][0xad8] ;  /* 0x0002b60000047ab9 */ /* 0x000fe20000000a00 */
[----:B------:R-:W-:Y:S01]  /*1f770*/  IMAD.MOV.U32 R2, RZ, RZ, R44 ;  /* 0x000000ffff027224 */ /* 0x000fe200078e002c */
[----:B------:R-:W-:Y:S01]  /*1f780*/  IADD3 R0, R199, 0x40, RZ ;  /* 0x00000040c7007810 */ /* 0x000fe20007ffe0ff */
[----:B------:R-:W-:Y:S01]  /*1f790*/  IMAD.MOV.U32 R3, RZ, RZ, R49 ;  /* 0x000000ffff037224 */ /* 0x000fe200078e0031 */
[----:B------:R-:W-:Y:S01]  /*1f7a0*/  ULDC.64 UR6, c[0x0][0xa80] ;  /* 0x0002a00000067ab9 */ /* 0x000fe20000000a00 */
[----:B------:R-:W-:Y:S02]  /*1f7b0*/  IMAD R47, R21, UR4, RZ ;  /* 0x00000004152f7c24 */ /* 0x000fe4000f8e02ff */
[C---:B------:R-:W-:Y:S01]  /*1f7c0*/  IMAD.WIDE.U32 R2, R20.reuse, UR4, R2 ;  /* 0x0000000414027c25 */ /* 0x040fe2000f8e0002 */
[----:B------:R-:W-:Y:S02]  /*1f7d0*/  ULDC UR4, c[0x0][0xa8c] ;  /* 0x0002a30000047ab9 */ /* 0x000fe40000000800 */
[----:B------:R-:W-:Y:S01]  /*1f7e0*/  ISETP.GE.AND P3, PT, R199, UR4, PT ;  /* 0x00000004c7007c0c */ /* 0x000fe2000bf66270 */
[----:B------:R-:W-:Y:S01]  /*1f7f0*/  IMAD R47, R20, UR5, R47 ;  /* 0x00000005142f7c24 */ /* 0x000fe2000f8e022f */
[----:B------:R-:W-:-:S02]  /*1f800*/  ISETP.GE.AND P4, PT, R0, UR4, PT ;  /* 0x0000000400007c0c */ /* 0x000fc4000bf86270 */
[----:B------:R-:W-:Y:S01]  /*1f810*/  LEA R46, P5, R2, UR6, 0x1 ;  /* 0x00000006022e7c11 */ /* 0x000fe2000f8a08ff */
[----:B------:R-:W-:-:S05]  /*1f820*/  IMAD.IADD R3, R3, 0x1, R47 ;  /* 0x0000000103037824 */ /* 0x000fca00078e022f */
[----:B------:R-:W-:-:S05]  /*1f830*/  LEA.HI.X R47, R2, UR7, R3, 0x1, P5 ;  /* 0x00000007022f7c11 */ /* 0x000fca000a8f0c03 */
[----:B-----5:R0:W-:Y:S04]  /*1f840*/  @!P3 STG.E.128 desc[UR54][R46.64], R4 ;  /* 0x000000042e00b986 */ /* 0x0201e8000c101d36 */
[----:B------:R0:W-:Y:S02]  /*1f850*/  @!P4 STG.E.128 desc[UR54][R46.64+0x80], R28 ;  /* 0x0000801c2e00c986 */ /* 0x0001e4000c101d36 */
.L_x_593:
[----:B------:R-:W-:Y:S05]  /*1f860*/  BSYNC B1 ;  /* 0x0000000000017941 */ /* 0x000fea0003800000 */
.L_x_592:
[----:B------:R-:W-:Y:S04]  /*1f870*/  BSSY B1, `(.L_x_594) ;  /* 0x0000014000017945 */ /* 0x000fe80003800000 */
[----:B------:R-:W-:Y:S05]  /*1f880*/  @P0 BRA `(.L_x_595) ;  /* 0x0000000000480947 */ /* 0x000fea0003800000 */
[----:B0----5:R-:W-:Y:S01]  /*1f890*/  IADD3 R5, P0, R20, 0x20, RZ ;  /* 0x0000002014057810 */ /* 0x021fe20007f1e0ff */
[----:B------:R-:W-:Y:S01]  /*1f8a0*/  ULDC.64 UR4, c[0x0][0xad8] ;  /* 0x0002b60000047ab9 */ /* 0x000fe20000000a00 */
[----:B------:R-:W-:Y:S01]  /*1f8b0*/  IMAD.MOV.U32 R2, RZ, RZ, R44 ;  /* 0x000000ffff027224 */ /* 0x000fe200078e002c */
[----:B------:R-:W-:Y:S01]  /*1f8c0*/  ULDC.64 UR6, c[0x0][0xa80] ;  /* 0x0002a00000067ab9 */ /* 0x000fe20000000a00 */
[----:B------:R-:W-:Y:S01]  /*1f8d0*/  IADD3.X R0, RZ, R21, RZ, P0, !PT ;  /* 0x00000015ff007210 */ /* 0x000fe200007fe4ff */
[----:B------:R-:W-:Y:S02]  /*1f8e0*/  IMAD.MOV.U32 R3, RZ, RZ, R49 ;  /* 0x000000ffff037224 */ /* 0x000fe400078e0031 */
[----:B------:R-:W-:Y:S02]  /*1f8f0*/  VIADD R4, R199, 0x40 ;  /* 0x00000040c7047836 */ /* 0x000fe40000000000 */
[----:B------:R-:W-:Y:S02]  /*1f900*/  IMAD R0, R0, UR4, RZ ;  /* 0x0000000400007c24 */ /* 0x000fe4000f8e02ff */
[----:B------:R-:W-:Y:S01]  /*1f910*/  IMAD.WIDE.U32 R2, R5, UR4, R2 ;  /* 0x0000000405027c25 */ /* 0x000fe2000f8e0002 */
[----:B------:R-:W-:-:S02]  /*1f920*/  ULDC UR4, c[0x0][0xa8c] ;  /* 0x0002a30000047ab9 */ /* 0x000fc40000000800 */
[----:B------:R-:W-:Y:S01]  /*1f930*/  ISETP.GE.AND P3, PT, R199, UR4, PT ;  /* 0x00000004c7007c0c */ /* 0x000fe2000bf66270 */
[----:B------:R-:W-:Y:S01]  /*1f940*/  IMAD R5, R5, UR5, R0 ;  /* 0x0000000505057c24 */ /* 0x000fe2000f8e0200 */
[----:B------:R-:W-:Y:S02]  /*1f950*/  ISETP.GE.AND P4, PT, R4, UR4, PT ;  /* 0x0000000404007c0c */ /* 0x000fe4000bf86270 */
[----:B------:R-:W-:Y:S02]  /*1f960*/  LEA R4, P0, R2, UR6, 0x1 ;  /* 0x0000000602047c11 */ /* 0x000fe4000f8008ff */
[----:B------:R-:W-:-:S04]  /*1f970*/  IADD3 R3, R3, R5, RZ ;  /* 0x0000000503037210 */ /* 0x000fc80007ffe0ff */
[----:B------:R-:W-:-:S05]  /*1f980*/  LEA.HI.X R5, R2, UR7, R3, 0x1, P0 ;  /* 0x0000000702057c11 */ /* 0x000fca00080f0c03 */
[----:B------:R1:W-:Y:S04]  /*1f990*/  @!P3 STG.E.128 desc[UR54][R4.64], R8 ;  /* 0x000000080400b986 */ /* 0x0003e8000c101d36 */
[----:B------:R1:W-:Y:S02]  /*1f9a0*/  @!P4 STG.E.128 desc[UR54][R4.64+0x80], R32 ;  /* 0x000080200400c986 */ /* 0x0003e4000c101d36 */
.L_x_595:
[----:B------:R-:W-:Y:S05]  /*1f9b0*/  BSYNC B1 ;  /* 0x0000000000017941 */ /* 0x000fea0003800000 */
.L_x_594:
[----:B------:R-:W-:Y:S04]  /*1f9c0*/  BSSY B1, `(.L_x_596) ;  /* 0x0000014000017945 */ /* 0x000fe80003800000 */
[----:B------:R-:W-:Y:S05]  /*1f9d0*/  @P1 BRA `(.L_x_597) ;  /* 0x0000000000481947 */ /* 0x000fea0003800000 */
[----:B01---5:R-:W-:Y:S01]  /*1f9e0*/  IADD3 R5, P0, R20, 0x40, RZ ;  /* 0x0000004014057810 */ /* 0x023fe20007f1e0ff */
[----:B------:R-:W-:Y:S01]  /*1f9f0*/  ULDC.64 UR4, c[0x0][0xad8] ;  /* 0x0002b60000047ab9 */ /* 0x000fe20000000a00 */
[----:B------:R-:W-:Y:S01]  /*1fa00*/  MOV R3, R49 ;  /* 0x0000003100037202 */ /* 0x000fe20000000f00 */
[----:B------:R-:W-:Y:S01]  /*1fa10*/  IMAD.MOV.U32 R2, RZ, RZ, R44 ;  /* 0x000000ffff027224 */ /* 0x000fe200078e002c */
[----:B------:R-:W-:Y:S01]  /*1fa20*/  ULDC.64 UR6, c[0x0][0xa80] ;  /* 0x0002a00000067ab9 */ /* 0x000fe20000000a00 */
[----:B------:R-:W-:Y:S02]  /*1fa30*/  IMAD.X R0, RZ, RZ, R21, P0 ;  /* 0x000000ffff007224 */ /* 0x000fe400000e0615 */
[----:B------:R-:W-:Y:S02]  /*1fa40*/  VIADD R4, R199, 0x40 ;  /* 0x00000040c7047836 */ /* 0x000fe40000000000 */
[----:B------:R-:W-:Y:S02]  /*1fa50*/  IMAD R0, R0, UR4, RZ ;  /* 0x0000000400007c24 */ /* 0x000fe4000f8e02ff */
[----:B------:R-:W-:Y:S01]  /*1fa60*/  IMAD.WIDE.U32 R2, R5, UR4, R2 ;  /* 0x0000000405027c25 */ /* 0x000fe2000f8e0002 */
[----:B------:R-:W-:-:S02]  /*1fa70*/  ULDC UR4, c[0x0][0xa8c] ;  /* 0x0002a30000047ab9 */ /* 0x000fc40000000800 */
[----:B------:R-:W-:Y:S01]  /*1fa80*/  ISETP.GE.AND P1, PT, R199, UR4, PT ;  /* 0x00000004c7007c0c */ /* 0x000fe2000bf26270 */
[----:B------:R-:W-:Y:S01]  /*1fa90*/  IMAD R5, R5, UR5, R0 ;  /* 0x0000000505057c24 */ /* 0x000fe2000f8e0200 */
[----:B------:R-:W-:Y:S02]  /*1faa0*/  ISETP.GE.AND P3, PT, R4, UR4, PT ;  /* 0x0000000404007c0c */ /* 0x000fe4000bf66270 */
[----:B------:R-:W-:Y:S01]  /*1fab0*/  LEA R4, P0, R2, UR6, 0x1 ;  /* 0x0000000602047c11 */ /* 0x000fe2000f8008ff */
[----:B------:R-:W-:-:S05]  /*1fac0*/  IMAD.IADD R3, R3, 0x1, R5 ;  /* 0x0000000103037824 */ /* 0x000fca00078e0205 */
[----:B------:R-:W-:-:S05]  /*1fad0*/  LEA.HI.X R5, R2, UR7, R3, 0x1, P0 ;  /* 0x0000000702057c11 */ /* 0x000fca00080f0c03 */
[----:B------:R2:W-:Y:S04]  /*1fae0*/  @!P1 STG.E.128 desc[UR54][R4.64], R12 ;  /* 0x0000000c04009986 */ /* 0x0005e8000c101d36 */
[----:B------:R2:W-:Y:S02]  /*1faf0*/  @!P3 STG.E.128 desc[UR54][R4.64+0x80], R36 ;  /* 0x000080240400b986 */ /* 0x0005e4000c101d36 */
.L_x_597:
[----:B------:R-:W-:Y:S05]  /*1fb00*/  BSYNC B1 ;  /* 0x0000000000017941 */ /* 0x000fea0003800000 */
.L_x_596:
[----:B------:R-:W-:Y:S05]  /*1fb10*/  @P2 BRA `(.L_x_598) ;  /* 0x0000000800cc2947 */ /* 0x000fea0003800000 */
[----:B012--5:R-:W-:Y:S01]  /*1fb20*/  IADD3 R5, P0, R20, 0x60, RZ ;  /* 0x0000006014057810 */ /* 0x027fe20007f1e0ff */
[----:B------:R-:W-:Y:S01]  /*1fb30*/  ULDC.64 UR6, c[0x0][0xad8] ;  /* 0x0002b60000067ab9 */ /* 0x000fe20000000a00 */
[----:B------:R-:W-:Y:S01]  /*1fb40*/  MOV R3, R49 ;  /* 0x0000003100037202 */ /* 0x000fe20000000f00 */
[----:B------:R-:W-:Y:S01]  /*1fb50*/  IMAD.MOV.U32 R2, RZ, RZ, R44 ;  /* 0x000000ffff027224 */ /* 0x000fe200078e002c */
[----:B------:R-:W-:Y:S01]  /*1fb60*/  ULDC UR4, c[0x0][0xa8c] ;  /* 0x0002a30000047ab9 */ /* 0x000fe20000000800 */
[----:B------:R-:W-:Y:S01]  /*1fb70*/  IMAD.X R20, RZ, RZ, R21, P0 ;  /* 0x000000ffff147224 */ /* 0x000fe200000e0615 */
[----:B------:R-:W-:Y:S01]  /*1fb80*/  ISETP.GE.AND P1, PT, R199, UR4, PT ;  /* 0x00000004c7007c0c */ /* 0x000fe2000bf26270 */
        /* <DEDUP_REMOVED lines=9> */
[----:B------:R3:W-:Y:S10]  /*1fc20*/  @!P1 STG.E.128 desc[UR54][R4.64], R24 ;  /* 0x0000001804009986 */ /* 0x0007f4000c101d36 */
[----:B------:R-:W-:Y:S05]  /*1fc30*/  @P0 BRA `(.L_x_598) ;  /* 0x0000000800840947 */ /* 0x000fea0003800000 */
[----:B------:R4:W-:Y:S01]  /*1fc40*/  STG.E.128 desc[UR54][R4.64+0x80], R40 ;  /* 0x0000802804007986 */ /* 0x0009e2000c101d36 */
[----:B------:R-:W-:Y:S05]  /*1fc50*/  BRA `(.L_x_598) ;  /* 0x00000008007c7947 */ /* 0x000fea0003800000 */
.L_x_589:
[----:B------:R-:W-:Y:S01]  /*1fc60*/  ULDC.64 UR4, c[0x0][0xbd8] ;  /* 0x0002f60000047ab9 */ /* 0x000fe20000000a00 */
[----:B------:R-:W-:Y:S01]  /*1fc70*/  IMAD.MOV.U32 R9, RZ, RZ, RZ ;  /* 0x000000ffff097224 */ /* 0x000fe200078e00ff */
[----:B------:R-:W-:Y:S02]  /*1fc80*/  ISETP.NE.U32.AND P0, PT, RZ, UR4, PT ;  /* 0x00000004ff007c0c */ /* 0x000fe4000bf05070 */
[----:B------:R-:W-:Y:S02]  /*1fc90*/  IADD3 R2, P1, R208, UR4, RZ ;  /* 0x00000004d0027c10 */ /* 0x000fe4000ff3e0ff */
[----:B------:R-:W-:Y:S02]  /*1fca0*/  ISETP.NE.AND.EX P0, PT, RZ, UR5, PT, P0 ;  /* 0x00000005ff007c0c */ /* 0x000fe4000bf05300 */
[----:B------:R-:W-:Y:S01]  /*1fcb0*/  IADD3.X R3, R209, UR5, RZ, P1, !PT ;  /* 0x00000005d1037c10 */ /* 0x000fe20008ffe4ff */
[----:B------:R-:W-:Y:S02]  /*1fcc0*/  ULDC.64 UR4, c[0x0][0xbe0] ;  /* 0x0002f80000047ab9 */ /* 0x000fe40000000a00 */
[----:B------:R-:W-:-:S04]  /*1fcd0*/  ISETP.NE.U32.AND P1, PT, RZ, UR4, PT ;  /* 0x00000004ff007c0c */ /* 0x000fc8000bf25070 */
[----:B------:R-:W-:-:S04]  /*1fce0*/  ISETP.NE.AND.EX P1, PT, RZ, UR5, PT, P1 ;  /* 0x00000005ff007c0c */ /* 0x000fc8000bf25310 */
[----:B------:R2:W5:Y:S09]  /*1fcf0*/  @P0 LDG.E R9, desc[UR54][R2.64] ;  /* 0x0000003602090981 */ /* 0x000572000c1e1900 */
[----:B------:R-:W-:Y:S01]  /*1fd00*/  @P1 IADD3 R208, P2, R208, UR4, RZ ;  /* 0x00000004d0d01c10 */ /* 0x000fe2000ff5e0ff */
[----:B------:R-:W-:-:S02]  /*1fd10*/  ULDC UR4, c[0x0][0xa88] ;  /* 0x0002a20000047ab9 */ /* 0x000fc40000000800 */
[----:B------:R-:W-:Y:S02]  /*1fd20*/  MOV R7, UR4 ;  /* 0x0000000400077c02 */ /* 0x000fe40008000f00 */
[----:B------:R-:W-:-:S05]  /*1fd30*/  @P1 IADD3.X R209, R209, UR5, RZ, P2, !PT ;  /* 0x00000005d1d11c10 */ /* 0x000fca00097fe4ff */
[----:B------:R2:W5:Y:S01]  /*1fd40*/  @P1 LDG.E R7, desc[UR54][R208.64] ;  /* 0x00000036d0071981 */ /* 0x000562000c1e1900 */
[----:B------:R-:W-:Y:S01]  /*1fd50*/  ISETP.GE.AND P2, PT, R235, 0x80, PT ;  /* 0x00000080eb00780c */ /* 0x000fe20003f46270 */
[----:B------:R-:W-:-:S12]  /*1fd60*/  @P1 BRA `(.L_x_599) ;  /* 0x0000000000101947 */ /* 0x000fd80003800000 */
[----:B------:R-:W-:Y:S05]  /*1fd70*/  @!P0 BRA `(.L_x_599) ;  /* 0x00000000000c8947 */ /* 0x000fea0003800000 */
[----:B------:R-:W3:Y:S04]  /*1fd80*/  LDG.E R0, desc[UR54][R2.64] ;  /* 0x0000003602007981 */ /* 0x000ee8000c1e1900 */
[----:B-----5:R-:W3:Y:S02]  /*1fd90*/  LDG.E R7, desc[UR54][R2.64+0x4] ;  /* 0x0000043602077981 */ /* 0x020ee4000c1e1900 */
[----:B---3--:R-:W-:-:S07]  /*1fda0*/  IMAD.IADD R7, R7, 0x1, -R0 ;  /* 0x0000000107077824 */ /* 0x008fce00078e0a00 */
.L_x_599:
[----:B------:R-:W-:Y:S01]  /*1fdb0*/  BSSY B1, `(.L_x_600) ;  /* 0x000001d000017945 */ /* 0x000fe20003800000 */
[----:B------:R-:W-:Y:S02]  /*1fdc0*/  SHF.R.S32.HI R8, RZ, 0x1f, R207 ;  /* 0x0000001fff087819 */ /* 0x000fe400000114cf */
[----:B------:R-:W-:Y:S02]  /*1fdd0*/  SHF.R.S32.HI R10, RZ, 0x1f, R199 ;  /* 0x0000001fff0a7819 */ /* 0x000fe400000114c7 */
[----:B------:R-:W-:Y:S02]  /*1fde0*/  SEL R205, R205, RZ, !P0 ;  /* 0x000000ffcdcd7207 */ /* 0x000fe40004000000 */
[----:B------:R-:W-:Y:S02]  /*1fdf0*/  SEL R210, R210, RZ, !P0 ;  /* 0x000000ffd2d27207 */ /* 0x000fe40004000000 */
[----:B-----5:R-:W-:Y:S01]  /*1fe00*/  SHF.R.S32.HI R6, RZ, 0x1f, R9 ;  /* 0x0000001fff067819 */ /* 0x020fe20000011409 */
[----:B------:R-:W-:Y:S06]  /*1fe10*/  @P2 BRA `(.L_x_601) ;  /* 0x0000000000582947 */ /* 0x000fec0003800000 */
[----:B------:R-:W3:Y:S02]  /*1fe20*/  S2R R0, SR_TID.X ;  /* 0x0000000000007919 */ /* 0x000ee40000002100 */
[----:B---3--:R-:W-:-:S04]  /*1fe30*/  IMAD R0, R212, 0x80, R0 ;  /* 0x00000080d4007824 */ /* 0x008fc800078e0200 */
[----:B------:R-:W-:-:S05]  /*1fe40*/  VIADD R0, R0, 0xffffff80 ;  /* 0xffffff8000007836 */ /* 0x000fca0000000000 */
[----:B------:R-:W-:-:S13]  /*1fe50*/  ISETP.GE.AND P0, PT, R0, R7, PT ;  /* 0x000000070000720c */ /* 0x000fda0003f06270 */
[----:B------:R-:W-:Y:S05]  /*1fe60*/  @P0 BRA `(.L_x_601) ;  /* 0x0000000000440947 */ /* 0x000fea0003800000 */
[----:B--2---:R-:W-:Y:S01]  /*1fe70*/  IADD3 R2, P0, R0, R9, RZ ;  /* 0x0000000900027210 */ /* 0x004fe20007f1e0ff */
[----:B------:R-:W-:-:S03]  /*1fe80*/  ULDC.64 UR4, c[0x0][0xb70] ;  /* 0x0002dc0000047ab9 */ /* 0x000fc60000000a00 */
[----:B------:R-:W-:Y:S01]  /*1fe90*/  LEA.HI.X.SX32 R3, R0, R6, 0x1, P0 ;  /* 0x0000000600037211 */ /* 0x000fe200000f0eff */
[----:B------:R-:W-:-:S04]  /*1fea0*/  IMAD R0, R8, UR4, RZ ;  /* 0x0000000408007c24 */ /* 0x000fc8000f8e02ff */
[C---:B------:R-:W-:Y:S02]  /*1feb0*/  IMAD R5, R207.reuse, UR5, R0 ;  /* 0x00000005cf057c24 */ /* 0x040fe4000f8e0200 */
[----:B------:R-:W-:Y:S01]  /*1fec0*/  IMAD.WIDE.U32 R2, R207, UR4, R2 ;  /* 0x00000004cf027c25 */ /* 0x000fe2000f8e0002 */
[----:B------:R-:W-:-:S03]  /*1fed0*/  ULDC.64 UR4, c[0x0][0xb78] ;  /* 0x0002de0000047ab9 */ /* 0x000fc60000000a00 */
[----:B------:R-:W-:Y:S01]  /*1fee0*/  IMAD R0, R210, UR4, RZ ;  /* 0x00000004d2007c24 */ /* 0x000fe2000f8e02ff */
[----:B------:R-:W-:-:S03]  /*1fef0*/  IADD3 R3, R3, R5, RZ ;  /* 0x0000000503037210 */ /* 0x000fc60007ffe0ff */
[C---:B------:R-:W-:Y:S02]  /*1ff00*/  IMAD R5, R205.reuse, UR5, R0 ;  /* 0x00000005cd057c24 */ /* 0x040fe4000f8e0200 */
[----:B------:R-:W-:Y:S01]  /*1ff10*/  IMAD.WIDE.U32 R2, R205, UR4, R2 ;  /* 0x00000004cd027c25 */ /* 0x000fe2000f8e0002 */
[----:B------:R-:W-:-:S03]  /*1ff20*/  ULDC.64 UR4, c[0x0][0xb40] ;  /* 0x0002d00000047ab9 */ /* 0x000fc60000000a00 */
[----:B------:R-:W-:Y:S01]  /*1ff30*/  IMAD.IADD R3, R3, 0x1, R5 ;  /* 0x0000000103037824 */ /* 0x000fe200078e0205 */
[----:B------:R-:W-:-:S04]  /*1ff40*/  LEA R4, P0, R2, UR4, 0x2 ;  /* 0x0000000402047c11 */ /* 0x000fc8000f8010ff */
[----:B------:R-:W-:Y:S01]  /*1ff50*/  LEA.HI.X R5, R2, UR5, R3, 0x2, P0 ;  /* 0x0000000502057c11 */ /* 0x000fe200080f1403 */
[----:B------:R-:W-:-:S05]  /*1ff60*/  IMAD.MOV.U32 R3, RZ, RZ, -0x800000 ;  /* 0xff800000ff037424 */ /* 0x000fca00078e00ff */
[----:B------:R3:W-:Y:S03]  /*1ff70*/  STG.E desc[UR54][R4.64], R3 ;  /* 0x0000000304007986 */ /* 0x0007e6000c101936 */
.L_x_601:
[----:B------:R-:W-:Y:S05]  /*1ff80*/  BSYNC B1 ;  /* 0x0000000000017941 */ /* 0x000fea0003800000 */
.L_x_600:
[----:B------:R-:W-:Y:S01]  /*1ff90*/  ULDC.64 UR4, c[0x0][0xaa0] ;  /* 0x0002a80000047ab9 */ /* 0x000fe20000000a00 */
[----:B--23--:R-:W-:Y:S01]  /*1ffa0*/  MOV R3, R10 ;  /* 0x0000000a00037202 */ /* 0x00cfe20000000f00 */
[----:B------:R-:W-:Y:S01]  /*1ffb0*/  IMAD.MOV.U32 R2, RZ, RZ, R199 ;  /* 0x000000ffff027224 */ /* 0x000fe200078e00c7 */
[----:B------:R-:W-:Y:S01]  /*1ffc0*/  BSSY B1, `(.L_x_602) ;  /* 0x000002b000017945 */ /* 0x000fe20003800000 */
[----:B------:R-:W-:Y:S02]  /*1ffd0*/  IMAD R0, R6, UR4, RZ ;  /* 0x0000000406007c24 */ /* 0x000fe4000f8e02ff */
[----:B------:R-:W-:-:S04]  /*1ffe0*/  IMAD.WIDE.U32 R2, R9, UR4, R2 ;  /* 0x0000000409027c25 */ /* 0x000fc8000f8e0002 */
[----:B------:R-:W-:Y:S01]  /*1fff0*/  IMAD R9, R9, UR5, R0 ;  /* 0x0000000509097c24 */ /* 0x000fe2000f8e0200 */
[----:B------:R-:W-:Y:S01]  /*20000*/  ULDC.64 UR4, c[0x0][0xae0] ;  /* 0x0002b80000047ab9 */ /* 0x000fe20000000a00 */
[----:B------:R-:W-:Y:S02]  /*20010*/  IMAD R7, R212, -0x80, R7 ;  /* 0xffffff80d4077824 */ /* 0x000fe400078e0207 */
[----:B------:R-:W-:Y:S02]  /*20020*/  IMAD R0, R8, UR4, RZ ;  /* 0x0000000408007c24 */ /* 0x000fe4000f8e02ff */
[----:B------:R-:W-:Y:S01]  /*20030*/  IMAD.IADD R3, R3, 0x1, R9 ;  /* 0x0000000103037824 */ /* 0x000fe200078e0209 */
[C---:B------:R-:W-:Y:S01]  /*20040*/  ISETP.GE.AND P3, PT, R200.reuse, R7, PT ;  /* 0x00000007c800720c */ /* 0x040fe20003f66270 */
[----:B------:R-:W-:Y:S02]  /*20050*/  VIADD R4, R200, 0x20 ;  /* 0x00000020c8047836 */ /* 0x000fe40000000000 */
[----:B------:R-:W-:-:S02]  /*20060*/  IMAD R5, R207, UR5, R0 ;  /* 0x00000005cf057c24 */ /* 0x000fc4000f8e0200 */
[----:B------:R-:W-:Y:S01]  /*20070*/  VIADD R0, R200, 0x40 ;  /* 0x00000040c8007836 */ /* 0x000fe20000000000 */
[-C--:B------:R-:W-:Y:S01]  /*20080*/  ISETP.GE.AND P2, PT, R4, R7.reuse, PT ;  /* 0x000000070400720c */ /* 0x080fe20003f46270 */
[----:B------:R-:W-:Y:S01]  /*20090*/  IMAD.WIDE.U32 R2, R207, UR4, R2 ;  /* 0x00000004cf027c25 */ /* 0x000fe2000f8e0002 */
[----:B------:R-:W-:Y:S01]  /*200a0*/  IADD3 R4, R200, 0x60, RZ ;  /* 0x00000060c8047810 */ /* 0x000fe20007ffe0ff */
[----:B------:R-:W-:Y:S01]  /*200b0*/  ULDC.64 UR4, c[0x0][0xae8] ;  /* 0x0002ba0000047ab9 */ /* 0x000fe20000000a00 */
[-C--:B------:R-:W-:Y:S01]  /*200c0*/  ISETP.GE.AND P0, PT, R0, R7.reuse, PT ;  /* 0x000000070000720c */ /* 0x080fe20003f06270 */
[----:B------:R-:W-:Y:S01]  /*200d0*/  IMAD.IADD R3, R3, 0x1, R5 ;  /* 0x0000000103037824 */ /* 0x000fe200078e0205 */
[----:B------:R-:W-:Y:S01]  /*200e0*/  ISETP.GE.AND P1, PT, R4, R7, PT ;  /* 0x000000070400720c */ /* 0x000fe20003f26270 */
[----:B------:R-:W-:Y:S01]  /*200f0*/  IMAD R0, R210, UR4, RZ ;  /* 0x00000004d2007c24 */ /* 0x000fe2000f8e02ff */
[----:B------:R-:W-:Y:S01]  /*20100*/  SHF.R.S32.HI R7, RZ, 0x1f, R200 ;  /* 0x0000001fff077819 */ /* 0x000fe200000114c8 */
[----:B------:R-:W-:-:S04]  /*20110*/  IMAD.WIDE.U32 R4, R205, UR4, R2 ;  /* 0x00000004cd047c25 */ /* 0x000fc8000f8e0002 */
[----:B------:R-:W-:Y:S02]  /*20120*/  IMAD R9, R205, UR5, R0 ;  /* 0x00000005cd097c24 */ /* 0x000fe4000f8e0200 */
[----:B------:R-:W-:Y:S02]  /*20130*/  IMAD.MOV.U32 R6, RZ, RZ, R200 ;  /* 0x000000ffff067224 */ /* 0x000fe400078e00c8 */
[----:B------:R-:W-:Y:S02]  /*20140*/  IMAD.IADD R11, R5, 0x1, R9 ;  /* 0x00000001050b7824 */ /* 0x000fe400078e0209 */
[----:B------:R-:W-:Y:S01]  /*20150*/  IMAD.WIDE R6, R212, 0x80, R6 ;  /* 0x00000080d4067825 */ /* 0x000fe200078e0206 */
[----:B------:R-:W-:Y:S06]  /*20160*/  @P3 BRA `(.L_x_603) ;  /* 0x0000000000403947 */ /* 0x000fec0003800000 */
        /* <DEDUP_REMOVED lines=14> */
[----:B------:R2:W-:Y:S04]  /*20250*/  @!P4 STG.E.128 desc[UR54][R8.64], RZ ;  /* 0x000000ff0800c986 */ /* 0x0005e8000c101d36 */
[----:B------:R2:W-:Y:S02]  /*20260*/  @!P5 STG.E.128 desc[UR54][R8.64+0x80], RZ ;  /* 0x000080ff0800d986 */ /* 0x0005e4000c101d36 */
.L_x_603:
[----:B------:R-:W-:Y:S05]  /*20270*/  BSYNC B1 ;  /* 0x0000000000017941 */ /* 0x000fea0003800000 */
.L_x_602:
[----:B------:R-:W-:Y:S04]  /*20280*/  BSSY B1, `(.L_x_604) ;  /* 0x0000014000017945 */ /* 0x000fe80003800000 */
[----:B------:R-:W-:Y:S05]  /*20290*/  @P2 BRA `(.L_x_605) ;  /* 0x0000000000482947 */ /* 0x000fea0003800000 */
[----:B--2---:R-:W-:Y:S01]  /*202a0*/  IADD3 R9, P2, R6, 0x20, RZ ;  /* 0x0000002006097810 */ /* 0x004fe20007f5e0ff */
        /* <DEDUP_REMOVED lines=15> */
[----:B------:R3:W-:Y:S04]  /*203a0*/  @!P3 STG.E.128 desc[UR54][R8.64], RZ ;  /* 0x000000ff0800b986 */ /* 0x0007e8000c101d36 */
[----:B------:R3:W-:Y:S02]  /*203b0*/  @!P4 STG.E.128 desc[UR54][R8.64+0x80], RZ ;  /* 0x000080ff0800c986 */ /* 0x0007e4000c101d36 */
.L_x_605:
[----:B------:R-:W-:Y:S05]  /*203c0*/  BSYNC B1 ;  /* 0x0000000000017941 */ /* 0x000fea0003800000 */
.L_x_604:
[----:B------:R-:W-:Y:S04]  /*203d0*/  BSSY B1, `(.L_x_606) ;  /* 0x0000014000017945 */ /* 0x000fe80003800000 */
[----:B------:R-:W-:Y:S05]  /*203e0*/  @P0 BRA `(.L_x_607) ;  /* 0x0000000000480947 */ /* 0x000fea0003800000 */
[----:B--23--:R-:W-:Y:S01]  /*203f0*/  IADD3 R9, P0, R6, 0x40, RZ ;  /* 0x0000004006097810 */ /* 0x00cfe20007f1e0ff */
        /* <DEDUP_REMOVED lines=15> */
[----:B------:R4:W-:Y:S04]  /*204f0*/  @!P2 STG.E.128 desc[UR54][R8.64], RZ ;  /* 0x000000ff0800a986 */ /* 0x0009e8000c101d36 */
[----:B------:R4:W-:Y:S02]  /*20500*/  @!P3 STG.E.128 desc[UR54][R8.64+0x80], RZ ;  /* 0x000080ff0800b986 */ /* 0x0009e4000c101d36 */
.L_x_607:
[----:B------:R-:W-:Y:S05]  /*20510*/  BSYNC B1 ;  /* 0x0000000000017941 */ /* 0x000fea0003800000 */
.L_x_606:
[----:B------:R-:W-:Y:S05]  /*20520*/  @P1 BRA `(.L_x_598) ;  /* 0x0000000000481947 */ /* 0x000fea0003800000 */
[----:B------:R-:W-:Y:S01]  /*20530*/  IADD3 R5, P0, R6, 0x60, RZ ;  /* 0x0000006006057810 */ /* 0x000fe20007f1e0ff */
        /* <DEDUP_REMOVED lines=17> */
.L_x_598:
[----:B------:R-:W-:Y:S05]  /*20650*/  BSYNC B0 ;  /* 0x0000000000007941 */ /* 0x000fea0003800000 */
.L_x_588:
[----:B------:R-:W-:Y:S02]  /*20660*/  ULDC UR4, c[0x0][0xc14] ;  /* 0x0003050000047ab9 */ /* 0x000fe40000000800 */
[----:B-1----:R-:W-:-:S13]  /*20670*/  ISETP.GE.AND P0, PT, R147, UR4, PT ;  /* 0x0000000493007c0c */ /* 0x002fda000bf06270 */
[----:B------:R-:W-:Y:S05]  /*20680*/  @!P0 BRA `(.L_x_608) ;  /* 0xfffffe0c00308947 */ /* 0x000fea000383ffff */
[----:B------:R-:W-:Y:S05]  /*20690*/  BRA `(.L_x_414) ;  /* 0x0000006000d87947 */ /* 0x000fea0003800000 */
.L_x_412:
        /* <DEDUP_REMOVED lines=16> */
[----:B-1----:R1:W-:Y:S04]  /*207a0*/  STL.64 [R1], R4 ;  /* 0x0000000401007387 */ /* 0x0023e80000100a00 */
[----:B------:R1:W-:Y:S01]  /*207b0*/  STL.64 [R1+0x8], R6 ;  /* 0x0000080601007387 */ /* 0x0003e20000100a00 */
[----:B------:R-:W-:Y:S06]  /*207c0*/  BAR.ARV 0x4, 0x180 ;  /* 0x0106000000007b1d */ /* 0x000fec0000002000 */
[----:B------:R-:W-:Y:S05]  /*207d0*/  BRA `(.L_x_610) ;  /* 0x0000000800207947 */ /* 0x000fea0003800000 */
.L_x_609:
[----:B0-----:R-:W0:Y:S01]  /*207e0*/  S2R R2, SR_TID.X ;  /* 0x0000000000027919 */ /* 0x001e220000002100 */
[----:B------:R-:W-:Y:S01]  /*207f0*/  ULDC UR4, c[0x0][0xc14] ;  /* 0x0003050000047ab9 */ /* 0x000fe20000000800 */
[----:B------:R-:W1:Y:S01]  /*20800*/  S2UR UR6, SR_CTAID.X ;  /* 0x00000000000679c3 */ /* 0x000e620000002500 */
[----:B------:R-:W-:Y:S01]  /*20810*/  ULDC UR5, c[0x0][0xc10] ;  /* 0x0003040000057ab9 */ /* 0x000fe20000000800 */
        /* <DEDUP_REMOVED lines=13> */
[----:B0-----:R-:W-:-:S04]  /*208f0*/  SEL R7, R4, RZ, P1 ;  /* 0x000000ff04077207 */ /* 0x001fc80000800000 */
[----:B------:R-:W-:-:S05]  /*20900*/  IADD3 R7, R0, R7, RZ ;  /* 0x0000000700077210 */ /* 0x000fca0007ffe0ff */
[----:B------:R-:W0:Y:S02]  /*20910*/  SHFL.UP PT, R4, R7, 0x2, RZ ;  /* 0x0440000007047989 */ /* 0x000e2400000e00ff */
[----:B0-----:R-:W-:-:S05]  /*20920*/  SEL R4, R4, RZ, P2 ;  /* 0x000000ff04047207 */ /* 0x001fca0001000000 */
[----:B------:R-:W-:-:S05]  /*20930*/  IMAD.IADD R4, R7, 0x1, R4 ;  /* 0x0000000107047824 */ /* 0x000fca00078e0204 */
[----:B------:R-:W0:Y:S02]  /*20940*/  SHFL.UP PT, R6, R4, 0x4, RZ ;  /* 0x0480000004067989 */ /* 0x000e2400000e00ff */
[----:B0-----:R-:W-:-:S05]  /*20950*/  SEL R3, R6, RZ, P3 ;  /* 0x000000ff06037207 */ /* 0x001fca0001800000 */
[----:B------:R-:W-:Y:S02]  /*20960*/  IMAD.IADD R3, R4, 0x1, R3 ;  /* 0x0000000104037824 */ /* 0x000fe400078e0203 */
[----:B------:R-:W-:-:S03]  /*20970*/  IMAD.MOV.U32 R4, RZ, RZ, RZ ;  /* 0x000000ffff047224 */ /* 0x000fc600078e00ff */
[----:B------:R-:W0:Y:S02]  /*20980*/  SHFL.UP PT, R2, R3, 0x8, RZ ;  /* 0x0500000003027989 */ /* 0x000e2400000e00ff */
[----:B0-----:R-:W-:-:S05]  /*20990*/  SEL R2, R2, RZ, P4 ;  /* 0x000000ff02027207 */ /* 0x001fca0002000000 */
[----:B------:R-:W-:-:S05]  /*209a0*/  IMAD.IADD R7, R3, 0x1, R2 ;  /* 0x0000000103077824 */ /* 0x000fca00078e0202 */
[----:B------:R-:W0:Y:S02]  /*209b0*/  SHFL.UP PT, R2, R7, 0x10, RZ ;  /* 0x0600000007027989 */ /* 0x000e2400000e00ff */
[----:B0-----:R-:W-:-:S04]  /*209c0*/  SEL R2, R2, RZ, P5 ;  /* 0x000000ff02027207 */ /* 0x001fc80002800000 */
[----:B------:R-:W-:-:S05]  /*209d0*/  IADD3 R2, R7, R2, RZ ;  /* 0x0000000207027210 */ /* 0x000fca0007ffe0ff */
[----:B------:R-:W0:Y:S02]  /*209e0*/  SHFL.IDX PT, R6, R2, 0x1f, 0x1f ;  /* 0x03e01f0002067f89 */ /* 0x000e2400000e0000 */
[----:B0-----:R-:W-:-:S04]  /*209f0*/  IMAD R6, R6, UR5, RZ ;  /* 0x0000000506067c24 */ /* 0x001fc8000f8e02ff */
[----:B------:R-:W-:Y:S01]  /*20a00*/  IMAD.MOV.U32 R9, RZ, RZ, R6 ;  /* 0x000000ffff097224 */ /* 0x000fe200078e0006 */
[----:B-1----:R-:W-:-:S13]  /*20a10*/  ISETP.GT.AND P6, PT, R6, UR6, PT ;  /* 0x0000000606007c0c */ /* 0x002fda000bfc4270 */
[----:B------:R-:W-:Y:S05]  /*20a20*/  @P6 BRA `(.L_x_611) ;  /* 0x0000000000a46947 */ /* 0x000fea0003800000 */
[----:B------:R-:W0:Y:S01]  /*20a30*/  LDC R7, c[0x0][0xc14] ;  /* 0x00030500ff077b82 */ /* 0x000e220000000800 */
[----:B------:R-:W-:Y:S01]  /*20a40*/  IMAD.MOV.U32 R6, RZ, RZ, R9 ;  /* 0x000000ffff067224 */ /* 0x000fe200078e0009 */
[----:B------:R-:W-:Y:S01]  /*20a50*/  UMOV UR4, URZ ;  /* 0x0000003f00047c82 */ /* 0x000fe20008000000 */
[----:B------:R-:W-:Y:S01]  /*20a60*/  ULDC UR7, c[0x0][0xc14] ;  /* 0x0003050000077ab9 */ /* 0x000fe20000000800 */
[----:B------:R-:W-:-:S05]  /*20a70*/  ULDC UR5, c[0x0][0xc10] ;  /* 0x0003040000057ab9 */ /* 0x000fca0000000800 */
.L_x_615:
[----:B------:R-:W-:Y:S01]  /*20a80*/  MOV R0, UR7 ;  /* 0x0000000700007c02 */ /* 0x000fe20008000f00 */
[----:B------:R-:W-:-:S04]  /*20a90*/  UIADD3 UR4, UR4, 0x1f, URZ ;  /* 0x0000001f04047890 */ /* 0x000fc8000fffe03f */
[----:B------:R1:W-:Y:S02]  /*20aa0*/  STL [R1+0xc], R0 ;  /* 0x00000c0001007387 */ /* 0x0003e40000100800 */
[----:B0-----:R-:W-:-:S13]  /*20ab0*/  ISETP.LE.AND P6, PT, R7, UR4, PT ;  /* 0x0000000407007c0c */ /* 0x001fda000bfc3270 */
[----:B-1----:R-:W-:Y:S05]  /*20ac0*/  @P6 BRA `(.L_x_612) ;  /* 0x00000004002c6947 */ /* 0x002fea0003800000 */
[----:B------:R-:W-:Y:S01]  /*20ad0*/  VIADD R8, R5, UR4 ;  /* 0x0000000405087c36 */ /* 0x000fe20008000000 */
[----:B------:R-:W-:Y:S01]  /*20ae0*/  BSSY B0, `(.L_x_613) ;  /* 0x0000007000007945 */ /* 0x000fe20003800000 */
[----:B------:R-:W-:-:S03]  /*20af0*/  IMAD.MOV.U32 R0, RZ, RZ, RZ ;  /* 0x000000ffff007224 */ /* 0x000fc600078e00ff */
[----:B------:R-:W-:-:S13]  /*20b00*/  ISETP.GE.OR P6, PT, R8, R7, !P0 ;  /* 0x000000070800720c */ /* 0x000fda00047c6670 */
[----:B------:R-:W-:Y:S05]  /*20b10*/  @P6 BRA `(.L_x_614) ;  /* 0x00000000000c6947 */ /* 0x000fea0003800000 */
[----:B------:R-:W0:Y:S02]  /*20b20*/  LDC.64 R2, c[0x0][0xc58] ;  /* 0x00031600ff027b82 */ /* 0x000e240000000a00 */
[----:B0-----:R-:W-:-:S05]  /*20b30*/  IMAD.WIDE R2, R8, 0x4, R2 ;  /* 0x0000000408027825 */ /* 0x001fca00078e0202 */
[----:B------:R0:W5:Y:S02]  /*20b40*/  LDG.E R0, desc[UR54][R2.64] ;  /* 0x0000003602007981 */ /* 0x000164000c1e1900 */
.L_x_614:
[----:B------:R-:W-:Y:S05]  /*20b50*/  BSYNC B0 ;  /* 0x0000000000007941 */ /* 0x000fea0003800000 */
.L_x_613:
[----:B0----5:R-:W0:Y:S02]  /*20b60*/  SHFL.UP PT, R2, R0, 0x1, RZ ;  /* 0x0420000000027989 */ /* 0x021e2400000e00ff */
[----:B0-----:R-:W-:-:S05]  /*20b70*/  SEL R3, R2, RZ, P1 ;  /* 0x000000ff02037207 */ /* 0x001fca0000800000 */
[----:B------:R-:W-:-:S05]  /*20b80*/  IMAD.IADD R3, R0, 0x1, R3 ;  /* 0x0000000100037824 */ /* 0x000fca00078e0203 */
[----:B------:R-:W0:Y:S02]  /*20b90*/  SHFL.UP PT, R2, R3, 0x2, RZ ;  /* 0x0440000003027989 */ /* 0x000e2400000e00ff */
[----:B0-----:R-:W-:-:S04]  /*20ba0*/  SEL R2, R2, RZ, P2 ;  /* 0x000000ff02027207 */ /* 0x001fc80001000000 */
[----:B------:R-:W-:-:S05]  /*20bb0*/  IADD3 R2, R3, R2, RZ ;  /* 0x0000000203027210 */ /* 0x000fca0007ffe0ff */
        /* <DEDUP_REMOVED lines=9> */
[----:B------:R-:W0:Y:S02]  /*20c50*/  SHFL.IDX PT, R3, R11, 0x1f, 0x1f ;  /* 0x03e01f000b037f89 */ /* 0x000e2400000e0000 */
[----:B0-----:R-:W-:-:S05]  /*20c60*/  IMAD R3, R3, UR5, RZ ;  /* 0x0000000503037c24 */ /* 0x001fca000f8e02ff */
[----:B------:R-:W-:-:S04]  /*20c70*/  IADD3 R6, R3, R6, RZ ;  /* 0x0000000603067210 */ /* 0x000fc80007ffe0ff */
[----:B------:R-:W-:-:S13]  /*20c80*/  ISETP.GT.AND P6, PT, R6, UR6, PT ;  /* 0x0000000606007c0c */ /* 0x000fda000bfc4270 */
[----:B------:R-:W-:Y:S05]  /*20c90*/  @!P6 BRA `(.L_x_615) ;  /* 0xfffffffc0078e947 */ /* 0x000fea000383ffff */
[----:B------:R-:W-:Y:S02]  /*20ca0*/  IMAD.MOV.U32 R2, RZ, RZ, R11 ;  /* 0x000000ffff027224 */ /* 0x000fe400078e000b */
[----:B------:R-:W-:-:S07]  /*20cb0*/  IMAD.MOV.U32 R9, RZ, RZ, R3 ;  /* 0x000000ffff097224 */ /* 0x000fce00078e0003 */
.L_x_611:
[----:B------:R-:W-:-:S04]  /*20cc0*/  IMAD.IADD R9, R6, 0x1, -R9 ;  /* 0x0000000106097824 */ /* 0x000fc800078e0a09 */
[----:B------:R-:W-:-:S05]  /*20cd0*/  IMAD R3, R2, UR5, R9 ;  /* 0x0000000502037c24 */ /* 0x000fca000f8e0209 */
[----:B------:R-:W-:-:S13]  /*20ce0*/  ISETP.GT.AND P0, PT, R3, UR6, PT ;  /* 0x0000000603007c0c */ /* 0x000fda000bf04270 */
[----:B------:R-:W-:-:S04]  /*20cf0*/  VOTE.ANY R8, PT, !P0 ;  /* 0x0000000000087806 */ /* 0x000fc800040e0100 */
[----:B------:R-:W0:Y:S01]  /*20d00*/  POPC R7, R8 ;  /* 0x0000000800077309 */ /* 0x000e220000000000 */
[----:B------:R-:W-:Y:S01]  /*20d10*/  ISETP.NE.AND P0, PT, R8, RZ, PT ;  /* 0x000000ff0800720c */ /* 0x000fe20003f05270 */
[----:B0-----:R-:W0:Y:S02]  /*20d20*/  SHFL.IDX PT, R0, R0, R7, 0x1f ;  /* 0x00001f0700007589 */ /* 0x001e2400000e0000 */
[----:B0-----:R-:W-:-:S04]  /*20d30*/  IABS R6, R0 ;  /* 0x0000000000067213 */ /* 0x001fc80000000000 */
[----:B------:R-:W0:Y:S08]  /*20d40*/  I2F.RP R10, R6 ;  /* 0x00000006000a7306 */ /* 0x000e300000209400 */
[----:B0-----:R-:W0:Y:S02]  /*20d50*/  MUFU.RCP R10, R10 ;  /* 0x0000000a000a7308 */ /* 0x001e240000001000 */
[----:B0-----:R-:W-:-:S06]  /*20d60*/  IADD3 R3, R10, 0xffffffe, RZ ;  /* 0x0ffffffe0a037810 */ /* 0x001fcc0007ffe0ff */
[----:B------:R-:W0:Y:S02]  /*20d70*/  F2I.FTZ.U32.TRUNC.NTZ R3, R3 ;  /* 0x0000000300037305 */ /* 0x000e24000021f000 */
[----:B0-----:R-:W-:Y:S01]  /*20d80*/  IMAD.MOV R13, RZ, RZ, -R3 ;  /* 0x000000ffff0d7224 */ /* 0x001fe200078e0a03 */
[----:B------:R-:W-:Y:S06]  /*20d90*/  @!P0 BRA `(.L_x_616) ;  /* 0x0000000000088947 */ /* 0x000fec0003800000 */
[----:B------:R-:W-:-:S05]  /*20da0*/  VIADD R11, R7, 0xffffffff ;  /* 0xffffffff070b7836 */ /* 0x000fca0000000000 */
[----:B------:R0:W1:Y:S02]  /*20db0*/  SHFL.IDX PT, R4, R2, R11, 0x1f ;  /* 0x00001f0b02047589 */ /* 0x00006400000e0000 */
.L_x_616:
[----:B-1----:R-:W-:Y:S02]  /*20dc0*/  IMAD R4, R4, UR5, R9 ;  /* 0x0000000504047c24 */ /* 0x002fe4000f8e0209 */
[----:B------:R-:W-:Y:S02]  /*20dd0*/  IMAD R9, R13, R6, RZ ;  /* 0x000000060d097224 */ /* 0x000fe400078e02ff */
[----:B0-----:R-:W-:Y:S01]  /*20de0*/  IMAD.MOV.U32 R2, RZ, RZ, RZ ;  /* 0x000000ffff027224 */ /* 0x001fe200078e00ff */
[----:B------:R0:W-:Y:S03]  /*20df0*/  STL [R1], R4 ;  /* 0x0000000401007387 */ /* 0x0001e60000100800 */
[----:B------:R-:W-:Y:S01]  /*20e00*/  IMAD.HI.U32 R2, R3, R9, R2 ;  /* 0x0000000903027227 */ /* 0x000fe200078e0002 */
[----:B------:R-:W-:-:S04]  /*20e10*/  IADD3 R9, -R4, UR6, RZ ;  /* 0x0000000604097c10 */ /* 0x000fc8000fffe1ff */
[----:B------:R-:W-:Y:S02]  /*20e20*/  IABS R3, R9 ;  /* 0x0000000900037213 */ /* 0x000fe40000000000 */
[----:B0-----:R-:W-:-:S03]  /*20e30*/  IABS R4, R0 ;  /* 0x0000000000047213 */ /* 0x001fc60000000000 */
[----:B------:R-:W-:Y:S01]  /*20e40*/  IMAD.HI.U32 R2, R2, R3, RZ ;  /* 0x0000000302027227 */ /* 0x000fe200078e00ff */
[----:B------:R-:W-:-:S05]  /*20e50*/  IADD3 R4, RZ, -R4, RZ ;  /* 0x80000004ff047210 */ /* 0x000fca0007ffe0ff */
        /* <DEDUP_REMOVED lines=9> */
[----:B------:R-:W-:Y:S02]  /*20ef0*/  @!P2 IADD3 R2, -R2, RZ, RZ ;  /* 0x000000ff0202a210 */ /* 0x000fe40007ffe1ff */
[----:B------:R-:W-:-:S05]  /*20f00*/  @!P1 LOP3.LUT R2, RZ, R0, RZ, 0x33, !PT ;  /* 0x00000000ff029212 */ /* 0x000fca00078e33ff */
[----:B------:R-:W-:-:S04]  /*20f10*/  IMAD.MOV R3, RZ, RZ, -R2 ;  /* 0x000000ffff037224 */ /* 0x000fc800078e0a02 */
[----:B------:R-:W-:Y:S02]  /*20f20*/  IMAD R3, R0, R3, R9 ;  /* 0x0000000300037224 */ /* 0x000fe400078e0209 */
[----:B------:R-:W-:-:S03]  /*20f30*/  VIADD R0, R7, UR4 ;  /* 0x0000000407007c36 */ /* 0x000fc60008000000 */
[----:B------:R1:W-:Y:S04]  /*20f40*/  STL [R1+0x4], R3 ;  /* 0x0000040301007387 */ /* 0x0003e80000100800 */
[----:B------:R1:W-:Y:S04]  /*20f50*/  STL [R1+0x8], R2 ;  /* 0x0000080201007387 */ /* 0x0003e80000100800 */
[----:B------:R1:W-:Y:S01]  /*20f60*/  STL [R1+0xc], R0 ;  /* 0x00000c0001007387 */ /* 0x0003e20000100800 */
[----:B------:R-:W-:Y:S05]  /*20f70*/  BRA `(.L_x_617) ;  /* 0x0000000000107947 */ /* 0x000fea0003800000 */
.L_x_612:
[----:B------:R-:W-:Y:S01]  /*20f80*/  IMAD.U32 R0, RZ, RZ, UR6 ;  /* 0x00000006ff007e24 */ /* 0x000fe2000f8e00ff */
[----:B------:R0:W-:Y:S04]  /*20f90*/  STL [R1+0x4], RZ ;  /* 0x000004ff01007387 */ /* 0x0001e80000100800 */
[----:B------:R0:W-:Y:S04]  /*20fa0*/  STL [R1+0x8], RZ ;  /* 0x000008ff01007387 */ /* 0x0001e80000100800 */
[----:B------:R0:W-:Y:S02]  /*20fb0*/  STL [R1], R0 ;  /* 0x0000000001007387 */ /* 0x0001e40000100800 */
.L_x_617:
[----:B------:R-:W2:Y:S04]  /*20fc0*/  LDL R8, [R1] ;  /* 0x0000000001087983 */ /* 0x000ea80000100800 */
[----:B------:R-:W2:Y:S04]  /*20fd0*/  LDL R9, [R1+0x4] ;  /* 0x0000040001097983 */ /* 0x000ea80000100800 */
[----:B------:R-:W2:Y:S04]  /*20fe0*/  LDL R10, [R1+0x8] ;  /* 0x00000800010a7983 */ /* 0x000ea80000100800 */
[----:B------:R-:W2:Y:S01]  /*20ff0*/  LDL R11, [R1+0xc] ;  /* 0x00000c00010b7983 */ /* 0x000ea20000100800 */
[----:B------:R-:W-:-:S13]  /*21000*/  ISETP.NE.AND P0, PT, R5, RZ, PT ;  /* 0x000000ff0500720c */ /* 0x000fda0003f05270 */
[----:B-1----:R-:W1:Y:S01]  /*21010*/  @!P0 S2R R3, SR_CgaCtaId ;  /* 0x0000000000038919 */ /* 0x002e620000008800 */
[----:B0-----:R-:W-:-:S04]  /*21020*/  @!P0 MOV R0, 0x400 ;  /* 0x0000040000008802 */ /* 0x001fc80000000f00 */
[----:B-1----:R-:W-:-:S05]  /*21030*/  @!P0 LEA R0, R3, R0, 0x18 ;  /* 0x0000000003008211 */ /* 0x002fca00078ec0ff */
[----:B--2---:R2:W-:Y:S01]  /*21040*/  @!P0 STS.128 [R0+0x298d0], R8 ;  /* 0x0298d00800008388 */ /* 0x0045e20000000c00 */
[----:B------:R-:W-:Y:S06]  /*21050*/  BAR.ARV 0x5, 0x180 ;  /* 0x0146000000007b1d */ /* 0x000fec0000002000 */
.L_x_610:
[----:B--2---:R-:W2:Y:S01]  /*21060*/  LDL R0, [R1+0xc] ;  /* 0x00000c0001007983 */ /* 0x004ea20000100800 */
[----:B------:R-:W-:-:S03]  /*21070*/  ULDC UR4, c[0x0][0xc14] ;  /* 0x0003050000047ab9 */ /* 0x000fc60000000800 */
[----:B------:R3:W-:Y:S01]  /*21080*/  STL [R1+0x10], RZ ;  /* 0x000010ff01007387 */ /* 0x0007e20000100800 */
[----:B--2---:R-:W-:Y:S02]  /*21090*/  ISETP.GE.AND P0, PT, R0, UR4, PT ;  /* 0x0000000400007c0c */ /* 0x004fe4000bf06270 */
[----:B------:R-:W-:-:S05]  /*210a0*/  MOV R0, 0x1 ;  /* 0x0000000100007802 */ /* 0x000fca0000000f00 */
[----:B------:R3:W-:Y:S04]  /*210b0*/  STL [R1+0x1c], R0 ;  /* 0x00001c0001007387 */ /* 0x0007e80000100800 */
[----:B------:R3:W-:Y:S02]  /*210c0*/  STL [R1+0x44], RZ ;  /* 0x000044ff01007387 */ /* 0x0007e40000100800 */
[----:B------:R-:W-:Y:S05]  /*210d0*/  @P0 BRA `(.L_x_618) ;  /* 0x0000005400440947 */ /* 0x000fea0003800000 */
[----:B---3--:R-:W2:Y:S01]  /*210e0*/  S2R R0, SR_TID.X ;  /* 0x0000000000007919 */ /* 0x008ea20000002100 */
[----:B------:R-:W-:Y:S01]  /*210f0*/  BSSY B7, `(.L_x_618) ;  /* 0x000054f000077945 */ /* 0x000fe20003800000 */
[----:B------:R-:W-:Y:S01]  /*21100*/  ULDC UR38, c[0x0][0xc] ;  /* 0x0000030000267ab9 */ /* 0x000fe20000000800 */
[----:B------:R-:W-:Y:S01]  /*21110*/  ULOP3.LUT UR37, UR36, 0x1, URZ, 0xfc, !UPT ;  /* 0x0000000124257892 */ /* 0x000fe2000f8efc3f */
[----:B-1----:R-:W1:Y:S01]  /*21120*/  S2R R6, SR_TID.X ;  /* 0x0000000000067919 */ /* 0x002e620000002100 */
[----:B------:R-:W-:Y:S01]  /*21130*/  ULOP3.LUT UR39, UR36, 0x2, URZ, 0xfc, !UPT ;  /* 0x0000000224277892 */ /* 0x000fe2000f8efc3f */
[----:B------:R-:W-:Y:S01]  /*21140*/  ULDC.64 UR40, c[0x0][0x198] ;  /* 0x0000660000287ab9 */ /* 0x000fe20000000a00 */
[----:B--2---:R-:W-:Y:S01]  /*21150*/  LOP3.LUT R0, R0, 0x7f, RZ, 0xc0, !PT ;  /* 0x0000007f00007812 */ /* 0x004fe200078ec0ff */
[C---:B-1----:R-:W-:Y:S01]  /*21160*/  IMAD.SHL.U32 R4, R6.reuse, 0x20, RZ ;  /* 0x0000002006047824 */ /* 0x042fe200078e00ff */
[----:B------:R-:W-:-:S03]  /*21170*/  LOP3.LUT P0, RZ, R6, 0x4, RZ, 0xc0, !PT ;  /* 0x0000000406ff7812 */ /* 0x000fc6000780c0ff */
[----:B------:R-:W-:Y:S02]  /*21180*/  IMAD.SHL.U32 R0, R0, 0x10, RZ ;  /* 0x0000001000007824 */ /* 0x000fe400078e00ff */
[----:B------:R-:W-:-:S03]  /*21190*/  IMAD.SHL.U32 R7, R6, 0x4, RZ ;  /* 0x0000000406077824 */ /* 0x000fc600078e00ff */
[----:B------:R-:W-:Y:S01]  /*211a0*/  LOP3.LUT R3, R0, 0x600, RZ, 0xc0, !PT ;  /* 0x0000060000037812 */ /* 0x000fe200078ec0ff */
[----:B------:R-:W-:-:S03]  /*211b0*/  IMAD.SHL.U32 R0, R6, 0x80, RZ ;  /* 0x0000008006007824 */ /* 0x000fc600078e00ff */
[----:B------:R-:W-:Y:S02]  /*211c0*/  LOP3.LUT R5, R3, 0x60, R4, 0xf8, !PT ;  /* 0x0000006003057812 */ /* 0x000fe400078ef804 */
[----:B------:R-:W-:Y:S02]  /*211d0*/  SHF.R.U32.HI R3, RZ, 0x1, R6 ;  /* 0x00000001ff037819 */ /* 0x000fe40000011606 */
[----:B0-----:R-:W-:Y:S02]  /*211e0*/  LOP3.LUT R2, R0, 0x380, RZ, 0xc0, !PT ;  /* 0x0000038000027812 */ /* 0x001fe400078ec0ff */
[----:B------:R-:W-:Y:S02]  /*211f0*/  LOP3.LUT R5, R5, 0x100, R4, 0xf8, !PT ;  /* 0x0000010005057812 */ /* 0x000fe400078ef804 */
[----:B------:R-:W-:Y:S02]  /*21200*/  LOP3.LUT R4, R4, 0x80, RZ, 0xc0, !PT ;  /* 0x0000008004047812 */ /* 0x000fe400078ec0ff */
[----:B------:R-:W-:-:S02]  /*21210*/  LOP3.LUT R2, R2, 0x30, R3, 0xf8, !PT ;  /* 0x0000003002027812 */ /* 0x000fc400078ef803 */
[----:B------:R-:W-:Y:S02]  /*21220*/  SHF.L.U32 R3, R6, 0x4, RZ ;  /* 0x0000000406037819 */ /* 0x000fe400000006ff */
[----:B------:R-:W-:Y:S02]  /*21230*/  LOP3.LUT R4, R4, 0x10, R6, 0xf8, !PT ;  /* 0x0000001004047812 */ /* 0x000fe400078ef806 */
[----:B------:R-:W-:Y:S02]  /*21240*/  LOP3.LUT R3, R2, 0x70, R3, 0x78, !PT ;  /* 0x0000007002037812 */ /* 0x000fe400078e7803 */
[----:B------:R-:W-:Y:S02]  /*21250*/  LOP3.LUT R4, R4, 0x10, R7, 0x78, !PT ;  /* 0x0000001004047812 */ /* 0x000fe400078e7807 */
[----:B------:R-:W-:Y:S02]  /*21260*/  LOP3.LUT R2, R3, 0xc00, R0, 0xf8, !PT ;  /* 0x00000c0003027812 */ /* 0x000fe400078ef800 */
[----:B------:R-:W-:-:S03]  /*21270*/  LOP3.LUT R0, R5, R4, RZ, 0xfc, !PT ;  /* 0x0000000405007212 */ /* 0x000fc600078efcff */
[----:B------:R-:W-:Y:S04]  /*21280*/  STL [R1+0x34], R2 ;  /* 0x0000340201007387 */ /* 0x000fe80000100800 */
[----:B------:R0:W-:Y:S02]  /*21290*/  STL [R1+0x30], R0 ;  /* 0x0000300001007387 */ /* 0x0001e40000100800 */
[----:B0-----:R-:W-:-:S05]  /*212a0*/  IMAD.MOV.U32 R0, RZ, RZ, 0x40 ;  /* 0x00000040ff007424 */ /* 0x001fca00078e00ff */
[----:B------:R-:W-:Y:S01]  /*212b0*/  SEL R2, R0, 0xffffffc0, !P0 ;  /* 0xffffffc000027807 */ /* 0x000fe20004000000 */
[----:B------:R-:W-:-:S04]  /*212c0*/  IMAD.MOV.U32 R0, RZ, RZ, 0x1 ;  /* 0x00000001ff007424 */ /* 0x000fc800078e00ff */
[----:B------:R0:W-:Y:S04]  /*212d0*/  STL [R1+0x38], R2 ;  /* 0x0000380201007387 */ /* 0x0001e80000100800 */
[----:B------:R0:W-:Y:S04]  /*212e0*/  STL [R1+0x44], RZ ;  /* 0x000044ff01007387 */ /* 0x0001e80000100800 */
[----:B------:R0:W-:Y:S04]  /*212f0*/  STL [R1+0x20], R0 ;  /* 0x0000200001007387 */ /* 0x0001e80000100800 */
[----:B------:R0:W-:Y:S04]  /*21300*/  STL [R1+0x14], RZ ;  /* 0x000014ff01007387 */ /* 0x0001e80000100800 */
[----:B------:R0:W-:Y:S04]  /*21310*/  STL [R1+0x10], RZ ;  /* 0x000010ff01007387 */ /* 0x0001e80000100800 */
[----:B------:R0:W-:Y:S02]  /*21320*/  STL [R1+0x1c], R0 ;  /* 0x00001c0001007387 */ /* 0x0001e40000100800 */
.L_x_721:
[----:B0-----:R-:W2:Y:S01]  /*21330*/  LDL R0, [R1+0xc] ;  /* 0x00000c0001007983 */ /* 0x001ea20000100800 */
[----:B------:R-:W2:Y:S01]  /*21340*/  LDC.64 R16, c[0x0][0xc60] ;  /* 0x00031800ff107b82 */ /* 0x000ea20000000a00 */
[----:B------:R-:W-:Y:S05]  /*21350*/  YIELD ;  /* 0x0000000000007946 */ /* 0x000fea0003800000 */
[----:B------:R-:W-:Y:S01]  /*21360*/  ULDC.64 UR4, c[0x0][0xa28] ;  /* 0x00028a0000047ab9 */ /* 0x000fe20000000a00 */
[----:B------:R-:W-:Y:S01]  /*21370*/  ULDC.64 UR6, c[0x0][0xa00] ;  /* 0x0002800000067ab9 */ /* 0x000fe20000000a00 */
[----:B------:R-:W-:Y:S01]  /*21380*/  ISETP.NE.U32.AND P0, PT, RZ, UR4, PT ;  /* 0x00000004ff007c0c */ /* 0x000fe2000bf05070 */
[----:B--2---:R-:W-:-:S06]  /*21390*/  IMAD.WIDE R16, R0, 0x4, R16 ;  /* 0x0000000400107825 */ /* 0x004fcc00078e0210 */
[----:B------:R-:W2:Y:S01]  /*213a0*/  LDG.E R16, desc[UR54][R16.64] ;  /* 0x0000003610107981 */ /* 0x000ea2000c1e1900 */
[----:B------:R-:W-:Y:S02]  /*213b0*/  ISETP.NE.AND.EX P0, PT, RZ, UR5, PT, P0 ;  /* 0x00000005ff007c0c */ /* 0x000fe4000bf05300 */
[----:B------:R-:W-:Y:S02]  /*213c0*/  ISETP.NE.U32.AND P1, PT, RZ, UR6, PT ;  /* 0x00000006ff007c0c */ /* 0x000fe4000bf25070 */
[----:B------:R-:W-:Y:S02]  /*213d0*/  MOV R0, RZ ;  /* 0x000000ff00007202 */ /* 0x000fe40000000f00 */
[----:B------:R-:W-:Y:S01]  /*213e0*/  ISETP.NE.AND.EX P1, PT, RZ, UR7, PT, P1 ;  /* 0x00000007ff007c0c */ /* 0x000fe2000bf25310 */
[----:B------:R-:W-:Y:S02]  /*213f0*/  IMAD.MOV.U32 R4, RZ, RZ, RZ ;  /* 0x000000ffff047224 */ /* 0x000fe400078e00ff */
[----:B------:R-:W-:Y:S01]  /*21400*/  IMAD.MOV.U32 R10, RZ, RZ, RZ ;  /* 0x000000ffff0a7224 */ /* 0x000fe200078e00ff */
[----:B------:R-:W-:-:S02]  /*21410*/  MOV R8, RZ ;  /* 0x000000ff00087202 */ /* 0x000fc40000000f00 */
[----:B--2---:R-:W-:Y:S02]  /*21420*/  SHF.R.S32.HI R18, RZ, 0x1f, R16 ;  /* 0x0000001fff127819 */ /* 0x004fe40000011410 */
[----:B------:R-:W-:-:S04]  /*21430*/  @P0 LEA R2, P2, R16, UR4, 0x2 ;  /* 0x0000000410020c11 */ /* 0x000fc8000f8410ff */
[C---:B------:R-:W-:Y:S01]  /*21440*/  @P0 LEA.HI.X R3, R16.reuse, UR5, R18, 0x2, P2 ;  /* 0x0000000510030c11 */ /* 0x040fe200090f1412 */
[----:B------:R-:W-:Y:S01]  /*21450*/  IMAD.SHL.U32 R17, R16, 0x4, RZ ;  /* 0x0000000410117824 */ /* 0x000fe200078e00ff */
[----:B------:R-:W-:-:S03]  /*21460*/  ULDC.64 UR4, c[0x0][0xa08] ;  /* 0x0002820000047ab9 */ /* 0x000fc60000000a00 */
[----:B------:R0:W5:Y:S02]  /*21470*/  @P0 LDG.E R0, desc[UR54][R2.64] ;  /* 0x0000003602000981 */ /* 0x000164000c1e1900 */
[----:B0-----:R-:W-:-:S04]  /*21480*/  @P1 LEA R2, P0, R16, UR6, 0x2 ;  /* 0x0000000610021c11 */ /* 0x001fc8000f8010ff */
[----:B------:R-:W-:Y:S01]  /*21490*/  @P1 LEA.HI.X R3, R16, UR7, R18, 0x2, P0 ;  /* 0x0000000710031c11 */ /* 0x000fe200080f1412 */
[----:B------:R-:W-:-:S04]  /*214a0*/  ULDC.64 UR6, c[0x0][0xa10] ;  /* 0x0002840000067ab9 */ /* 0x000fc80000000a00 */
[----:B------:R0:W2:Y:S01]  /*214b0*/  @P1 LDG.E R4, desc[UR54][R2.64] ;  /* 0x0000003602041981 */ /* 0x0000a2000c1e1900 */
[----:B------:R-:W-:Y:S02]  /*214c0*/  ISETP.NE.U32.AND P1, PT, RZ, UR6, PT ;  /* 0x00000006ff007c0c */ /* 0x000fe4000bf25070 */
[----:B------:R-:W-:Y:S02]  /*214d0*/  SHF.L.U64.HI R18, R16, 0x2, R18 ;  /* 0x0000000210127819 */ /* 0x000fe40000010212 */
[----:B------:R-:W-:Y:S02]  /*214e0*/  ISETP.NE.AND.EX P1, PT, RZ, UR7, PT, P1 ;  /* 0x00000007ff007c0c */ /* 0x000fe4000bf25310 */
[----:B0-----:R-:W-:-:S04]  /*214f0*/  IADD3 R2, P0, R17, UR6, RZ ;  /* 0x0000000611027c10 */ /* 0x001fc8000ff1e0ff */
[----:B------:R-:W-:Y:S01]  /*21500*/  IADD3.X R3, R18, UR7, RZ, P0, !PT ;  /* 0x0000000712037c10 */ /* 0x000fe200087fe4ff */
[----:B------:R-:W-:Y:S01]  /*21510*/  ULDC.64 UR6, c[0x0][0xa20] ;  /* 0x0002880000067ab9 */ /* 0x000fe20000000a00 */
[----:B------:R-:W-:-:S05]  /*21520*/  ISETP.NE.U32.AND P0, PT, RZ, UR4, PT ;  /* 0x00000004ff007c0c */ /* 0x000fca000bf05070 */
[----:B------:R-:W5:Y:S04]  /*21530*/  @P1 LDG.E R10, desc[UR54][R2.64] ;  /* 0x00000036020a1981 */ /* 0x000f68000c1e1900 */
[----:B------:R-:W5:Y:S04]  /*21540*/  @P1 LDG.E R11, desc[UR54][R2.64] ;  /* 0x00000036020b1981 */ /* 0x000f68000c1e1900 */
[----:B------:R0:W5:Y:S01]  /*21550*/  @P1 LDG.E R9, desc[UR54][R2.64+0x4] ;  /* 0x0000043602091981 */ /* 0x000162000c1e1900 */
[----:B------:R-:W-:Y:S02]  /*21560*/  ISETP.NE.AND.EX P0, PT, RZ, UR5, PT, P0 ;  /* 0x00000005ff007c0c */ /* 0x000fe4000bf05300 */
[----:B0-----:R-:W-:-:S04]  /*21570*/  IADD3 R2, P2, R17, UR4, RZ ;  /* 0x0000000411027c10 */ /* 0x001fc8000ff5e0ff */
[----:B------:R-:W-:Y:S01]  /*21580*/  IADD3.X R3, R18, UR5, RZ, P2, !PT ;  /* 0x0000000512037c10 */ /* 0x000fe200097fe4ff */
[----:B------:R-:W-:Y:S01]  /*21590*/  ULDC.64 UR4, c[0x0][0x3f8] ;  /* 0x0000fe0000047ab9 */ /* 0x000fe20000000a00 */
[----:B------:R-:W-:Y:S01]  /*215a0*/  ISETP.NE.U32.AND P2, PT, RZ, UR6, PT ;  /* 0x00000006ff007c0c */ /* 0x000fe2000bf45070 */
[----:B------:R-:W-:-:S04]  /*215b0*/  UISETP.NE.U32.AND UP0, UPT, UR4, URZ, UPT ;  /* 0x0000003f0400728c */ /* 0x000fc8000bf05070 */
[----:B------:R0:W5:Y:S01]  /*215c0*/  @P0 LDG.E R8, desc[UR54][R2.64] ;  /* 0x0000003602080981 */ /* 0x000162000c1e1900 */
[----:B------:R-:W-:Y:S01]  /*215d0*/  ISETP.NE.AND.EX P2, PT, RZ, UR7, PT, P2 ;  /* 0x00000007ff007c0c */ /* 0x000fe2000bf45320 */
[----:B------:R-:W-:Y:S01]  /*215e0*/  UISETP.NE.AND.EX UP0, UPT, UR5, URZ, UPT, UP0 ;  /* 0x0000003f0500728c */ /* 0x000fe2000bf05300 */
[----:B------:R-:W-:Y:S02]  /*215f0*/  ULDC UR4, c[0x0][0x404] ;  /* 0x0001010000047ab9 */ /* 0x000fe40000000800 */
[----:B------:R-:W-:Y:S01]  /*21600*/  ULDC UR5, c[0x0][0x2e0] ;  /* 0x0000b80000057ab9 */ /* 0x000fe20000000800 */
[----:B------:R-:W-:-:S04]  /*21610*/  USEL UR4, UR4, 0x1, UP0 ;  /* 0x0000000104047887 */ /* 0x000fc80008000000 */
[----:B------:R-:W-:-:S04]  /*21620*/  UIMAD UR4, UR4, UR5, URZ ;  /* 0x00000005040472a4 */ /* 0x000fc8000f8e023f */
[----:B------:R-:W-:Y:S02]  /*21630*/  @P2 IADD3 R6, P3, R17, UR6, RZ ;  /* 0x0000000611062c10 */ /* 0x000fe4000ff7e0ff */
[----:B------:R-:W-:Y:S02]  /*21640*/  IMAD.U32 R5, RZ, RZ, UR4 ;  /* 0x00000004ff057e24 */ /* 0x000fe4000f8e00ff */
[----:B------:R-:W-:-:S05]  /*21650*/  @P2 IADD3.X R7, R18, UR7, RZ, P3, !PT ;  /* 0x0000000712072c10 */ /* 0x000fca0009ffe4ff */
[----:B------:R0:W5:Y:S01]  /*21660*/  @P2 LDG.E R5, desc[UR54][R6.64] ;  /* 0x0000003606052981 */ /* 0x000162000c1e1900 */
[----:B------:R-:W-:-:S03]  /*21670*/  ULDC UR4, c[0x0][0x338] ;  /* 0x0000ce0000047ab9 */ /* 0x000fc60000000800 */
[----:B--2---:R1:W-:Y:S02]  /*21680*/  STL [R1+0x28], R4 ;  /* 0x0000280401007387 */ /* 0x0043e40000100800 */
[----:B-1----:R-:W-:Y:S01]  /*21690*/  IMAD.U32 R4, RZ, RZ, UR4 ;  /* 0x00000004ff047e24 */ /* 0x002fe2000f8e00ff */
[----:B0-----:R-:W-:Y:S06]  /*216a0*/  @P2 BRA `(.L_x_619) ;  /* 0x0000000000102947 */ /* 0x001fec0003800000 */
[----:B------:R-:W-:Y:S05]  /*216b0*/  @!P0 BRA `(.L_x_619) ;  /* 0x00000000000c8947 */ /* 0x000fea0003800000 */
[----:B-----5:R-:W2:Y:S04]  /*216c0*/  LDG.E R5, desc[UR54][R2.64] ;  /* 0x0000003602057981 */ /* 0x020ea8000c1e1900 */
[----:B------:R-:W2:Y:S02]  /*216d0*/  LDG.E R2, desc[UR54][R2.64+0x4] ;  /* 0x0000043602027981 */ /* 0x000ea4000c1e1900 */
[----:B--2---:R-:W-:-:S07]  /*216e0*/  IMAD.IADD R5, R2, 0x1, -R5 ;  /* 0x0000000102057824 */ /* 0x004fce00078e0a05 */
.L_x_619:
[----:B-----5:R-:W-:Y:S01]  /*216f0*/  @P1 IADD3 R4, -R11, R9, RZ ;  /* 0x000000090b041210 */ /* 0x020fe20007ffe1ff */
[--C-:B------:R-:W-:Y:S01]  /*21700*/  IMAD.IADD R5, R5, 0x1, -R0.reuse ;  /* 0x0000000105057824 */ /* 0x100fe200078e0a00 */
[----:B------:R-:W-:Y:S01]  /*21710*/  BSSY B0, `(.L_x_620) ;  /* 0x0000138000007945 */ /* 0x000fe20003800000 */
[----:B------:R-:W-:Y:S02]  /*21720*/  IMAD.IADD R0, R8, 0x1, R0 ;  /* 0x0000000108007824 */ /* 0x000fe400078e0200 */
[----:B------:R-:W-:-:S04]  /*21730*/  IMAD.IADD R19, R5, 0x1, R4 ;  /* 0x0000000105137824 */ /* 0x000fc800078e0204 */
[----:B------:R-:W-:-:S04]  /*21740*/  VIADD R2, R19, 0x9f ;  /* 0x0000009f13027836 */ /* 0x000fc80000000000 */
[----:B------:R-:W-:-:S05]  /*21750*/  IMAD.HI R2, R2, 0x66666667, RZ ;  /* 0x6666666702027827 */ /* 0x000fca00078e02ff */
[----:B------:R-:W-:-:S04]  /*21760*/  SHF.R.U32.HI R3, RZ, 0x1f, R2 ;  /* 0x0000001fff037819 */ /* 0x000fc80000011602 */
[----:B------:R-:W-:-:S05]  /*21770*/  LEA.HI.SX32 R6, R2, R3, 0x1a ;  /* 0x0000000302067211 */ /* 0x000fca00078fd2ff */
[----:B------:R-:W-:Y:S01]  /*21780*/  IMAD R2, R6, 0xa0, -R5 ;  /* 0x000000a006027824 */ /* 0x000fe200078e0a05 */
[----:B------:R-:W-:Y:S01]  /*21790*/  IADD3 R5, -R5, RZ, RZ ;  /* 0x000000ff05057210 */ /* 0x000fe20007ffe1ff */
[----:B------:R0:W-:Y:S03]  /*217a0*/  STL [R1+0x40], R6 ;  /* 0x0000400601007387 */ /* 0x0001e60000100800 */
[----:B------:R-:W-:Y:S01]  /*217b0*/  VIMNMX R4, R2, R4, PT ;  /* 0x0000000402047248 */ /* 0x000fe20003fe0100 */
[----:B------:R0:W-:Y:S01]  /*217c0*/  STL [R1+0x2c], R0 ;  /* 0x00002c0001007387 */ /* 0x0001e20000100800 */
[----:B------:R-:W-:-:S04]  /*217d0*/  VIMNMX R2, RZ, R5, !PT ;  /* 0x00000005ff027248 */ /* 0x000fc80007fe0100 */
[----:B------:R-:W-:Y:S01]  /*217e0*/  ISETP.GT.AND P0, PT, R4, R2, PT ;  /* 0x000000020400720c */ /* 0x000fe20003f04270 */
[----:B------:R-:W-:-:S05]  /*217f0*/  IMAD.WIDE.U32 R2, R2, -0x33333333, RZ ;  /* 0xcccccccd02027825 */ /* 0x000fca00078e00ff */
[----:B------:R-:W-:-:S07]  /*21800*/  SHF.R.U32.HI R3, RZ, 0x7, R3 ;  /* 0x00000007ff037819 */ /* 0x000fce0000011603 */
[----:B------:R-:W-:-:S04]  /*21810*/  @P0 VIADD R4, R4, 0x9f ;  /* 0x0000009f04040836 */ /* 0x000fc80000000000 */
[----:B------:R-:W-:-:S04]  /*21820*/  @P0 IMAD.HI R2, R4, 0x66666667, RZ ;  /* 0x6666666704020827 */ /* 0x000fc800078e02ff */
[----:B------:R-:W-:Y:S01]  /*21830*/  IMAD.MOV.U32 R4, RZ, RZ, R3 ;  /* 0x000000ffff047224 */ /* 0x000fe200078e0003 */
[----:B------:R-:W-:-:S04]  /*21840*/  @P0 SHF.R.U32.HI R5, RZ, 0x1f, R2 ;  /* 0x0000001fff050819 */ /* 0x000fc80000011602 */
[----:B------:R-:W-:Y:S02]  /*21850*/  @P0 LEA.HI.SX32 R4, R2, R5, 0x1a ;  /* 0x0000000502040211 */ /* 0x000fe400078fd2ff */
[----:B------:R-:W-:Y:S02]  /*21860*/  PLOP3.LUT P0, PT, PT, PT, PT, 0x80, 0x0 ;  /* 0x000000000000781c */ /* 0x000fe40003f0f070 */
[----:B------:R-:W-:-:S13]  /*21870*/  ISETP.GT.AND P2, PT, R4, R3, PT ;  /* 0x000000030400720c */ /* 0x000fda0003f44270 */
[----:B0-----:R-:W-:Y:S05]  /*21880*/  @!P2 BRA `(.L_x_621) ;  /* 0x000000100080a947 */ /* 0x001fea0003800000 */
[----:B------:R-:W2:Y:S01]  /*21890*/  LDL R6, [R1+0x8] ;  /* 0x0000080001067983 */ /* 0x000ea20000100800 */
[----:B------:R-:W0:Y:S01]  /*218a0*/  LDC R0, c[0x0][0x428] ;  /* 0x00010a00ff007b82 */ /* 0x000e220000000800 */
[----:B------:R-:W-:Y:S01]  /*218b0*/  UMOV UR4, 0xffffffff ;  /* 0xffffffff00047882 */ /* 0x000fe20000000000 */
[----:B0-----:R-:W-:-:S13]  /*218c0*/  ISETP.NE.AND P0, PT, R0, 0x1, PT ;  /* 0x000000010000780c */ /* 0x001fda0003f05270 */
[----:B------:R-:W2:Y:S08]  /*218d0*/  @P0 LDC R0, c[0x0][0x42c] ;  /* 0x00010b00ff000b82 */ /* 0x000eb00000000800 */
[----:B------:R-:W0:Y:S01]  /*218e0*/  @P0 LDC R5, c[0x0][0x430] ;  /* 0x00010c00ff050b82 */ /* 0x000e220000000800 */
[----:B--2---:R-:W-:Y:S01]  /*218f0*/  @P0 IMAD.HI.U32 R0, R6, R0, RZ ;  /* 0x0000000006000227 */ /* 0x004fe200078e00ff */
[----:B------:R-:W-:-:S04]  /*21900*/  MOV R2, R6 ;  /* 0x0000000600027202 */ /* 0x000fc80000000f00 */
[----:B0-----:R-:W-:Y:S02]  /*21910*/  @P0 SHF.R.U32.HI R2, RZ, R5, R0 ;  /* 0x00000005ff020219 */ /* 0x001fe40000011600 */
[----:B------:R-:W-:Y:S01]  /*21920*/  SEL R0, R16, RZ, !P1 ;  /* 0x000000ff10007207 */ /* 0x000fe20004800000 */
[----:B------:R-:W-:Y:S06]  /*21930*/  BRA.DIV UR4, `(.L_x_622) ;  /* 0x0000006a04687947 */ /* 0x000fec000b800000 */
[----:B------:R-:W0:Y:S02]  /*21940*/  S2R R5, SR_TID.X ;  /* 0x0000000000057919 */ /* 0x000e240000002100 */
[----:B0-----:R-:W-:-:S04]  /*21950*/  SHF.R.U32.HI R5, RZ, 0x5, R5 ;  /* 0x00000005ff057819 */ /* 0x001fc80000011605 */
[----:B------:R-:W-:-:S05]  /*21960*/  LOP3.LUT R5, R5, 0x3, RZ, 0xc0, !PT ;  /* 0x0000000305057812 */ /* 0x000fca00078ec0ff */
[----:B------:R0:W1:Y:S02]  /*21970*/  SHFL.IDX PT, R14, R5, RZ, 0x1f ;  /* 0x00001fff050e7589 */ /* 0x00006400000e0000 */
.L_x_804:
[----:B-1----:R-:W-:Y:S02]  /*21980*/  ISETP.NE.AND P0, PT, R14, RZ, PT ;  /* 0x000000ff0e00720c */ /* 0x002fe40003f05270 */
[----:B------:R-:W-:-:S11]  /*21990*/  PLOP3.LUT P6, PT, PT, PT, PT, 0x8, 0x0 ;  /* 0x000000000000781c */ /* 0x000fd60003fce170 */
[----:B------:R-:W-:Y:S05]  /*219a0*/  @P0 BRA `(.L_x_623) ;  /* 0x00000000000c0947 */ /* 0x000fea0003800000 */
[----:B------:R-:W-:-:S03]  /*219b0*/  UMOV UR4, 0xffffffff ;  /* 0xffffffff00047882 */ /* 0x000fc60000000000 */
[----:B------:R-:W-:Y:S05]  /*219c0*/  BRA.DIV UR4, `(.L_x_624) ;  /* 0x0000006a04787947 */ /* 0x000fea000b800000 */
[----:B------:R-:W-:-:S13]  /*219d0*/  ELECT P6, URZ, PT ;  /* 0x00000000003f782f */ /* 0x000fda00038c0000 */
.L_x_623:
[----:B0-----:R-:W2:Y:S01]  /*219e0*/  LDL R5, [R1+0x44] ;  /* 0x0000440001057983 */ /* 0x001ea20000100800 */
[----:B------:R-:W-:Y:S01]  /*219f0*/  BSSY B1, `(.L_x_625) ;  /* 0x000000b000017945 */ /* 0x000fe20003800000 */
[----:B------:R-:W0:Y:S01]  /*21a00*/  S2R R11, SR_CgaCtaId ;  /* 0x00000000000b7919 */ /* 0x000e220000008800 */
[----:B--2---:R-:W-:-:S05]  /*21a10*/  VIADD R5, R5, 0x1 ;  /* 0x0000000105057836 */ /* 0x004fca0000000000 */
[----:B------:R-:W-:-:S04]  /*21a20*/  LEA.HI R6, R5, R5, RZ, 0x1 ;  /* 0x0000000505067211 */ /* 0x000fc800078f08ff */
[----:B------:R-:W-:-:S05]  /*21a30*/  LOP3.LUT R6, R6, 0xfffffffe, RZ, 0xc0, !PT ;  /* 0xfffffffe06067812 */ /* 0x000fca00078ec0ff */
[----:B------:R-:W-:Y:S01]  /*21a40*/  IMAD.IADD R5, R5, 0x1, -R6 ;  /* 0x0000000105057824 */ /* 0x000fe200078e0a06 */
[----:B------:R-:W-:-:S04]  /*21a50*/  MOV R6, 0x400 ;  /* 0x0000040000067802 */ /* 0x000fc80000000f00 */
[----:B0-----:R-:W-:Y:S02]  /*21a60*/  LEA R11, R11, R6, 0x18 ;  /* 0x000000060b0b7211 */ /* 0x001fe400078ec0ff */
[----:B------:R-:W-:-:S04]  /*21a70*/  SHF.L.U32 R5, R5, 0x1f, RZ ;  /* 0x0000001f05057819 */ /* 0x000fc800000006ff */
[----:B------:R-:W0:Y:S02]  /*21a80*/  SYNCS.PHASECHK.TRANS64.TRYWAIT P0, [R11+URZ+0x29820], R5 ;  /* 0x029820050b0075a7 */ /* 0x000e24000800017f */
[----:B0-----:R-:W-:Y:S05]  /*21a90*/  @!P0 BRA `(.L_x_626) ;  /* 0x0000006800648947 */ /* 0x001fea0003800000 */
.L_x_807:
[----:B------:R-:W-:Y:S05]  /*21aa0*/  BSYNC B1 ;  /* 0x0000000000017941 */ /* 0x000fea0003800000 */
.L_x_625:
[----:B------:R-:W-:Y:S04]  /*21ab0*/  BSSY B1, `(.L_x_627) ;  /* 0x0000070000017945 */ /* 0x000fe80003800000 */
[----:B------:R-:W-:Y:S05]  /*21ac0*/  @!P6 BRA `(.L_x_628) ;  /* 0x0000000400b8e947 */ /* 0x000fea0003800000 */
[----:B------:R-:W2:Y:S04]  /*21ad0*/  LDL R8, [R1+0x14] ;  /* 0x0000140001087983 */ /* 0x000ea80000100800 */
[----:B------:R-:W3:Y:S01]  /*21ae0*/  LDL R7, [R1+0x20] ;  /* 0x0000200001077983 */ /* 0x000ee20000100800 */
[----:B------:R-:W1:Y:S01]  /*21af0*/  S2R R6, SR_TID.X ;  /* 0x0000000000067919 */ /* 0x000e620000002100 */
[----:B------:R-:W-:Y:S01]  /*21b00*/  BSSY B2, `(.L_x_629) ;  /* 0x0000007000027945 */ /* 0x000fe20003800000 */
[----:B-1----:R-:W-:-:S04]  /*21b10*/  LOP3.LUT R6, R6, 0x7f, RZ, 0xc0, !PT ;  /* 0x0000007f06067812 */ /* 0x002fc800078ec0ff */
[----:B------:R-:W-:Y:S01]  /*21b20*/  ISETP.NE.AND P1, PT, R6, RZ, PT ;  /* 0x000000ff0600720c */ /* 0x000fe20003f25270 */
[----:B--2---:R-:W-:Y:S01]  /*21b30*/  IMAD R8, R8, 0x8, R11 ;  /* 0x0000000808087824 */ /* 0x004fe200078e020b */
[----:B---3--:R-:W-:-:S04]  /*21b40*/  SHF.L.U32 R12, R7, 0x1f, RZ ;  /* 0x0000001f070c7819 */ /* 0x008fc800000006ff */
[----:B------:R-:W1:Y:S02]  /*21b50*/  SYNCS.PHASECHK.TRANS64.TRYWAIT P0, [R8+URZ+0x298a0], R12 ;  /* 0x0298a00c080075a7 */ /* 0x000e64000800017f */
[----:B-1----:R-:W-:Y:S05]  /*21b60*/  @!P0 BRA `(.L_x_630) ;  /* 0x0000006800448947 */ /* 0x002fea0003800000 */
.L_x_808:
[----:B------:R-:W-:Y:S05]  /*21b70*/  BSYNC B2 ;  /* 0x0000000000027941 */ /* 0x000fea0003800000 */
.L_x_629:
[----:B------:R-:W-:Y:S04]  /*21b80*/  BSSY B2, `(.L_x_631) ;  /* 0x0000009000027945 */ /* 0x000fe80003800000 */
[----:B------:R-:W-:Y:S05]  /*21b90*/  @P1 BRA `(.L_x_632) ;  /* 0x00000000001c1947 */ /* 0x000fea0003800000 */
[----:B0-----:R-:W0:Y:S02]  /*21ba0*/  S2R R5, SR_TID.X ;  /* 0x0000000000057919 */ /* 0x001e240000002100 */
[----:B0-----:R-:W-:Y:S02]  /*21bb0*/  LOP3.LUT R6, R5, 0x1f, RZ, 0xc0, !PT ;  /* 0x0000001f05067812 */ /* 0x001fe400078ec0ff */
[----:B------:R-:W-:Y:S02]  /*21bc0*/  MOV R5, 0x7800 ;  /* 0x0000780000057802 */ /* 0x000fe40000000f00 */
[----:B------:R-:W-:Y:S02]  /*21bd0*/  ISETP.NE.AND P0, PT, R6, RZ, PT ;  /* 0x000000ff0600720c */ /* 0x000fe40003f05270 */
[----:B------:R2:W-:Y:S11]  /*21be0*/  SYNCS.ARRIVE.TRANS64 RZ, [R8+URZ+0x29890], R5 ;  /* 0x0298900508ff79a7 */ /* 0x0005f6000800003f */
[----:B--2---:R-:W-:Y:S05]  /*21bf0*/  @!P0 BRA `(.L_x_632) ;  /* 0x0000000000048947 */ /* 0x004fea0003800000 */
[----:B------:R-:W-:Y:S01]  /*21c00*/  BPT.TRAP 0x1 ;  /* 0x000000040000795c */ /* 0x000fe20000300000 */
.L_x_632:
[----:B------:R-:W-:Y:S05]  /*21c10*/  BSYNC B2 ;  /* 0x0000000000027941 */ /* 0x000fea0003800000 */
.L_x_631:
[----:B0-----:R-:W2:Y:S01]  /*21c20*/  LDL R5, [R1+0x14] ;  /* 0x0000140001057983 */ /* 0x001ea20000100800 */
[----:B------:R-:W-:Y:S01]  /*21c30*/  IMAD.MOV.U32 R13, RZ, RZ, RZ ;  /* 0x000000ffff0d7224 */ /* 0x000fe200078e00ff */
[----:B------:R-:W-:Y:S01]  /*21c40*/  UIADD3 UR4, UP0, UR40, 0x570, URZ ;  /* 0x0000057028047890 */ /* 0x000fe2000ff1e03f */
[----:B------:R-:W-:Y:S01]  /*21c50*/  IMAD R6, R4, 0xa0, R10 ;  /* 0x000000a004067824 */ /* 0x000fe200078e020a */
[----:B------:R-:W-:Y:S01]  /*21c60*/  PLOP3.LUT P0, PT, PT, PT, PT, 0x80, 0x0 ;  /* 0x000000000000781c */ /* 0x000fe20003f0f070 */
[----:B------:R-:W-:Y:S01]  /*21c70*/  UMOV UR6, 0x0 ;  /* 0x0000000000067882 */ /* 0x000fe20000000000 */
[----:B------:R-:W-:Y:S01]  /*21c80*/  R2UR UR10, R13 ;  /* 0x000000000d0a72ca */ /* 0x000fe200000e0000 */
[----:B------:R-:W-:Y:S01]  /*21c90*/  VIADD R6, R6, 0xffffff60 ;  /* 0xffffff6006067836 */ /* 0x000fe20000000000 */
[----:B------:R-:W-:Y:S01]  /*21ca0*/  UIADD3.X UR5, URZ, UR41, URZ, UP0, !UPT ;  /* 0x000000293f057290 */ /* 0x000fe200087fe43f */
[----:B------:R-:W-:Y:S01]  /*21cb0*/  UMOV UR7, 0x12f00000 ;  /* 0x12f0000000077882 */ /* 0x000fe20000000000 */
[----:B--2---:R-:W-:-:S02]  /*21cc0*/  IMAD R9, R5, 0x7800, R11 ;  /* 0x0000780005097824 */ /* 0x004fc400078e020b */
[----:B------:R-:W-:-:S03]  /*21cd0*/  VIADD R5, R8, 0x29890 ;  /* 0x0002989008057836 */ /* 0x000fc60000000000 */
[----:B------:R-:W-:-:S07]  /*21ce0*/  IADD3 R7, R9, 0x1a400, RZ ;  /* 0x0001a40009077810 */ /* 0x000fce0007ffe0ff */
.L_x_633:
[----:B------:R-:W-:-:S13]  /*21cf0*/  @P0 ELECT P2, URZ, PT ;  /* 0x00000000003f082f */ /* 0x000fda0003840000 */
[----:B------:R-:W-:Y:S02]  /*21d00*/  @P2 R2UR UR13, R0 ;  /* 0x00000000000d22ca */ /* 0x000fe400000e0000 */
[----:B------:R-:W-:Y:S02]  /*21d10*/  @P2 R2UR UR12, R2 ;  /* 0x00000000020c22ca */ /* 0x000fe400000e0000 */
[----:B------:R-:W-:Y:S02]  /*21d20*/  @P2 R2UR UR11, R6 ;  /* 0x00000000060b22ca */ /* 0x000fe400000e0000 */
[----:B------:R-:W-:Y:S02]  /*21d30*/  @P2 R2UR UR9, R5 ;  /* 0x00000000050922ca */ /* 0x000fe400000e0000 */
[----:B------:R-:W-:Y:S02]  /*21d40*/  @P2 R2UR UR8, R7 ;  /* 0x00000000070822ca */ /* 0x000fe400000e0000 */
[----:B------:R-:W-:-:S02]  /*21d50*/  @P2 PLOP3.LUT P0, PT, P2, PT, PT, 0x8, 0x0 ;  /* 0x000000000000281c */ /* 0x000fc4000170e170 */
[----:B------:R-:W-:-:S09]  /*21d60*/  PLOP3.LUT P2, PT, PT, PT, PT, 0x8, 0x0 ;  /* 0x000000000000781c */ /* 0x000fd20003f4e170 */
[----:B------:R0:W-:Y:S02]  /*21d70*/  UTMALDG.4D [UR8], [UR4], desc[UR6] ;  /* 0x00000608040075b4 */ /* 0x0001e40008019000 */
[----:B0-----:R-:W-:Y:S05]  /*21d80*/  @P0 BRA.U.ANY `(.L_x_633) ;  /* 0xfffffffd00d80947 */ /* 0x001fea000393ffff */
[----:B------:R-:W-:Y:S01]  /*21d90*/  PLOP3.LUT P0, PT, PT, PT, PT, 0x80, 0x0 ;  /* 0x000000000000781c */ /* 0x000fe20003f0f070 */
[----:B------:R-:W-:Y:S01]  /*21da0*/  VIADD R7, R9, 0x1cc00 ;  /* 0x0001cc0009077836 */ /* 0x000fe20000000000 */
[----:B------:R-:W-:Y:S01]  /*21db0*/  UMOV UR6, 0x0 ;  /* 0x0000000000067882 */ /* 0x000fe20000000000 */
[----:B------:R-:W-:Y:S01]  /*21dc0*/  UMOV UR7, 0x12f00000 ;  /* 0x12f0000000077882 */ /* 0x000fe20000000000 */
[----:B------:R-:W-:-:S09]  /*21dd0*/  UMOV UR10, 0x40 ;  /* 0x00000040000a7882 */ /* 0x000fd20000000000 */
.L_x_634:
        /* <DEDUP_REMOVED lines=15> */
.L_x_635:
        /* <DEDUP_REMOVED lines=10> */
[----:B------:R-:W0:Y:S01]  /*21f70*/  SYNCS.PHASECHK.TRANS64.TRYWAIT P0, [R8+URZ+0x298c0], R12 ;  /* 0x0298c00c080075a7 */ /* 0x000e22000800017f */
[----:B------:R-:W-:Y:S04]  /*21f80*/  BSSY B2, `(.L_x_636) ;  /* 0x0000002000027945 */ /* 0x000fe80003800000 */
[----:B0-----:R-:W-:Y:S05]  /*21f90*/  @!P0 BRA `(.L_x_637) ;  /* 0x00000064004c8947 */ /* 0x001fea0003800000 */
.L_x_809:
[----:B------:R-:W-:Y:S05]  /*21fa0*/  BSYNC B2 ;  /* 0x0000000000027941 */ /* 0x000fea0003800000 */
.L_x_636:
[----:B------:R-:W-:Y:S01]  /*21fb0*/  BSSY B2, `(.L_x_638) ;  /* 0x000000b000027945 */ /* 0x000fe20003800000 */
[----:B------:R-:W-:Y:S01]  /*21fc0*/  IMAD.MOV.U32 R14, RZ, RZ, 0x0 ;  /* 0x00000000ff0e7424 */ /* 0x000fe200078e00ff */
[----:B------:R-:W-:Y:S02]  /*21fd0*/  MOV R15, 0x12f00000 ;  /* 0x12f00000000f7802 */ /* 0x000fe40000000f00 */
[----:B------:R-:W-:Y:S05]  /*21fe0*/  @P1 BRA `(.L_x_639) ;  /* 0x00000000001c1947 */ /* 0x000fea0003800000 */
[----:B------:R-:W2:Y:S02]  /*21ff0*/  S2R R5, SR_TID.X ;  /* 0x0000000000057919 */ /* 0x000ea40000002100 */
[----:B--2---:R-:W-:Y:S01]  /*22000*/  LOP3.LUT R7, R5, 0x1f, RZ, 0xc0, !PT ;  /* 0x0000001f05077812 */ /* 0x004fe200078ec0ff */
[----:B------:R-:W-:-:S03]  /*22010*/  IMAD.MOV.U32 R5, RZ, RZ, 0x5000 ;  /* 0x00005000ff057424 */ /* 0x000fc600078e00ff */
[----:B------:R-:W-:Y:S01]  /*22020*/  ISETP.NE.AND P0, PT, R7, RZ, PT ;  /* 0x000000ff0700720c */ /* 0x000fe20003f05270 */
[----:B------:R2:W-:-:S12]  /*22030*/  SYNCS.ARRIVE.TRANS64 RZ, [R8+URZ+0x298b0], R5 ;  /* 0x0298b00508ff79a7 */ /* 0x0005d8000800003f */
[----:B--2---:R-:W-:Y:S05]  /*22040*/  @!P0 BRA `(.L_x_639) ;  /* 0x0000000000048947 */ /* 0x004fea0003800000 */
[----:B------:R-:W-:Y:S01]  /*22050*/  BPT.TRAP 0x1 ;  /* 0x000000040000795c */ /* 0x000fe20000300000 */
.L_x_639:
[----:B------:R-:W-:Y:S05]  /*22060*/  BSYNC B2 ;  /* 0x0000000000027941 */ /* 0x000fea0003800000 */
.L_x_638:
[----:B------:R-:W2:Y:S01]  /*22070*/  LDL R5, [R1+0x14] ;  /* 0x0000140001057983 */ /* 0x000ea20000100800 */
[----:B------:R-:W-:Y:S01]  /*22080*/  R2UR UR10, R13 ;  /* 0x000000000d0a72ca */ /* 0x000fe200000e0000 */
[----:B------:R-:W-:Y:S01]  /*22090*/  UIADD3 UR4, UP0, UR40, 0x670, URZ ;  /* 0x0000067028047890 */ /* 0x000fe2000ff1e03f */
[----:B------:R-:W-:Y:S01]  /*220a0*/  R2UR UR6, R14 ;  /* 0x000000000e0672ca */ /* 0x000fe200000e0000 */
[----:B01----:R-:W-:Y:S01]  /*220b0*/  VIADD R8, R8, 0x298b0 ;  /* 0x000298b008087836 */ /* 0x003fe20000000000 */
[----:B------:R-:W-:Y:S01]  /*220c0*/  R2UR UR7, R15 ;  /* 0x000000000f0772ca */ /* 0x000fe200000e0000 */
[----:B------:R-:W-:Y:S01]  /*220d0*/  UIADD3.X UR5, URZ, UR41, URZ, UP0, !UPT ;  /* 0x000000293f057290 */ /* 0x000fe200087fe43f */
[----:B------:R-:W-:Y:S01]  /*220e0*/  PLOP3.LUT P0, PT, PT, PT, PT, 0x80, 0x0 ;  /* 0x000000000000781c */ /* 0x000fe20003f0f070 */
[----:B--2---:R-:W-:-:S04]  /*220f0*/  IMAD R5, R5, 0x5000, R11 ;  /* 0x0000500005057824 */ /* 0x004fc800078e020b */
[----:B------:R-:W-:-:S08]  /*22100*/  VIADD R5, R5, 0xa400 ;  /* 0x0000a40005057836 */ /* 0x000fd00000000000 */
.L_x_640:
        /* <DEDUP_REMOVED lines=9> */
[----:B-1----:R-:W-:Y:S05]  /*221a0*/  @P0 BRA.U.ANY `(.L_x_640) ;  /* 0xfffffffd00d80947 */ /* 0x002fea000393ffff */
.L_x_628:
[----:B------:R-:W-:Y:S05]  /*221b0*/  BSYNC B1 ;  /* 0x0000000000017941 */ /* 0x000fea0003800000 */
.L_x_627:
[----:B------:R-:W0:Y:S04]  /*221c0*/  LDL.LU R9, [R1+0x14] ;  /* 0x0000140001097983 */ /* 0x000e280000300800 */
[----:B------:R-:W2:Y:S01]  /*221d0*/  LDL.LU R7, [R1+0x20] ;  /* 0x0000200001077983 */ /* 0x000ea20000300800 */
[----:B------:R-:W-:Y:S02]  /*221e0*/  PLOP3.LUT P0, PT, PT, PT, PT, 0x8, 0x0 ;  /* 0x000000000000781c */ /* 0x000fe40003f0e170 */
[----:B0-----:R-:W-:-:S04]  /*221f0*/  IADD3 R5, R9, 0x1, RZ ;  /* 0x0000000109057810 */ /* 0x001fc80007ffe0ff */
[----:B------:R-:W-:-:S04]  /*22200*/  ISETP.NE.AND P1, PT, R5, 0x2, PT ;  /* 0x000000020500780c */ /* 0x000fc80003f25270 */
[----:B------:R-:W-:Y:S02]  /*22210*/  SEL R6, RZ, 0x1, P1 ;  /* 0x00000001ff067807 */ /* 0x000fe40000800000 */
[----:B------:R-:W-:Y:S02]  /*22220*/  SEL R5, R5, RZ, P1 ;  /* 0x000000ff05057207 */ /* 0x000fe40000800000 */
[----:B--2---:R-:W-:Y:S01]  /*22230*/  LOP3.LUT R7, R7, R6, RZ, 0x3c, !PT ;  /* 0x0000000607077212 */ /* 0x004fe200078e3cff */
[----:B------:R-:W-:-:S04]  /*22240*/  VIADD R6, R4, 0xfffffffe ;  /* 0xfffffffe04067836 */ /* 0x000fc80000000000 */
[----:B------:R0:W-:Y:S01]  /*22250*/  STL [R1+0x20], R7 ;  /* 0x0000200701007387 */ /* 0x0001e20000100800 */
[----:B------:R-:W-:-:S03]  /*22260*/  ISETP.GE.AND P2, PT, R6, R3, PT ;  /* 0x000000030600720c */ /* 0x000fc60003f46270 */
[----:B------:R0:W-:Y:S10]  /*22270*/  STL [R1+0x14], R5 ;  /* 0x0000140501007387 */ /* 0x0001f40000100800 */
[----:B0-----:R-:W-:Y:S05]  /*22280*/  @!P2 BRA `(.L_x_621) ;  /* 0x000000080000a947 */ /* 0x001fea0003800000 */
[C---:B------:R-:W-:Y:S02]  /*22290*/  IMAD R8, R4.reuse, 0xa0, R10 ;  /* 0x000000a004087824 */ /* 0x040fe400078e020a */
[----:B------:R-:W-:Y:S02]  /*222a0*/  VIADD R9, R4, 0xffffffff ;  /* 0xffffffff04097836 */ /* 0x000fe40000000000 */
[----:B------:R-:W-:-:S07]  /*222b0*/  VIADD R8, R8, 0xfffffec0 ;  /* 0xfffffec008087836 */ /* 0x000fce0000000000 */
.L_x_655:
[----:B------:R-:W-:Y:S05]  /*222c0*/  YIELD ;  /* 0x0000000000007946 */ /* 0x000fea0003800000 */
[----:B------:R-:W-:Y:S04]  /*222d0*/  BSSY B1, `(.L_x_641) ;  /* 0x000006e000017945 */ /* 0x000fe80003800000 */
[----:B0-----:R-:W-:Y:S05]  /*222e0*/  @!P6 BRA `(.L_x_642) ;  /* 0x0000000400b0e947 */ /* 0x001fea0003800000 */
[----:B------:R-:W2:Y:S04]  /*222f0*/  LDL R6, [R1+0x14] ;  /* 0x0000140001067983 */ /* 0x000ea80000100800 */
[----:B------:R-:W3:Y:S01]  /*22300*/  LDL R5, [R1+0x20] ;  /* 0x0000200001057983 */ /* 0x000ee20000100800 */
[----:B------:R-:W0:Y:S01]  /*22310*/  S2R R4, SR_TID.X ;  /* 0x0000000000047919 */ /* 0x000e220000002100 */
[----:B------:R-:W-:Y:S01]  /*22320*/  BSSY B2, `(.L_x_643) ;  /* 0x0000007000027945 */ /* 0x000fe20003800000 */
[----:B0-----:R-:W-:-:S04]  /*22330*/  LOP3.LUT R4, R4, 0x7f, RZ, 0xc0, !PT ;  /* 0x0000007f04047812 */ /* 0x001fc800078ec0ff */
[----:B------:R-:W-:Y:S02]  /*22340*/  ISETP.NE.AND P2, PT, R4, RZ, PT ;  /* 0x000000ff0400720c */ /* 0x000fe40003f45270 */
[----:B--2---:R-:W-:Y:S02]  /*22350*/  LEA R7, R6, R11, 0x3 ;  /* 0x0000000b06077211 */ /* 0x004fe400078e18ff */
[----:B---3--:R-:W-:-:S04]  /*22360*/  SHF.L.U32 R6, R5, 0x1f, RZ ;  /* 0x0000001f05067819 */ /* 0x008fc800000006ff */
[----:B------:R-:W0:Y:S02]  /*22370*/  SYNCS.PHASECHK.TRANS64.TRYWAIT P1, [R7+URZ+0x298a0], R6 ;  /* 0x0298a006070075a7 */ /* 0x000e24000802017f */
[----:B0-----:R-:W-:Y:S05]  /*22380*/  @!P1 BRA `(.L_x_644) ;  /* 0x0000006000649947 */ /* 0x001fea0003800000 */
.L_x_810:
[----:B------:R-:W-:Y:S05]  /*22390*/  BSYNC B2 ;  /* 0x0000000000027941 */ /* 0x000fea0003800000 */
.L_x_643:
[----:B------:R-:W-:Y:S04]  /*223a0*/  BSSY B2, `(.L_x_645) ;  /* 0x0000009000027945 */ /* 0x000fe80003800000 */
[----:B------:R-:W-:Y:S05]  /*223b0*/  @P2 BRA `(.L_x_646) ;  /* 0x00000000001c2947 */ /* 0x000fea0003800000 */
[----:B------:R-:W1:Y:S02]  /*223c0*/  S2R R4, SR_TID.X ;  /* 0x0000000000047919 */ /* 0x000e640000002100 */
[----:B-1----:R-:W-:Y:S01]  /*223d0*/  LOP3.LUT R5, R4, 0x1f, RZ, 0xc0, !PT ;  /* 0x0000001f04057812 */ /* 0x002fe200078ec0ff */
[----:B------:R-:W-:-:S03]  /*223e0*/  IMAD.MOV.U32 R4, RZ, RZ, 0x7800 ;  /* 0x00007800ff047424 */ /* 0x000fc600078e00ff */
[----:B------:R-:W-:Y:S01]  /*223f0*/  ISETP.NE.AND P1, PT, R5, RZ, PT ;  /* 0x000000ff0500720c */ /* 0x000fe20003f25270 */
[----:B------:R1:W-:-:S12]  /*22400*/  SYNCS.ARRIVE.TRANS64 RZ, [R7+URZ+0x29890], R4 ;  /* 0x0298900407ff79a7 */ /* 0x0003d8000800003f */
[----:B-1----:R-:W-:Y:S05]  /*22410*/  @!P1 BRA `(.L_x_646) ;  /* 0x0000000000049947 */ /* 0x002fea0003800000 */
[----:B------:R-:W-:Y:S01]  /*22420*/  BPT.TRAP 0x1 ;  /* 0x000000040000795c */ /* 0x000fe20000300000 */
.L_x_646:
[----:B------:R-:W-:Y:S05]  /*22430*/  BSYNC B2 ;  /* 0x0000000000027941 */ /* 0x000fea0003800000 */
.L_x_645:
[----:B------:R-:W2:Y:S01]  /*22440*/  LDL R4, [R1+0x14] ;  /* 0x0000140001047983 */ /* 0x000ea20000100800 */
[----:B------:R-:W-:Y:S01]  /*22450*/  IMAD.MOV.U32 R12, RZ, RZ, RZ ;  /* 0x000000ffff0c7224 */ /* 0x000fe200078e00ff */
[----:B------:R-:W-:Y:S01]  /*22460*/  UIADD3 UR4, UP0, UR40, 0x570, URZ ;  /* 0x0000057028047890 */ /* 0x000fe2000ff1e03f */
[----:B------:R-:W-:Y:S01]  /*22470*/  PLOP3.LUT P1, PT, PT, PT, PT, 0x80, 0x0 ;  /* 0x000000000000781c */ /* 0x000fe20003f2f070 */
[----:B------:R-:W-:Y:S01]  /*22480*/  UMOV UR6, 0x0 ;  /* 0x0000000000067882 */ /* 0x000fe20000000000 */
[----:B------:R-:W-:Y:S01]  /*22490*/  UMOV UR7, 0x12f00000 ;  /* 0x12f0000000077882 */ /* 0x000fe20000000000 */
[----:B------:R-:W-:Y:S01]  /*224a0*/  R2UR UR10, R12 ;  /* 0x000000000c0a72ca */ /* 0x000fe200000e0000 */
[----:B------:R-:W-:Y:S01]  /*224b0*/  UIADD3.X UR5, URZ, UR41, URZ, UP0, !UPT ;  /* 0x000000293f057290 */ /* 0x000fe200087fe43f */
[----:B--2---:R-:W-:Y:S02]  /*224c0*/  IMAD R5, R4, 0x7800, R11 ;  /* 0x0000780004057824 */ /* 0x004fe400078e020b */
[----:B------:R-:W-:-:S03]  /*224d0*/  VIADD R4, R7, 0x29890 ;  /* 0x0002989007047836 */ /* 0x000fc60000000000 */
[----:B------:R-:W-:-:S08]  /*224e0*/  IADD3 R10, R5, 0x1a400, RZ ;  /* 0x0001a400050a7810 */ /* 0x000fd00007ffe0ff */
.L_x_647:
        /* <DEDUP_REMOVED lines=10> */
[----:B------:R-:W-:Y:S01]  /*22590*/  PLOP3.LUT P1, PT, PT, PT, PT, 0x80, 0x0 ;  /* 0x000000000000781c */ /* 0x000fe20003f2f070 */
[----:B------:R-:W-:Y:S01]  /*225a0*/  VIADD R10, R5, 0x1cc00 ;  /* 0x0001cc00050a7836 */ /* 0x000fe20000000000 */
[----:B------:R-:W-:Y:S01]  /*225b0*/  UMOV UR6, 0x0 ;  /* 0x0000000000067882 */ /* 0x000fe20000000000 */
[----:B------:R-:W-:Y:S01]  /*225c0*/  UMOV UR7, 0x12f00000 ;  /* 0x12f0000000077882 */ /* 0x000fe20000000000 */
[----:B------:R-:W-:-:S09]  /*225d0*/  UMOV UR10, 0x40 ;  /* 0x00000040000a7882 */ /* 0x000fd20000000000 */
.L_x_648:
        /* <DEDUP_REMOVED lines=15> */
.L_x_649:
        /* <DEDUP_REMOVED lines=10> */
[----:B------:R-:W1:Y:S01]  /*22770*/  SYNCS.PHASECHK.TRANS64.TRYWAIT P1, [R7+URZ+0x298c0], R6 ;  /* 0x0298c006070075a7 */ /* 0x000e62000802017f */
[----:B------:R-:W-:Y:S04]  /*22780*/  BSSY B2, `(.L_x_650) ;  /* 0x0000002000027945 */ /* 0x000fe80003800000 */
[----:B-1----:R-:W-:Y:S05]  /*22790*/  @!P1 BRA `(.L_x_651) ;  /* 0x0000005c00749947 */ /* 0x002fea0003800000 */
.L_x_811:
[----:B------:R-:W-:Y:S05]  /*227a0*/  BSYNC B2 ;  /* 0x0000000000027941 */ /* 0x000fea0003800000 */
.L_x_650:
[----:B------:R-:W-:Y:S01]  /*227b0*/  BSSY B2, `(.L_x_652) ;  /* 0x000000b000027945 */ /* 0x000fe20003800000 */
[----:B------:R-:W-:Y:S01]  /*227c0*/  IMAD.MOV.U32 R4, RZ, RZ, 0x0 ;  /* 0x00000000ff047424 */ /* 0x000fe200078e00ff */
[----:B------:R-:W-:Y:S02]  /*227d0*/  MOV R5, 0x12f00000 ;  /* 0x12f0000000057802 */ /* 0x000fe40000000f00 */
        /* <DEDUP_REMOVED lines=8> */
.L_x_653:
[----:B------:R-:W-:Y:S05]  /*22860*/  BSYNC B2 ;  /* 0x0000000000027941 */ /* 0x000fea0003800000 */
.L_x_652:
[----:B01----:R-:W2:Y:S01]  /*22870*/  LDL R6, [R1+0x14] ;  /* 0x0000140001067983 */ /* 0x003ea20000100800 */
[----:B------:R-:W-:Y:S01]  /*22880*/  R2UR UR10, R12 ;  /* 0x000000000c0a72ca */ /* 0x000fe200000e0000 */
[----:B------:R-:W-:Y:S01]  /*22890*/  UIADD3 UR4, UP0, UR40, 0x670, URZ ;  /* 0x0000067028047890 */ /* 0x000fe2000ff1e03f */
[----:B------:R-:W-:Y:S01]  /*228a0*/  R2UR UR7, R5 ;  /* 0x00000000050772ca */ /* 0x000fe200000e0000 */
[----:B------:R-:W-:Y:S01]  /*228b0*/  VIADD R7, R7, 0x298b0 ;  /* 0x000298b007077836 */ /* 0x000fe20000000000 */
[----:B------:R-:W-:Y:S01]  /*228c0*/  R2UR UR6, R4 ;  /* 0x00000000040672ca */ /* 0x000fe200000e0000 */
[----:B------:R-:W-:Y:S01]  /*228d0*/  UIADD3.X UR5, URZ, UR41, URZ, UP0, !UPT ;  /* 0x000000293f057290 */ /* 0x000fe200087fe43f */
[----:B------:R-:W-:Y:S01]  /*228e0*/  PLOP3.LUT P1, PT, PT, PT, PT, 0x80, 0x0 ;  /* 0x000000000000781c */ /* 0x000fe20003f2f070 */
[----:B--2---:R-:W-:-:S04]  /*228f0*/  IMAD R4, R6, 0x5000, R11 ;  /* 0x0000500006047824 */ /* 0x004fc800078e020b */
[----:B------:R-:W-:-:S08]  /*22900*/  VIADD R4, R4, 0xa400 ;  /* 0x0000a40004047836 */ /* 0x000fd00000000000 */
.L_x_654:
        /* <DEDUP_REMOVED lines=10> */
.L_x_642:
[----:B------:R-:W-:Y:S05]  /*229b0*/  BSYNC B1 ;  /* 0x0000000000017941 */ /* 0x000fea0003800000 */
.L_x_641:
[----:B------:R-:W2:Y:S04]  /*229c0*/  LDL.LU R5, [R1+0x14] ;  /* 0x0000140001057983 */ /* 0x000ea80000300800 */
[----:B------:R-:W3:Y:S01]  /*229d0*/  LDL.LU R6, [R1+0x20] ;  /* 0x0000200001067983 */ /* 0x000ee20000300800 */
[----:B------:R-:W-:Y:S02]  /*229e0*/  VIADD R9, R9, 0xffffffff ;  /* 0xffffffff09097836 */ /* 0x000fe40000000000 */
[----:B------:R-:W-:-:S03]  /*229f0*/  VIADD R8, R8, 0xffffff60 ;  /* 0xffffff6008087836 */ /* 0x000fc60000000000 */
[----:B------:R-:W-:Y:S02]  /*22a00*/  ISETP.GT.AND P2, PT, R9, R3, PT ;  /* 0x000000030900720c */ /* 0x000fe40003f44270 */
[----:B--2---:R-:W-:-:S04]  /*22a10*/  IADD3 R4, R5, 0x1, RZ ;  /* 0x0000000105047810 */ /* 0x004fc80007ffe0ff */
[----:B------:R-:W-:-:S04]  /*22a20*/  ISETP.NE.AND P1, PT, R4, 0x2, PT ;  /* 0x000000020400780c */ /* 0x000fc80003f25270 */
[----:B------:R-:W-:Y:S02]  /*22a30*/  SEL R5, RZ, 0x1, P1 ;  /* 0x00000001ff057807 */ /* 0x000fe40000800000 */
[----:B------:R-:W-:Y:S02]  /*22a40*/  SEL R4, R4, RZ, P1 ;  /* 0x000000ff04047207 */ /* 0x000fe40000800000 */
[----:B---3--:R-:W-:-:S03]  /*22a50*/  LOP3.LUT R6, R6, R5, RZ, 0x3c, !PT ;  /* 0x0000000506067212 */ /* 0x008fc600078e3cff */
[----:B------:R0:W-:Y:S04]  /*22a60*/  STL [R1+0x14], R4 ;  /* 0x0000140401007387 */ /* 0x0001e80000100800 */
[----:B------:R0:W-:Y:S01]  /*22a70*/  STL [R1+0x20], R6 ;  /* 0x0000200601007387 */ /* 0x0001e20000100800 */
[----:B------:R-:W-:Y:S05]  /*22a80*/  @P2 BRA `(.L_x_655) ;  /* 0xfffffff8000c2947 */ /* 0x000fea000383ffff */
.L_x_621:
[----:B------:R-:W-:Y:S05]  /*22a90*/  BSYNC B0 ;  /* 0x0000000000007941 */ /* 0x000fea0003800000 */
.L_x_620:
[----:B------:R-:W-:Y:S05]  /*22aa0*/  @!P0 WARPSYNC.ALL ;  /* 0x0000000000008948 */ /* 0x000fea0003800000 */
[----:B------:R-:W-:Y:S01]  /*22ab0*/  @!P0 BAR.SYNC.DEFER_BLOCKING 0xc, 0x180 ;  /* 0x0306000000008b1d */ /* 0x000fe20000010000 */
[----:B------:R-:W-:-:S05]  /*22ac0*/  ISETP.GT.AND P0, PT, R19, RZ, PT ;  /* 0x000000ff1300720c */ /* 0x000fca0003f04270 */
[----:B------:R-:W-:Y:S08]  /*22ad0*/  BSSY B6, `(.L_x_656) ;  /* 0x00002fe000067945 */ /* 0x000ff00003800000 */
[----:B------:R-:W-:Y:S05]  /*22ae0*/  @P0 BRA `(.L_x_657) ;  /* 0x0000000000480947 */ /* 0x000fea0003800000 */
[----:B0-----:R-:W0:Y:S02]  /*22af0*/  S2R R4, SR_TID.X ;  /* 0x0000000000047919 */ /* 0x001e240000002100 */
        /* <DEDUP_REMOVED lines=15> */
[----:B------:R1:W-:Y:S01]  /*22bf0*/  STL [R1], R0 ;  /* 0x0000000001007387 */ /* 0x0003e20000100800 */
[----:B------:R-:W-:Y:S05]  /*22c00*/  BRA `(.L_x_658) ;  /* 0x0000002c00a87947 */ /* 0x000fea0003800000 */
.L_x_657:
[----:B------:R-:W1:Y:S01]  /*22c10*/  S2R R0, SR_CgaCtaId ;  /* 0x0000000000007919 */ /* 0x000e620000008800 */
[----:B------:R-:W-:-:S04]  /*22c20*/  MOV R2, 0x400 ;  /* 0x0000040000027802 */ /* 0x000fc80000000f00 */
[----:B-1----:R-:W-:-:S05]  /*22c30*/  LEA R3, R0, R2, 0x18 ;  /* 0x0000000200037211 */ /* 0x002fca00078ec0ff */
[----:B------:R1:W-:Y:S01]  /*22c40*/  STL [R1+0x3c], R3 ;  /* 0x00003c0301007387 */ /* 0x0003e20000100800 */
[----:B------:R-:W-:-:S05]  /*22c50*/  VIADD R0, R3, 0x1a400 ;  /* 0x0001a40003007836 */ /* 0x000fca0000000000 */
[----:B------:R-:W-:-:S13]  /*22c60*/  LOP3.LUT P0, RZ, R0, 0x1bf, RZ, 0xc0, !PT ;  /* 0x000001bf00ff7812 */ /* 0x000fda000780c0ff */
[----:B-1----:R-:W-:Y:S05]  /*22c70*/  @!P0 BRA `(.L_x_659) ;  /* 0x0000000000408947 */ /* 0x002fea0003800000 */
[----:B------:R-:W-:Y:S01]  /*22c80*/  MOV R2, 0x0 ;  /* 0x0000000000027802 */ /* 0x000fe20000000f00 */
[----:B------:R-:W-:Y:S01]  /*22c90*/  ULDC.64 UR6, c[0x4][0xa0] ;  /* 0x0100280000067ab9 */ /* 0x000fe20000000a00 */
[----:B------:R-:W-:Y:S01]  /*22ca0*/  ULDC.64 UR8, c[0x4][0xa8] ;  /* 0x01002a0000087ab9 */ /* 0x000fe20000000a00 */
[----:B------:R-:W-:Y:S01]  /*22cb0*/  ULDC.64 UR4, c[0x4][0x8] ;  /* 0x0100020000047ab9 */ /* 0x000fe20000000a00 */
[----:B0-----:R-:W-:Y:S01]  /*22cc0*/  MOV R4, UR6 ;  /* 0x0000000600047c02 */ /* 0x001fe20008000f00 */
[----:B------:R-:W-:Y:S01]  /*22cd0*/  IMAD.U32 R5, RZ, RZ, UR7 ;  /* 0x00000007ff057e24 */ /* 0x000fe2000f8e00ff */
[----:B------:R-:W0:Y:S01]  /*22ce0*/  LDC.64 R2, c[0x4][R2] ;  /* 0x0100000002027b82 */ /* 0x000e220000000a00 */
[----:B------:R-:W-:Y:S01]  /*22cf0*/  IMAD.U32 R6, RZ, RZ, UR8 ;  /* 0x00000008ff067e24 */ /* 0x000fe2000f8e00ff */
[----:B------:R-:W-:Y:S01]  /*22d00*/  MOV R10, UR4 ;  /* 0x00000004000a7c02 */ /* 0x000fe20008000f00 */
[----:B------:R-:W-:Y:S01]  /*22d10*/  IMAD.U32 R7, RZ, RZ, UR9 ;  /* 0x00000009ff077e24 */ /* 0x000fe2000f8e00ff */
[----:B------:R-:W-:Y:S01]  /*22d20*/  MOV R13, RZ ;  /* 0x000000ff000d7202 */ /* 0x000fe20000000f00 */
[----:B------:R-:W-:-:S02]  /*22d30*/  IMAD.U32 R11, RZ, RZ, UR5 ;  /* 0x00000005ff0b7e24 */ /* 0x000fc4000f8e00ff */
[----:B------:R-:W-:Y:S02]  /*22d40*/  IMAD.MOV.U32 R8, RZ, RZ, 0x70 ;  /* 0x00000070ff087424 */ /* 0x000fe400078e00ff */
[----:B------:R-:W-:-:S07]  /*22d50*/  IMAD.MOV.U32 R12, RZ, RZ, 0x1 ;  /* 0x00000001ff0c7424 */ /* 0x000fce00078e00ff */
[----:B------:R-:W-:-:S07]  /*22d60*/  LEPC R20, `(.L_x_659) ;  /* 0x000000001014794e */ /* 0x000fce0000000000 */
[----:B0-----:R-:W-:Y:S05]  /*22d70*/  CALL.ABS.NOINC R2 ;  /* 0x0000000002007343 */ /* 0x001fea0003c00000 */
.L_x_659:
[----:B------:R-:W2:Y:S01]  /*22d80*/  LDL.LU R2, [R1+0x18] ;  /* 0x0000180001027983 */ /* 0x000ea20000300800 */
[----:B------:R-:W-:Y:S01]  /*22d90*/  MOV R0, 0x400 ;  /* 0x0000040000007802 */ /* 0x000fe20000000f00 */
[----:B------:R-:W1:Y:S03]  /*22da0*/  S2R R15, SR_CgaCtaId ;  /* 0x00000000000f7919 */ /* 0x000e660000008800 */
[----:B-1----:R-:W-:-:S05]  /*22db0*/  LEA R0, R15, R0, 0x18 ;  /* 0x000000000f007211 */ /* 0x002fca00078ec0ff */
[----:B------:R-:W-:-:S05]  /*22dc0*/  VIADD R0, R0, 0xa400 ;  /* 0x0000a40000007836 */ /* 0x000fca0000000000 */
[----:B------:R-:W-:Y:S01]  /*22dd0*/  LOP3.LUT P0, RZ, R0, 0x3ff, RZ, 0xc0, !PT ;  /* 0x000003ff00ff7812 */ /* 0x000fe2000780c0ff */
[----:B------:R1:W-:Y:S01]  /*22de0*/  STL [R1+0x24], R0 ;  /* 0x0000240001007387 */ /* 0x0003e20000100800 */
[----:B--2---:R-:W-:-:S11]  /*22df0*/  LOP3.LUT R2, R2, 0xfffffffe, RZ, 0xc0, !PT ;  /* 0xfffffffe02027812 */ /* 0x004fd600078ec0ff */
[----:B------:R-:W-:-:S05]  /*22e00*/  @P0 LOP3.LUT R2, R2, 0x1, RZ, 0xfc, !PT ;  /* 0x0000000102020812 */ /* 0x000fca00078efcff */
[----:B------:R1:W-:Y:S01]  /*22e10*/  STL [R1+0x18], R2 ;  /* 0x0000180201007387 */ /* 0x0003e20000100800 */
[----:B------:R-:W-:Y:S05]  /*22e20*/  @!P0 BRA `(.L_x_660) ;  /* 0x0000000000408947 */ /* 0x000fea0003800000 */
[----:B-1----:R-:W-:Y:S01]  /*22e30*/  MOV R2, 0x0 ;  /* 0x0000000000027802 */ /* 0x002fe20000000f00 */
[----:B------:R-:W-:Y:S01]  /*22e40*/  ULDC.64 UR6, c[0x4][0xa0] ;  /* 0x0100280000067ab9 */ /* 0x000fe20000000a00 */
[----:B------:R-:W-:Y:S01]  /*22e50*/  ULDC.64 UR8, c[0x4][0xa8] ;  /* 0x01002a0000087ab9 */ /* 0x000fe20000000a00 */
[----:B------:R-:W-:Y:S01]  /*22e60*/  ULDC.64 UR4, c[0x4][0x10] ;  /* 0x0100040000047ab9 */ /* 0x000fe20000000a00 */
[----:B0-----:R-:W-:Y:S01]  /*22e70*/  IMAD.U32 R4, RZ, RZ, UR6 ;  /* 0x00000006ff047e24 */ /* 0x001fe2000f8e00ff */
[----:B------:R-:W-:Y:S01]  /*22e80*/  MOV R6, UR8 ;  /* 0x0000000800067c02 */ /* 0x000fe20008000f00 */
[----:B------:R-:W0:Y:S01]  /*22e90*/  LDC.64 R2, c[0x4][R2] ;  /* 0x0100000002027b82 */ /* 0x000e220000000a00 */
[----:B------:R-:W-:Y:S01]  /*22ea0*/  IMAD.U32 R5, RZ, RZ, UR7 ;  /* 0x00000007ff057e24 */ /* 0x000fe2000f8e00ff */
[----:B------:R-:W-:Y:S01]  /*22eb0*/  MOV R8, 0x70 ;  /* 0x0000007000087802 */ /* 0x000fe20000000f00 */
[----:B------:R-:W-:Y:S02]  /*22ec0*/  IMAD.U32 R7, RZ, RZ, UR9 ;  /* 0x00000009ff077e24 */ /* 0x000fe4000f8e00ff */
[----:B------:R-:W-:-:S02]  /*22ed0*/  IMAD.U32 R10, RZ, RZ, UR4 ;  /* 0x00000004ff0a7e24 */ /* 0x000fc4000f8e00ff */
[----:B------:R-:W-:Y:S02]  /*22ee0*/  IMAD.U32 R11, RZ, RZ, UR5 ;  /* 0x00000005ff0b7e24 */ /* 0x000fe4000f8e00ff */
[----:B------:R-:W-:Y:S02]  /*22ef0*/  IMAD.MOV.U32 R12, RZ, RZ, 0x1 ;  /* 0x00000001ff0c7424 */ /* 0x000fe400078e00ff */
[----:B------:R-:W-:-:S07]  /*22f00*/  IMAD.MOV.U32 R13, RZ, RZ, RZ ;  /* 0x000000ffff0d7224 */ /* 0x000fce00078e00ff */
[----:B------:R-:W-:-:S07]  /*22f10*/  LEPC R20, `(.L_x_660) ;  /* 0x000000001014794e */ /* 0x000fce0000000000 */
[----:B0-----:R-:W-:Y:S05]  /*22f20*/  CALL.ABS.NOINC R2 ;  /* 0x0000000002007343 */ /* 0x001fea0003c00000 */
.L_x_660:
[----:B-1----:R-:W2:Y:S02]  /*22f30*/  LDL R2, [R1+0x3c] ;  /* 0x00003c0001027983 */ /* 0x002ea40000100800 */
[----:B--2---:R-:W-:-:S05]  /*22f40*/  VIADD R0, R2, 0x400 ;  /* 0x0000040002007836 */ /* 0x004fca0000000000 */
[----:B------:R-:W-:-:S13]  /*22f50*/  LOP3.LUT P0, RZ, R0, 0x9f, RZ, 0xc0, !PT ;  /* 0x0000009f00ff7812 */ /* 0x000fda000780c0ff */
[----:B------:R-:W-:Y:S05]  /*22f60*/  @!P0 BRA `(.L_x_661) ;  /* 0x0000000000408947 */ /* 0x000fea0003800000 */
        /* <DEDUP_REMOVED lines=16> */
.L_x_661:
[----:B------:R-:W2:Y:S02]  /*23070*/  LDL.LU R2, [R1+0x24] ;  /* 0x0000240001027983 */ /* 0x000ea40000300800 */
[----:B--2---:R-:W-:-:S13]  /*23080*/  LOP3.LUT P6, RZ, R2, 0x3ff, RZ, 0xc0, !PT ;  /* 0x000003ff02ff7812 */ /* 0x004fda00078cc0ff */
[----:B------:R-:W-:Y:S05]  /*23090*/  @!P6 BRA `(.L_x_662) ;  /* 0x000000000040e947 */ /* 0x000fea0003800000 */
[----:B------:R-:W-:Y:S01]  /*230a0*/  MOV R2, 0x0 ;  /* 0x0000000000027802 */ /* 0x000fe20000000f00 */
        /* <DEDUP_REMOVED lines=15> */
.L_x_662:
[----:B------:R-:W-:Y:S01]  /*231a0*/  ULDC.64 UR4, c[0x0][0x9f8] ;  /* 0x00027e0000047ab9 */ /* 0x000fe20000000a00 */
[----:B0-----:R-:W2:Y:S01]  /*231b0*/  LDL.LU R4, [R1+0x28] ;  /* 0x0000280001047983 */ /* 0x001ea20000300800 */
[----:B------:R-:W-:-:S03]  /*231c0*/  ISETP.NE.U32.AND P0, PT, RZ, UR4, PT ;  /* 0x00000004ff007c0c */ /* 0x000fc6000bf05070 */
[----:B------:R-:W2:Y:S01]  /*231d0*/  LDL.LU R0, [R1+0x4] ;  /* 0x0000040001007983 */ /* 0x000ea20000300800 */
[----:B------:R-:W-:Y:S01]  /*231e0*/  ISETP.NE.AND.EX P0, PT, RZ, UR5, PT, P0 ;  /* 0x00000005ff007c0c */ /* 0x000fe2000bf05300 */
[----:B------:R-:W-:Y:S02]  /*231f0*/  IMAD.MOV.U32 R5, RZ, RZ, R16 ;  /* 0x000000ffff057224 */ /* 0x000fe400078e0010 */
[----:B------:R-:W3:Y:S10]  /*23200*/  LDL R6, [R1+0x8] ;  /* 0x0000080001067983 */ /* 0x000ef40000100800 */
[----:B------:R-:W-:-:S04]  /*23210*/  @P0 IADD3 R2, P1, R17, UR4, RZ ;  /* 0x0000000411020c10 */ /* 0x000fc8000ff3e0ff */
[----:B------:R-:W-:Y:S01]  /*23220*/  @P0 IADD3.X R3, R18, UR5, RZ, P1, !PT ;  /* 0x0000000512030c10 */ /* 0x000fe20008ffe4ff */
[----:B------:R-:W-:-:S04]  /*23230*/  ULDC.64 UR4, c[0x0][0xa00] ;  /* 0x0002800000047ab9 */ /* 0x000fc80000000a00 */
[----:B------:R-:W4:Y:S01]  /*23240*/  @P0 LDG.E R5, desc[UR54][R2.64] ;  /* 0x0000003602050981 */ /* 0x000f22000c1e1900 */
[----:B--2---:R-:W-:Y:S02]  /*23250*/  IMAD R4, R0, 0x80, R4 ;  /* 0x0000008000047824 */ /* 0x004fe400078e0204 */
[----:B------:R-:W0:Y:S01]  /*23260*/  LDC R0, c[0x0][0x428] ;  /* 0x00010a00ff007b82 */ /* 0x000e220000000800 */
[----:B----4-:R1:W-:Y:S01]  /*23270*/  STL [R1+0x24], R5 ;  /* 0x0000240501007387 */ /* 0x0103e20000100800 */
[----:B0-----:R-:W-:Y:S02]  /*23280*/  ISETP.NE.AND P0, PT, R0, 0x1, PT ;  /* 0x000000010000780c */ /* 0x001fe40003f05270 */
[----:B---3--:R-:W-:Y:S01]  /*23290*/  MOV R0, R6 ;  /* 0x0000000600007202 */ /* 0x008fe20000000f00 */
[----:B-1----:R-:W0:Y:S10]  /*232a0*/  S2R R5, SR_TID.X ;  /* 0x0000000000057919 */ /* 0x002e340000002100 */
[----:B------:R-:W1:Y:S08]  /*232b0*/  @P0 LDC R2, c[0x0][0x42c] ;  /* 0x00010b00ff020b82 */ /* 0x000e700000000800 */
[----:B------:R-:W2:Y:S01]  /*232c0*/  @P0 LDC R3, c[0x0][0x430] ;  /* 0x00010c00ff030b82 */ /* 0x000ea20000000800 */
[----:B-1----:R-:W-:Y:S01]  /*232d0*/  @P0 IMAD.HI.U32 R2, R6, R2, RZ ;  /* 0x0000000206020227 */ /* 0x002fe200078e00ff */
[----:B0-----:R-:W-:-:S04]  /*232e0*/  LOP3.LUT R5, R5, 0x7f, RZ, 0xc0, !PT ;  /* 0x0000007f05057812 */ /* 0x001fc800078ec0ff */
[----:B------:R-:W-:Y:S02]  /*232f0*/  ISETP.NE.AND P1, PT, R5, RZ, PT ;  /* 0x000000ff0500720c */ /* 0x000fe40003f25270 */
[----:B--2---:R-:W-:Y:S02]  /*23300*/  @P0 SHF.R.U32.HI R0, RZ, R3, R2 ;  /* 0x00000003ff000219 */ /* 0x004fe40000011602 */
[----:B------:R-:W-:Y:S02]  /*23310*/  ISETP.NE.U32.AND P0, PT, RZ, UR4, PT ;  /* 0x00000004ff007c0c */ /* 0x000fe4000bf05070 */
[----:B------:R-:W-:Y:S02]  /*23320*/  PLOP3.LUT P3, PT, P1, PT, PT, 0x8, 0x0 ;  /* 0x000000000000781c */ /* 0x000fe40000f6e170 */
[----:B------:R-:W-:-:S04]  /*23330*/  ISETP.NE.AND.EX P2, PT, RZ, UR5, PT, P0 ;  /* 0x00000005ff007c0c */ /* 0x000fc8000bf45300 */
[----:B------:R-:W-:Y:S01]  /*23340*/  SEL R3, R16, RZ, !P2 ;  /* 0x000000ff10037207 */ /* 0x000fe20005000000 */
[----:B------:R-:W-:-:S05]  /*23350*/  VOTEU.ALL UP1, P1 ;  /* 0x00000000003f7886 */ /* 0x000fca0000820000 */
[----:B------:R-:W-:-:S04]  /*23360*/  @!UP1 UIADD3 UR8, UP0, UR40, 0x270, URZ ;  /* 0x0000027028089890 */ /* 0x000fc8000ff1e03f */
[----:B------:R-:W-:-:S03]  /*23370*/  @!UP1 UIADD3.X UR9, URZ, UR41, URZ, UP0, !UPT ;  /* 0x000000293f099290 */ /* 0x000fc600087fe43f */
[----:B------:R-:W-:-:S09]  /*23380*/  VOTEU.ALL UP0, P1 ;  /* 0x00000000003f7886 */ /* 0x000fd20000800000 */
.L_x_663:
[----:B------:R-:W2:Y:S01]  /*23390*/  LDL R2, [R1+0x8] ;  /* 0x0000080001027983 */ /* 0x000ea20000100800 */
[----:B------:R-:W-:Y:S02]  /*233a0*/  PLOP3.LUT P0, PT, P0, P3, PT, 0xa2, 0x0 ;  /* 0x000000000000781c */ /* 0x000fe40000707472 */
[----:B------:R-:W-:Y:S01]  /*233b0*/  @P3 R2UR P0, UR7, R3 ;  /* 0x00000000030732ca */ /* 0x000fe20000000000 */
[----:B------:R-:W-:-:S07]  /*233c0*/  UMOV UR4, URZ ;  /* 0x0000003f00047c82 */ /* 0x000fce0008000000 */
[----:B------:R-:W-:Y:S02]  /*233d0*/  PLOP3.LUT P0, PT, P0, P3, PT, 0xa2, 0x0 ;  /* 0x000000000000781c */ /* 0x000fe40000707472 */
[----:B--2---:R-:W-:-:S08]  /*233e0*/  @P3 R2UR.OR P0, UR6, R2 ;  /* 0x00000000020632ca */ /* 0x004fd00000100000 */
[----:B------:R-:W-:Y:S02]  /*233f0*/  PLOP3.LUT P0, PT, P0, P3, PT, 0xa2, 0x0 ;  /* 0x000000000000781c */ /* 0x000fe40000707472 */
[----:B------:R-:W-:-:S08]  /*23400*/  @P3 R2UR.OR P0, UR5, R4 ;  /* 0x00000000040532ca */ /* 0x000fd00000100000 */
[----:B------:R-:W-:-:S05]  /*23410*/  @P3 PLOP3.LUT P3, PT, P0, PT, PT, 0x80, 0x0 ;  /* 0x000000000000381c */ /* 0x000fca000076f070 */
[----:B------:R0:W-:Y:S08]  /*23420*/  @!UP0 UTMAPF.L2.4D [UR4], [UR8] ;  /* 0x00000004080085b8 */ /* 0x0001f00008018000 */
[----:B0-----:R-:W-:Y:S05]  /*23430*/  @P3 BRA.U.ANY `(.L_x_663) ;  /* 0xfffffffd00d43947 */ /* 0x001fea000393ffff */
[----:B------:R-:W-:Y:S01]  /*23440*/  PLOP3.LUT P2, PT, P1, PT, PT, 0x8, 0x0 ;  /* 0x000000000000781c */ /* 0x000fe20000f4e170 */
[----:B------:R-:W-:Y:S01]  /*23450*/  VOTEU.ALL UP0, P1 ;  /* 0x00000000003f7886 */ /* 0x000fe20000800000 */
[----:B------:R-:W-:-:S11]  /*23460*/  UMOV UR4, 0x40 ;  /* 0x0000004000047882 */ /* 0x000fd60000000000 */
.L_x_664:
[----:B------:R-:W2:Y:S01]  /*23470*/  LDL R2, [R1+0x8] ;  /* 0x0000080001027983 */ /* 0x000ea20000100800 */
[----:B------:R-:W-:Y:S02]  /*23480*/  PLOP3.LUT P0, PT, P0, P2, PT, 0xa2, 0x0 ;  /* 0x000000000000781c */ /* 0x000fe40000705472 */
[----:B------:R-:W-:-:S08]  /*23490*/  @P2 R2UR P0, UR7, R3 ;  /* 0x00000000030722ca */ /* 0x000fd00000000000 */
        /* <DEDUP_REMOVED lines=10> */
.L_x_665:
        /* <DEDUP_REMOVED lines=10> */
[----:B------:R-:W2:Y:S01]  /*235e0*/  LDL R16, [R1+0x24] ;  /* 0x0000240001107983 */ /* 0x000ea20000100800 */
[----:B------:R-:W0:Y:S01]  /*235f0*/  LDC.64 R6, c[0x0][0x3f8] ;  /* 0x0000fe00ff067b82 */ /* 0x000e220000000a00 */
[----:B------:R-:W-:Y:S02]  /*23600*/  ULDC.64 UR4, c[0x0][0xa08] ;  /* 0x0002820000047ab9 */ /* 0x000fe40000000a00 */
[----:B0-----:R-:W-:Y:S01]  /*23610*/  LOP3.LUT P0, RZ, R6, UR4, RZ, 0xfc, !PT ;  /* 0x0000000406ff7c12 */ /* 0x001fe2000f80fcff */
[----:B------:R-:W-:-:S03]  /*23620*/  UMOV UR4, 0xffffffff ;  /* 0xffffffff00047882 */ /* 0x000fc60000000000 */
[----:B------:R-:W-:Y:S02]  /*23630*/  LOP3.LUT P0, RZ, R7, UR5, RZ, 0xfc, P0 ;  /* 0x0000000507ff7c12 */ /* 0x000fe4000800fcff */
[----:B--2---:R-:W-:Y:S02]  /*23640*/  SHF.R.S32.HI R17, RZ, 0x1f, R16 ;  /* 0x0000001fff117819 */ /* 0x004fe40000011410 */
[----:B------:R-:W-:-:S03]  /*23650*/  SEL R2, R16, RZ, !P0 ;  /* 0x000000ff10027207 */ /* 0x000fc60004000000 */
[----:B------:R0:W-:Y:S01]  /*23660*/  STL [R1+0x28], R17 ;  /* 0x0000281101007387 */ /* 0x0001e20000100800 */
[----:B------:R-:W-:Y:S05]  /*23670*/  BRA.DIV UR4, `(.L_x_666) ;  /* 0x0000004e04d07947 */ /* 0x000fea000b800000 */
[----:B------:R-:W1:Y:S02]  /*23680*/  S2R R5, SR_TID.X ;  /* 0x0000000000057919 */ /* 0x000e640000002100 */
[----:B-1----:R-:W-:-:S04]  /*23690*/  SHF.R.U32.HI R5, RZ, 0x5, R5 ;  /* 0x00000005ff057819 */ /* 0x002fc80000011605 */
[----:B------:R-:W-:-:S05]  /*236a0*/  LOP3.LUT R5, R5, 0x3, RZ, 0xc0, !PT ;  /* 0x0000000305057812 */ /* 0x000fca00078ec0ff */
[----:B------:R1:W2:Y:S02]  /*236b0*/  SHFL.IDX PT, R14, R5, RZ, 0x1f ;  /* 0x00001fff050e7589 */ /* 0x0002a400000e0000 */
.L_x_814:
[----:B--2---:R-:W-:Y:S02]  /*236c0*/  ISETP.NE.AND P0, PT, R14, RZ, PT ;  /* 0x000000ff0e00720c */ /* 0x004fe40003f05270 */
[----:B------:R-:W-:-:S11]  /*236d0*/  PLOP3.LUT P6, PT, PT, PT, PT, 0x8, 0x0 ;  /* 0x000000000000781c */ /* 0x000fd60003fce170 */
[----:B------:R-:W-:Y:S05]  /*236e0*/  @P0 BRA `(.L_x_667) ;  /* 0x0000000800480947 */ /* 0x000fea0003800000 */
[----:B------:R-:W-:-:S03]  /*236f0*/  UMOV UR4, 0xffffffff ;  /* 0xffffffff00047882 */ /* 0x000fc60000000000 */
[----:B------:R-:W-:Y:S05]  /*23700*/  BRA.DIV UR4, `(.L_x_668) ;  /* 0x0000004e04e07947 */ /* 0x000fea000b800000 */
[----:B------:R-:W-:-:S13]  /*23710*/  ELECT P6, URZ, PT ;  /* 0x00000000003f782f */ /* 0x000fda00038c0000 */
.L_x_817:
[----:B------:R-:W-:Y:S05]  /*23720*/  @!P6 BRA `(.L_x_669) ;  /* 0x00000004009ce947 */ /* 0x000fea0003800000 */
[----:B-1----:R-:W2:Y:S01]  /*23730*/  LDL R5, [R1+0x40] ;  /* 0x0000400001057983 */ /* 0x002ea20000100800 */
[----:B------:R-:W-:-:S04]  /*23740*/  ISETP.NE.U32.AND P0, PT, R6, RZ, PT ;  /* 0x000000ff0600720c */ /* 0x000fc80003f05070 */
[----:B------:R-:W-:Y:S01]  /*23750*/  ISETP.NE.AND.EX P0, PT, R7, RZ, PT, P0 ;  /* 0x000000ff0700720c */ /* 0x000fe20003f05300 */
[----:B--2---:R-:W-:-:S12]  /*23760*/  VIADD R5, R5, 0xffffffff ;  /* 0xffffffff05057836 */ /* 0x004fd80000000000 */
[----:B------:R-:W-:Y:S05]  /*23770*/  @!P0 BRA `(.L_x_670) ;  /* 0x0000000000488947 */ /* 0x000fea0003800000 */
[----:B------:R-:W1:Y:S01]  /*23780*/  LDC R10, c[0x0][0x41c] ;  /* 0x00010700ff0a7b82 */ /* 0x000e620000000800 */
[----:B------:R-:W-:Y:S01]  /*23790*/  IMAD.MOV.U32 R2, RZ, RZ, R5 ;  /* 0x000000ffff027224 */ /* 0x000fe200078e0005 */
[----:B------:R-:W-:Y:S01]  /*237a0*/  ULDC.64 UR4, c[0x0][0x408] ;  /* 0x0001020000047ab9 */ /* 0x000fe20000000a00 */
[----:B-1----:R-:W-:-:S13]  /*237b0*/  ISETP.NE.AND P0, PT, R10, 0x1, PT ;  /* 0x000000010a00780c */ /* 0x002fda0003f05270 */
[----:B------:R-:W1:Y:S02]  /*237c0*/  @P0 LDC.64 R8, c[0x0][0x420] ;  /* 0x00010800ff080b82 */ /* 0x000e640000000a00 */
[----:B-1----:R-:W-:-:S05]  /*237d0*/  @P0 IMAD.HI.U32 R8, R5, R8, RZ ;  /* 0x0000000805080227 */ /* 0x002fca00078e00ff */
[----:B------:R-:W-:-:S04]  /*237e0*/  @P0 SHF.R.U32.HI R2, RZ, R9, R8 ;  /* 0x00000009ff020219 */ /* 0x000fc80000011608 */
[--C-:B------:R-:W-:Y:S01]  /*237f0*/  SHF.R.S32.HI R9, RZ, 0x1f, R2.reuse ;  /* 0x0000001fff097819 */ /* 0x100fe20000011402 */
[----:B------:R-:W-:-:S04]  /*23800*/  IMAD.MOV R8, RZ, RZ, -R2 ;  /* 0x000000ffff087224 */ /* 0x000fc800078e0a02 */
[----:B------:R-:W-:Y:S01]  /*23810*/  IMAD R5, R10, R8, R5 ;  /* 0x000000080a057224 */ /* 0x000fe200078e0205 */
[----:B------:R-:W-:Y:S01]  /*23820*/  MOV R8, R2 ;  /* 0x0000000200087202 */ /* 0x000fe20000000f00 */
[----:B------:R-:W-:-:S04]  /*23830*/  IMAD R10, R17, UR4, RZ ;  /* 0x00000004110a7c24 */ /* 0x000fc8000f8e02ff */
[----:B------:R-:W-:-:S04]  /*23840*/  IMAD.WIDE.U32 R8, R16, UR4, R8 ;  /* 0x0000000410087c25 */ /* 0x000fc8000f8e0008 */
[----:B------:R-:W-:Y:S01]  /*23850*/  IMAD R2, R16, UR5, R10 ;  /* 0x0000000510027c24 */ /* 0x000fe2000f8e020a */
[----:B------:R-:W-:-:S03]  /*23860*/  LEA R6, P0, R8, R6, 0x2 ;  /* 0x0000000608067211 */ /* 0x000fc600078010ff */
[----:B------:R-:W-:-:S05]  /*23870*/  IMAD.IADD R2, R9, 0x1, R2 ;  /* 0x0000000109027824 */ /* 0x000fca00078e0202 */
[----:B------:R-:W-:-:S05]  /*23880*/  LEA.HI.X R7, R8, R7, R2, 0x2, P0 ;  /* 0x0000000708077211 */ /* 0x000fca00000f1402 */
[----:B------:R1:W5:Y:S02]  /*23890*/  LDG.E R2, desc[UR54][R6.64] ;  /* 0x0000003606027981 */ /* 0x000364000c1e1900 */
.L_x_670:
[----:B-1----:R-:W2:Y:S01]  /*238a0*/  LDL R6, [R1+0x10] ;  /* 0x0000100001067983 */ /* 0x002ea20000100800 */
[----:B------:R-:W-:-:S03]  /*238b0*/  MOV R9, 0x400 ;  /* 0x0000040000097802 */ /* 0x000fc60000000f00 */
[----:B------:R-:W3:Y:S01]  /*238c0*/  LDL R7, [R1+0x1c] ;  /* 0x00001c0001077983 */ /* 0x000ee20000100800 */
[----:B------:R-:W1:Y:S01]  /*238d0*/  S2R R10, SR_CgaCtaId ;  /* 0x00000000000a7919 */ /* 0x000e620000008800 */
[----:B------:R-:W4:Y:S01]  /*238e0*/  S2R R8, SR_TID.X ;  /* 0x0000000000087919 */ /* 0x000f220000002100 */
[----:B-1----:R-:W-:Y:S02]  /*238f0*/  LEA R9, R10, R9, 0x18 ;  /* 0x000000090a097211 */ /* 0x002fe400078ec0ff */
[----:B----4-:R-:W-:-:S04]  /*23900*/  LOP3.LUT R8, R8, 0x7f, RZ, 0xc0, !PT ;  /* 0x0000007f08087812 */ /* 0x010fc800078ec0ff */
[----:B------:R-:W-:Y:S01]  /*23910*/  ISETP.NE.AND P0, PT, R8, RZ, PT ;  /* 0x000000ff0800720c */ /* 0x000fe20003f05270 */
[----:B--2---:R-:W-:Y:S01]  /*23920*/  IMAD R6, R6, 0x8, R9 ;  /* 0x0000000806067824 */ /* 0x004fe200078e0209 */
[----:B---3--:R-:W-:-:S04]  /*23930*/  SHF.L.U32 R7, R7, 0x1f, RZ ;  /* 0x0000001f07077819 */ /* 0x008fc800000006ff */
[----:B------:R-:W1:Y:S02]  /*23940*/  SYNCS.PHASECHK.TRANS64.TRYWAIT P2, [R6+URZ+0x29880], R7 ;  /* 0x02988007060075a7 */ /* 0x000e64000804017f */
[----:B-1----:R-:W-:Y:S05]  /*23950*/  @!P2 BRA `(.L_x_671) ;  /* 0x0000004c006ca947 */ /* 0x002fea0003800000 */
.L_x_818:
        /* <DEDUP_REMOVED lines=8> */
.L_x_672:
[----:B------:R-:W2:Y:S01]  /*239e0*/  LDL R8, [R1+0x10] ;  /* 0x0000100001087983 */ /* 0x000ea20000100800 */
[----:B------:R-:W-:-:S03]  /*239f0*/  MOV R10, 0x400 ;  /* 0x00000400000a7802 */ /* 0x000fc60000000f00 */
[----:B------:R-:W3:Y:S01]  /*23a00*/  LDL R9, [R1+0x2c] ;  /* 0x00002c0001097983 */ /* 0x000ee20000100800 */
[----:B------:R-:W4:Y:S01]  /*23a10*/  S2R R11, SR_CgaCtaId ;  /* 0x00000000000b7919 */ /* 0x000f220000008800 */
[----:B------:R-:W-:Y:S01]  /*23a20*/  R2UR UR9, R6 ;  /* 0x00000000060972ca */ /* 0x000fe200000e0000 */
[----:B------:R-:W-:Y:S01]  /*23a30*/  UIADD3 UR4, UP0, UR40, 0x470, URZ ;  /* 0x0000047028047890 */ /* 0x000fe2000ff1e03f */
[----:B------:R-:W-:Y:S02]  /*23a40*/  R2UR UR12, R0 ;  /* 0x00000000000c72ca */ /* 0x000fe400000e0000 */
[----:B-----5:R-:W-:Y:S01]  /*23a50*/  R2UR UR13, R2 ;  /* 0x00000000020d72ca */ /* 0x020fe200000e0000 */
[----:B------:R-:W-:Y:S01]  /*23a60*/  UIADD3.X UR5, URZ, UR41, URZ, UP0, !UPT ;  /* 0x000000293f057290 */ /* 0x000fe200087fe43f */
[----:B----4-:R-:W-:-:S07]  /*23a70*/  LEA R10, R11, R10, 0x18 ;  /* 0x0000000a0b0a7211 */ /* 0x010fce00078ec0ff */
[----:B------:R-:W-:Y:S01]  /*23a80*/  UIADD3 UR9, UR9, 0x29870, URZ ;  /* 0x0002987009097890 */ /* 0x000fe2000fffe03f */
[----:B------:R-:W-:Y:S01]  /*23a90*/  UMOV UR6, 0x0 ;  /* 0x0000000000067882 */ /* 0x000fe20000000000 */
[----:B------:R-:W-:Y:S01]  /*23aa0*/  UMOV UR7, 0x14f00000 ;  /* 0x14f0000000077882 */ /* 0x000fe20000000000 */
[----:B------:R-:W-:Y:S01]  /*23ab0*/  UMOV UR10, URZ ;  /* 0x0000003f000a7c82 */ /* 0x000fe20008000000 */
[----:B--2---:R-:W-:-:S05]  /*23ac0*/  IMAD R8, R8, 0x5000, R10 ;  /* 0x0000500008087824 */ /* 0x004fca00078e020a */
[----:B------:R-:W-:Y:S01]  /*23ad0*/  R2UR UR8, R8 ;  /* 0x00000000080872ca */ /* 0x000fe200000e0000 */
[----:B---3--:R-:W-:-:S05]  /*23ae0*/  IMAD R5, R5, 0xa0, R9 ;  /* 0x000000a005057824 */ /* 0x008fca00078e0209 */
[----:B------:R-:W-:-:S07]  /*23af0*/  R2UR UR11, R5 ;  /* 0x00000000050b72ca */ /* 0x000fce00000e0000 */
[----:B------:R-:W-:-:S09]  /*23b00*/  UIADD3 UR8, UR8, 0xa400, URZ ;  /* 0x0000a40008087890 */ /* 0x000fd2000fffe03f */
[----:B------:R2:W-:Y:S01]  /*23b10*/  UTMALDG.4D [UR8], [UR4], desc[UR6] ;  /* 0x00000608040075b4 */ /* 0x0005e20008019000 */
[----:B------:R-:W3:Y:S02]  /*23b20*/  SYNCS.PHASECHK.TRANS64.TRYWAIT P2, [R6+URZ+0x29840], R7 ;  /* 0x02984007060075a7 */ /* 0x000ee4000804017f */
[----:B--23--:R-:W-:Y:S05]  /*23b30*/  @!P2 BRA `(.L_x_673) ;  /* 0x0000004c0008a947 */ /* 0x00cfea0003800000 */
.L_x_819:
[----:B------:R-:W-:Y:S05]  /*23b40*/  @P0 BRA `(.L_x_674) ;  /* 0x00000000001c0947 */ /* 0x000fea0003800000 */
[----:B------:R-:W3:Y:S01]  /*23b50*/  S2R R8, SR_TID.X ;  /* 0x0000000000087919 */ /* 0x000ee20000002100 */
[----:B-12---:R-:W-:-:S04]  /*23b60*/  MOV R7, 0x7800 ;  /* 0x0000780000077802 */ /* 0x006fc80000000f00 */
[----:B------:R4:W-:Y:S01]  /*23b70*/  SYNCS.ARRIVE.TRANS64 RZ, [R6+URZ+0x29830], R7 ;  /* 0x0298300706ff79a7 */ /* 0x0009e2000800003f */
[----:B---3--:R-:W-:-:S04]  /*23b80*/  LOP3.LUT R8, R8, 0x1f, RZ, 0xc0, !PT ;  /* 0x0000001f08087812 */ /* 0x008fc800078ec0ff */
[----:B------:R-:W-:-:S13]  /*23b90*/  ISETP.NE.AND P0, PT, R8, RZ, PT ;  /* 0x000000ff0800720c */ /* 0x000fda0003f05270 */
[----:B----4-:R-:W-:Y:S05]  /*23ba0*/  @!P0 BRA `(.L_x_674) ;  /* 0x0000000000048947 */ /* 0x010fea0003800000 */
[----:B------:R-:W-:Y:S01]  /*23bb0*/  BPT.TRAP 0x1 ;  /* 0x000000040000795c */ /* 0x000fe20000300000 */
.L_x_674:
[----:B-12---:R-:W2:Y:S01]  /*23bc0*/  LDL R7, [R1+0x10] ;  /* 0x0000100001077983 */ /* 0x006ea20000100800 */
[----:B------:R-:W-:Y:S01]  /*23bd0*/  MOV R8, 0x400 ;  /* 0x0000040000087802 */ /* 0x000fe20000000f00 */
[----:B------:R-:W1:Y:S01]  /*23be0*/  S2R R9, SR_CgaCtaId ;  /* 0x0000000000097919 */ /* 0x000e620000008800 */
[----:B------:R-:W-:Y:S02]  /*23bf0*/  R2UR UR11, R5 ;  /* 0x00000000050b72ca */ /* 0x000fe400000e0000 */
[----:B------:R-:W-:Y:S01]  /*23c00*/  R2UR UR9, R6 ;  /* 0x00000000060972ca */ /* 0x000fe200000e0000 */
[----:B------:R-:W-:Y:S01]  /*23c10*/  UIADD3 UR4, UP0, UR40, 0x370, URZ ;  /* 0x0000037028047890 */ /* 0x000fe2000ff1e03f */
[----:B------:R-:W-:Y:S02]  /*23c20*/  R2UR UR12, R0 ;  /* 0x00000000000c72ca */ /* 0x000fe400000e0000 */
[----:B------:R-:W-:Y:S01]  /*23c30*/  R2UR UR13, R2 ;  /* 0x00000000020d72ca */ /* 0x000fe200000e0000 */
[----:B------:R-:W-:Y:S01]  /*23c40*/  UIADD3.X UR5, URZ, UR41, URZ, UP0, !UPT ;  /* 0x000000293f057290 */ /* 0x000fe200087fe43f */
[----:B-1----:R-:W-:-:S07]  /*23c50*/  LEA R8, R9, R8, 0x18 ;  /* 0x0000000809087211 */ /* 0x002fce00078ec0ff */
[----:B------:R-:W-:Y:S01]  /*23c60*/  UIADD3 UR9, UR9, 0x29830, URZ ;  /* 0x0002983009097890 */ /* 0x000fe2000fffe03f */
[----:B------:R-:W-:Y:S01]  /*23c70*/  UMOV UR10, URZ ;  /* 0x0000003f000a7c82 */ /* 0x000fe20008000000 */
[----:B------:R-:W-:Y:S01]  /*23c80*/  UMOV UR6, 0x0 ;  /* 0x0000000000067882 */ /* 0x000fe20000000000 */
[----:B------:R-:W-:Y:S01]  /*23c90*/  UMOV UR7, 0x14f00000 ;  /* 0x14f0000000077882 */ /* 0x000fe20000000000 */
[----:B------:R-:W-:Y:S01]  /*23ca0*/  UMOV UR17, 0x40 ;  /* 0x0000004000117882 */ /* 0x000fe20000000000 */
[----:B--2---:R-:W-:-:S05]  /*23cb0*/  IMAD R5, R7, 0x7800, R8 ;  /* 0x0000780007057824 */ /* 0x004fca00078e0208 */
[----:B------:R-:W-:-:S13]  /*23cc0*/  R2UR UR8, R5 ;  /* 0x00000000050872ca */ /* 0x000fda00000e0000 */
[----:B------:R-:W-:Y:S02]  /*23cd0*/  UIADD3 UR14, UR8, 0x1a400, URZ ;  /* 0x0001a400080e7890 */ /* 0x000fe4000fffe03f */
[----:B------:R-:W-:Y:S02]  /*23ce0*/  UIADD3 UR15, UR8, 0x1cc00, URZ ;  /* 0x0001cc00080f7890 */ /* 0x000fe4000fffe03f */
[----:B------:R-:W-:-:S03]  /*23cf0*/  UIADD3 UR16, UR8, 0x1f400, URZ ;  /* 0x0001f40008107890 */ /* 0x000fc6000fffe03f */
[----:B------:R-:W-:Y:S02]  /*23d00*/  UMOV UR8, UR14 ;  /* 0x0000000e00087c82 */ /* 0x000fe40008000000 */
[----:B------:R1:W-:Y:S01]  /*23d10*/  UTMALDG.4D [UR8], [UR4], desc[UR6] ;  /* 0x00000608040075b4 */ /* 0x0003e20008019000 */
[----:B------:R-:W-:Y:S01]  /*23d20*/  UMOV UR14, 0x80 ;  /* 0x00000080000e7882 */ /* 0x000fe20000000000 */
[----:B-1----:R-:W-:Y:S01]  /*23d30*/  UMOV UR8, UR15 ;  /* 0x0000000f00087c82 */ /* 0x002fe20008000000 */
[----:B------:R-:W-:Y:S02]  /*23d40*/  UMOV UR10, UR17 ;  /* 0x00000011000a7c82 */ /* 0x000fe40008000000 */
[----:B------:R1:W-:Y:S02]  /*23d50*/  UTMALDG.4D [UR8], [UR4], desc[UR6] ;  /* 0x00000608040075b4 */ /* 0x0003e40008019000 */
[----:B-1----:R-:W-:Y:S01]  /*23d60*/  UMOV UR8, UR16 ;  /* 0x0000001000087c82 */ /* 0x002fe20008000000 */
[----:B------:R-:W-:-:S02]  /*23d70*/  UMOV UR10, UR14 ;  /* 0x0000000e000a7c82 */ /* 0x000fc40008000000 */
[----:B------:R2:W-:Y:S02]  /*23d80*/  UTMALDG.4D [UR8], [UR4], desc[UR6] ;  /* 0x00000608040075b4 */ /* 0x0005e40008019000 */
[----:B--2---:R-:W-:Y:S01]  /*23d90*/  NOP ;  /* 0x0000000000007918 */ /* 0x004fe20000000000 */
.L_x_669:
[----:B------:R-:W2:Y:S01]  /*23da0*/  LDL.LU R6, [R1+0x8] ;  /* 0x0000080001067983 */ /* 0x000ea20000300800 */
[----:B------:R-:W-:Y:S01]  /*23db0*/  MOV R7, 0x400 ;  /* 0x0000040000077802 */ /* 0x000fe20000000f00 */
[----:B------:R-:W3:Y:S01]  /*23dc0*/  S2R R8, SR_CgaCtaId ;  /* 0x0000000000087919 */ /* 0x000ee20000008800 */
[----:B------:R-:W-:Y:S05]  /*23dd0*/  WARPSYNC.ALL ;  /* 0x0000000000007948 */ /* 0x000fea0003800000 */
[----:B------:R-:W-:-:S13]  /*23de0*/  ELECT P0, URZ, PT ;  /* 0x00000000003f782f */ /* 0x000fda0003800000 */
[----:B------:R-:W-:Y:S01]  /*23df0*/  @P0 R2UR UR13, R3 ;  /* 0x00000000030d02ca */ /* 0x000fe200000e0000 */
[----:B------:R-:W-:Y:S01]  /*23e00*/  UIADD3 UR4, UP0, UR40, 0x270, URZ ;  /* 0x0000027028047890 */ /* 0x000fe2000ff1e03f */
[----:B------:R-:W-:-:S03]  /*23e10*/  @P0 R2UR UR11, R4 ;  /* 0x00000000040b02ca */ /* 0x000fc600000e0000 */
[----:B------:R-:W-:Y:S01]  /*23e20*/  UIADD3.X UR5, URZ, UR41, URZ, UP0, !UPT ;  /* 0x000000293f057290 */ /* 0x000fe200087fe43f */
[----:B---3--:R-:W-:-:S04]  /*23e30*/  LEA R7, R8, R7, 0x18 ;  /* 0x0000000708077211 */ /* 0x008fc800078ec0ff */
[----:B------:R-:W-:Y:S01]  /*23e40*/  R2UR UR24, R7 ;  /* 0x00000000071872ca */ /* 0x000fe200000e0000 */
[----:B-1----:R-:W-:Y:S01]  /*23e50*/  @P0 IMAD.MOV.U32 R5, RZ, RZ, 0x6000 ;  /* 0x00006000ff050424 */ /* 0x002fe200078e00ff */
[----:B------:R-:W-:Y:S01]  /*23e60*/  BAR.SYNC.DEFER_BLOCKING 0x8, 0x120 ;  /* 0x0204800000007b1d */ /* 0x000fe20000010000 */
[----:B------:R-:W-:-:S10]  /*23e70*/  @P0 R2UR UR21, R3 ;  /* 0x00000000031502ca */ /* 0x000fd400000e0000 */
[----:B------:R-:W-:Y:S02]  /*23e80*/  UIADD3 UR8, UR24, 0x14400, URZ ;  /* 0x0001440018087890 */ /* 0x000fe4000fffe03f */
[----:B------:R-:W-:Y:S01]  /*23e90*/  UIADD3 UR9, UR24, 0x29800, URZ ;  /* 0x0002980018097890 */ /* 0x000fe2000fffe03f */
[----:B------:R-:W-:Y:S01]  /*23ea0*/  UMOV UR6, 0x0 ;  /* 0x0000000000067882 */ /* 0x000fe20000000000 */
[----:B------:R-:W-:Y:S01]  /*23eb0*/  UMOV UR7, 0x12f00000 ;  /* 0x12f0000000077882 */ /* 0x000fe20000000000 */
[----:B------:R-:W-:Y:S01]  /*23ec0*/  UMOV UR10, URZ ;  /* 0x0000003f000a7c82 */ /* 0x000fe20008000000 */
[----:B------:R-:W-:Y:S01]  /*23ed0*/  @P0 R2UR UR19, R4 ;  /* 0x00000000041302ca */ /* 0x000fe200000e0000 */
[----:B------:R-:W-:Y:S01]  /*23ee0*/  UIADD3 UR16, UR24, 0x16400, URZ ;  /* 0x0001640018107890 */ /* 0x000fe2000fffe03f */
[----:B------:R3:W-:Y:S01]  /*23ef0*/  @P0 SYNCS.ARRIVE.TRANS64 RZ, [R7+URZ+0x29800], R5 ;  /* 0x0298000507ff09a7 */ /* 0x0007e2000800003f */
[----:B------:R-:W-:Y:S01]  /*23f00*/  UMOV UR14, 0x0 ;  /* 0x00000000000e7882 */ /* 0x000fe20000000000 */
[----:B------:R-:W-:Y:S01]  /*23f10*/  UMOV UR15, 0x12f00000 ;  /* 0x12f00000000f7882 */ /* 0x000fe20000000000 */
[----:B------:R-:W-:Y:S01]  /*23f20*/  UMOV UR18, 0x40 ;  /* 0x0000004000127882 */ /* 0x000fe20000000000 */
[----:B------:R-:W-:Y:S01]  /*23f30*/  UMOV UR17, UR9 ;  /* 0x0000000900117c82 */ /* 0x000fe20008000000 */
[----:B------:R-:W-:Y:S01]  /*23f40*/  UMOV UR22, 0x0 ;  /* 0x0000000000167882 */ /* 0x000fe20000000000 */
[----:B------:R-:W-:Y:S01]  /*23f50*/  UMOV UR23, 0x12f00000 ;  /* 0x12f0000000177882 */ /* 0x000fe20000000000 */
[----:B--2---:R-:W-:-:S02]  /*23f60*/  @P0 R2UR UR12, R6 ;  /* 0x00000000060c02ca */ /* 0x004fc400000e0000 */
[----:B------:R-:W-:-:S11]  /*23f70*/  @P0 R2UR UR20, R6 ;  /* 0x00000000061402ca */ /* 0x000fd600000e0000 */
[----:B------:R1:W-:Y:S02]  /*23f80*/  UTMALDG.4D [UR8], [UR4], desc[UR6] ;  /* 0x00000608040075b4 */ /* 0x0003e40008019000 */
[----:B------:R3:W-:Y:S01]  /*23f90*/  UTMALDG.4D [UR16], [UR4], desc[UR14] ;  /* 0x00000e10040075b4 */ /* 0x0007e20008019000 */
[----:B-1----:R-:W-:Y:S02]  /*23fa0*/  @P0 R2UR UR13, R3 ;  /* 0x00000000030d02ca */ /* 0x002fe400000e0000 */
[----:B------:R-:W-:Y:S02]  /*23fb0*/  @P0 R2UR UR12, R6 ;  /* 0x00000000060c02ca */ /* 0x000fe400000e0000 */
[----:B------:R-:W-:Y:S01]  /*23fc0*/  @P0 R2UR UR11, R4 ;  /* 0x00000000040b02ca */ /* 0x000fe200000e0000 */
[----:B------:R-:W-:Y:S01]  /*23fd0*/  UIADD3 UR8, UR24, 0x18400, URZ ;  /* 0x0001840018087890 */ /* 0x000fe2000fffe03f */
[----:B------:R-:W-:-:S11]  /*23fe0*/  UMOV UR10, 0x80 ;  /* 0x00000080000a7882 */ /* 0x000fd60000000000 */
[----:B------:R3:W-:Y:S02]  /*23ff0*/  UTMALDG.4D [UR8], [UR4], desc[UR22] ;  /* 0x00001608040075b4 */ /* 0x0007e40008019000 */
[----:B---3--:R-:W-:Y:S01]  /*24000*/  NOP ;  /* 0x0000000000007918 */ /* 0x008fe20000000000 */
.L_x_667:
[----:B------:R-:W2:Y:S01]  /*24010*/  LDL.LU R6, [R1+0x44] ;  /* 0x0000440001067983 */ /* 0x000ea20000300800 */
[----:B------:R-:W-:Y:S01]  /*24020*/  MOV R4, 0x400 ;  /* 0x0000040000047802 */ /* 0x000fe20000000f00 */
[----:B------:R-:W-:Y:S01]  /*24030*/  BSSY B0, `(.L_x_675) ;  /* 0x000000b000007945 */ /* 0x000fe20003800000 */
[----:B-1----:R-:W1:Y:S02]  /*24040*/  S2R R5, SR_CgaCtaId ;  /* 0x0000000000057919 */ /* 0x002e640000008800 */
[----:B-1----:R-:W-:Y:S01]  /*24050*/  LEA R4, R5, R4, 0x18 ;  /* 0x0000000405047211 */ /* 0x002fe200078ec0ff */
[----:B--2---:R-:W-:-:S05]  /*24060*/  VIADD R6, R6, 0x1 ;  /* 0x0000000106067836 */ /* 0x004fca0000000000 */
[----:B------:R-:W-:Y:S01]  /*24070*/  LEA.HI R3, R6, R6, RZ, 0x1 ;  /* 0x0000000606037211 */ /* 0x000fe200078f08ff */
[----:B------:R1:W-:Y:S03]  /*24080*/  STL [R1+0x44], R6 ;  /* 0x0000440601007387 */ /* 0x0003e60000100800 */
[----:B------:R-:W-:-:S05]  /*24090*/  LOP3.LUT R3, R3, 0xfffffffe, RZ, 0xc0, !PT ;  /* 0xfffffffe03037812 */ /* 0x000fca00078ec0ff */
[----:B------:R-:W-:-:S05]  /*240a0*/  IMAD.IADD R3, R6, 0x1, -R3 ;  /* 0x0000000106037824 */ /* 0x000fca00078e0a03 */
[----:B------:R-:W-:-:S04]  /*240b0*/  SHF.L.U32 R3, R3, 0x1f, RZ ;  /* 0x0000001f03037819 */ /* 0x000fc800000006ff */
[----:B------:R-:W2:Y:S02]  /*240c0*/  SYNCS.PHASECHK.TRANS64.TRYWAIT P0, [R4+URZ+0x29820], R3 ;  /* 0x02982003040075a7 */ /* 0x000ea4000800017f */
[----:B-12---:R-:W-:Y:S05]  /*240d0*/  @!P0 BRA `(.L_x_676) ;  /* 0x0000004400b48947 */ /* 0x006fea0003800000 */
.L_x_820:
[----:B------:R-:W-:Y:S05]  /*240e0*/  BSYNC B0 ;  /* 0x0000000000007941 */ /* 0x000fea0003800000 */
.L_x_675:
[----:B------:R-:W-:-:S13]  /*240f0*/  ISETP.GE.AND P0, PT, R19, 0xa1, PT ;  /* 0x000000a11300780c */ /* 0x000fda0003f06270 */
[----:B------:R-:W-:Y:S05]  /*24100*/  @!P0 BRA `(.L_x_677) ;  /* 0x0000001000488947 */ /* 0x000fea0003800000 */
[----:B-1----:R-:W2:Y:S04]  /*24110*/  LDL.LU R4, [R1+0x40] ;  /* 0x0000400001047983 */ /* 0x002ea80000300800 */
[----:B------:R1:W5:Y:S04]  /*24120*/  LDL.LU R6, [R1+0x10] ;  /* 0x0000100001067983 */ /* 0x0003680000300800 */
[----:B------:R1:W5:Y:S02]  /*24130*/  LDL.LU R7, [R1+0x1c] ;  /* 0x00001c0001077983 */ /* 0x0003640000300800 */
[----:B-12---:R-:W-:-:S07]  /*24140*/  IADD3 R20, R4, -0x2, RZ ;  /* 0xfffffffe04147810 */ /* 0x006fce0007ffe0ff */
.L_x_699:
[----:B-----5:R-:W-:Y:S01]  /*24150*/  VIADD R4, R6, 0x1 ;  /* 0x0000000106047836 */ /* 0x020fe20000000000 */
[----:B------:R-:W-:Y:S05]  /*24160*/  YIELD ;  /* 0x0000000000007946 */ /* 0x000fea0003800000 */
[----:B------:R-:W-:Y:S01]  /*24170*/  ISETP.NE.AND P0, PT, R4, 0x2, PT ;  /* 0x000000020400780c */ /* 0x000fe20003f05270 */
[----:B------:R-:W-:Y:S03]  /*24180*/  BSSY B0, `(.L_x_678) ;  /* 0x0000094000007945 */ /* 0x000fe60003800000 */
[----:B--2---:R-:W-:-:S02]  /*24190*/  SEL R3, RZ, 0x1, P0 ;  /* 0x00000001ff037807 */ /* 0x004fc40000000000 */
[----:B-1----:R-:W-:Y:S02]  /*241a0*/  SEL R10, R4, RZ, P0 ;  /* 0x000000ff040a7207 */ /* 0x002fe40000000000 */
[----:B------:R-:W-:-:S05]  /*241b0*/  LOP3.LUT R9, R7, R3, RZ, 0x3c, !PT ;  /* 0x0000000307097212 */ /* 0x000fca00078e3cff */
[----:B------:R1:W-:Y:S04]  /*241c0*/  STL [R1+0x1c], R9 ;  /* 0x00001c0901007387 */ /* 0x0003e80000100800 */
[----:B------:R1:W-:Y:S01]  /*241d0*/  STL [R1+0x10], R10 ;  /* 0x0000100a01007387 */ /* 0x0003e20000100800 */
[----:B------:R-:W-:Y:S05]  /*241e0*/  @!P6 BRA `(.L_x_679) ;  /* 0x000000080034e947 */ /* 0x000fea0003800000 */
[----:B------:R-:W-:Y:S01]  /*241f0*/  ULDC.64 UR4, c[0x0][0x3f8] ;  /* 0x0000fe0000047ab9 */ /* 0x000fe20000000a00 */
[----:B------:R-:W-:Y:S01]  /*24200*/  IMAD.MOV.U32 R8, RZ, RZ, R20 ;  /* 0x000000ffff087224 */ /* 0x000fe200078e0014 */
[----:B------:R-:W-:-:S04]  /*24210*/  ISETP.NE.U32.AND P0, PT, RZ, UR4, PT ;  /* 0x00000004ff007c0c */ /* 0x000fc8000bf05070 */
[----:B------:R-:W-:-:S13]  /*24220*/  ISETP.NE.AND.EX P0, PT, RZ, UR5, PT, P0 ;  /* 0x00000005ff007c0c */ /* 0x000fda000bf05300 */
[----:B------:R-:W-:Y:S05]  /*24230*/  @!P0 BRA `(.L_x_680) ;  /* 0x00000000004c8947 */ /* 0x000fea0003800000 */
[----:B------:R-:W2:Y:S01]  /*24240*/  LDL R12, [R1+0x28] ;  /* 0x00002800010c7983 */ /* 0x000ea20000100800 */
[----:B------:R-:W3:Y:S01]  /*24250*/  LDC R5, c[0x0][0x41c] ;  /* 0x00010700ff057b82 */ /* 0x000ee20000000800 */
[----:B------:R-:W-:Y:S02]  /*24260*/  ULDC.64 UR6, c[0x0][0x408] ;  /* 0x0001020000067ab9 */ /* 0x000fe40000000a00 */
[----:B------:R-:W4:Y:S01]  /*24270*/  LDL R11, [R1+0x24] ;  /* 0x00002400010b7983 */ /* 0x000f220000100800 */
[----:B---3--:R-:W-:-:S13]  /*24280*/  ISETP.NE.AND P0, PT, R5, 0x1, PT ;  /* 0x000000010500780c */ /* 0x008fda0003f05270 */
[----:B------:R-:W3:Y:S02]  /*24290*/  @P0 LDC.64 R2, c[0x0][0x420] ;  /* 0x00010800ff020b82 */ /* 0x000ee40000000a00 */
[----:B---3--:R-:W-:-:S04]  /*242a0*/  @P0 IMAD.HI.U32 R4, R20, R2, RZ ;  /* 0x0000000214040227 */ /* 0x008fc800078e00ff */
[----:B------:R-:W-:Y:S01]  /*242b0*/  IMAD.MOV.U32 R2, RZ, RZ, R20 ;  /* 0x000000ffff027224 */ /* 0x000fe200078e0014 */
[----:B------:R-:W-:-:S04]  /*242c0*/  @P0 SHF.R.U32.HI R2, RZ, R3, R4 ;  /* 0x00000003ff020219 */ /* 0x000fc80000011604 */
[----:B------:R-:W-:Y:S02]  /*242d0*/  SHF.R.S32.HI R3, RZ, 0x1f, R2 ;  /* 0x0000001fff037819 */ /* 0x000fe40000011402 */
[----:B------:R-:W-:-:S05]  /*242e0*/  IADD3 R8, -R2, RZ, RZ ;  /* 0x000000ff02087210 */ /* 0x000fca0007ffe1ff */
[----:B------:R-:W-:Y:S02]  /*242f0*/  IMAD R8, R5, R8, R20 ;  /* 0x0000000805087224 */ /* 0x000fe400078e0214 */
[----:B--2---:R-:W-:-:S04]  /*24300*/  IMAD R4, R12, UR6, RZ ;  /* 0x000000060c047c24 */ /* 0x004fc8000f8e02ff */
[C---:B----4-:R-:W-:Y:S02]  /*24310*/  IMAD R4, R11.reuse, UR7, R4 ;  /* 0x000000070b047c24 */ /* 0x050fe4000f8e0204 */
[----:B------:R-:W-:-:S04]  /*24320*/  IMAD.WIDE.U32 R2, R11, UR6, R2 ;  /* 0x000000060b027c25 */ /* 0x000fc8000f8e0002 */
[----:B------:R-:W-:Y:S01]  /*24330*/  IMAD.IADD R3, R4, 0x1, R3 ;  /* 0x0000000104037824 */ /* 0x000fe200078e0203 */
[----:B------:R-:W-:-:S04]  /*24340*/  LEA R4, P0, R2, UR4, 0x2 ;  /* 0x0000000402047c11 */ /* 0x000fc8000f8010ff */
[----:B------:R-:W-:-:S05]  /*24350*/  LEA.HI.X R5, R2, UR5, R3, 0x2, P0 ;  /* 0x0000000502057c11 */ /* 0x000fca00080f1403 */
[----:B------:R2:W5:Y:S04]  /*24360*/  LDG.E R2, desc[UR54][R4.64] ;  /* 0x0000003604027981 */ /* 0x000568000c1e1900 */
.L_x_680:
[----:B--2---:R-:W2:Y:S01]  /*24370*/  S2R R4, SR_CgaCtaId ;  /* 0x0000000000047919 */ /* 0x004ea20000008800 */
[----:B------:R-:W-:Y:S01]  /*24380*/  MOV R3, 0x400 ;  /* 0x0000040000037802 */ /* 0x000fe20000000f00 */
[----:B------:R-:W-:Y:S01]  /*24390*/  BSSY B1, `(.L_x_681) ;  /* 0x0000009000017945 */ /* 0x000fe20003800000 */
[----:B------:R-:W3:Y:S02]  /*243a0*/  S2R R5, SR_TID.X ;  /* 0x0000000000057919 */ /* 0x000ee40000002100 */
[----:B--2---:R-:W-:Y:S02]  /*243b0*/  LEA R3, R4, R3, 0x18 ;  /* 0x0000000304037211 */ /* 0x004fe400078ec0ff */
[----:B---3--:R-:W-:-:S03]  /*243c0*/  LOP3.LUT R5, R5, 0x7f, RZ, 0xc0, !PT ;  /* 0x0000007f05057812 */ /* 0x008fc600078ec0ff */
[----:B------:R-:W-:Y:S01]  /*243d0*/  IMAD R4, R10, 0x8, R3 ;  /* 0x000000080a047824 */ /* 0x000fe200078e0203 */
[----:B------:R-:W-:Y:S02]  /*243e0*/  SHF.L.U32 R3, R9, 0x1f, RZ ;  /* 0x0000001f09037819 */ /* 0x000fe400000006ff */
[----:B------:R-:W-:Y:S02]  /*243f0*/  ISETP.NE.AND P2, PT, R5, RZ, PT ;  /* 0x000000ff0500720c */ /* 0x000fe40003f45270 */
[----:B------:R-:W2:Y:S02]  /*24400*/  SYNCS.PHASECHK.TRANS64.TRYWAIT P0, [R4+URZ+0x29880], R3 ;  /* 0x02988003040075a7 */ /* 0x000ea4000800017f */
[----:B--2---:R-:W-:Y:S09]  /*24410*/  @!P0 BRA `(.L_x_682) ;  /* 0x0000004400048947 */ /* 0x004ff20003800000 */
.L_x_821:
[----:B------:R-:W-:Y:S05]  /*24420*/  BSYNC B1 ;  /* 0x0000000000017941 */ /* 0x000fea0003800000 */
.L_x_681:
[----:B------:R-:W-:Y:S04]  /*24430*/  BSSY B1, `(.L_x_683) ;  /* 0x0000009000017945 */ /* 0x000fe80003800000 */
        /* <DEDUP_REMOVED lines=8> */
.L_x_684:
[----:B------:R-:W-:Y:S05]  /*244c0*/  BSYNC B1 ;  /* 0x0000000000017941 */ /* 0x000fea0003800000 */
.L_x_683:
[----:B-1----:R-:W3:Y:S04]  /*244d0*/  LDL R9, [R1+0x10] ;  /* 0x0000100001097983 */ /* 0x002ee80000100800 */
[----:B------:R-:W4:Y:S01]  /*244e0*/  LDL R5, [R1+0x2c] ;  /* 0x00002c0001057983 */ /* 0x000f220000100800 */
[----:B------:R-:W-:Y:S01]  /*244f0*/  MOV R10, 0x400 ;  /* 0x00000400000a7802 */ /* 0x000fe20000000f00 */
[----:B------:R-:W-:Y:S01]  /*24500*/  UIADD3 UR4, UP0, UR40, 0x470, URZ ;  /* 0x0000047028047890 */ /* 0x000fe2000ff1e03f */
[----:B------:R-:W-:Y:S01]  /*24510*/  MOV R12, RZ ;  /* 0x000000ff000c7202 */ /* 0x000fe20000000f00 */
[----:B------:R-:W1:Y:S01]  /*24520*/  S2R R11, SR_CgaCtaId ;  /* 0x00000000000b7919 */ /* 0x000e620000008800 */
[----:B------:R-:W-:Y:S01]  /*24530*/  PLOP3.LUT P0, PT, PT, PT, PT, 0x80, 0x0 ;  /* 0x000000000000781c */ /* 0x000fe20003f0f070 */
[----:B------:R-:W-:Y:S01]  /*24540*/  UIADD3.X UR5, URZ, UR41, URZ, UP0, !UPT ;  /* 0x000000293f057290 */ /* 0x000fe200087fe43f */
[----:B------:R-:W-:Y:S01]  /*24550*/  R2UR UR10, R12 ;  /* 0x000000000c0a72ca */ /* 0x000fe200000e0000 */
[----:B------:R-:W-:Y:S01]  /*24560*/  UMOV UR6, 0x0 ;  /* 0x0000000000067882 */ /* 0x000fe20000000000 */
[----:B------:R-:W-:Y:S01]  /*24570*/  UMOV UR7, 0x14f00000 ;  /* 0x14f0000000077882 */ /* 0x000fe20000000000 */
[----:B-1----:R-:W-:-:S05]  /*24580*/  LEA R10, R11, R10, 0x18 ;  /* 0x0000000a0b0a7211 */ /* 0x002fca00078ec0ff */
[----:B---3--:R-:W-:Y:S02]  /*24590*/  IMAD R9, R9, 0x5000, R10 ;  /* 0x0000500009097824 */ /* 0x008fe400078e020a */
[----:B----4-:R-:W-:Y:S02]  /*245a0*/  IMAD R5, R8, 0xa0, R5 ;  /* 0x000000a008057824 */ /* 0x010fe400078e0205 */
[----:B------:R-:W-:Y:S02]  /*245b0*/  VIADD R8, R9, 0xa400 ;  /* 0x0000a40009087836 */ /* 0x000fe40000000000 */
[----:B------:R-:W-:-:S07]  /*245c0*/  VIADD R9, R4, 0x29870 ;  /* 0x0002987004097836 */ /* 0x000fce0000000000 */
.L_x_685:
[----:B------:R-:W-:-:S13]  /*245d0*/  @P0 ELECT P3, URZ, PT ;  /* 0x00000000003f082f */ /* 0x000fda0003860000 */
[----:B-----5:R-:W-:Y:S02]  /*245e0*/  @P3 R2UR UR13, R2 ;  /* 0x00000000020d32ca */ /* 0x020fe400000e0000 */
        /* <DEDUP_REMOVED lines=11> */
.L_x_822:
[----:B------:R-:W-:Y:S05]  /*246a0*/  BSYNC B1 ;  /* 0x0000000000017941 */ /* 0x000fea0003800000 */
.L_x_686:
[----:B------:R-:W-:Y:S01]  /*246b0*/  BSSY B1, `(.L_x_688) ;  /* 0x000000b000017945 */ /* 0x000fe20003800000 */
[----:B------:R-:W-:Y:S01]  /*246c0*/  IMAD.MOV.U32 R10, RZ, RZ, 0x0 ;  /* 0x00000000ff0a7424 */ /* 0x000fe200078e00ff */
[----:B------:R-:W-:Y:S02]  /*246d0*/  MOV R11, 0x14f00000 ;  /* 0x14f00000000b7802 */ /* 0x000fe40000000f00 */
        /* <DEDUP_REMOVED lines=8> */
.L_x_689:
[----:B------:R-:W-:Y:S05]  /*24760*/  BSYNC B1 ;  /* 0x0000000000017941 */ /* 0x000fea0003800000 */
.L_x_688:
[----:B-12---:R-:W2:Y:S01]  /*24770*/  LDL R3, [R1+0x10] ;  /* 0x0000100001037983 */ /* 0x006ea20000100800 */
[----:B------:R-:W-:Y:S01]  /*24780*/  MOV R8, 0x400 ;  /* 0x0000040000087802 */ /* 0x000fe20000000f00 */
[----:B------:R-:W-:Y:S01]  /*24790*/  UIADD3 UR4, UP0, UR40, 0x370, URZ ;  /* 0x0000037028047890 */ /* 0x000fe2000ff1e03f */
[----:B------:R-:W-:Y:S01]  /*247a0*/  R2UR UR10, R12 ;  /* 0x000000000c0a72ca */ /* 0x000fe200000e0000 */
[----:B------:R-:W1:Y:S01]  /*247b0*/  S2R R9, SR_CgaCtaId ;  /* 0x0000000000097919 */ /* 0x000e620000008800 */
[----:B------:R-:W-:Y:S01]  /*247c0*/  R2UR UR6, R10 ;  /* 0x000000000a0672ca */ /* 0x000fe200000e0000 */
[----:B------:R-:W-:Y:S01]  /*247d0*/  VIADD R4, R4, 0x29830 ;  /* 0x0002983004047836 */ /* 0x000fe20000000000 */
[----:B------:R-:W-:Y:S01]  /*247e0*/  R2UR UR7, R11 ;  /* 0x000000000b0772ca */ /* 0x000fe200000e0000 */
[----:B------:R-:W-:Y:S01]  /*247f0*/  UIADD3.X UR5, URZ, UR41, URZ, UP0, !UPT ;  /* 0x000000293f057290 */ /* 0x000fe200087fe43f */
[----:B------:R-:W-:Y:S02]  /*24800*/  PLOP3.LUT P0, PT, PT, PT, PT, 0x80, 0x0 ;  /* 0x000000000000781c */ /* 0x000fe40003f0f070 */
[----:B-1----:R-:W-:-:S05]  /*24810*/  LEA R8, R9, R8, 0x18 ;  /* 0x0000000809087211 */ /* 0x002fca00078ec0ff */
[----:B--2---:R-:W-:-:S04]  /*24820*/  IMAD R3, R3, 0x7800, R8 ;  /* 0x0000780003037824 */ /* 0x004fc800078e0208 */
[----:B------:R-:W-:-:S07]  /*24830*/  VIADD R8, R3, 0x1a400 ;  /* 0x0001a40003087836 */ /* 0x000fce0000000000 */
.L_x_690:
        /* <DEDUP_REMOVED lines=10> */
[----:B------:R-:W-:Y:S01]  /*248e0*/  R2UR UR6, R10 ;  /* 0x000000000a0672ca */ /* 0x000fe200000e0000 */
[----:B------:R-:W-:Y:S01]  /*248f0*/  UMOV UR10, 0x40 ;  /* 0x00000040000a7882 */ /* 0x000fe20000000000 */
[----:B------:R-:W-:Y:S02]  /*24900*/  R2UR UR7, R11 ;  /* 0x000000000b0772ca */ /* 0x000fe400000e0000 */
[----:B------:R-:W-:Y:S02]  /*24910*/  PLOP3.LUT P0, PT, PT, PT, PT, 0x80, 0x0 ;  /* 0x000000000000781c */ /* 0x000fe40003f0f070 */
[----:B------:R-:W-:-:S11]  /*24920*/  IADD3 R8, R3, 0x1cc00, RZ ;  /* 0x0001cc0003087810 */ /* 0x000fd60007ffe0ff */
.L_x_691:
        /* <DEDUP_REMOVED lines=11> */
[----:B------:R-:W-:Y:S01]  /*249e0*/  VIADD R3, R3, 0x1f400 ;  /* 0x0001f40003037836 */ /* 0x000fe20000000000 */
[----:B------:R-:W-:Y:S01]  /*249f0*/  R2UR UR7, R11 ;  /* 0x000000000b0772ca */ /* 0x000fe200000e0000 */
[----:B------:R-:W-:Y:S01]  /*24a00*/  UMOV UR10, 0x80 ;  /* 0x00000080000a7882 */ /* 0x000fe20000000000 */
[----:B------:R-:W-:-:S13]  /*24a10*/  PLOP3.LUT P0, PT, PT, PT, PT, 0x80, 0x0 ;  /* 0x000000000000781c */ /* 0x000fda0003f0f070 */
.L_x_692:
        /* <DEDUP_REMOVED lines=9> */
[----:B--2---:R-:W-:Y:S05]  /*24ab0*/  @P0 BRA.U.ANY `(.L_x_692) ;  /* 0xfffffffd00d80947 */ /* 0x004fea000393ffff */
.L_x_679:
[----:B------:R-:W-:Y:S05]  /*24ac0*/  BSYNC B0 ;  /* 0x0000000000007941 */ /* 0x000fea0003800000 */
.L_x_678:
[----:B------:R-:W-:-:S06]  /*24ad0*/  UISETP.NE.AND UP0, UPT, UR37, 0x3, UPT ;  /* 0x000000032500788c */ /* 0x000fcc000bf05270 */
[----:B------:R-:W-:-:S13]  /*24ae0*/  PLOP3.LUT P0, PT, PT, PT, UP0, 0x80, 0x0 ;  /* 0x000000000000781c */ /* 0x000fda0003f0f008 */
[----:B------:R-:W-:Y:S05]  /*24af0*/  @!P0 BRA `(.L_x_693) ;  /* 0x0000000000048947 */ /* 0x000fea0003800000 */
[----:B------:R-:W-:Y:S01]  /*24b00*/  BPT.TRAP 0x1 ;  /* 0x000000040000795c */ /* 0x000fe20000300000 */
.L_x_693:
[----:B------:R-:W2:Y:S01]  /*24b10*/  S2R R5, SR_CgaCtaId ;  /* 0x0000000000057919 */ /* 0x000ea20000008800 */
[----:B------:R-:W-:Y:S01]  /*24b20*/  IMAD.U32 R3, RZ, RZ, UR39 ;  /* 0x00000027ff037e24 */ /* 0x000fe2000f8e00ff */
[----:B------:R-:W-:Y:S01]  /*24b30*/  MOV R4, 0x400 ;  /* 0x0000040000047802 */ /* 0x000fe20000000f00 */
[----:B------:R-:W-:Y:S03]  /*24b40*/  BSSY B0, `(.L_x_694) ;  /* 0x0000009000007945 */ /* 0x000fe60003800000 */
[----:B------:R-:W-:Y:S02]  /*24b50*/  ISETP.NE.AND P0, PT, R3, 0x3, PT ;  /* 0x000000030300780c */ /* 0x000fe40003f05270 */
[----:B------:R-:W-:-:S04]  /*24b60*/  LOP3.LUT R3, R7, 0x1, RZ, 0x3c, !PT ;  /* 0x0000000107037812 */ /* 0x000fc800078e3cff */
[----:B------:R-:W-:Y:S02]  /*24b70*/  SHF.L.U32 R3, R3, 0x1f, RZ ;  /* 0x0000001f03037819 */ /* 0x000fe400000006ff */
[----:B--2---:R-:W-:-:S05]  /*24b80*/  LEA R4, R5, R4, 0x18 ;  /* 0x0000000405047211 */ /* 0x004fca00078ec0ff */
[----:B------:R-:W-:-:S04]  /*24b90*/  IMAD R4, R6, 0x8, R4 ;  /* 0x0000000806047824 */ /* 0x000fc800078e0204 */
[----:B------:R-:W2:Y:S01]  /*24ba0*/  SYNCS.PHASECHK.TRANS64.TRYWAIT P2, [R4+URZ+0x29870], R3 ;  /* 0x02987003040075a7 */ /* 0x000ea2000804017f */
[----:B------:R3:W-:Y:S02]  /*24bb0*/  STL [R1+0x4], R4 ;  /* 0x0000040401007387 */ /* 0x0007e40000100800 */
[----:B--23--:R-:W-:Y:S05]  /*24bc0*/  @!P2 BRA `(.L_x_695) ;  /* 0x0000003c0040a947 */ /* 0x00cfea0003800000 */
.L_x_823:
[----:B------:R-:W-:Y:S05]  /*24bd0*/  BSYNC B0 ;  /* 0x0000000000007941 */ /* 0x000fea0003800000 */
.L_x_694:
[----:B------:R-:W-:Y:S05]  /*24be0*/  @!P0 BRA `(.L_x_696) ;  /* 0x0000000000048947 */ /* 0x000fea0003800000 */
[----:B------:R-:W-:Y:S01]  /*24bf0*/  BPT.TRAP 0x1 ;  /* 0x000000040000795c */ /* 0x000fe20000300000 */
.L_x_696:
[----:B--2---:R-:W2:Y:S01]  /*24c00*/  LDL R4, [R1+0x4] ;  /* 0x0000040001047983 */ /* 0x004ea20000100800 */
[----:B------:R-:W-:Y:S01]  /*24c10*/  SHF.L.U32 R3, R7, 0x1f, RZ ;  /* 0x0000001f07037819 */ /* 0x000fe200000006ff */
[----:B------:R-:W-:-:S03]  /*24c20*/  IMAD R12, R6, 0x5000, RZ ;  /* 0x00005000060c7824 */ /* 0x000fc600078e02ff */
[----:B--2---:R-:W2:Y:S02]  /*24c30*/  SYNCS.PHASECHK.TRANS64.TRYWAIT P2, [R4+URZ+0x29860], R3 ;  /* 0x02986003040075a7 */ /* 0x004ea4000804017f */
[----:B--2---:R-:W-:Y:S05]  /*24c40*/  @!P2 BRA `(.L_x_697) ;  /* 0x0000003c0038a947 */ /* 0x004fea0003800000 */
.L_x_824:
[----:B--2---:R-:W2:Y:S04]  /*24c50*/  LDL R4, [R1+0x34] ;  /* 0x0000340001047983 */ /* 0x004ea80000100800 */
[----:B------:R-:W3:Y:S04]  /*24c60*/  LDL R16, [R1+0x38] ;  /* 0x0000380001107983 */ /* 0x000ee80000100800 */
[----:B------:R-:W4:Y:S01]  /*24c70*/  LDL R15, [R1+0x30] ;  /* 0x00003000010f7983 */ /* 0x000f220000100800 */
[----:B------:R-:W-:Y:S01]  /*24c80*/  MOV R13, 0x400 ;  /* 0x00000400000d7802 */ /* 0x000fe20000000f00 */
[----:B------:R-:W-:Y:S05]  /*24c90*/  WARPSYNC.ALL ;  /* 0x0000000000007948 */ /* 0x000fea0003800000 */
[----:B------:R-:W5:Y:S02]  /*24ca0*/  S2R R14, SR_CgaCtaId ;  /* 0x00000000000e7919 */ /* 0x000f640000008800 */
[----:B-----5:R-:W-:-:S02]  /*24cb0*/  LEA R13, R14, R13, 0x18 ;  /* 0x0000000d0e0d7211 */ /* 0x020fc400078ec0ff */
[----:B--2---:R-:W-:-:S04]  /*24cc0*/  LOP3.LUT R3, R12, R4, RZ, 0xfc, !PT ;  /* 0x000000040c037212 */ /* 0x004fc800078efcff */
[----:B------:R-:W-:Y:S02]  /*24cd0*/  IADD3 R3, R13, R3, RZ ;  /* 0x000000030d037210 */ /* 0x000fe40007ffe0ff */
[----:B----4-:R-:W-:-:S03]  /*24ce0*/  LOP3.LUT R12, R12, R15, RZ, 0xfc, !PT ;  /* 0x0000000f0c0c7212 */ /* 0x010fc600078efcff */
[----:B------:R-:W2:Y:S01]  /*24cf0*/  LDSM.16.MT88.4 R4, [R3+0xa400] ;  /* 0x00a400000304783b */ /* 0x000ea20000004200 */
[----:B---3--:R-:W-:Y:S02]  /*24d00*/  IMAD.IADD R21, R16, 0x1, R3 ;  /* 0x0000000110157824 */ /* 0x008fe400078e0203 */
[----:B------:R-:W-:Y:S01]  /*24d10*/  IMAD.IADD R13, R13, 0x1, R12 ;  /* 0x000000010d0d7824 */ /* 0x000fe200078e020c */
[C-C-:B--2---:R-:W-:Y:S02]  /*24d20*/  PRMT R8, R4.reuse, 0x6420, R5.reuse ;  /* 0x0000642004087816 */ /* 0x144fe40000000005 */
[----:B-1----:R-:W-:Y:S02]  /*24d30*/  PRMT R9, R4, 0x7531, R5 ;  /* 0x0000753104097816 */ /* 0x002fe40000000005 */
[C-C-:B------:R-:W-:Y:S02]  /*24d40*/  PRMT R10, R6.reuse, 0x6420, R7.reuse ;  /* 0x00006420060a7816 */ /* 0x140fe40000000007 */
[----:B------:R-:W-:-:S02]  /*24d50*/  PRMT R11, R6, 0x7531, R7 ;  /* 0x00007531060b7816 */ /* 0x000fc40000000007 */
[----:B------:R-:W1:Y:S04]  /*24d60*/  LDSM.16.MT88.4 R4, [R21+0xa400] ;  /* 0x00a400001504783b */ /* 0x000e680000004200 */
[----:B------:R1:W-:Y:S02]  /*24d70*/  STSM.16.M88.4 [R13+0x400], R8 ;  /* 0x000400080d007844 */ /* 0x0003e40000000200 */
[C-C-:B-1----:R-:W-:Y:S02]  /*24d80*/  PRMT R8, R4.reuse, 0x6420, R5.reuse ;  /* 0x0000642004087816 */ /* 0x142fe40000000005 */
[----:B------:R-:W-:Y:S02]  /*24d90*/  PRMT R9, R4, 0x7531, R5 ;  /* 0x0000753104097816 */ /* 0x000fe40000000005 */
[----:B------:R-:W-:-:S02]  /*24da0*/  PRMT R10, R6, 0x6420, R7 ;  /* 0x00006420060a7816 */ /* 0x000fc40000000007 */
[----:B------:R-:W-:-:S05]  /*24db0*/  PRMT R11, R6, 0x7531, R7 ;  /* 0x00007531060b7816 */ /* 0x000fca0000000007 */
[----:B------:R-:W-:Y:S04]  /*24dc0*/  STSM.16.M88.4 [R13+0xc00], R8 ;  /* 0x000c00080d007844 */ /* 0x000fe80000000200 */
[----:B------:R-:W1:Y:S02]  /*24dd0*/  LDSM.16.MT88.4 R4, [R3+0xb400] ;  /* 0x00b400000304783b */ /* 0x000e640000004200 */
[C-C-:B-1----:R-:W-:Y:S02]  /*24de0*/  PRMT R16, R4.reuse, 0x6420, R5.reuse ;  /* 0x0000642004107816 */ /* 0x142fe40000000005 */
[----:B0-----:R-:W-:Y:S02]  /*24df0*/  PRMT R17, R4, 0x7531, R5 ;  /* 0x0000753104117816 */ /* 0x001fe40000000005 */
[----:B------:R-:W-:-:S02]  /*24e00*/  PRMT R18, R6, 0x6420, R7 ;  /* 0x0000642006127816 */ /* 0x000fc40000000007 */
[----:B------:R-:W-:Y:S02]  /*24e10*/  PRMT R19, R6, 0x7531, R7 ;  /* 0x0000753106137816 */ /* 0x000fe40000000007 */
[----:B------:R-:W0:Y:S04]  /*24e20*/  LDSM.16.MT88.4 R4, [R21+0xb400] ;  /* 0x00b400001504783b */ /* 0x000e280000004200 */
[----:B------:R1:W-:Y:S02]  /*24e30*/  STSM.16.M88.4 [R13+0x1400], R16 ;  /* 0x001400100d007844 */ /* 0x0003e40000000200 */
[----:B-1----:R-:W-:Y:S01]  /*24e40*/  IMAD.MOV.U32 R19, RZ, RZ, R13 ;  /* 0x000000ffff137224 */ /* 0x002fe200078e000d */
[C-C-:B0-----:R-:W-:Y:S02]  /*24e50*/  PRMT R8, R4.reuse, 0x6420, R5.reuse ;  /* 0x0000642004087816 */ /* 0x141fe40000000005 */
[----:B------:R-:W-:-:S02]  /*24e60*/  PRMT R9, R4, 0x7531, R5 ;  /* 0x0000753104097816 */ /* 0x000fc40000000005 */
[C-C-:B------:R-:W-:Y:S02]  /*24e70*/  PRMT R10, R6.reuse, 0x6420, R7.reuse ;  /* 0x00006420060a7816 */ /* 0x140fe40000000007 */
[----:B------:R-:W-:-:S05]  /*24e80*/  PRMT R11, R6, 0x7531, R7 ;  /* 0x00007531060b7816 */ /* 0x000fca0000000007 */
[----:B------:R-:W-:Y:S04]  /*24e90*/  STSM.16.M88.4 [R19+0x1c00], R8 ;  /* 0x001c000813007844 */ /* 0x000fe80000000200 */
[----:B------:R-:W0:Y:S02]  /*24ea0*/  LDSM.16.MT88.4 R4, [R3+0xc400] ;  /* 0x00c400000304783b */ /* 0x000e240000004200 */
[C-C-:B0-----:R-:W-:Y:S02]  /*24eb0*/  PRMT R12, R4.reuse, 0x6420, R5.reuse ;  /* 0x00006420040c7816 */ /* 0x141fe40000000005 */
[----:B------:R-:W-:Y:S02]  /*24ec0*/  PRMT R13, R4, 0x7531, R5 ;  /* 0x00007531040d7816 */ /* 0x000fe40000000005 */
[----:B------:R-:W-:-:S02]  /*24ed0*/  PRMT R14, R6, 0x6420, R7 ;  /* 0x00006420060e7816 */ /* 0x000fc40000000007 */
[----:B------:R-:W-:Y:S02]  /*24ee0*/  PRMT R15, R6, 0x7531, R7 ;  /* 0x00007531060f7816 */ /* 0x000fe40000000007 */
[----:B------:R-:W0:Y:S04]  /*24ef0*/  LDSM.16.MT88.4 R4, [R21+0xc400] ;  /* 0x00c400001504783b */ /* 0x000e280000004200 */
[----:B------:R1:W-:Y:S02]  /*24f00*/  STSM.16.M88.4 [R19+0x2400], R12 ;  /* 0x0024000c13007844 */ /* 0x0003e40000000200 */
[----:B-1----:R-:W-:Y:S02]  /*24f10*/  MOV R15, R19 ;  /* 0x00000013000f7202 */ /* 0x002fe40000000f00 */
[----:B0-----:R-:W-:-:S02]  /*24f20*/  PRMT R8, R4, 0x6420, R5 ;  /* 0x0000642004087816 */ /* 0x001fc40000000005 */
[----:B------:R-:W-:Y:S02]  /*24f30*/  PRMT R9, R4, 0x7531, R5 ;  /* 0x0000753104097816 */ /* 0x000fe40000000005 */
        /* <DEDUP_REMOVED lines=22> */
[----:B------:R1:W-:Y:S01]  /*250a0*/  STSM.16.M88.4 [R19+0x4400], R12 ;  /* 0x0044000c13007844 */ /* 0x0003e20000000200 */
[C-C-:B0-----:R-:W-:Y:S02]  /*250b0*/  PRMT R8, R4.reuse, 0x6420, R5.reuse ;  /* 0x0000642004087816 */ /* 0x141fe40000000005 */
        /* <DEDUP_REMOVED lines=9> */
[----:B0-----:R-:W0:Y:S01]  /*25150*/  FENCE.VIEW.ASYNC.S ;  /* 0x00000000000073c6 */ /* 0x001e220000000000 */
[----:B------:R-:W-:Y:S05]  /*25160*/  @!P0 BRA `(.L_x_698) ;  /* 0x0000000000048947 */ /* 0x000fea0003800000 */
[----:B------:R-:W-:Y:S01]  /*25170*/  BPT.TRAP 0x1 ;  /* 0x000000040000795c */ /* 0x000fe20000300000 */
.L_x_698:
[----:B------:R-:W0:Y:S01]  /*25180*/  LDL.LU R3, [R1+0x4] ;  /* 0x0000040001037983 */ /* 0x000e220000300800 */
[C---:B------:R-:W-:Y:S01]  /*25190*/  ISETP.GT.AND P0, PT, R20.reuse, RZ, PT ;  /* 0x000000ff1400720c */ /* 0x040fe20003f04270 */
[----:B------:R-:W-:Y:S02]  /*251a0*/  VIADD R20, R20, 0xffffffff ;  /* 0xffffffff14147836 */ /* 0x000fe40000000000 */
[----:B------:R2:W5:Y:S04]  /*251b0*/  LDL R6, [R1+0x10] ;  /* 0x0000100001067983 */ /* 0x0005680000100800 */
[----:B------:R2:W5:Y:S01]  /*251c0*/  LDL R7, [R1+0x1c] ;  /* 0x00001c0001077983 */ /* 0x0005620000100800 */
[----:B0-----:R0:W-:Y:S02]  /*251d0*/  SYNCS.ARRIVE.TRANS64.A1T0 RZ, [R3+URZ+0x29850], RZ ;  /* 0x029850ff03ff79a7 */ /* 0x0011e4000810003f */
[----:B0-----:R-:W-:-:S05]  /*251e0*/  @!P1 VIADD R3, R3, 0x29880 ;  /* 0x0002988003039836 */ /* 0x001fca0000000000 */
[----:B------:R-:W-:Y:S01]  /*251f0*/  @!P1 PRMT R3, RZ, 0x654, R3 ;  /* 0x00000654ff039816 */ /* 0x000fe20000000003 */
[----:B------:R-:W-:Y:S06]  /*25200*/  BAR.SYNC.DEFER_BLOCKING 0x2, 0x80 ;  /* 0x0082000000007b1d */ /* 0x000fec0000010000 */
[----:B------:R2:W-:Y:S01]  /*25210*/  @!P1 SYNCS.ARRIVE.TRANS64.RED.A1T0 RZ, [R3+URZ], RZ ;  /* 0x000000ff03ff99a7 */ /* 0x0005e2000810043f */
[----:B------:R-:W-:Y:S05]  /*25220*/  @P0 BRA `(.L_x_699) ;  /* 0xffffffec00c80947 */ /* 0x000fea000383ffff */
.L_x_677:
[----:B------:R-:W-:Y:S04]  /*25230*/  BSSY B0, `(.L_x_700) ;  /* 0x000000f000007945 */ /* 0x000fe80003800000 */
[----:B------:R-:W-:Y:S05]  /*25240*/  @P1 BRA `(.L_x_701) ;  /* 0x0000000000341947 */ /* 0x000fea0003800000 */
[----:B------:R-:W3:Y:S01]  /*25250*/  S2R R5, SR_LANEID ;  /* 0x0000000000057919 */ /* 0x000ee20000000000 */
[----:B------:R-:W-:Y:S01]  /*25260*/  VOTEU.ANY UR4, UPT, PT ;  /* 0x0000000000047886 */ /* 0x000fe200038e0100 */
[----:B-12---:R-:W1:Y:S01]  /*25270*/  LDC.64 R2, c[0x0][0xc38] ;  /* 0x00030e00ff027b82 */ /* 0x006e620000000a00 */
[----:B------:R-:W3:Y:S02]  /*25280*/  FLO.U32 R0, UR4 ;  /* 0x0000000400007d00 */ /* 0x000ee400080e0000 */
[----:B---3--:R-:W-:-:S06]  /*25290*/  ISETP.EQ.U32.AND P0, PT, R0, R5, PT ;  /* 0x000000050000720c */ /* 0x008fcc0003f02070 */
[----:B------:R-:W1:Y:S07]  /*252a0*/  POPC R5, UR4 ;  /* 0x0000000400057d09 */ /* 0x000e6e0008000000 */
[----:B-1----:R-:W2:Y:S01]  /*252b0*/  @P0 ATOMG.E.ADD.STRONG.GPU PT, R3, desc[UR54][R2.64], R5 ;  /* 0x00000005020309a8 */ /* 0x002ea200081ee1f6 */
[----:B------:R-:W1:Y:S02]  /*252c0*/  S2R R4, SR_LTMASK ;  /* 0x0000000000047919 */ /* 0x000e640000003900 */
[----:B-1----:R-:W-:-:S04]  /*252d0*/  LOP3.LUT R4, R4, UR4, RZ, 0xc0, !PT ;  /* 0x0000000404047c12 */ /* 0x002fc8000f8ec0ff */
[----:B-----5:R-:W1:Y:S01]  /*252e0*/  POPC R7, R4 ;  /* 0x0000000400077309 */ /* 0x020e620000000000 */
[----:B--2---:R-:W1:Y:S02]  /*252f0*/  SHFL.IDX PT, R0, R3, R0, 0x1f ;  /* 0x00001f0003007589 */ /* 0x004e6400000e0000 */
[----:B-1----:R-:W-:-:S05]  /*25300*/  IADD3 R0, R0, UR38, R7 ;  /* 0x0000002600007c10 */ /* 0x002fca000fffe007 */
[----:B------:R3:W-:Y:S02]  /*25310*/  STL [R1], R0 ;  /* 0x0000000001007387 */ /* 0x0007e40000100800 */
.L_x_701:
[----:B------:R-:W-:Y:S05]  /*25320*/  BSYNC B0 ;  /* 0x0000000000007941 */ /* 0x000fea0003800000 */
.L_x_700:
[----:B------:R-:W-:-:S06]  /*25330*/  UISETP.NE.AND UP0, UPT, UR37, 0x3, UPT ;  /* 0x000000032500788c */ /* 0x000fcc000bf05270 */
[----:B------:R-:W-:-:S13]  /*25340*/  PLOP3.LUT P0, PT, PT, PT, UP0, 0x80, 0x0 ;  /* 0x000000000000781c */ /* 0x000fda0003f0f008 */
[----:B------:R-:W-:Y:S05]  /*25350*/  @!P0 BRA `(.L_x_702) ;  /* 0x0000000000048947 */ /* 0x000fea0003800000 */
[----:B------:R-:W-:Y:S01]  /*25360*/  BPT.TRAP 0x1 ;  /* 0x000000040000795c */ /* 0x000fe20000300000 */
.L_x_702:
[----:B-12---:R-:W2:Y:S04]  /*25370*/  LDL R3, [R1+0x1c] ;  /* 0x00001c0001037983 */ /* 0x006ea80000100800 */
[----:B---3--:R-:W3:Y:S01]  /*25380*/  LDL R0, [R1+0x10] ;  /* 0x0000100001007983 */ /* 0x008ee20000100800 */
[----:B------:R-:W1:Y:S01]  /*25390*/  S2R R4, SR_CgaCtaId ;  /* 0x0000000000047919 */ /* 0x000e620000008800 */
[----:B------:R-:W-:-:S04]  /*253a0*/  MOV R2, 0x400 ;  /* 0x0000040000027802 */ /* 0x000fc80000000f00 */
[----:B-1----:R-:W-:Y:S01]  /*253b0*/  LEA R2, R4, R2, 0x18 ;  /* 0x0000000204027211 */ /* 0x002fe200078ec0ff */
[----:B------:R-:W-:Y:S01]  /*253c0*/  BSSY B0, `(.L_x_703) ;  /* 0x0000008000007945 */ /* 0x000fe20003800000 */
[----:B--2---:R-:W-:-:S04]  /*253d0*/  LOP3.LUT R3, R3, 0x1, RZ, 0x3c, !PT ;  /* 0x0000000103037812 */ /* 0x004fc800078e3cff */
[----:B------:R-:W-:Y:S02]  /*253e0*/  SHF.L.U32 R3, R3, 0x1f, RZ ;  /* 0x0000001f03037819 */ /* 0x000fe400000006ff */
[----:B---3--:R-:W-:-:S04]  /*253f0*/  LEA R20, R0, R2, 0x3 ;  /* 0x0000000200147211 */ /* 0x008fc800078e18ff */
[----:B------:R-:W1:Y:S01]  /*25400*/  SYNCS.PHASECHK.TRANS64.TRYWAIT P0, [R20+URZ+0x29870], R3 ;  /* 0x02987003140075a7 */ /* 0x000e62000800017f */
[----:B------:R-:W-:-:S05]  /*25410*/  IMAD.U32 R0, RZ, RZ, UR39 ;  /* 0x00000027ff007e24 */ /* 0x000fca000f8e00ff */
[----:B------:R-:W-:Y:S01]  /*25420*/  ISETP.NE.AND P2, PT, R0, 0x3, PT ;  /* 0x000000030000780c */ /* 0x000fe20003f45270 */
[----:B-1----:R-:W-:-:S12]  /*25430*/  @!P0 BRA `(.L_x_704) ;  /* 0x0000003400548947 */ /* 0x002fd80003800000 */
.L_x_825:
[----:B------:R-:W-:Y:S05]  /*25440*/  BSYNC B0 ;  /* 0x0000000000007941 */ /* 0x000fea0003800000 */
.L_x_703:
[----:B------:R-:W-:Y:S05]  /*25450*/  @!P2 BRA `(.L_x_705) ;  /* 0x000000000004a947 */ /* 0x000fea0003800000 */
[----:B------:R-:W-:Y:S01]  /*25460*/  BPT.TRAP 0x1 ;  /* 0x000000040000795c */ /* 0x000fe20000300000 */
.L_x_705:
[----:B------:R-:W1:Y:S02]  /*25470*/  LDL R0, [R1+0x1c] ;  /* 0x00001c0001007983 */ /* 0x000e640000100800 */
[----:B-1----:R-:W-:-:S04]  /*25480*/  SHF.L.U32 R3, R0, 0x1f, RZ ;  /* 0x0000001f00037819 */ /* 0x002fc800000006ff */
[----:B------:R-:W1:Y:S02]  /*25490*/  SYNCS.PHASECHK.TRANS64.TRYWAIT P0, [R20+URZ+0x29860], R3 ;  /* 0x02986003140075a7 */ /* 0x000e64000800017f */
[----:B-1----:R-:W-:Y:S05]  /*254a0*/  @!P0 BRA `(.L_x_706) ;  /* 0x00000034004c8947 */ /* 0x002fea0003800000 */
.L_x_826:
[----:B------:R-:W2:Y:S04]  /*254b0*/  LDL R0, [R1+0x10] ;  /* 0x0000100001007983 */ /* 0x000ea80000100800 */
[----:B------:R-:W3:Y:S04]  /*254c0*/  LDL R2, [R1+0x34] ;  /* 0x0000340001027983 */ /* 0x000ee80000100800 */
[----:B------:R-:W4:Y:S01]  /*254d0*/  LDL R10, [R1+0x30] ;  /* 0x00003000010a7983 */ /* 0x000f220000100800 */
[----:B------:R-:W-:-:S03]  /*254e0*/  MOV R8, 0x400 ;  /* 0x0000040000087802 */ /* 0x000fc60000000f00 */
[----:B------:R-:W1:Y:S01]  /*254f0*/  LDL R12, [R1+0x38] ;  /* 0x00003800010c7983 */ /* 0x000e620000100800 */
[----:B------:R-:W0:Y:S01]  /*25500*/  S2R R9, SR_CgaCtaId ;  /* 0x0000000000097919 */ /* 0x000e220000008800 */
[----:B------:R-:W-:Y:S05]  /*25510*/  WARPSYNC.ALL ;  /* 0x0000000000007948 */ /* 0x000fea0003800000 */
[----:B0-----:R-:W-:Y:S01]  /*25520*/  LEA R8, R9, R8, 0x18 ;  /* 0x0000000809087211 */ /* 0x001fe200078ec0ff */
[----:B--2---:R-:W-:-:S05]  /*25530*/  IMAD R0, R0, 0x5000, RZ ;  /* 0x0000500000007824 */ /* 0x004fca00078e02ff */
[----:B---3--:R-:W-:-:S05]  /*25540*/  LOP3.LUT R2, R0, R2, RZ, 0xfc, !PT ;  /* 0x0000000200027212 */ /* 0x008fca00078efcff */
[----:B------:R-:W-:-:S05]  /*25550*/  IMAD.IADD R2, R8, 0x1, R2 ;  /* 0x0000000108027824 */ /* 0x000fca00078e0202 */
[----:B-----5:R-:W0:Y:S01]  /*25560*/  LDSM.16.MT88.4 R4, [R2+0xa400] ;  /* 0x00a400000204783b */ /* 0x020e220000004200 */
[----:B----4-:R-:W-:Y:S02]  /*25570*/  LOP3.LUT R0, R0, R10, RZ, 0xfc, !PT ;  /* 0x0000000a00007212 */ /* 0x010fe400078efcff */
[----:B-1----:R-:W-:-:S03]  /*25580*/  IADD3 R3, R12, R2, RZ ;  /* 0x000000020c037210 */ /* 0x002fc60007ffe0ff */
[----:B------:R-:W-:Y:S01]  /*25590*/  IMAD.IADD R0, R8, 0x1, R0 ;  /* 0x0000000108007824 */ /* 0x000fe200078e0200 */
[C-C-:B0-----:R-:W-:Y:S02]  /*255a0*/  PRMT R8, R4.reuse, 0x6420, R5.reuse ;  /* 0x0000642004087816 */ /* 0x141fe40000000005 */
[----:B------:R-:W-:Y:S02]  /*255b0*/  PRMT R9, R4, 0x7531, R5 ;  /* 0x0000753104097816 */ /* 0x000fe40000000005 */
[C-C-:B------:R-:W-:Y:S02]  /*255c0*/  PRMT R10, R6.reuse, 0x6420, R7.reuse ;  /* 0x00006420060a7816 */ /* 0x140fe40000000007 */
[----:B------:R-:W-:Y:S02]  /*255d0*/  PRMT R11, R6, 0x7531, R7 ;  /* 0x00007531060b7816 */ /* 0x000fe40000000007 */
[----:B------:R-:W0:Y:S04]  /*255e0*/  LDSM.16.MT88.4 R4, [R3+0xa400] ;  /* 0x00a400000304783b */ /* 0x000e280000004200 */
[----:B------:R0:W-:Y:S02]  /*255f0*/  STSM.16.M88.4 [R0+0x400], R8 ;  /* 0x0004000800007844 */ /* 0x0001e40000000200 */
        /* <DEDUP_REMOVED lines=11> */
[----:B------:R-:W-:Y:S01]  /*256b0*/  STSM.16.M88.4 [R0+0x1400], R16 ;  /* 0x0014001000007844 */ /* 0x000fe20000000200 */
[C-C-:B0-----:R-:W-:Y:S02]  /*256c0*/  PRMT R8, R4.reuse, 0x6420, R5.reuse ;  /* 0x0000642004087816 */ /* 0x141fe40000000005 */
[----:B------:R-:W-:Y:S02]  /*256d0*/  PRMT R9, R4, 0x7531, R5 ;  /* 0x0000753104097816 */ /* 0x000fe40000000005 */
[----:B------:R-:W-:-:S02]  /*256e0*/  PRMT R10, R6, 0x6420, R7 ;  /* 0x00006420060a7816 */ /* 0x000fc40000000007 */
        /* <DEDUP_REMOVED lines=46> */
.L_x_707:
[----:B------:R-:W2:Y:S01]  /*259d0*/  LDL.LU R2, [R1+0x10] ;  /* 0x0000100001027983 */ /* 0x000ea20000300800 */
[----:B0-----:R-:W-:Y:S03]  /*259e0*/  SYNCS.ARRIVE.TRANS64.A1T0 RZ, [R20+URZ+0x29850], RZ ;  /* 0x029850ff14ff79a7 */ /* 0x001fe6000810003f */
[----:B------:R-:W3:Y:S01]  /*259f0*/  LDL.LU R3, [R1+0x1c] ;  /* 0x00001c0001037983 */ /* 0x000ee20000300800 */
[----:B-1----:R-:W-:-:S05]  /*25a00*/  @!P1 VIADD R0, R20, 0x29880 ;  /* 0x0002988014009836 */ /* 0x002fca0000000000 */
[----:B------:R-:W-:Y:S01]  /*25a10*/  @!P1 PRMT R0, RZ, 0x654, R0 ;  /* 0x00000654ff009816 */ /* 0x000fe20000000000 */
[----:B------:R-:W-:Y:S06]  /*25a20*/  BAR.SYNC.DEFER_BLOCKING 0x2, 0x80 ;  /* 0x0082000000007b1d */ /* 0x000fec0000010000 */
[----:B------:R2:W-:Y:S02]  /*25a30*/  @!P1 SYNCS.ARRIVE.TRANS64.RED.A1T0 RZ, [R0+URZ], RZ ;  /* 0x000000ff00ff99a7 */ /* 0x0005e4000810043f */
[----:B--2---:R-:W-:-:S05]  /*25a40*/  VIADD R0, R2, 0x1 ;  /* 0x0000000102007836 */ /* 0x004fca0000000000 */
[----:B------:R-:W-:-:S04]  /*25a50*/  ISETP.NE.AND P0, PT, R0, 0x2, PT ;  /* 0x000000020000780c */ /* 0x000fc80003f05270 */
[----:B------:R-:W-:Y:S02]  /*25a60*/  SEL R2, RZ, 0x1, P0 ;  /* 0x00000001ff027807 */ /* 0x000fe40000000000 */
[----:B------:R-:W-:Y:S02]  /*25a70*/  SEL R0, R0, RZ, P0 ;  /* 0x000000ff00007207 */ /* 0x000fe40000000000 */
[----:B---3--:R-:W-:-:S03]  /*25a80*/  LOP3.LUT R3, R3, R2, RZ, 0x3c, !PT ;  /* 0x0000000203037212 */ /* 0x008fc600078e3cff */
[----:B------:R0:W-:Y:S04]  /*25a90*/  STL [R1+0x10], R0 ;  /* 0x0000100001007387 */ /* 0x0001e80000100800 */
[----:B------:R0:W-:Y:S02]  /*25aa0*/  STL [R1+0x1c], R3 ;  /* 0x00001c0301007387 */ /* 0x0001e40000100800 */
.L_x_658:
[----:B------:R-:W-:Y:S05]  /*25ab0*/  BSYNC B6 ;  /* 0x0000000000067941 */ /* 0x000fea0003800000 */
.L_x_656:
[----:B01----:R-:W2:Y:S02]  /*25ac0*/  LDL R0, [R1+0x18] ;  /* 0x0000180001007983 */ /* 0x003ea40000100800 */
[----:B--2---:R-:W-:-:S13]  /*25ad0*/  LOP3.LUT P0, RZ, R0, 0x2, RZ, 0xc0, !PT ;  /* 0x0000000200ff7812 */ /* 0x004fda000780c0ff */
[----:B------:R-:W-:Y:S05]  /*25ae0*/  @!P0 BRA `(.L_x_708) ;  /* 0x0000000000288947 */ /* 0x000fea0003800000 */
[----:B------:R-:W-:Y:S05]  /*25af0*/  WARPSYNC.ALL ;  /* 0x0000000000007948 */ /* 0x000fea0003800000 */
[----:B------:R-:W0:Y:S08]  /*25b00*/  S2UR UR5, SR_CgaCtaId ;  /* 0x00000000000579c3 */ /* 0x000e300000008800 */
[----:B------:R-:W-:Y:S06]  /*25b10*/  BAR.SYNC.DEFER_BLOCKING 0x5, 0x180 ;  /* 0x0146000000007b1d */ /* 0x000fec0000010000 */
[----:B------:R-:W-:-:S02]  /*25b20*/  UMOV UR4, 0x400 ;  /* 0x0000040000047882 */ /* 0x000fc40000000000 */
[----:B0-----:R-:W-:-:S09]  /*25b30*/  ULEA UR4, UR5, UR4, 0x18 ;  /* 0x0000000405047291 */ /* 0x001fd2000f8ec03f */
[----:B------:R-:W0:Y:S04]  /*25b40*/  LDS.128 R4, [UR4+0x298d0] ;  /* 0x0298d004ff047984 */ /* 0x000e280008000c00 */
[----:B0-----:R0:W-:Y:S04]  /*25b50*/  STL.64 [R1], R4 ;  /* 0x0000000401007387 */ /* 0x0011e80000100a00 */
[----:B------:R0:W-:Y:S01]  /*25b60*/  STL.64 [R1+0x8], R6 ;  /* 0x0000080601007387 */ /* 0x0001e20000100a00 */
[----:B------:R-:W-:Y:S06]  /*25b70*/  BAR.ARV 0x4, 0x180 ;  /* 0x0106000000007b1d */ /* 0x000fec0000002000 */
[----:B------:R-:W-:Y:S05]  /*25b80*/  BRA `(.L_x_709) ;  /* 0x0000000800847947 */ /* 0x000fea0003800000 */
.L_x_708:
[----:B------:R-:W0:Y:S01]  /*25b90*/  S2R R0, SR_TID.X ;  /* 0x0000000000007919 */ /* 0x000e220000002100 */
[----:B------:R-:W-:Y:S01]  /*25ba0*/  UMOV UR4, 0xffffffff ;  /* 0xffffffff00047882 */ /* 0x000fe20000000000 */
[----:B0-----:R-:W-:-:S04]  /*25bb0*/  LOP3.LUT R7, R0, 0x1f, RZ, 0xc0, !PT ;  /* 0x0000001f00077812 */ /* 0x001fc800078ec0ff */
[----:B------:R-:W-:Y:S01]  /*25bc0*/  ISETP.NE.AND P0, PT, R7, 0x1f, PT ;  /* 0x0000001f0700780c */ /* 0x000fe20003f05270 */
[----:B------:R-:W-:-:S12]  /*25bd0*/  BRA.DIV UR4, `(.L_x_710) ;  /* 0x0000002e04947947 */ /* 0x000fd8000b800000 */
[----:B------:R-:W2:Y:S01]  /*25be0*/  LDL.LU R6, [R1] ;  /* 0x0000000001067983 */ /* 0x000ea20000300800 */
[----:B------:R-:W-:-:S03]  /*25bf0*/  ULDC UR4, c[0x0][0xc14] ;  /* 0x0003050000047ab9 */ /* 0x000fc60000000800 */
[----:B------:R-:W3:Y:S02]  /*25c00*/  LDL R5, [R1+0xc] ;  /* 0x00000c0001057983 */ /* 0x000ee40000100800 */
[----:B---3--:R-:W-:-:S05]  /*25c10*/  IMAD.IADD R5, R5, 0x1, R7 ;  /* 0x0000000105057824 */ /* 0x008fca00078e0207 */
[----:B------:R-:W-:-:S13]  /*25c20*/  ISETP.GE.OR P1, PT, R5, UR4, !P0 ;  /* 0x0000000405007c0c */ /* 0x000fda000c726670 */
[----:B------:R-:W0:Y:S02]  /*25c30*/  @!P1 LDC.64 R2, c[0x0][0xc58] ;  /* 0x00031600ff029b82 */ /* 0x000e240000000a00 */
[----:B0-----:R-:W-:-:S06]  /*25c40*/  @!P1 IMAD.WIDE R2, R5, 0x4, R2 ;  /* 0x0000000405029825 */ /* 0x001fcc00078e0202 */
[----:B------:R0:W3:Y:S01]  /*25c50*/  @!P1 LDG.E R2, desc[UR54][R2.64] ;  /* 0x0000003602029981 */ /* 0x0000e2000c1e1900 */
[C---:B------:R-:W-:Y:S02]  /*25c60*/  ISETP.GE.U32.AND P2, PT, R7.reuse, 0x2, PT ;  /* 0x000000020700780c */ /* 0x040fe40003f46070 */
[C---:B------:R-:W-:Y:S01]  /*25c70*/  ISETP.GE.U32.AND P3, PT, R7.reuse, 0x4, PT ;  /* 0x000000040700780c */ /* 0x040fe20003f66070 */
[----:B--2---:R-:W-:Y:S01]  /*25c80*/  SHFL.IDX PT, R0, R6, RZ, 0x1f ;  /* 0x00001fff06007589 */ /* 0x004fe200000e0000 */
[C---:B------:R-:W-:Y:S02]  /*25c90*/  ISETP.GE.U32.AND P4, PT, R7.reuse, 0x8, PT ;  /* 0x000000080700780c */ /* 0x040fe40003f86070 */
[C---:B------:R-:W-:Y:S01]  /*25ca0*/  ISETP.GE.U32.AND P5, PT, R7.reuse, 0x10, PT ;  /* 0x000000100700780c */ /* 0x040fe20003fa6070 */
[----:B------:R-:W-:Y:S01]  /*25cb0*/  SHFL.IDX PT, R4, R6, 0x1, 0x1f ;  /* 0x00201f0006047f89 */ /* 0x000fe200000e0000 */
[----:B0-----:R-:W-:Y:S01]  /*25cc0*/  MOV R3, RZ ;  /* 0x000000ff00037202 */ /* 0x001fe20000000f00 */
[----:B---3--:R-:W-:Y:S01]  /*25cd0*/  @!P1 IMAD.MOV.U32 R3, RZ, RZ, R2 ;  /* 0x000000ffff039224 */ /* 0x008fe200078e0002 */
[----:B------:R-:W-:-:S04]  /*25ce0*/  ISETP.NE.AND P1, PT, R7, RZ, PT ;  /* 0x000000ff0700720c */ /* 0x000fc80003f25270 */
[----:B------:R-:W0:Y:S02]  /*25cf0*/  SHFL.UP PT, R14, R3, 0x1, RZ ;  /* 0x04200000030e7989 */ /* 0x000e2400000e00ff */
[----:B0-----:R-:W-:-:S05]  /*25d00*/  SEL R14, R14, RZ, P1 ;  /* 0x000000ff0e0e7207 */ /* 0x001fca0000800000 */
[----:B------:R-:W-:-:S05]  /*25d10*/  IMAD.IADD R2, R3, 0x1, R14 ;  /* 0x0000000103027824 */ /* 0x000fca00078e020e */
[----:B------:R-:W0:Y:S02]  /*25d20*/  SHFL.UP PT, R14, R2, 0x2, RZ ;  /* 0x04400000020e7989 */ /* 0x000e2400000e00ff */
        /* <DEDUP_REMOVED lines=11> */
[----:B------:R0:W1:Y:S02]  /*25de0*/  SHFL.IDX PT, R14, R2, 0x1f, 0x1f ;  /* 0x03e01f00020e7f89 */ /* 0x00006400000e0000 */
.L_x_836:
[----:B------:R-:W-:Y:S02]  /*25df0*/  ULDC UR4, c[0x0][0xc10] ;  /* 0x0003040000047ab9 */ /* 0x000fe40000000800 */
[----:B------:R-:W-:-:S04]  /*25e00*/  IMAD.U32 R7, RZ, RZ, UR4 ;  /* 0x00000004ff077e24 */ /* 0x000fc8000f8e00ff */
[----:B-1----:R-:W-:-:S05]  /*25e10*/  IMAD R5, R14, R7, RZ ;  /* 0x000000070e057224 */ /* 0x002fca00078e02ff */
[----:B------:R-:W-:-:S04]  /*25e20*/  IADD3 R4, R4, R5, RZ ;  /* 0x0000000504047210 */ /* 0x000fc80007ffe0ff */
[----:B------:R-:W-:-:S13]  /*25e30*/  ISETP.GT.AND P6, PT, R4, R0, PT ;  /* 0x000000000400720c */ /* 0x000fda0003fc4270 */
[----:B------:R-:W-:Y:S05]  /*25e40*/  @P6 BRA `(.L_x_711) ;  /* 0x0000000000a46947 */ /* 0x000fea0003800000 */
.L_x_716:
[----:B0-----:R-:W2:Y:S01]  /*25e50*/  LDL.LU R2, [R1+0xc] ;  /* 0x00000c0001027983 */ /* 0x001ea20000300800 */
[----:B------:R-:W0:Y:S01]  /*25e60*/  LDC R5, c[0x0][0xc14] ;  /* 0x00030500ff057b82 */ /* 0x000e220000000800 */
[----:B--2---:R-:W-:-:S05]  /*25e70*/  VIADD R2, R2, 0x1f ;  /* 0x0000001f02027836 */ /* 0x004fca0000000000 */
[----:B0-----:R-:W-:-:S13]  /*25e80*/  ISETP.GE.AND P6, PT, R2, R5, PT ;  /* 0x000000050200720c */ /* 0x001fda0003fc6270 */
[----:B------:R-:W-:Y:S05]  /*25e90*/  @P6 BRA `(.L_x_712) ;  /* 0x0000000400586947 */ /* 0x000fea0003800000 */
[----:B------:R-:W0:Y:S01]  /*25ea0*/  S2R R3, SR_TID.X ;  /* 0x0000000000037919 */ /* 0x000e220000002100 */
[----:B------:R-:W-:Y:S01]  /*25eb0*/  BSSY B0, `(.L_x_713) ;  /* 0x000000a000007945 */ /* 0x000fe20003800000 */
[----:B------:R1:W-:Y:S01]  /*25ec0*/  STL [R1+0xc], R2 ;  /* 0x00000c0201007387 */ /* 0x0003e20000100800 */
[----:B0-----:R-:W-:-:S05]  /*25ed0*/  LOP3.LUT R3, R3, 0x1f, RZ, 0xc0, !PT ;  /* 0x0000001f03037812 */ /* 0x001fca00078ec0ff */
[----:B------:R-:W-:Y:S02]  /*25ee0*/  IMAD.IADD R6, R2, 0x1, R3 ;  /* 0x0000000102067824 */ /* 0x000fe400078e0203 */
[----:B------:R-:W-:-:S03]  /*25ef0*/  IMAD.MOV.U32 R3, RZ, RZ, RZ ;  /* 0x000000ffff037224 */ /* 0x000fc600078e00ff */
[----:B------:R-:W-:-:S13]  /*25f00*/  ISETP.GE.OR P6, PT, R6, R5, !P0 ;  /* 0x000000050600720c */ /* 0x000fda00047c6670 */
[----:B-1----:R-:W-:Y:S05]  /*25f10*/  @P6 BRA `(.L_x_714) ;  /* 0x00000000000c6947 */ /* 0x002fea0003800000 */
[----:B------:R-:W0:Y:S02]  /*25f20*/  LDC.64 R2, c[0x0][0xc58] ;  /* 0x00031600ff027b82 */ /* 0x000e240000000a00 */
[----:B0-----:R-:W-:-:S06]  /*25f30*/  IMAD.WIDE R2, R6, 0x4, R2 ;  /* 0x0000000406027825 */ /* 0x001fcc00078e0202 */
[----:B------:R0:W5:Y:S02]  /*25f40*/  LDG.E R3, desc[UR54][R2.64] ;  /* 0x0000003602037981 */ /* 0x000164000c1e1900 */
.L_x_714:
[----:B------:R-:W-:Y:S05]  /*25f50*/  BSYNC B0 ;  /* 0x0000000000007941 */ /* 0x000fea0003800000 */
.L_x_713:
[----:B------:R-:W-:-:S03]  /*25f60*/  UMOV UR4, 0xffffffff ;  /* 0xffffffff00047882 */ /* 0x000fc60000000000 */
[----:B------:R-:W-:Y:S05]  /*25f70*/  BRA.DIV UR4, `(.L_x_715) ;  /* 0x0000002e04d87947 */ /* 0x000fea000b800000 */
[----:B-----5:R-:W1:Y:S02]  /*25f80*/  SHFL.UP PT, R14, R3, 0x1, RZ ;  /* 0x04200000030e7989 */ /* 0x020e6400000e00ff */
[----:B-1----:R-:W-:-:S04]  /*25f90*/  SEL R14, R14, RZ, P1 ;  /* 0x000000ff0e0e7207 */ /* 0x002fc80000800000 */
[----:B------:R-:W-:-:S05]  /*25fa0*/  IADD3 R13, R3, R14, RZ ;  /* 0x0000000e030d7210 */ /* 0x000fca0007ffe0ff */
        /* <DEDUP_REMOVED lines=9> */
[----:B------:R-:W0:Y:S02]  /*26040*/  SHFL.UP PT, R14, R7, 0x10, RZ ;  /* 0x06000000070e7989 */ /* 0x000e2400000e00ff */
[----:B0-----:R-:W-:-:S04]  /*26050*/  SEL R2, R14, RZ, P5 ;  /* 0x000000ff0e027207 */ /* 0x001fc80002800000 */
[----:B------:R-:W-:-:S05]  /*26060*/  IADD3 R2, R7, R2, RZ ;  /* 0x0000000207027210 */ /* 0x000fca0007ffe0ff */
[----:B------:R0:W1:Y:S02]  /*26070*/  SHFL.IDX PT, R14, R2, 0x1f, 0x1f ;  /* 0x03e01f00020e7f89 */ /* 0x00006400000e0000 */
.L_x_844:
[----:B------:R-:W-:Y:S02]  /*26080*/  ULDC UR4, c[0x0][0xc10] ;  /* 0x0003040000047ab9 */ /* 0x000fe40000000800 */
[----:B------:R-:W-:-:S04]  /*26090*/  IMAD.U32 R7, RZ, RZ, UR4 ;  /* 0x00000004ff077e24 */ /* 0x000fc8000f8e00ff */
[----:B-1----:R-:W-:-:S04]  /*260a0*/  IMAD R5, R14, R7, RZ ;  /* 0x000000070e057224 */ /* 0x002fc800078e02ff */
[----:B------:R-:W-:-:S05]  /*260b0*/  IMAD.IADD R4, R5, 0x1, R4 ;  /* 0x0000000105047824 */ /* 0x000fca00078e0204 */
[----:B------:R-:W-:-:S13]  /*260c0*/  ISETP.GT.AND P6, PT, R4, R0, PT ;  /* 0x000000000400720c */ /* 0x000fda0003fc4270 */
[----:B------:R-:W-:Y:S05]  /*260d0*/  @!P6 BRA `(.L_x_716) ;  /* 0xfffffffc005ce947 */ /* 0x000fea000383ffff */
.L_x_711:
[----:B------:R-:W-:Y:S01]  /*260e0*/  IMAD.IADD R8, R4, 0x1, -R5 ;  /* 0x0000000104087824 */ /* 0x000fe200078e0a05 */
[----:B------:R-:W-:-:S03]  /*260f0*/  UMOV UR4, 0xffffffff ;  /* 0xffffffff00047882 */ /* 0x000fc60000000000 */
[----:B------:R-:W-:-:S05]  /*26100*/  IMAD R5, R2, R7, R8 ;  /* 0x0000000702057224 */ /* 0x000fca00078e0208 */
[----:B------:R-:W-:Y:S01]  /*26110*/  ISETP.GT.AND P6, PT, R5, R0, PT ;  /* 0x000000000500720c */ /* 0x000fe20003fc4270 */
[----:B------:R-:W-:-:S12]  /*26120*/  BRA.DIV UR4, `(.L_x_717) ;  /* 0x0000003204287947 */ /* 0x000fd8000b800000 */
[----:B------:R-:W-:-:S04]  /*26130*/  VOTE.ANY R6, PT, !P6 ;  /* 0x0000000000067806 */ /* 0x000fc800070e0100 */
[----:B------:R-:W1:Y:S02]  /*26140*/  POPC R4, R6 ;  /* 0x0000000600047309 */ /* 0x000e640000000000 */
[----:B-1----:R1:W2:Y:S02]  /*26150*/  SHFL.IDX PT, R5, R3, R4, 0x1f ;  /* 0x00001f0403057589 */ /* 0x0022a400000e0000 */
.L_x_848:
[----:B------:R-:W-:Y:S02]  /*26160*/  ISETP.NE.AND P0, PT, R6, RZ, PT ;  /* 0x000000ff0600720c */ /* 0x000fe40003f05270 */
[----:B------:R-:W-:-:S11]  /*26170*/  MOV R14, RZ ;  /* 0x000000ff000e7202 */ /* 0x000fd60000000f00 */
[----:B------:R-:W-:Y:S05]  /*26180*/  @!P0 BRA `(.L_x_718) ;  /* 0x0000000000108947 */ /* 0x000fea0003800000 */
[----:B------:R-:W-:Y:S01]  /*26190*/  UMOV UR4, 0xffffffff ;  /* 0xffffffff00047882 */ /* 0x000fe20000000000 */
[----:B------:R-:W-:Y:S02]  /*261a0*/  VIADD R12, R4, 0xffffffff ;  /* 0xffffffff040c7836 */ /* 0x000fe40000000000 */
[----:B------:R-:W-:Y:S05]  /*261b0*/  BRA.DIV UR4, `(.L_x_719) ;  /* 0x00000032044c7947 */ /* 0x000fea000b800000 */
[----:B------:R3:W4:Y:S02]  /*261c0*/  SHFL.IDX PT, R14, R2, R12, 0x1f ;  /* 0x00001f0c020e7589 */ /* 0x00072400000e0000 */
.L_x_718:
[----:B------:R-:W5:Y:S01]  /*261d0*/  LDL.LU R10, [R1+0xc] ;  /* 0x00000c00010a7983 */ /* 0x000f620000300800 */
[----:B--2---:R-:W-:Y:S01]  /*261e0*/  IABS R6, R5 ;  /* 0x0000000500067213 */ /* 0x004fe20000000000 */
[----:B----4-:R-:W-:Y:S01]  /*261f0*/  IMAD R8, R14, R7, R8 ;  /* 0x000000070e087224 */ /* 0x010fe200078e0208 */
[----:B0--3--:R-:W-:Y:S02]  /*26200*/  MOV R2, RZ ;  /* 0x000000ff00027202 */ /* 0x009fe40000000f00 */
[----:B------:R-:W0:Y:S01]  /*26210*/  I2F.RP R7, R6 ;  /* 0x0000000600077306 */ /* 0x000e220000209400 */
[----:B------:R-:W-:Y:S01]  /*26220*/  IMAD.IADD R0, R0, 0x1, -R8 ;  /* 0x0000000100007824 */ /* 0x000fe200078e0a08 */
[----:B------:R2:W-:Y:S02]  /*26230*/  STL [R1], R8 ;  /* 0x0000000801007387 */ /* 0x0005e40000100800 */
[----:B--2---:R-:W-:-:S04]  /*26240*/  IABS R8, R5 ;  /* 0x0000000500087213 */ /* 0x004fc80000000000 */
[----:B0-----:R-:W0:Y:S01]  /*26250*/  MUFU.RCP R7, R7 ;  /* 0x0000000700077308 */ /* 0x001e220000001000 */
[----:B------:R-:W-:Y:S02]  /*26260*/  IMAD.MOV R8, RZ, RZ, -R8 ;  /* 0x000000ffff087224 */ /* 0x000fe400078e0a08 */
[----:B0-----:R-:W-:-:S05]  /*26270*/  VIADD R9, R7, 0xffffffe ;  /* 0x0ffffffe07097836 */ /* 0x001fca0000000000 */
[----:B-1----:R-:W0:Y:S02]  /*26280*/  F2I.FTZ.U32.TRUNC.NTZ R3, R9 ;  /* 0x0000000900037305 */ /* 0x002e24000021f000 */
[----:B0-----:R-:W-:-:S04]  /*26290*/  IMAD.MOV R11, RZ, RZ, -R3 ;  /* 0x000000ffff0b7224 */ /* 0x001fc800078e0a03 */
[----:B------:R-:W-:-:S04]  /*262a0*/  IMAD R11, R11, R6, RZ ;  /* 0x000000060b0b7224 */ /* 0x000fc800078e02ff */
[----:B------:R-:W-:Y:S01]  /*262b0*/  IMAD.HI.U32 R2, R3, R11, R2 ;  /* 0x0000000b03027227 */ /* 0x000fe200078e0002 */
[----:B------:R-:W-:-:S05]  /*262c0*/  IABS R3, R0 ;  /* 0x0000000000037213 */ /* 0x000fca0000000000 */
[----:B------:R-:W-:-:S04]  /*262d0*/  IMAD.HI.U32 R2, R2, R3, RZ ;  /* 0x0000000302027227 */ /* 0x000fc800078e00ff */
[----:B------:R-:W-:-:S05]  /*262e0*/  IMAD R3, R2, R8, R3 ;  /* 0x0000000802037224 */ /* 0x000fca00078e0203 */
[----:B------:R-:W-:-:S13]  /*262f0*/  ISETP.GT.U32.AND P1, PT, R6, R3, PT ;  /* 0x000000030600720c */ /* 0x000fda0003f24070 */
[----:B------:R-:W-:Y:S01]  /*26300*/  @!P1 IMAD.IADD R3, R3, 0x1, -R6 ;  /* 0x0000000103039824 */ /* 0x000fe200078e0a06 */
[----:B------:R-:W-:Y:S02]  /*26310*/  @!P1 IADD3 R2, R2, 0x1, RZ ;  /* 0x0000000102029810 */ /* 0x000fe40007ffe0ff */
[----:B------:R-:W-:Y:S02]  /*26320*/  ISETP.NE.AND P1, PT, R5, RZ, PT ;  /* 0x000000ff0500720c */ /* 0x000fe40003f25270 */
[----:B------:R-:W-:Y:S02]  /*26330*/  ISETP.GE.U32.AND P0, PT, R3, R6, PT ;  /* 0x000000060300720c */ /* 0x000fe40003f06070 */
[----:B------:R-:W-:-:S04]  /*26340*/  LOP3.LUT R3, R0, R5, RZ, 0x3c, !PT ;  /* 0x0000000500037212 */ /* 0x000fc800078e3cff */
[----:B------:R-:W-:-:S07]  /*26350*/  ISETP.GE.AND P2, PT, R3, RZ, PT ;  /* 0x000000ff0300720c */ /* 0x000fce0003f46270 */
[----:B------:R-:W-:-:S06]  /*26360*/  @P0 VIADD R2, R2, 0x1 ;  /* 0x0000000102020836 */ /* 0x000fcc0000000000 */
[----:B------:R-:W-:Y:S01]  /*26370*/  @!P2 IMAD.MOV R2, RZ, RZ, -R2 ;  /* 0x000000ffff02a224 */ /* 0x000fe200078e0a02 */
[----:B------:R-:W-:-:S05]  /*26380*/  @!P1 LOP3.LUT R2, RZ, R5, RZ, 0x33, !PT ;  /* 0x00000005ff029212 */ /* 0x000fca00078e33ff */
[----:B------:R-:W-:-:S04]  /*26390*/  IMAD.MOV R3, RZ, RZ, -R2 ;  /* 0x000000ffff037224 */ /* 0x000fc800078e0a02 */
[----:B------:R-:W-:-:S05]  /*263a0*/  IMAD R0, R5, R3, R0 ;  /* 0x0000000305007224 */ /* 0x000fca00078e0200 */
[----:B------:R0:W-:Y:S04]  /*263b0*/  STL [R1+0x4], R0 ;  /* 0x0000040001007387 */ /* 0x0001e80000100800 */
[----:B------:R0:W-:Y:S01]  /*263c0*/  STL [R1+0x8], R2 ;  /* 0x0000080201007387 */ /* 0x0001e20000100800 */
[----:B-----5:R-:W-:-:S05]  /*263d0*/  IADD3 R10, R4, R10, RZ ;  /* 0x0000000a040a7210 */ /* 0x020fca0007ffe0ff */
[----:B------:R0:W-:Y:S01]  /*263e0*/  STL [R1+0xc], R10 ;  /* 0x00000c0a01007387 */ /* 0x0001e20000100800 */
[----:B------:R-:W-:Y:S05]  /*263f0*/  BRA `(.L_x_720) ;  /* 0x0000000000287947 */ /* 0x000fea0003800000 */
.L_x_712:
[----:B------:R-:W-:Y:S01]  /*26400*/  UMOV UR4, URZ ;  /* 0x0000003f00047c82 */ /* 0x000fe20008000000 */
[----:B------:R-:W-:Y:S01]  /*26410*/  ULDC UR6, c[0x0][0xc14] ;  /* 0x0003050000067ab9 */ /* 0x000fe20000000800 */
[----:B------:R-:W-:Y:S01]  /*26420*/  UMOV UR5, URZ ;  /* 0x0000003f00057c82 */ /* 0x000fe20008000000 */
[----:B------:R0:W-:Y:S01]  /*26430*/  STL [R1], R0 ;  /* 0x0000000001007387 */ /* 0x0001e20000100800 */
[----:B------:R-:W-:Y:S02]  /*26440*/  IMAD.U32 R3, RZ, RZ, UR4 ;  /* 0x00000004ff037e24 */ /* 0x000fe4000f8e00ff */
[----:B------:R-:W-:-:S03]  /*26450*/  IMAD.U32 R2, RZ, RZ, UR5 ;  /* 0x00000005ff027e24 */ /* 0x000fc6000f8e00ff */
[----:B------:R1:W-:Y:S01]  /*26460*/  STL [R1+0x4], R3 ;  /* 0x0000040301007387 */ /* 0x0003e20000100800 */
[----:B0-----:R-:W-:-:S05]  /*26470*/  IMAD.U32 R0, RZ, RZ, UR6 ;  /* 0x00000006ff007e24 */ /* 0x001fca000f8e00ff */
[----:B------:R1:W-:Y:S04]  /*26480*/  STL [R1+0xc], R0 ;  /* 0x00000c0001007387 */ /* 0x0003e80000100800 */
[----:B------:R1:W-:Y:S02]  /*26490*/  STL [R1+0x8], R2 ;  /* 0x0000080201007387 */ /* 0x0003e40000100800 */
.L_x_720:
[----:B-1----:R-:W2:Y:S04]  /*264a0*/  LDL R3, [R1+0x8] ;  /* 0x0000080001037983 */ /* 0x002ea80000100800 */
[----:B0-----:R-:W3:Y:S04]  /*264b0*/  LDL R2, [R1+0xc] ;  /* 0x00000c0001027983 */ /* 0x001ee80000100800 */
[----:B------:R-:W4:Y:S04]  /*264c0*/  LDL R4, [R1] ;  /* 0x0000000001047983 */ /* 0x000f280000100800 */
[----:B------:R-:W4:Y:S01]  /*264d0*/  LDL R5, [R1+0x4] ;  /* 0x0000040001057983 */ /* 0x000f220000100800 */
[----:B------:R-:W-:Y:S05]  /*264e0*/  WARPSYNC.ALL ;  /* 0x0000000000007948 */ /* 0x000fea0003800000 */
[----:B------:R-:W0:Y:S02]  /*264f0*/  S2R R0, SR_TID.X ;  /* 0x0000000000007919 */ /* 0x000e240000002100 */
[----:B0-----:R-:W-:Y:S01]  /*26500*/  LOP3.LUT R0, R0, 0x1f, RZ, 0xc0, !PT ;  /* 0x0000001f00007812 */ /* 0x001fe200078ec0ff */
[----:B------:R-:W-:Y:S03]  /*26510*/  BAR.SYNC.DEFER_BLOCKING 0x4, 0x180 ;  /* 0x0106000000007b1d */ /* 0x000fe60000010000 */
[----:B------:R-:W-:-:S13]  /*26520*/  ISETP.NE.AND P0, PT, R0, RZ, PT ;  /* 0x000000ff0000720c */ /* 0x000fda0003f05270 */
[----:B------:R-:W-:Y:S02]  /*26530*/  @!P0 MOV R0, 0x400 ;  /* 0x0000040000008802 */ /* 0x000fe40000000f00 */
[----:B--2---:R-:W-:Y:S02]  /*26540*/  MOV R6, R3 ;  /* 0x0000000300067202 */ /* 0x004fe40000000f00 */
[----:B------:R-:W0:Y:S01]  /*26550*/  @!P0 S2R R3, SR_CgaCtaId ;  /* 0x0000000000038919 */ /* 0x000e220000008800 */
[----:B---3--:R-:W-:Y:S01]  /*26560*/  IMAD.MOV.U32 R7, RZ, RZ, R2 ;  /* 0x000000ffff077224 */ /* 0x008fe200078e0002 */
[----:B0-----:R-:W-:-:S05]  /*26570*/  @!P0 LEA R0, R3, R0, 0x18 ;  /* 0x0000000003008211 */ /* 0x001fca00078ec0ff */
[----:B----4-:R1:W-:Y:S01]  /*26580*/  @!P0 STS.128 [R0+0x298d0], R4 ;  /* 0x0298d00400008388 */ /* 0x0103e20000000c00 */
[----:B------:R-:W-:Y:S06]  /*26590*/  BAR.ARV 0x5, 0x180 ;  /* 0x0146000000007b1d */ /* 0x000fec0000002000 */
.L_x_709:
[----:B-1----:R-:W2:Y:S01]  /*265a0*/  LDL R0, [R1+0xc] ;  /* 0x00000c0001007983 */ /* 0x002ea20000100800 */
[----:B------:R-:W-:Y:S02]  /*265b0*/  ULDC UR4, c[0x0][0xc14] ;  /* 0x0003050000047ab9 */ /* 0x000fe40000000800 */
[----:B--2---:R-:W-:-:S13]  /*265c0*/  ISETP.GE.AND P0, PT, R0, UR4, PT ;  /* 0x0000000400007c0c */ /* 0x004fda000bf06270 */
[----:B------:R-:W-:Y:S05]  /*265d0*/  @!P0 BRA `(.L_x_721) ;  /* 0xffffffac00548947 */ /* 0x000fea000383ffff */
[----:B------:R-:W-:Y:S05]  /*265e0*/  BSYNC B7 ;  /* 0x0000000000077941 */ /* 0x000fea0003800000 */
.L_x_618:
[----:B---3--:R-:W2:Y:S01]  /*265f0*/  LDL.LU R0, [R1+0x44] ;  /* 0x0000440001007983 */ /* 0x008ea20000300800 */
[----:B------:R-:W-:Y:S01]  /*26600*/  BSSY B0, `(.L_x_722) ;  /* 0x000000b000007945 */ /* 0x000fe20003800000 */
[----:B01----:R-:W0:Y:S01]  /*26610*/  S2R R5, SR_CgaCtaId ;  /* 0x0000000000057919 */ /* 0x003e220000008800 */
        /* <DEDUP_REMOVED lines=9> */
.L_x_851:
[----:B------:R-:W-:Y:S05]  /*266b0*/  BSYNC B0 ;  /* 0x0000000000007941 */ /* 0x000fea0003800000 */
.L_x_722:
[----:B------:R-:W-:-:S03]  /*266c0*/  UMOV UR4, 0xffffffff ;  /* 0xffffffff00047882 */ /* 0x000fc60000000000 */
[----:B------:R-:W-:Y:S05]  /*266d0*/  BRA.DIV UR4, `(.L_x_724) ;  /* 0x0000002e043c7947 */ /* 0x000fea000b800000 */
[----:B------:R-:W1:Y:S02]  /*266e0*/  S2R R2, SR_TID.X ;  /* 0x0000000000027919 */ /* 0x000e640000002100 */
[----:B-1----:R-:W-:-:S04]  /*266f0*/  SHF.R.U32.HI R2, RZ, 0x5, R2 ;  /* 0x00000005ff027819 */ /* 0x002fc80000011602 */
[----:B------:R-:W-:-:S05]  /*26700*/  LOP3.LUT R2, R2, 0x3, RZ, 0xc0, !PT ;  /* 0x0000000302027812 */ /* 0x000fca00078ec0ff */
[----:B------:R1:W2:Y:S02]  /*26710*/  SHFL.IDX PT, R14, R2, RZ, 0x1f ;  /* 0x00001fff020e7589 */ /* 0x0002a400000e0000 */
.L_x_854:
[----:B--2---:R-:W-:-:S13]  /*26720*/  ISETP.NE.AND P0, PT, R14, RZ, PT ;  /* 0x000000ff0e00720c */ /* 0x004fda0003f05270 */
[----:B------:R-:W-:Y:S05]  /*26730*/  @P0 BRA `(.L_x_414) ;  /* 0x0000000000b00947 */ /* 0x000fea0003800000 */
[----:B------:R-:W-:-:S03]  /*26740*/  UMOV UR4, 0xffffffff ;  /* 0xffffffff00047882 */ /* 0x000fc60000000000 */
[----:B------:R-:W-:Y:S05]  /*26750*/  BRA.DIV UR4, `(.L_x_725) ;  /* 0x0000002e04507947 */ /* 0x000fea000b800000 */
[----:B------:R-:W-:-:S13]  /*26760*/  ELECT P6, URZ, PT ;  /* 0x00000000003f782f */ /* 0x000fda00038c0000 */
.L_x_857:
[----:B------:R-:W-:Y:S05]  /*26770*/  @!P6 BRA `(.L_x_414) ;  /* 0x0000000000a0e947 */ /* 0x000fea0003800000 */
[----:B------:R-:W-:-:S06]  /*26780*/  ULOP3.LUT UR4, UR36, 0x2, URZ, 0xfc, !UPT ;  /* 0x0000000224047892 */ /* 0x000fcc000f8efc3f */
[----:B-1----:R-:W-:-:S04]  /*26790*/  MOV R2, UR4 ;  /* 0x0000000400027c02 */ /* 0x002fc80008000f00 */
[----:B------:R-:W-:-:S13]  /*267a0*/  ISETP.NE.AND P0, PT, R2, 0x3, PT ;  /* 0x000000030200780c */ /* 0x000fda0003f05270 */
[----:B------:R-:W-:Y:S05]  /*267b0*/  @!P0 BRA `(.L_x_726) ;  /* 0x0000000000048947 */ /* 0x000fea0003800000 */
[----:B------:R-:W-:Y:S01]  /*267c0*/  BPT.TRAP 0x1 ;  /* 0x000000040000795c */ /* 0x000fe20000300000 */
.L_x_726:
[----:B0-----:R-:W2:Y:S04]  /*267d0*/  LDL R3, [R1+0x10] ;  /* 0x0000100001037983 */ /* 0x001ea80000100800 */
        /* <DEDUP_REMOVED lines=9> */
[----:B------:R-:W-:Y:S02]  /*26870*/  LOP3.LUT R4, R7, R4, RZ, 0x3c, !PT ;  /* 0x0000000407047212 */ /* 0x000fe400078e3cff */
[----:B------:R-:W-:-:S02]  /*26880*/  LEA R7, R3, R2, 0x3 ;  /* 0x0000000203077211 */ /* 0x000fc400078e18ff */
[----:B------:R-:W-:Y:S01]  /*26890*/  SHF.L.U32 R2, R4, 0x1f, RZ ;  /* 0x0000001f04027819 */ /* 0x000fe200000006ff */
[----:B0-----:R-:W-:Y:S06]  /*268a0*/  @!P1 BRA `(.L_x_727) ;  /* 0x0000002c001c9947 */ /* 0x001fec0003800000 */
.L_x_858:
[----:B------:R-:W1:Y:S02]  /*268b0*/  SYNCS.PHASECHK.TRANS64.TRYWAIT P1, [R7+URZ], R2 ;  /* 0x00000002070075a7 */ /* 0x000e64000802017f */
[----:B-1----:R-:W-:Y:S05]  /*268c0*/  @!P1 BRA `(.L_x_728) ;  /* 0x0000002c00289947 */ /* 0x002fea0003800000 */
.L_x_859:
[----:B------:R-:W-:Y:S05]  /*268d0*/  @!P0 BRA `(.L_x_729) ;  /* 0x0000000000048947 */ /* 0x000fea0003800000 */
[----:B------:R-:W-:Y:S01]  /*268e0*/  BPT.TRAP 0x1 ;  /* 0x000000040000795c */ /* 0x000fe20000300000 */
.L_x_729:
[----:B------:R-:W2:Y:S02]  /*268f0*/  LDL.LU R4, [R1+0x10] ;  /* 0x0000100001047983 */ /* 0x000ea40000300800 */
[----:B--2---:R-:W-:-:S04]  /*26900*/  IMAD R4, R4, 0x8, R0 ;  /* 0x0000000804047824 */ /* 0x004fc800078e0200 */
[----:B------:R-:W2:Y:S02]  /*26910*/  SYNCS.PHASECHK.TRANS64.TRYWAIT P1, [R4+URZ+0x29860], R5 ;  /* 0x02986005040075a7 */ /* 0x000ea4000802017f */
[----:B--2---:R-:W-:Y:S05]  /*26920*/  @!P1 BRA `(.L_x_730) ;  /* 0x0000002c00249947 */ /* 0x004fea0003800000 */
.L_x_860:
[----:B------:R-:W-:Y:S05]  /*26930*/  @!P0 BRA `(.L_x_731) ;  /* 0x0000000000048947 */ /* 0x000fea0003800000 */
[----:B------:R-:W-:Y:S01]  /*26940*/  BPT.TRAP 0x1 ;  /* 0x000000040000795c */ /* 0x000fe20000300000 */
.L_x_731:
[----:B------:R-:W-:-:S04]  /*26950*/  IMAD R3, R3, 0x8, R0 ;  /* 0x0000000803037824 */ /* 0x000fc800078e0200 */
[----:B------:R-:W3:Y:S02]  /*26960*/  SYNCS.PHASECHK.TRANS64.TRYWAIT P1, [R3+URZ+0x29860], R2 ;  /* 0x02986002030075a7 */ /* 0x000ee4000802017f */
[----:B---3--:R-:W-:Y:S05]  /*26970*/  @!P1 BRA `(.L_x_732) ;  /* 0x0000002c00249947 */ /* 0x008fea0003800000 */
.L_x_861:
[----:B------:R-:W-:Y:S05]  /*26980*/  @!P0 BRA `(.L_x_733) ;  /* 0x0000000000048947 */ /* 0x000fea0003800000 */
[----:B------:R-:W-:Y:S01]  /*26990*/  BPT.TRAP 0x1 ;  /* 0x000000040000795c */ /* 0x000fe20000300000 */
.L_x_733:
[----:B------:R-:W4:Y:S02]  /*269a0*/  SYNCS.PHASECHK.TRANS64.TRYWAIT P0, [R4+URZ+0x29880], R5 ;  /* 0x02988005040075a7 */ /* 0x000f24000800017f */
[----:B----4-:R-:W-:Y:S05]  /*269b0*/  @!P0 BRA `(.L_x_734) ;  /* 0x0000002c00288947 */ /* 0x010fea0003800000 */
.L_x_735:
[----:B------:R0:W0:Y:S02]  /*269c0*/  SYNCS.PHASECHK.TRANS64.TRYWAIT P0, [R3+URZ+0x29880], R2 ;  /* 0x02988002030075a7 */ /* 0x000024000800017f */
[----:B0-----:R-:W-:Y:S05]  /*269d0*/  @!P0 NANOSLEEP.SYNCS 0x989680 ;  /* 0x009896800000895d */ /* 0x001fea0003900000 */
[----:B------:R-:W0:Y:S02]  /*269e0*/  @!P0 SYNCS.PHASECHK.TRANS64 P0, [R3+URZ+0x29880], R2 ;  /* 0x02988002030085a7 */ /* 0x000e24000800007f */
[----:B0-----:R-:W-:Y:S05]  /*269f0*/  @!P0 BRA `(.L_x_735) ;  /* 0xfffffffc00f08947 */ /* 0x001fea000383ffff */
.L_x_414:
[----:B------:R-:W-:Y:S05]  /*26a00*/  BSYNC B8 ;  /* 0x0000000000087941 */ /* 0x000fea0003800000 */
.L_x_411:
[----:B------:R-:W-:Y:S05]  /*26a10*/  EXIT ;  /* 0x000000000000794d */ /* 0x000fea0003800000 */
.L_x_432:
[----:B---3--:R3:W4:Y:S02]  /*26a20*/  SYNCS.PHASECHK.TRANS64.TRYWAIT P5, [R39+URZ+0x29890], R96 ;  /* 0x02989060270075a7 */ /* 0x00872400080a017f */
[----:B----4-:R-:W-:Y:S05]  /*26a30*/  @!P5 NANOSLEEP.SYNCS 0x989680 ;  /* 0x009896800000d95d */ /* 0x010fea0003900000 */
[----:B------:R-:W4:Y:S02]  /*26a40*/  @!P5 SYNCS.PHASECHK.TRANS64 P5, [R39+URZ+0x29890], R96 ;  /* 0x029890602700d5a7 */ /* 0x000f2400080a007f */
[----:B----4-:R-:W-:Y:S05]  /*26a50*/  @!P5 BRA `(.L_x_432) ;  /* 0xfffffffc00f0d947 */ /* 0x010fea000383ffff */
[----:B------:R-:W-:Y:S05]  /*26a60*/  BRA `(.L_x_736) ;  /* 0xfffffdc800907947 */ /* 0x000fea000383ffff */
.L_x_486:
[----:B--2---:R2:W4:Y:S02]  /*26a70*/  SYNCS.PHASECHK.TRANS64.TRYWAIT P5, [R39+URZ+0x29890], R96 ;  /* 0x02989060270075a7 */ /* 0x00452400080a017f */
[----:B----4-:R-:W-:Y:S05]  /*26a80*/  @!P5 NANOSLEEP.SYNCS 0x989680 ;  /* 0x009896800000d95d */ /* 0x010fea0003900000 */
[----:B------:R-:W4:Y:S02]  /*26a90*/  @!P5 SYNCS.PHASECHK.TRANS64 P5, [R39+URZ+0x29890], R96 ;  /* 0x029890602700d5a7 */ /* 0x000f2400080a007f */
[----:B----4-:R-:W-:Y:S05]  /*26aa0*/  @!P5 BRA `(.L_x_486) ;  /* 0xfffffffc00f0d947 */ /* 0x010fea000383ffff */
[----:B------:R-:W-:Y:S05]  /*26ab0*/  BRA `(.L_x_737) ;  /* 0xfffffe2400f07947 */ /* 0x000fea000383ffff */
.L_x_511:
[----:B-1----:R1:W2:Y:S02]  /*26ac0*/  SYNCS.PHASECHK.TRANS64.TRYWAIT P2, [R39+URZ+0x29890], R96 ;  /* 0x02989060270075a7 */ /* 0x0022a4000804017f */
[----:B--2---:R-:W-:Y:S05]  /*26ad0*/  @!P2 NANOSLEEP.SYNCS 0x989680 ;  /* 0x009896800000a95d */ /* 0x004fea0003900000 */
[----:B------:R-:W2:Y:S02]  /*26ae0*/  @!P2 SYNCS.PHASECHK.TRANS64 P2, [R39+URZ+0x29890], R96 ;  /* 0x029890602700a5a7 */ /* 0x000ea4000804007f */
[----:B--2---:R-:W-:Y:S05]  /*26af0*/  @!P2 BRA `(.L_x_511) ;  /* 0xfffffffc00f0a947 */ /* 0x004fea000383ffff */
[----:B------:R-:W-:Y:S05]  /*26b00*/  BRA `(.L_x_738) ;  /* 0xfffffe8400947947 */ /* 0x000fea000383ffff */
.L_x_517:
[----:B-1----:R1:W2:Y:S02]  /*26b10*/  SYNCS.PHASECHK.TRANS64.TRYWAIT P1, [R39+URZ+0x298b0], R96 ;  /* 0x0298b060270075a7 */ /* 0x0022a4000802017f */
[----:B--2---:R-:W-:Y:S05]  /*26b20*/  @!P1 NANOSLEEP.SYNCS 0x989680 ;  /* 0x009896800000995d */ /* 0x004fea0003900000 */
[----:B------:R-:W2:Y:S02]  /*26b30*/  @!P1 SYNCS.PHASECHK.TRANS64 P1, [R39+URZ+0x298b0], R96 ;  /* 0x0298b060270095a7 */ /* 0x000ea4000802007f */
[----:B--2---:R-:W-:Y:S05]  /*26b40*/  @!P1 BRA `(.L_x_517) ;  /* 0xfffffffc00f09947 */ /* 0x004fea000383ffff */
[----:B------:R-:W-:Y:S05]  /*26b50*/  BRA `(.L_x_739) ;  /* 0xfffffe8800947947 */ /* 0x000fea000383ffff */
.L_x_525:
[----:B------:R-:W-:Y:S01]  /*26b60*/  BSSY B0, `(.L_x_740) ;  /* 0x0000008000007945 */ /* 0x000fe20003800000 */
[----:B------:R-:W-:Y:S01]  /*26b70*/  IMAD.MOV.U32 R13, RZ, RZ, R219 ;  /* 0x000000ffff0d7224 */ /* 0x000fe200078e00db */
[----:B------:R-:W-:Y:S01]  /*26b80*/  MOV R12, RZ ;  /* 0x000000ff000c7202 */ /* 0x000fe20000000f00 */
[----:B------:R-:W-:Y:S02]  /*26b90*/  IMAD.MOV.U32 R11, RZ, RZ, 0x1f ;  /* 0x0000001fff0b7424 */ /* 0x000fe400078e00ff */
[----:B------:R-:W-:-:S07]  /*26ba0*/  IMAD.MOV.U32 R15, RZ, RZ, -0x1 ;  /* 0xffffffffff0f7424 */ /* 0x000fce00078e00ff */
[----:B-----5:R-:W-:Y:S05]  /*26bb0*/  WARPSYNC.COLLECTIVE R15, `(.L_x_741) ;  /* 0x000000000f087348 */ /* 0x020fea0003c00000 */
[----:B------:R0:W1:Y:S02]  /*26bc0*/  SHFL.IDX P6, R14, R13, R12, R11 ;  /* 0x0000000c0d0e7389 */ /* 0x00006400000c000b */
[----:B01---5:R-:W-:Y:S01]  /*26bd0*/  ENDCOLLECTIVE ;  /* 0x000000000000791b */ /* 0x023fe20003800000 */
.L_x_741:
[----:B------:R-:W-:Y:S05]  /*26be0*/  BSYNC B0 ;  /* 0x0000000000007941 */ /* 0x000fea0003800000 */
.L_x_740:
[----:B------:R-:W-:Y:S01]  /*26bf0*/  IMAD.MOV.U32 R198, RZ, RZ, R14 ;  /* 0x000000ffffc67224 */ /* 0x000fe200078e000e */
[----:B------:R-:W-:Y:S06]  /*26c00*/  BRA `(.L_x_742) ;  /* 0xfffffe94001c7947 */ /* 0x000fec000383ffff */
.L_x_537:
[----:B------:R-:W-:Y:S01]  /*26c10*/  BSSY B1, `(.L_x_743) ;  /* 0x0000008000017945 */ /* 0x000fe20003800000 */
[----:B------:R-:W-:Y:S01]  /*26c20*/  MOV R13, R46 ;  /* 0x0000002e000d7202 */ /* 0x000fe20000000f00 */
[----:B------:R-:W-:Y:S02]  /*26c30*/  IMAD.MOV.U32 R12, RZ, RZ, RZ ;  /* 0x000000ffff0c7224 */ /* 0x000fe400078e00ff */
[----:B------:R-:W-:Y:S02]  /*26c40*/  IMAD.MOV.U32 R11, RZ, RZ, 0x1e1f ;  /* 0x00001e1fff0b7424 */ /* 0x000fe400078e00ff */
[----:B------:R-:W-:-:S07]  /*26c50*/  IMAD.MOV.U32 R15, RZ, RZ, -0x1 ;  /* 0xffffffffff0f7424 */ /* 0x000fce00078e00ff */
[----:B01---5:R-:W-:Y:S05]  /*26c60*/  WARPSYNC.COLLECTIVE R15, `(.L_x_744) ;  /* 0x000000000f087348 */ /* 0x023fea0003c00000 */
[----:B------:R2:W3:Y:S02]  /*26c70*/  SHFL.IDX P6, R14, R13, R12, R11 ;  /* 0x0000000c0d0e7389 */ /* 0x0004e400000c000b */
[----:B0123-5:R-:W-:Y:S01]  /*26c80*/  ENDCOLLECTIVE ;  /* 0x000000000000791b */ /* 0x02ffe20003800000 */
.L_x_744:
[----:B------:R-:W-:Y:S05]  /*26c90*/  BSYNC B1 ;  /* 0x0000000000017941 */ /* 0x000fea0003800000 */
.L_x_743:
[----:B------:R-:W-:Y:S05]  /*26ca0*/  BRA `(.L_x_745) ;  /* 0xfffffe9c005c7947 */ /* 0x000fea000383ffff */
.L_x_538:
        /* <DEDUP_REMOVED lines=8> */
.L_x_747:
[----:B------:R-:W-:Y:S05]  /*26d30*/  BSYNC B1 ;  /* 0x0000000000017941 */ /* 0x000fea0003800000 */
.L_x_746:
[----:B------:R-:W-:Y:S05]  /*26d40*/  BRA `(.L_x_748) ;  /* 0xfffffe9c003c7947 */ /* 0x000fea000383ffff */
.L_x_539:
        /* <DEDUP_REMOVED lines=8> */
.L_x_750:
[----:B------:R-:W-:Y:S05]  /*26dd0*/  BSYNC B1 ;  /* 0x0000000000017941 */ /* 0x000fea0003800000 */
.L_x_749:
[----:B------:R-:W-:Y:S05]  /*26de0*/  BRA `(.L_x_751) ;  /* 0xfffffe9c001c7947 */ /* 0x000fea000383ffff */
.L_x_540:
        /* <DEDUP_REMOVED lines=8> */
.L_x_753:
[----:B------:R-:W-:Y:S05]  /*26e70*/  BSYNC B1 ;  /* 0x0000000000017941 */ /* 0x000fea0003800000 */
.L_x_752:
[----:B------:R-:W-:Y:S05]  /*26e80*/  BRA `(.L_x_754) ;  /* 0xfffffe9800fc7947 */ /* 0x000fea000383ffff */
.L_x_542:
[----:B--2---:R2:W3:Y:S02]  /*26e90*/  SYNCS.PHASECHK.TRANS64.TRYWAIT P1, [R18+URZ+0x29800], R3 ;  /* 0x02980003120075a7 */ /* 0x0044e4000802017f */
[----:B---3--:R-:W-:Y:S05]  /*26ea0*/  @!P1 NANOSLEEP.SYNCS 0x989680 ;  /* 0x009896800000995d */ /* 0x008fea0003900000 */
[----:B------:R-:W3:Y:S02]  /*26eb0*/  @!P1 SYNCS.PHASECHK.TRANS64 P1, [R18+URZ+0x29800], R3 ;  /* 0x02980003120095a7 */ /* 0x000ee4000802007f */
[----:B---3--:R-:W-:Y:S05]  /*26ec0*/  @!P1 BRA `(.L_x_542) ;  /* 0xfffffffc00f09947 */ /* 0x008fea000383ffff */
[----:B------:R-:W-:Y:S05]  /*26ed0*/  BRA `(.L_x_755) ;  /* 0xfffffe9c00087947 */ /* 0x000fea000383ffff */
.L_x_556:
        /* <DEDUP_REMOVED lines=8> */
.L_x_757:
[----:B------:R-:W-:Y:S05]  /*26f60*/  BSYNC B1 ;  /* 0x0000000000017941 */ /* 0x000fea0003800000 */
.L_x_756:
[----:B------:R-:W-:Y:S05]  /*26f70*/  BRA `(.L_x_758) ;  /* 0xfffffecc00407947 */ /* 0x000fea000383ffff */
.L_x_557:
        /* <DEDUP_REMOVED lines=8> */
.L_x_760:
[----:B------:R-:W-:Y:S05]  /*27000*/  BSYNC B1 ;  /* 0x0000000000017941 */ /* 0x000fea0003800000 */
.L_x_759:
[----:B------:R-:W-:Y:S05]  /*27010*/  BRA `(.L_x_761) ;  /* 0xfffffecc00207947 */ /* 0x000fea000383ffff */
.L_x_558:
        /* <DEDUP_REMOVED lines=8> */
.L_x_763:
[----:B------:R-:W-:Y:S05]  /*270a0*/  BSYNC B1 ;  /* 0x0000000000017941 */ /* 0x000fea0003800000 */
.L_x_762:
[----:B------:R-:W-:Y:S05]  /*270b0*/  BRA `(.L_x_764) ;  /* 0xfffffecc00007947 */ /* 0x000fea000383ffff */
.L_x_559:
        /* <DEDUP_REMOVED lines=8> */
.L_x_766:
[----:B------:R-:W-:Y:S05]  /*27140*/  BSYNC B1 ;  /* 0x0000000000017941 */ /* 0x000fea0003800000 */
.L_x_765:
[----:B------:R-:W-:Y:S05]  /*27150*/  BRA `(.L_x_767) ;  /* 0xfffffec800e07947 */ /* 0x000fea000383ffff */
.L_x_561:
[----:B--2---:R2:W3:Y:S02]  /*27160*/  SYNCS.PHASECHK.TRANS64.TRYWAIT P1, [R18+URZ+0x29800], R3 ;  /* 0x02980003120075a7 */ /* 0x0044e4000802017f */
[----:B---3--:R-:W-:Y:S05]  /*27170*/  @!P1 NANOSLEEP.SYNCS 0x989680 ;  /* 0x009896800000995d */ /* 0x008fea0003900000 */
[----:B------:R-:W3:Y:S02]  /*27180*/  @!P1 SYNCS.PHASECHK.TRANS64 P1, [R18+URZ+0x29800], R3 ;  /* 0x02980003120095a7 */ /* 0x000ee4000802007f */
[----:B---3--:R-:W-:Y:S05]  /*27190*/  @!P1 BRA `(.L_x_561) ;  /* 0xfffffffc00f09947 */ /* 0x008fea000383ffff */
[----:B------:R-:W-:Y:S05]  /*271a0*/  BRA `(.L_x_768) ;  /* 0xfffffec800ec7947 */ /* 0x000fea000383ffff */
.L_x_569:
[----:B--2---:R2:W3:Y:S02]  /*271b0*/  SYNCS.PHASECHK.TRANS64.TRYWAIT P2, [R3+URZ+0x29830], R0 ;  /* 0x02983000030075a7 */ /* 0x0044e4000804017f */
[----:B---3--:R-:W-:Y:S05]  /*271c0*/  @!P2 NANOSLEEP.SYNCS 0x989680 ;  /* 0x009896800000a95d */ /* 0x008fea0003900000 */
[----:B------:R-:W3:Y:S02]  /*271d0*/  @!P2 SYNCS.PHASECHK.TRANS64 P2, [R3+URZ+0x29830], R0 ;  /* 0x029830000300a5a7 */ /* 0x000ee4000804007f */
[----:B---3--:R-:W-:Y:S05]  /*271e0*/  @!P2 BRA `(.L_x_569) ;  /* 0xfffffffc00f0a947 */ /* 0x008fea000383ffff */
[----:B------:R-:W-:Y:S05]  /*271f0*/  BRA `(.L_x_568) ;  /* 0xfffffefc00187947 */ /* 0x000fea000383ffff */
.L_x_575:
[----:B-1----:R1:W2:Y:S02]  /*27200*/  SYNCS.PHASECHK.TRANS64.TRYWAIT P2, [R11+URZ+0x29830], R10 ;  /* 0x0298300a0b0075a7 */ /* 0x0022a4000804017f */
[----:B--2---:R-:W-:Y:S05]  /*27210*/  @!P2 NANOSLEEP.SYNCS 0x989680 ;  /* 0x009896800000a95d */ /* 0x004fea0003900000 */
[----:B------:R-:W2:Y:S02]  /*27220*/  @!P2 SYNCS.PHASECHK.TRANS64 P2, [R11+URZ+0x29830], R10 ;  /* 0x0298300a0b00a5a7 */ /* 0x000ea4000804007f */
[----:B--2---:R-:W-:Y:S05]  /*27230*/  @!P2 BRA `(.L_x_575) ;  /* 0xfffffffc00f0a947 */ /* 0x004fea000383ffff */
[----:B------:R-:W-:Y:S05]  /*27240*/  BRA `(.L_x_574) ;  /* 0xffffff3000e47947 */ /* 0x000fea000383ffff */
.L_x_580:
[----:B-1----:R1:W2:Y:S02]  /*27250*/  SYNCS.PHASECHK.TRANS64.TRYWAIT P1, [R11+URZ+0x29850], R8 ;  /* 0x029850080b0075a7 */ /* 0x0022a4000802017f */
[----:B--2---:R-:W-:Y:S05]  /*27260*/  @!P1 NANOSLEEP.SYNCS 0x989680 ;  /* 0x009896800000995d */ /* 0x004fea0003900000 */
[----:B------:R-:W2:Y:S02]  /*27270*/  @!P1 SYNCS.PHASECHK.TRANS64 P1, [R11+URZ+0x29850], R8 ;  /* 0x029850080b0095a7 */ /* 0x000ea4000802007f */
[----:B--2---:R-:W-:Y:S05]  /*27280*/  @!P1 BRA `(.L_x_580) ;  /* 0xfffffffc00f09947 */ /* 0x004fea000383ffff */
[----:B------:R-:W-:Y:S05]  /*27290*/  BRA `(.L_x_579) ;  /* 0xffffff4400247947 */ /* 0x000fea000383ffff */
.L_x_586:
[----:B-1----:R1:W2:Y:S02]  /*272a0*/  SYNCS.PHASECHK.TRANS64.TRYWAIT P1, [R21+URZ+0x29850], R0 ;  /* 0x02985000150075a7 */ /* 0x0022a4000802017f */
[----:B--2---:R-:W-:Y:S05]  /*272b0*/  @!P1 NANOSLEEP.SYNCS 0x989680 ;  /* 0x009896800000995d */ /* 0x004fea0003900000 */
[----:B------:R-:W2:Y:S02]  /*272c0*/  @!P1 SYNCS.PHASECHK.TRANS64 P1, [R21+URZ+0x29850], R0 ;  /* 0x02985000150095a7 */ /* 0x000ea4000802007f */
[----:B--2---:R-:W-:Y:S05]  /*272d0*/  @!P1 BRA `(.L_x_586) ;  /* 0xfffffffc00f09947 */ /* 0x004fea000383ffff */
[----:B------:R-:W-:Y:S05]  /*272e0*/  BRA `(.L_x_585) ;  /* 0xffffff64003c7947 */ /* 0x000fea000383ffff */
.L_x_590:
[----:B------:R-:W-:Y:S01]  /*272f0*/  MOV R12, R0 ;  /* 0x00000000000c7202 */ /* 0x000fe20000000f00 */
[----:B------:R-:W-:Y:S01]  /*27300*/  IMAD.MOV.U32 R11, RZ, RZ, 0x1c1f ;  /* 0x00001c1fff0b7424 */ /* 0x000fe200078e00ff */
[----:B------:R-:W-:Y:S01]  /*27310*/  SEL R5, R96, R97, P0 ;  /* 0x0000006160057207 */ /* 0x000fe20000000000 */
[----:B------:R-:W-:Y:S01]  /*27320*/  IMAD.MOV.U32 R15, RZ, RZ, -0x1 ;  /* 0xffffffffff0f7424 */ /* 0x000fe200078e00ff */
[----:B------:R-:W-:Y:S02]  /*27330*/  SEL R7, R97, R96, P0 ;  /* 0x0000006061077207 */ /* 0x000fe40000000000 */
[----:B------:R-:W-:-:S07]  /*27340*/  SEL R9, R92, R93, P0 ;  /* 0x0000005d5c097207 */ /* 0x000fce0000000000 */
[----:B01---5:R-:W-:Y:S05]  /*27350*/  WARPSYNC.COLLECTIVE R15, `(.L_x_769) ;  /* 0x000000000f087348 */ /* 0x023fea0003c00000 */
[----:B------:R2:W3:Y:S02]  /*27360*/  SHFL.IDX P6, R14, R13, R12, R11 ;  /* 0x0000000c0d0e7389 */ /* 0x0004e400000c000b */
[----:B0123-5:R-:W-:Y:S01]  /*27370*/  ENDCOLLECTIVE ;  /* 0x000000000000791b */ /* 0x02ffe20003800000 */
.L_x_769:
[----:B------:R-:W-:Y:S02]  /*27380*/  SEL R21, R93, R92, P0 ;  /* 0x0000005c5d157207 */ /* 0x000fe40000000000 */
[----:B------:R-:W-:Y:S02]  /*27390*/  SEL R25, R48, R45, P0 ;  /* 0x0000002d30197207 */ /* 0x000fe40000000000 */
[----:B------:R-:W-:Y:S02]  /*273a0*/  SEL R27, R45, R48, P0 ;  /* 0x000000302d1b7207 */ /* 0x000fe40000000000 */
[----:B------:R-:W-:Y:S02]  /*273b0*/  SEL R45, R65, R68, P0 ;  /* 0x00000044412d7207 */ /* 0x000fe40000000000 */
[----:B------:R-:W-:Y:S02]  /*273c0*/  SEL R47, R68, R65, P0 ;  /* 0x00000041442f7207 */ /* 0x000fe40000000000 */
[----:B------:R-:W-:-:S02]  /*273d0*/  SEL R63, R38, R67, P0 ;  /* 0x00000043263f7207 */ /* 0x000fc40000000000 */
[----:B------:R-:W-:Y:S01]  /*273e0*/  SEL R65, R67, R38, P0 ;  /* 0x0000002643417207 */ /* 0x000fe20000000000 */
[----:B------:R-:W-:Y:S01]  /*273f0*/  IMAD.MOV.U32 R12, RZ, RZ, R2 ;  /* 0x000000ffff0c7224 */ /* 0x000fe200078e0002 */
[----:B------:R-:W-:Y:S02]  /*27400*/  MOV R13, R3 ;  /* 0x00000003000d7202 */ /* 0x000fe40000000f00 */
[----:B------:R-:W-:Y:S02]  /*27410*/  SEL R67, R30, R69, P0 ;  /* 0x000000451e437207 */ /* 0x000fe40000000000 */
[----:B------:R-:W-:Y:S02]  /*27420*/  SEL R69, R69, R30, P0 ;  /* 0x0000001e45457207 */ /* 0x000fe40000000000 */
[----:B------:R-:W-:Y:S02]  /*27430*/  SEL R29, R40, R37, P0 ;  /* 0x00000025281d7207 */ /* 0x000fe40000000000 */
[----:B------:R-:W-:Y:S01]  /*27440*/  SEL R31, R37, R40, P0 ;  /* 0x00000028251f7207 */ /* 0x000fe20000000000 */
[----:B------:R-:W-:Y:S01]  /*27450*/  IMAD.MOV.U32 R6, RZ, RZ, R14 ;  /* 0x000000ffff067224 */ /* 0x000fe200078e000e */
[----:B------:R-:W-:-:S07]  /*27460*/  SEL R71, R73, R34, P0 ;  /* 0x0000002249477207 */ /* 0x000fce0000000000 */
[----:B------:R-:W-:Y:S05]  /*27470*/  WARPSYNC.COLLECTIVE R15, `(.L_x_770) ;  /* 0x000000000f087348 */ /* 0x000fea0003c00000 */
[----:B------:R0:W1:Y:S02]  /*27480*/  SHFL.IDX P6, R14, R13, R12, R11 ;  /* 0x0000000c0d0e7389 */ /* 0x00006400000c000b */
[----:B01----:R-:W-:Y:S01]  /*27490*/  ENDCOLLECTIVE ;  /* 0x000000000000791b */ /* 0x003fe20003800000 */
.L_x_770:
        /* <DEDUP_REMOVED lines=18> */
.L_x_771:
[----:B------:R-:W-:Y:S02]  /*275c0*/  SEL R55, R52, R55, P0 ;  /* 0x0000003734377207 */ /* 0x000fe40000000000 */
[----:B------:R-:W-:Y:S02]  /*275d0*/  SEL R57, R46, R59, P0 ;  /* 0x0000003b2e397207 */ /* 0x000fe40000000000 */
[----:B------:R-:W-:Y:S02]  /*275e0*/  SEL R59, R59, R46, P0 ;  /* 0x0000002e3b3b7207 */ /* 0x000fe40000000000 */
[----:B------:R-:W-:Y:S02]  /*275f0*/  SEL R4, R6, R3, P0 ;  /* 0x0000000306047207 */ /* 0x000fe40000000000 */
[----:B------:R-:W-:Y:S01]  /*27600*/  SEL R6, R3, R6, P0 ;  /* 0x0000000603067207 */ /* 0x000fe20000000000 */
[----:B------:R-:W-:Y:S02]  /*27610*/  IMAD.MOV.U32 R13, RZ, RZ, R7 ;  /* 0x000000ffff0d7224 */ /* 0x000fe400078e0007 */
[----:B------:R-:W-:-:S02]  /*27620*/  IMAD.MOV.U32 R12, RZ, RZ, R2 ;  /* 0x000000ffff0c7224 */ /* 0x000fc400078e0002 */
[----:B------:R-:W-:-:S07]  /*27630*/  IMAD.MOV.U32 R10, RZ, RZ, R14 ;  /* 0x000000ffff0a7224 */ /* 0x000fce00078e000e */
[----:B------:R-:W-:Y:S05]  /*27640*/  WARPSYNC.COLLECTIVE R15, `(.L_x_772) ;  /* 0x000000000f087348 */ /* 0x000fea0003c00000 */
[----:B------:R0:W1:Y:S02]  /*27650*/  SHFL.IDX P6, R14, R13, R12, R11 ;  /* 0x0000000c0d0e7389 */ /* 0x00006400000c000b */
[----:B01----:R-:W-:Y:S01]  /*27660*/  ENDCOLLECTIVE ;  /* 0x000000000000791b */ /* 0x003fe20003800000 */
.L_x_772:
[----:B------:R-:W-:Y:S02]  /*27670*/  IMAD.MOV.U32 R13, RZ, RZ, R9 ;  /* 0x000000ffff0d7224 */ /* 0x000fe400078e0009 */
[----:B------:R-:W-:Y:S01]  /*27680*/  IMAD.MOV.U32 R12, RZ, RZ, R0 ;  /* 0x000000ffff0c7224 */ /* 0x000fe200078e0000 */
[----:B------:R-:W-:-:S07]  /*27690*/  MOV R7, R14 ;  /* 0x0000000e00077202 */ /* 0x000fce0000000f00 */
[----:B------:R-:W-:Y:S05]  /*276a0*/  WARPSYNC.COLLECTIVE R15, `(.L_x_773) ;  /* 0x000000000f087348 */ /* 0x000fea0003c00000 */
[----:B------:R0:W1:Y:S02]  /*276b0*/  SHFL.IDX P6, R14, R13, R12, R11 ;  /* 0x0000000c0d0e7389 */ /* 0x00006400000c000b */
[----:B01----:R-:W-:Y:S01]  /*276c0*/  ENDCOLLECTIVE ;  /* 0x000000000000791b */ /* 0x003fe20003800000 */
.L_x_773:
[----:B------:R-:W-:Y:S02]  /*276d0*/  SEL R8, R10, R7, P0 ;  /* 0x000000070a087207 */ /* 0x000fe40000000000 */
[----:B------:R-:W-:Y:S02]  /*276e0*/  SEL R10, R7, R10, P0 ;  /* 0x0000000a070a7207 */ /* 0x000fe40000000000 */
[----:B------:R-:W-:Y:S01]  /*276f0*/  MOV R13, R21 ;  /* 0x00000015000d7202 */ /* 0x000fe20000000f00 */
[----:B------:R-:W-:Y:S02]  /*27700*/  IMAD.MOV.U32 R12, RZ, RZ, R2 ;  /* 0x000000ffff0c7224 */ /* 0x000fe400078e0002 */
[----:B------:R-:W-:-:S07]  /*27710*/  IMAD.MOV.U32 R26, RZ, RZ, R14 ;  /* 0x000000ffff1a7224 */ /* 0x000fce00078e000e */
[----:B------:R-:W-:Y:S05]  /*27720*/  WARPSYNC.COLLECTIVE R15, `(.L_x_774) ;  /* 0x000000000f087348 */ /* 0x000fea0003c00000 */
[----:B------:R0:W1:Y:S02]  /*27730*/  SHFL.IDX P6, R14, R13, R12, R11 ;  /* 0x0000000c0d0e7389 */ /* 0x00006400000c000b */
[----:B01----:R-:W-:Y:S01]  /*27740*/  ENDCOLLECTIVE ;  /* 0x000000000000791b */ /* 0x003fe20003800000 */
.L_x_774:
[----:B------:R-:W-:Y:S01]  /*27750*/  IMAD.MOV.U32 R13, RZ, RZ, R25 ;  /* 0x000000ffff0d7224 */ /* 0x000fe200078e0019 */
[----:B------:R-:W-:Y:S01]  /*27760*/  MOV R12, R0 ;  /* 0x00000000000c7202 */ /* 0x000fe20000000f00 */
[----:B------:R-:W-:-:S07]  /*27770*/  IMAD.MOV.U32 R21, RZ, RZ, R14 ;  /* 0x000000ffff157224 */ /* 0x000fce00078e000e */
[----:B------:R-:W-:Y:S05]  /*27780*/  WARPSYNC.COLLECTIVE R15, `(.L_x_775) ;  /* 0x000000000f087348 */ /* 0x000fea0003c00000 */
[----:B------:R0:W1:Y:S02]  /*27790*/  SHFL.IDX P6, R14, R13, R12, R11 ;  /* 0x0000000c0d0e7389 */ /* 0x00006400000c000b */
[----:B01----:R-:W-:Y:S01]  /*277a0*/  ENDCOLLECTIVE ;  /* 0x000000000000791b */ /* 0x003fe20003800000 */
.L_x_775:
[----:B------:R-:W-:Y:S02]  /*277b0*/  SEL R24, R26, R21, P0 ;  /* 0x000000151a187207 */ /* 0x000fe40000000000 */
[----:B------:R-:W-:Y:S01]  /*277c0*/  SEL R26, R21, R26, P0 ;  /* 0x0000001a151a7207 */ /* 0x000fe20000000000 */
[----:B------:R-:W-:Y:S02]  /*277d0*/  IMAD.MOV.U32 R13, RZ, RZ, R27 ;  /* 0x000000ffff0d7224 */ /* 0x000fe400078e001b */
[----:B------:R-:W-:Y:S02]  /*277e0*/  IMAD.MOV.U32 R12, RZ, RZ, R2 ;  /* 0x000000ffff0c7224 */ /* 0x000fe400078e0002 */
[----:B------:R-:W-:-:S07]  /*277f0*/  IMAD.MOV.U32 R30, RZ, RZ, R14 ;  /* 0x000000ffff1e7224 */ /* 0x000fce00078e000e */
[----:B------:R-:W-:Y:S05]  /*27800*/  WARPSYNC.COLLECTIVE R15, `(.L_x_776) ;  /* 0x000000000f087348 */ /* 0x000fea0003c00000 */
[----:B------:R0:W1:Y:S02]  /*27810*/  SHFL.IDX P6, R14, R13, R12, R11 ;  /* 0x0000000c0d0e7389 */ /* 0x00006400000c000b */
[----:B01----:R-:W-:Y:S01]  /*27820*/  ENDCOLLECTIVE ;  /* 0x000000000000791b */ /* 0x003fe20003800000 */
.L_x_776:
[----:B------:R-:W-:Y:S02]  /*27830*/  IMAD.MOV.U32 R13, RZ, RZ, R29 ;  /* 0x000000ffff0d7224 */ /* 0x000fe400078e001d */
[----:B------:R-:W-:Y:S01]  /*27840*/  IMAD.MOV.U32 R12, RZ, RZ, R0 ;  /* 0x000000ffff0c7224 */ /* 0x000fe200078e0000 */
[----:B------:R-:W-:-:S07]  /*27850*/  MOV R27, R14 ;  /* 0x0000000e001b7202 */ /* 0x000fce0000000f00 */
[----:B------:R-:W-:Y:S05]  /*27860*/  WARPSYNC.COLLECTIVE R15, `(.L_x_777) ;  /* 0x000000000f087348 */ /* 0x000fea0003c00000 */
[----:B------:R0:W1:Y:S02]  /*27870*/  SHFL.IDX P6, R14, R13, R12, R11 ;  /* 0x0000000c0d0e7389 */ /* 0x00006400000c000b */
[----:B01----:R-:W-:Y:S01]  /*27880*/  ENDCOLLECTIVE ;  /* 0x000000000000791b */ /* 0x003fe20003800000 */
.L_x_777:
        /* <DEDUP_REMOVED lines=8> */
.L_x_778:
[----:B------:R-:W-:Y:S01]  /*27910*/  IMAD.MOV.U32 R13, RZ, RZ, R33 ;  /* 0x000000ffff0d7224 */ /* 0x000fe200078e0021 */
[----:B------:R-:W-:Y:S01]  /*27920*/  MOV R12, R0 ;  /* 0x00000000000c7202 */ /* 0x000fe20000000f00 */
[----:B------:R-:W-:-:S07]  /*27930*/  IMAD.MOV.U32 R31, RZ, RZ, R14 ;  /* 0x000000ffff1f7224 */ /* 0x000fce00078e000e */
[----:B------:R-:W-:Y:S05]  /*27940*/  WARPSYNC.COLLECTIVE R15, `(.L_x_779) ;  /* 0x000000000f087348 */ /* 0x000fea0003c00000 */
[----:B------:R0:W1:Y:S02]  /*27950*/  SHFL.IDX P6, R14, R13, R12, R11 ;  /* 0x0000000c0d0e7389 */ /* 0x00006400000c000b */
[----:B01----:R-:W-:Y:S01]  /*27960*/  ENDCOLLECTIVE ;  /* 0x000000000000791b */ /* 0x003fe20003800000 */
.L_x_779:
        /* <DEDUP_REMOVED lines=8> */
.L_x_780:
[----:B------:R-:W-:Y:S02]  /*279f0*/  IMAD.MOV.U32 R13, RZ, RZ, R37 ;  /* 0x000000ffff0d7224 */ /* 0x000fe400078e0025 */
[----:B------:R-:W-:Y:S01]  /*27a00*/  IMAD.MOV.U32 R12, RZ, RZ, R0 ;  /* 0x000000ffff0c7224 */ /* 0x000fe200078e0000 */
[----:B------:R-:W-:-:S07]  /*27a10*/  MOV R35, R14 ;  /* 0x0000000e00237202 */ /* 0x000fce0000000f00 */
[----:B------:R-:W-:Y:S05]  /*27a20*/  WARPSYNC.COLLECTIVE R15, `(.L_x_781) ;  /* 0x000000000f087348 */ /* 0x000fea0003c00000 */
[----:B------:R0:W1:Y:S02]  /*27a30*/  SHFL.IDX P6, R14, R13, R12, R11 ;  /* 0x0000000c0d0e7389 */ /* 0x00006400000c000b */
[----:B01----:R-:W-:Y:S01]  /*27a40*/  ENDCOLLECTIVE ;  /* 0x000000000000791b */ /* 0x003fe20003800000 */
.L_x_781:
        /* <DEDUP_REMOVED lines=8> */
.L_x_782:
[----:B------:R-:W-:Y:S01]  /*27ad0*/  IMAD.MOV.U32 R13, RZ, RZ, R41 ;  /* 0x000000ffff0d7224 */ /* 0x000fe200078e0029 */
[----:B------:R-:W-:Y:S01]  /*27ae0*/  MOV R12, R0 ;  /* 0x00000000000c7202 */ /* 0x000fe20000000f00 */
[----:B------:R-:W-:-:S07]  /*27af0*/  IMAD.MOV.U32 R20, RZ, RZ, R14 ;  /* 0x000000ffff147224 */ /* 0x000fce00078e000e */
[----:B------:R-:W-:Y:S05]  /*27b00*/  WARPSYNC.COLLECTIVE R15, `(.L_x_783) ;  /* 0x000000000f087348 */ /* 0x000fea0003c00000 */
[----:B------:R0:W1:Y:S02]  /*27b10*/  SHFL.IDX P6, R14, R13, R12, R11 ;  /* 0x0000000c0d0e7389 */ /* 0x00006400000c000b */
[----:B01----:R-:W-:Y:S01]  /*27b20*/  ENDCOLLECTIVE ;  /* 0x000000000000791b */ /* 0x003fe20003800000 */
.L_x_783:
[----:B------:R-:W-:Y:S02]  /*27b30*/  IMAD.MOV.U32 R13, RZ, RZ, R43 ;  /* 0x000000ffff0d7224 */ /* 0x000fe400078e002b */
[----:B------:R-:W-:Y:S02]  /*27b40*/  IMAD.MOV.U32 R12, RZ, RZ, R2 ;  /* 0x000000ffff0c7224 */ /* 0x000fe400078e0002 */
[----:B------:R-:W-:-:S07]  /*27b50*/  IMAD.MOV.U32 R41, RZ, RZ, R14 ;  /* 0x000000ffff297224 */ /* 0x000fce00078e000e */
[----:B------:R-:W-:Y:S05]  /*27b60*/  WARPSYNC.COLLECTIVE R15, `(.L_x_784) ;  /* 0x000000000f087348 */ /* 0x000fea0003c00000 */
[----:B------:R0:W1:Y:S02]  /*27b70*/  SHFL.IDX P6, R14, R13, R12, R11 ;  /* 0x0000000c0d0e7389 */ /* 0x00006400000c000b */
[----:B01----:R-:W-:Y:S01]  /*27b80*/  ENDCOLLECTIVE ;  /* 0x000000000000791b */ /* 0x003fe20003800000 */
.L_x_784:
[----:B------:R-:W-:Y:S02]  /*27b90*/  IMAD.MOV.U32 R13, RZ, RZ, R45 ;  /* 0x000000ffff0d7224 */ /* 0x000fe400078e002d */
[----:B------:R-:W-:Y:S01]  /*27ba0*/  IMAD.MOV.U32 R12, RZ, RZ, R0 ;  /* 0x000000ffff0c7224 */ /* 0x000fe200078e0000 */
[----:B------:R-:W-:-:S07]  /*27bb0*/  MOV R40, R14 ;  /* 0x0000000e00287202 */ /* 0x000fce0000000f00 */
[----:B------:R-:W-:Y:S05]  /*27bc0*/  WARPSYNC.COLLECTIVE R15, `(.L_x_785) ;  /* 0x000000000f087348 */ /* 0x000fea0003c00000 */
[----:B------:R0:W1:Y:S02]  /*27bd0*/  SHFL.IDX P6, R14, R13, R12, R11 ;  /* 0x0000000c0d0e7389 */ /* 0x00006400000c000b */
[----:B01----:R-:W-:Y:S01]  /*27be0*/  ENDCOLLECTIVE ;  /* 0x000000000000791b */ /* 0x003fe20003800000 */
.L_x_785:
        /* <DEDUP_REMOVED lines=8> */
.L_x_786:
[----:B------:R-:W-:Y:S01]  /*27c70*/  IMAD.MOV.U32 R13, RZ, RZ, R49 ;  /* 0x000000ffff0d7224 */ /* 0x000fe200078e0031 */
[----:B------:R-:W-:Y:S01]  /*27c80*/  MOV R12, R0 ;  /* 0x00000000000c7202 */ /* 0x000fe20000000f00 */
[----:B------:R-:W-:-:S07]  /*27c90*/  IMAD.MOV.U32 R42, RZ, RZ, R14 ;  /* 0x000000ffff2a7224 */ /* 0x000fce00078e000e */
[----:B------:R-:W-:Y:S05]  /*27ca0*/  WARPSYNC.COLLECTIVE R15, `(.L_x_787) ;  /* 0x000000000f087348 */ /* 0x000fea0003c00000 */
[----:B------:R0:W1:Y:S02]  /*27cb0*/  SHFL.IDX P6, R14, R13, R12, R11 ;  /* 0x0000000c0d0e7389 */ /* 0x00006400000c000b */
[----:B01----:R-:W-:Y:S01]  /*27cc0*/  ENDCOLLECTIVE ;  /* 0x000000000000791b */ /* 0x003fe20003800000 */
.L_x_787:
        /* <DEDUP_REMOVED lines=8> */
.L_x_788:
[----:B------:R-:W-:Y:S02]  /*27d50*/  IMAD.MOV.U32 R13, RZ, RZ, R53 ;  /* 0x000000ffff0d7224 */ /* 0x000fe400078e0035 */
[----:B------:R-:W-:Y:S01]  /*27d60*/  IMAD.MOV.U32 R12, RZ, RZ, R0 ;  /* 0x000000ffff0c7224 */ /* 0x000fe200078e0000 */
[----:B------:R-:W-:-:S07]  /*27d70*/  MOV R48, R14 ;  /* 0x0000000e00307202 */ /* 0x000fce0000000f00 */
[----:B------:R-:W-:Y:S05]  /*27d80*/  WARPSYNC.COLLECTIVE R15, `(.L_x_789) ;  /* 0x000000000f087348 */ /* 0x000fea0003c00000 */
[----:B------:R0:W1:Y:S02]  /*27d90*/  SHFL.IDX P6, R14, R13, R12, R11 ;  /* 0x0000000c0d0e7389 */ /* 0x00006400000c000b */
[----:B01----:R-:W-:Y:S01]  /*27da0*/  ENDCOLLECTIVE ;  /* 0x000000000000791b */ /* 0x003fe20003800000 */
.L_x_789:
[----:B------:R-:W-:Y:S02]  /*27db0*/  SEL R9, R49, R48, P0 ;  /* 0x0000003031097207 */ /* 0x000fe40000000000 */
[----:B------:R-:W-:Y:S01]  /*27dc0*/  MOV R13, R55 ;  /* 0x00000037000d7202 */ /* 0x000fe20000000f00 */
[----:B------:R-:W-:Y:S02]  /*27dd0*/  IMAD.MOV.U32 R12, RZ, RZ, R2 ;  /* 0x000000ffff0c7224 */ /* 0x000fe400078e0002 */
[----:B------:R-:W-:-:S07]  /*27de0*/  IMAD.MOV.U32 R53, RZ, RZ, R14 ;  /* 0x000000ffff357224 */ /* 0x000fce00078e000e */
[----:B------:R-:W-:Y:S05]  /*27df0*/  WARPSYNC.COLLECTIVE R15, `(.L_x_790) ;  /* 0x000000000f087348 */ /* 0x000fea0003c00000 */
[----:B------:R0:W1:Y:S02]  /*27e00*/  SHFL.IDX P6, R14, R13, R12, R11 ;  /* 0x0000000c0d0e7389 */ /* 0x00006400000c000b */
[----:B01----:R-:W-:Y:S01]  /*27e10*/  ENDCOLLECTIVE ;  /* 0x000000000000791b */ /* 0x003fe20003800000 */
.L_x_790:
[----:B------:R-:W-:Y:S01]  /*27e20*/  IMAD.MOV.U32 R13, RZ, RZ, R57 ;  /* 0x000000ffff0d7224 */ /* 0x000fe200078e0039 */
[----:B------:R-:W-:Y:S01]  /*27e30*/  MOV R12, R0 ;  /* 0x00000000000c7202 */ /* 0x000fe20000000f00 */
[----:B------:R-:W-:-:S07]  /*27e40*/  IMAD.MOV.U32 R50, RZ, RZ, R14 ;  /* 0x000000ffff327224 */ /* 0x000fce00078e000e */
[----:B------:R-:W-:Y:S05]  /*27e50*/  WARPSYNC.COLLECTIVE R15, `(.L_x_791) ;  /* 0x000000000f087348 */ /* 0x000fea0003c00000 */
[----:B------:R0:W1:Y:S02]  /*27e60*/  SHFL.IDX P6, R14, R13, R12, R11 ;  /* 0x0000000c0d0e7389 */ /* 0x00006400000c000b */
[----:B01----:R-:W-:Y:S01]  /*27e70*/  ENDCOLLECTIVE ;  /* 0x000000000000791b */ /* 0x003fe20003800000 */
.L_x_791:
        /* <DEDUP_REMOVED lines=8> */
.L_x_792:
[----:B------:R-:W-:Y:S02]  /*27f00*/  IMAD.MOV.U32 R13, RZ, RZ, R63 ;  /* 0x000000ffff0d7224 */ /* 0x000fe400078e003f */
[----:B------:R-:W-:Y:S01]  /*27f10*/  IMAD.MOV.U32 R12, RZ, RZ, R0 ;  /* 0x000000ffff0c7224 */ /* 0x000fe200078e0000 */
[----:B------:R-:W-:-:S07]  /*27f20*/  MOV R52, R14 ;  /* 0x0000000e00347202 */ /* 0x000fce0000000f00 */
[----:B------:R-:W-:Y:S05]  /*27f30*/  WARPSYNC.COLLECTIVE R15, `(.L_x_793) ;  /* 0x000000000f087348 */ /* 0x000fea0003c00000 */
[----:B------:R0:W1:Y:S02]  /*27f40*/  SHFL.IDX P6, R14, R13, R12, R11 ;  /* 0x0000000c0d0e7389 */ /* 0x00006400000c000b */
[----:B01----:R-:W-:Y:S01]  /*27f50*/  ENDCOLLECTIVE ;  /* 0x000000000000791b */ /* 0x003fe20003800000 */
.L_x_793:
        /* <DEDUP_REMOVED lines=8> */
.L_x_794:
[----:B------:R-:W-:Y:S01]  /*27fe0*/  IMAD.MOV.U32 R13, RZ, RZ, R67 ;  /* 0x000000ffff0d7224 */ /* 0x000fe200078e0043 */
[----:B------:R-:W-:Y:S01]  /*27ff0*/  MOV R12, R0 ;  /* 0x00000000000c7202 */ /* 0x000fe20000000f00 */
[----:B------:R-:W-:-:S07]  /*28000*/  IMAD.MOV.U32 R54, RZ, RZ, R14 ;  /* 0x000000ffff367224 */ /* 0x000fce00078e000e */
[----:B------:R-:W-:Y:S05]  /*28010*/  WARPSYNC.COLLECTIVE R15, `(.L_x_795) ;  /* 0x000000000f087348 */ /* 0x000fea0003c00000 */
[----:B------:R0:W1:Y:S02]  /*28020*/  SHFL.IDX P6, R14, R13, R12, R11 ;  /* 0x0000000c0d0e7389 */ /* 0x00006400000c000b */
[----:B01----:R-:W-:Y:S01]  /*28030*/  ENDCOLLECTIVE ;  /* 0x000000000000791b */ /* 0x003fe20003800000 */
.L_x_795:
        /* <DEDUP_REMOVED lines=8> */
.L_x_796:
[----:B------:R-:W-:Y:S02]  /*280c0*/  IMAD.MOV.U32 R13, RZ, RZ, R71 ;  /* 0x000000ffff0d7224 */ /* 0x000fe400078e0047 */
[----:B------:R-:W-:Y:S01]  /*280d0*/  IMAD.MOV.U32 R12, RZ, RZ, R0 ;  /* 0x000000ffff0c7224 */ /* 0x000fe200078e0000 */
[----:B------:R-:W-:-:S07]  /*280e0*/  MOV R56, R14 ;  /* 0x0000000e00387202 */ /* 0x000fce0000000f00 */
[----:B------:R-:W-:Y:S05]  /*280f0*/  WARPSYNC.COLLECTIVE R15, `(.L_x_797) ;  /* 0x000000000f087348 */ /* 0x000fea0003c00000 */
[----:B------:R0:W1:Y:S02]  /*28100*/  SHFL.IDX P6, R14, R13, R12, R11 ;  /* 0x0000000c0d0e7389 */ /* 0x00006400000c000b */
[----:B01----:R-:W-:Y:S01]  /*28110*/  ENDCOLLECTIVE ;  /* 0x000000000000791b */ /* 0x003fe20003800000 */
.L_x_797:
[----:B------:R-:W-:Y:S02]  /*28120*/  SEL R39, R56, R67, P0 ;  /* 0x0000004338277207 */ /* 0x000fe40000000000 */
[----:B------:R-:W-:Y:S01]  /*28130*/  MOV R13, R73 ;  /* 0x00000049000d7202 */ /* 0x000fe20000000f00 */
[----:B------:R-:W-:Y:S02]  /*28140*/  IMAD.MOV.U32 R12, RZ, RZ, R2 ;  /* 0x000000ffff0c7224 */ /* 0x000fe400078e0002 */
[----:B------:R-:W-:-:S07]  /*28150*/  IMAD.MOV.U32 R71, RZ, RZ, R14 ;  /* 0x000000ffff477224 */ /* 0x000fce00078e000e */
[----:B------:R-:W-:Y:S05]  /*28160*/  WARPSYNC.COLLECTIVE R15, `(.L_x_798) ;  /* 0x000000000f087348 */ /* 0x000fea0003c00000 */
[----:B------:R0:W1:Y:S02]  /*28170*/  SHFL.IDX P6, R14, R13, R12, R11 ;  /* 0x0000000c0d0e7389 */ /* 0x00006400000c000b */
[----:B01----:R-:W-:Y:S01]  /*28180*/  ENDCOLLECTIVE ;  /* 0x000000000000791b */ /* 0x003fe20003800000 */
.L_x_798:
[----:B------:R-:W-:Y:S01]  /*28190*/  IMAD.MOV.U32 R13, RZ, RZ, R75 ;  /* 0x000000ffff0d7224 */ /* 0x000fe200078e004b */
[----:B------:R-:W-:Y:S01]  /*281a0*/  MOV R12, R0 ;  /* 0x00000000000c7202 */ /* 0x000fe20000000f00 */
[----:B------:R-:W-:-:S07]  /*281b0*/  IMAD.MOV.U32 R58, RZ, RZ, R14 ;  /* 0x000000ffff3a7224 */ /* 0x000fce00078e000e */
[----:B------:R-:W-:Y:S05]  /*281c0*/  WARPSYNC.COLLECTIVE R15, `(.L_x_799) ;  /* 0x000000000f087348 */ /* 0x000fea0003c00000 */
[----:B------:R0:W1:Y:S02]  /*281d0*/  SHFL.IDX P6, R14, R13, R12, R11 ;  /* 0x0000000c0d0e7389 */ /* 0x00006400000c000b */
[----:B01----:R-:W-:Y:S01]  /*281e0*/  ENDCOLLECTIVE ;  /* 0x000000000000791b */ /* 0x003fe20003800000 */
.L_x_799:
[----:B------:R-:W-:Y:S02]  /*281f0*/  IMAD.MOV.U32 R13, RZ, RZ, R77 ;  /* 0x000000ffff0d7224 */ /* 0x000fe400078e004d */
[----:B------:R-:W-:Y:S02]  /*28200*/  IMAD.MOV.U32 R12, RZ, RZ, R2 ;  /* 0x000000ffff0c7224 */ /* 0x000fe400078e0002 */
[----:B------:R-:W-:-:S07]  /*28210*/  IMAD.MOV.U32 R75, RZ, RZ, R14 ;  /* 0x000000ffff4b7224 */ /* 0x000fce00078e000e */
[----:B------:R-:W-:Y:S05]  /*28220*/  WARPSYNC.COLLECTIVE R15, `(.L_x_800) ;  /* 0x000000000f087348 */ /* 0x000fea0003c00000 */
[----:B------:R0:W1:Y:S02]  /*28230*/  SHFL.IDX P6, R14, R13, R12, R11 ;  /* 0x0000000c0d0e7389 */ /* 0x00006400000c000b */
[----:B01----:R-:W-:Y:S01]  /*28240*/  ENDCOLLECTIVE ;  /* 0x000000000000791b */ /* 0x003fe20003800000 */
.L_x_800:
[----:B------:R-:W-:Y:S02]  /*28250*/  SEL R12, R37, R20, P0 ;  /* 0x00000014250c7207 */ /* 0x000fe40000000000 */
[----:B------:R-:W-:Y:S02]  /*28260*/  SEL R11, R48, R49, P0 ;  /* 0x00000031300b7207 */ /* 0x000fe40000000000 */
[----:B------:R-:W-:Y:S02]  /*28270*/  SEL R13, R71, R58, P0 ;  /* 0x0000003a470d7207 */ /* 0x000fe40000000000 */
[----:B------:R-:W-:Y:S02]  /*28280*/  SEL R15, R58, R71, P0 ;  /* 0x000000473a0f7207 */ /* 0x000fe40000000000 */
[----:B------:R-:W-:Y:S02]  /*28290*/  MOV R62, R14 ;  /* 0x0000000e003e7202 */ /* 0x000fe40000000f00 */
[----:B------:R-:W-:Y:S01]  /*282a0*/  SEL R14, R20, R37, P0 ;  /* 0x00000025140e7207 */ /* 0x000fe20000000000 */
[----:B------:R-:W-:Y:S01]  /*282b0*/  IMAD.MOV.U32 R20, RZ, RZ, RZ ;  /* 0x000000ffff147224 */ /* 0x000fe200078e00ff */
[----:B------:R-:W-:Y:S01]  /*282c0*/  SEL R37, R67, R56, P0 ;  /* 0x0000003843257207 */ /* 0x000fe20000000000 */
[----:B------:R-:W-:Y:S06]  /*282d0*/  BRA `(.L_x_801) ;  /* 0xffffff6800e07947 */ /* 0x000fec000383ffff */
.L_x_622:
[----:B------:R-:W0:Y:S01]  /*282e0*/  S2R R6, SR_TID.X ;  /* 0x0000000000067919 */ /* 0x000e220000002100 */
[----:B------:R-:W-:Y:S01]  /*282f0*/  BSSY B1, `(.L_x_802) ;  /* 0x000000a000017945 */ /* 0x000fe20003800000 */
[----:B------:R-:W-:Y:S01]  /*28300*/  IMAD.MOV.U32 R12, RZ, RZ, RZ ;  /* 0x000000ffff0c7224 */ /* 0x000fe200078e00ff */
[----:B------:R-:W-:Y:S01]  /*28310*/  MOV R11, 0x1f ;  /* 0x0000001f000b7802 */ /* 0x000fe20000000f00 */
[----:B------:R-:W-:Y:S01]  /*28320*/  IMAD.MOV.U32 R15, RZ, RZ, -0x1 ;  /* 0xffffffffff0f7424 */ /* 0x000fe200078e00ff */
[----:B0-----:R-:W-:-:S04]  /*28330*/  SHF.R.U32.HI R6, RZ, 0x5, R6 ;  /* 0x00000005ff067819 */ /* 0x001fc80000011606 */
[----:B------:R-:W-:-:S05]  /*28340*/  LOP3.LUT R6, R6, 0x3, RZ, 0xc0, !PT ;  /* 0x0000000306067812 */ /* 0x000fca00078ec0ff */
[----:B------:R-:W-:-:S07]  /*28350*/  IMAD.MOV.U32 R13, RZ, RZ, R6 ;  /* 0x000000ffff0d7224 */ /* 0x000fce00078e0006 */
[----:B------:R-:W-:Y:S05]  /*28360*/  WARPSYNC.COLLECTIVE R15, `(.L_x_803) ;  /* 0x000000000f087348 */ /* 0x000fea0003c00000 */
[----:B------:R0:W1:Y:S02]  /*28370*/  SHFL.IDX P6, R14, R13, R12, R11 ;  /* 0x0000000c0d0e7389 */ /* 0x00006400000c000b */
[----:B01----:R-:W-:Y:S01]  /*28380*/  ENDCOLLECTIVE ;  /* 0x000000000000791b */ /* 0x003fe20003800000 */
.L_x_803:
[----:B------:R-:W-:Y:S05]  /*28390*/  BSYNC B1 ;  /* 0x0000000000017941 */ /* 0x000fea0003800000 */
.L_x_802:
[----:B------:R-:W-:Y:S05]  /*283a0*/  BRA `(.L_x_804) ;  /* 0xffffff9400747947 */ /* 0x000fea000383ffff */
.L_x_624:
[----:B------:R-:W-:Y:S01]  /*283b0*/  BSSY B1, `(.L_x_805) ;  /* 0x0000006000017945 */ /* 0x000fe20003800000 */
[----:B------:R-:W-:-:S07]  /*283c0*/  IMAD.MOV.U32 R15, RZ, RZ, -0x1 ;  /* 0xffffffffff0f7424 */ /* 0x000fce00078e00ff */
[----:B0-----:R-:W-:Y:S05]  /*283d0*/  WARPSYNC.COLLECTIVE R15, `(.L_x_806) ;  /* 0x000000000f0c7348 */ /* 0x001fea0003c00000 */
[----:B------:R-:W-:Y:S02]  /*283e0*/  ELECT P6, UR62, PT ;  /* 0x00000000003e782f */ /* 0x000fe400038c0000 */
[----:B------:R-:W-:Y:S01]  /*283f0*/  MOV R14, UR62 ;  /* 0x0000003e000e7c02 */ /* 0x000fe20008000f00 */
[----:B0-----:R-:W-:Y:S10]  /*28400*/  ENDCOLLECTIVE ;  /* 0x000000000000791b */ /* 0x001ff40003800000 */
.L_x_806:
[----:B------:R-:W-:Y:S05]  /*28410*/  BSYNC B1 ;  /* 0x0000000000017941 */ /* 0x000fea0003800000 */
.L_x_805:
[----:B------:R-:W-:Y:S05]  /*28420*/  BRA `(.L_x_623) ;  /* 0xffffff94006c7947 */ /* 0x000fea000383ffff */
.L_x_626:
[----:B0-----:R0:W1:Y:S02]  /*28430*/  SYNCS.PHASECHK.TRANS64.TRYWAIT P0, [R11+URZ+0x29820], R5 ;  /* 0x029820050b0075a7 */ /* 0x001064000800017f */
[----:B-1----:R-:W-:Y:S05]  /*28440*/  @!P0 NANOSLEEP.SYNCS 0x989680 ;  /* 0x009896800000895d */ /* 0x002fea0003900000 */
[----:B------:R-:W1:Y:S02]  /*28450*/  @!P0 SYNCS.PHASECHK.TRANS64 P0, [R11+URZ+0x29820], R5 ;  /* 0x029820050b0085a7 */ /* 0x000e64000800007f */
[----:B-1----:R-:W-:Y:S05]  /*28460*/  @!P0 BRA `(.L_x_626) ;  /* 0xfffffffc00f08947 */ /* 0x002fea000383ffff */
[----:B------:R-:W-:Y:S05]  /*28470*/  BRA `(.L_x_807) ;  /* 0xffffff9400887947 */ /* 0x000fea000383ffff */
.L_x_630:
[----:B-1----:R1:W2:Y:S02]  /*28480*/  SYNCS.PHASECHK.TRANS64.TRYWAIT P0, [R8+URZ+0x298a0], R12 ;  /* 0x0298a00c080075a7 */ /* 0x0022a4000800017f */
[----:B--2---:R-:W-:Y:S05]  /*28490*/  @!P0 NANOSLEEP.SYNCS 0x989680 ;  /* 0x009896800000895d */ /* 0x004fea0003900000 */
[----:B------:R-:W2:Y:S02]  /*284a0*/  @!P0 SYNCS.PHASECHK.TRANS64 P0, [R8+URZ+0x298a0], R12 ;  /* 0x0298a00c080085a7 */ /* 0x000ea4000800007f */
[----:B--2---:R-:W-:Y:S05]  /*284b0*/  @!P0 BRA `(.L_x_630) ;  /* 0xfffffffc00f08947 */ /* 0x004fea000383ffff */
[----:B------:R-:W-:Y:S05]  /*284c0*/  BRA `(.L_x_808) ;  /* 0xffffff9400a87947 */ /* 0x000fea000383ffff */
.L_x_637:
[----:B0-----:R0:W2:Y:S02]  /*284d0*/  SYNCS.PHASECHK.TRANS64.TRYWAIT P0, [R8+URZ+0x298c0], R12 ;  /* 0x0298c00c080075a7 */ /* 0x0010a4000800017f */
[----:B--2---:R-:W-:Y:S05]  /*284e0*/  @!P0 NANOSLEEP.SYNCS 0x989680 ;  /* 0x009896800000895d */ /* 0x004fea0003900000 */
[----:B------:R-:W2:Y:S02]  /*284f0*/  @!P0 SYNCS.PHASECHK.TRANS64 P0, [R8+URZ+0x298c0], R12 ;  /* 0x0298c00c080085a7 */ /* 0x000ea4000800007f */
[----:B--2---:R-:W-:Y:S05]  /*28500*/  @!P0 BRA `(.L_x_637) ;  /* 0xfffffffc00f08947 */ /* 0x004fea000383ffff */
[----:B------:R-:W-:Y:S05]  /*28510*/  BRA `(.L_x_809) ;  /* 0xffffff9800a07947 */ /* 0x000fea000383ffff */
.L_x_644:
[----:B0-----:R0:W1:Y:S02]  /*28520*/  SYNCS.PHASECHK.TRANS64.TRYWAIT P1, [R7+URZ+0x298a0], R6 ;  /* 0x0298a006070075a7 */ /* 0x001064000802017f */
[----:B-1----:R-:W-:Y:S05]  /*28530*/  @!P1 NANOSLEEP.SYNCS 0x989680 ;  /* 0x009896800000995d */ /* 0x002fea0003900000 */
[----:B------:R-:W1:Y:S02]  /*28540*/  @!P1 SYNCS.PHASECHK.TRANS64 P1, [R7+URZ+0x298a0], R6 ;  /* 0x0298a006070095a7 */ /* 0x000e64000802007f */
[----:B-1----:R-:W-:Y:S05]  /*28550*/  @!P1 BRA `(.L_x_644) ;  /* 0xfffffffc00f09947 */ /* 0x002fea000383ffff */
[----:B------:R-:W-:Y:S05]  /*28560*/  BRA `(.L_x_810) ;  /* 0xffffff9c00887947 */ /* 0x000fea000383ffff */
.L_x_651:
[----:B-1----:R1:W2:Y:S02]  /*28570*/  SYNCS.PHASECHK.TRANS64.TRYWAIT P1, [R7+URZ+0x298c0], R6 ;  /* 0x0298c006070075a7 */ /* 0x0022a4000802017f */
[----:B--2---:R-:W-:Y:S05]  /*28580*/  @!P1 NANOSLEEP.SYNCS 0x989680 ;  /* 0x009896800000995d */ /* 0x004fea0003900000 */
[----:B------:R-:W2:Y:S02]  /*28590*/  @!P1 SYNCS.PHASECHK.TRANS64 P1, [R7+URZ+0x298c0], R6 ;  /* 0x0298c006070095a7 */ /* 0x000ea4000802007f */
[----:B--2---:R-:W-:Y:S05]  /*285a0*/  @!P1 BRA `(.L_x_651) ;  /* 0xfffffffc00f09947 */ /* 0x004fea000383ffff */
[----:B------:R-:W-:Y:S05]  /*285b0*/  BRA `(.L_x_811) ;  /* 0xffffffa000787947 */ /* 0x000fea000383ffff */
.L_x_666:
[----:B------:R-:W1:Y:S01]  /*285c0*/  S2R R5, SR_TID.X ;  /* 0x0000000000057919 */ /* 0x000e620000002100 */
[----:B------:R-:W-:Y:S01]  /*285d0*/  BSSY B0, `(.L_x_812) ;  /* 0x000000a000007945 */ /* 0x000fe20003800000 */
[----:B------:R-:W-:Y:S01]  /*285e0*/  MOV R12, RZ ;  /* 0x000000ff000c7202 */ /* 0x000fe20000000f00 */
        /* <DEDUP_REMOVED lines=8> */
.L_x_813:
[----:B------:R-:W-:Y:S05]  /*28670*/  BSYNC B0 ;  /* 0x0000000000007941 */ /* 0x000fea0003800000 */
.L_x_812:
[----:B------:R-:W-:Y:S05]  /*28680*/  BRA `(.L_x_814) ;  /* 0xffffffb0000c7947 */ /* 0x000fea000383ffff */
.L_x_668:
[----:B------:R-:W-:Y:S01]  /*28690*/  BSSY B0, `(.L_x_815) ;  /* 0x0000006000007945 */ /* 0x000fe20003800000 */
[----:B------:R-:W-:-:S07]  /*286a0*/  IMAD.MOV.U32 R15, RZ, RZ, -0x1 ;  /* 0xffffffffff0f7424 */ /* 0x000fce00078e00ff */
[----:B01----:R-:W-:Y:S05]  /*286b0*/  WARPSYNC.COLLECTIVE R15, `(.L_x_816) ;  /* 0x000000000f0c7348 */ /* 0x003fea0003c00000 */
[----:B------:R-:W-:Y:S02]  /*286c0*/  ELECT P6, UR62, PT ;  /* 0x00000000003e782f */ /* 0x000fe400038c0000 */
[----:B------:R-:W-:Y:S01]  /*286d0*/  MOV R14, UR62 ;  /* 0x0000003e000e7c02 */ /* 0x000fe20008000f00 */
[----:B01----:R-:W-:Y:S10]  /*286e0*/  ENDCOLLECTIVE ;  /* 0x000000000000791b */ /* 0x003ff40003800000 */
.L_x_816:
[----:B------:R-:W-:Y:S05]  /*286f0*/  BSYNC B0 ;  /* 0x0000000000007941 */ /* 0x000fea0003800000 */
.L_x_815:
[----:B------:R-:W-:Y:S05]  /*28700*/  BRA `(.L_x_817) ;  /* 0xffffffb000047947 */ /* 0x000fea000383ffff */
.L_x_671:
[----:B-1----:R1:W2:Y:S02]  /*28710*/  SYNCS.PHASECHK.TRANS64.TRYWAIT P2, [R6+URZ+0x29880], R7 ;  /* 0x02988007060075a7 */ /* 0x0022a4000804017f */
[----:B--2---:R-:W-:Y:S05]  /*28720*/  @!P2 NANOSLEEP.SYNCS 0x989680 ;  /* 0x009896800000a95d */ /* 0x004fea0003900000 */
[----:B------:R-:W2:Y:S02]  /*28730*/  @!P2 SYNCS.PHASECHK.TRANS64 P2, [R6+URZ+0x29880], R7 ;  /* 0x029880070600a5a7 */ /* 0x000ea4000804007f */
[----:B--2---:R-:W-:Y:S05]  /*28740*/  @!P2 BRA `(.L_x_671) ;  /* 0xfffffffc00f0a947 */ /* 0x004fea000383ffff */
[----:B------:R-:W-:Y:S05]  /*28750*/  BRA `(.L_x_818) ;  /* 0xffffffb000807947 */ /* 0x000fea000383ffff */
.L_x_673:
[----:B--2---:R2:W3:Y:S02]  /*28760*/  SYNCS.PHASECHK.TRANS64.TRYWAIT P2, [R6+URZ+0x29840], R7 ;  /* 0x02984007060075a7 */ /* 0x0044e4000804017f */
[----:B---3--:R-:W-:Y:S05]  /*28770*/  @!P2 NANOSLEEP.SYNCS 0x989680 ;  /* 0x009896800000a95d */ /* 0x008fea0003900000 */
[----:B------:R-:W3:Y:S02]  /*28780*/  @!P2 SYNCS.PHASECHK.TRANS64 P2, [R6+URZ+0x29840], R7 ;  /* 0x029840070600a5a7 */ /* 0x000ee4000804007f */
[----:B---3--:R-:W-:Y:S05]  /*28790*/  @!P2 BRA `(.L_x_673) ;  /* 0xfffffffc00f0a947 */ /* 0x008fea000383ffff */
[----:B------:R-:W-:Y:S05]  /*287a0*/  BRA `(.L_x_819) ;  /* 0xffffffb000e47947 */ /* 0x000fea000383ffff */
.L_x_676:
[----:B-1----:R-:W1:Y:S01]  /*287b0*/  S2R R5, SR_CgaCtaId ;  /* 0x0000000000057919 */ /* 0x002e620000008800 */
[----:B------:R-:W-:-:S04]  /*287c0*/  MOV R4, 0x400 ;  /* 0x0000040000047802 */ /* 0x000fc80000000f00 */
[----:B-1----:R-:W-:-:S04]  /*287d0*/  LEA R4, R5, R4, 0x18 ;  /* 0x0000000405047211 */ /* 0x002fc800078ec0ff */
[----:B------:R1:W2:Y:S03]  /*287e0*/  SYNCS.PHASECHK.TRANS64.TRYWAIT P0, [R4+URZ+0x29820], R3 ;  /* 0x02982003040075a7 */ /* 0x0002a6000800017f */
[----:B--2---:R-:W-:Y:S05]  /*287f0*/  @!P0 NANOSLEEP.SYNCS 0x989680 ;  /* 0x009896800000895d */ /* 0x004fea0003900000 */
[----:B------:R-:W2:Y:S02]  /*28800*/  @!P0 SYNCS.PHASECHK.TRANS64 P0, [R4+URZ+0x29820], R3 ;  /* 0x02982003040085a7 */ /* 0x000ea4000800007f */
[----:B--2---:R-:W-:Y:S05]  /*28810*/  @!P0 BRA `(.L_x_676) ;  /* 0xfffffffc00e48947 */ /* 0x004fea000383ffff */
[----:B------:R-:W-:Y:S05]  /*28820*/  BRA `(.L_x_820) ;  /* 0xffffffb8002c7947 */ /* 0x000fea000383ffff */
.L_x_682:
[----:B--2---:R2:W3:Y:S02]  /*28830*/  SYNCS.PHASECHK.TRANS64.TRYWAIT P0, [R4+URZ+0x29880], R3 ;  /* 0x02988003040075a7 */ /* 0x0044e4000800017f */
[----:B---3--:R-:W-:Y:S05]  /*28840*/  @!P0 NANOSLEEP.SYNCS 0x989680 ;  /* 0x009896800000895d */ /* 0x008fea0003900000 */
[----:B------:R-:W3:Y:S02]  /*28850*/  @!P0 SYNCS.PHASECHK.TRANS64 P0, [R4+URZ+0x29880], R3 ;  /* 0x02988003040085a7 */ /* 0x000ee4000800007f */
[----:B---3--:R-:W-:Y:S05]  /*28860*/  @!P0 BRA `(.L_x_682) ;  /* 0xfffffffc00f08947 */ /* 0x008fea000383ffff */
[----:B------:R-:W-:Y:S05]  /*28870*/  BRA `(.L_x_821) ;  /* 0xffffffb800e87947 */ /* 0x000fea000383ffff */
.L_x_687:
[----:B-1----:R1:W3:Y:S02]  /*28880*/  SYNCS.PHASECHK.TRANS64.TRYWAIT P0, [R4+URZ+0x29840], R3 ;  /* 0x02984003040075a7 */ /* 0x0022e4000800017f */
[----:B---3--:R-:W-:Y:S05]  /*28890*/  @!P0 NANOSLEEP.SYNCS 0x989680 ;  /* 0x009896800000895d */ /* 0x008fea0003900000 */
[----:B------:R-:W3:Y:S02]  /*288a0*/  @!P0 SYNCS.PHASECHK.TRANS64 P0, [R4+URZ+0x29840], R3 ;  /* 0x02984003040085a7 */ /* 0x000ee4000800007f */
[----:B---3--:R-:W-:Y:S05]  /*288b0*/  @!P0 BRA `(.L_x_687) ;  /* 0xfffffffc00f08947 */ /* 0x008fea000383ffff */
[----:B------:R-:W-:Y:S05]  /*288c0*/  BRA `(.L_x_822) ;  /* 0xffffffbc00747947 */ /* 0x000fea000383ffff */
.L_x_695:
[----:B--2---:R-:W2:Y:S02]  /*288d0*/  LDL R4, [R1+0x4] ;  /* 0x0000040001047983 */ /* 0x004ea40000100800 */
[----:B--2---:R2:W3:Y:S02]  /*288e0*/  SYNCS.PHASECHK.TRANS64.TRYWAIT P2, [R4+URZ+0x29870], R3 ;  /* 0x02987003040075a7 */ /* 0x0044e4000804017f */
[----:B---3--:R-:W-:Y:S05]  /*288f0*/  @!P2 NANOSLEEP.SYNCS 0x989680 ;  /* 0x009896800000a95d */ /* 0x008fea0003900000 */
[----:B------:R-:W3:Y:S02]  /*28900*/  @!P2 SYNCS.PHASECHK.TRANS64 P2, [R4+URZ+0x29870], R3 ;  /* 0x029870030400a5a7 */ /* 0x000ee4000804007f */
[----:B---3--:R-:W-:Y:S05]  /*28910*/  @!P2 BRA `(.L_x_695) ;  /* 0xfffffffc00eca947 */ /* 0x008fea000383ffff */
[----:B------:R-:W-:Y:S05]  /*28920*/  BRA `(.L_x_823) ;  /* 0xffffffc000a87947 */ /* 0x000fea000383ffff */
.L_x_697:
[----:B--2---:R-:W2:Y:S02]  /*28930*/  LDL R4, [R1+0x4] ;  /* 0x0000040001047983 */ /* 0x004ea40000100800 */
[----:B--2---:R2:W3:Y:S02]  /*28940*/  SYNCS.PHASECHK.TRANS64.TRYWAIT P2, [R4+URZ+0x29860], R3 ;  /* 0x02986003040075a7 */ /* 0x0044e4000804017f */
[----:B---3--:R-:W-:Y:S05]  /*28950*/  @!P2 NANOSLEEP.SYNCS 0x989680 ;  /* 0x009896800000a95d */ /* 0x008fea0003900000 */
[----:B------:R-:W3:Y:S02]  /*28960*/  @!P2 SYNCS.PHASECHK.TRANS64 P2, [R4+URZ+0x29860], R3 ;  /* 0x029860030400a5a7 */ /* 0x000ee4000804007f */
[----:B---3--:R-:W-:Y:S05]  /*28970*/  @!P2 BRA `(.L_x_697) ;  /* 0xfffffffc00eca947 */ /* 0x008fea000383ffff */
[----:B------:R-:W-:Y:S05]  /*28980*/  BRA `(.L_x_824) ;  /* 0xffffffc000b07947 */ /* 0x000fea000383ffff */
.L_x_704:
[----:B-1----:R1:W2:Y:S02]  /*28990*/  SYNCS.PHASECHK.TRANS64.TRYWAIT P0, [R20+URZ+0x29870], R3 ;  /* 0x02987003140075a7 */ /* 0x0022a4000800017f */
[----:B--2---:R-:W-:Y:S05]  /*289a0*/  @!P0 NANOSLEEP.SYNCS 0x989680 ;  /* 0x009896800000895d */ /* 0x004fea0003900000 */
[----:B------:R-:W2:Y:S02]  /*289b0*/  @!P0 SYNCS.PHASECHK.TRANS64 P0, [R20+URZ+0x29870], R3 ;  /* 0x02987003140085a7 */ /* 0x000ea4000800007f */
[----:B--2---:R-:W-:Y:S05]  /*289c0*/  @!P0 BRA `(.L_x_704) ;  /* 0xfffffffc00f08947 */ /* 0x004fea000383ffff */
[----:B------:R-:W-:Y:S05]  /*289d0*/  BRA `(.L_x_825) ;  /* 0xffffffc800987947 */ /* 0x000fea000383ffff */
.L_x_706:
[----:B-1----:R1:W2:Y:S02]  /*289e0*/  SYNCS.PHASECHK.TRANS64.TRYWAIT P0, [R20+URZ+0x29860], R3 ;  /* 0x02986003140075a7 */ /* 0x0022a4000800017f */
[----:B--2---:R-:W-:Y:S05]  /*289f0*/  @!P0 NANOSLEEP.SYNCS 0x989680 ;  /* 0x009896800000895d */ /* 0x004fea0003900000 */
[----:B------:R-:W2:Y:S02]  /*28a00*/  @!P0 SYNCS.PHASECHK.TRANS64 P0, [R20+URZ+0x29860], R3 ;  /* 0x02986003140085a7 */ /* 0x000ea4000800007f */
[----:B--2---:R-:W-:Y:S05]  /*28a10*/  @!P0 BRA `(.L_x_706) ;  /* 0xfffffffc00f08947 */ /* 0x004fea000383ffff */
[----:B------:R-:W-:Y:S05]  /*28a20*/  BRA `(.L_x_826) ;  /* 0xffffffc800a07947 */ /* 0x000fea000383ffff */
.L_x_710:
[----:B------:R-:W2:Y:S01]  /*28a30*/  LDL R3, [R1] ;  /* 0x0000000001037983 */ /* 0x000ea20000100800 */
[----:B------:R-:W-:Y:S01]  /*28a40*/  BSSY B0, `(.L_x_827) ;  /* 0x0000008000007945 */ /* 0x000fe20003800000 */
[----:B------:R-:W-:Y:S02]  /*28a50*/  IMAD.MOV.U32 R12, RZ, RZ, RZ ;  /* 0x000000ffff0c7224 */ /* 0x000fe400078e00ff */
[----:B------:R-:W-:Y:S02]  /*28a60*/  IMAD.MOV.U32 R11, RZ, RZ, 0x1f ;  /* 0x0000001fff0b7424 */ /* 0x000fe400078e00ff */
[----:B------:R-:W-:Y:S01]  /*28a70*/  IMAD.MOV.U32 R15, RZ, RZ, -0x1 ;  /* 0xffffffffff0f7424 */ /* 0x000fe200078e00ff */
[----:B--2---:R-:W-:-:S07]  /*28a80*/  MOV R13, R3 ;  /* 0x00000003000d7202 */ /* 0x004fce0000000f00 */
[----:B------:R-:W-:Y:S05]  /*28a90*/  WARPSYNC.COLLECTIVE R15, `(.L_x_828) ;  /* 0x000000000f087348 */ /* 0x000fea0003c00000 */
[----:B------:R0:W1:Y:S02]  /*28aa0*/  SHFL.IDX P6, R14, R13, R12, R11 ;  /* 0x0000000c0d0e7389 */ /* 0x00006400000c000b */
[----:B01----:R-:W-:Y:S01]  /*28ab0*/  ENDCOLLECTIVE ;  /* 0x000000000000791b */ /* 0x003fe20003800000 */
.L_x_828:
[----:B------:R-:W-:Y:S05]  /*28ac0*/  BSYNC B0 ;  /* 0x0000000000007941 */ /* 0x000fea0003800000 */
.L_x_827:
[----:B------:R0:W5:Y:S01]  /*28ad0*/  LDL R2, [R1+0xc] ;  /* 0x00000c0001027983 */ /* 0x0001620000100800 */
[----:B------:R-:W-:Y:S01]  /*28ae0*/  IMAD.MOV.U32 R13, RZ, RZ, R3 ;  /* 0x000000ffff0d7224 */ /* 0x000fe200078e0003 */
[----:B------:R-:W-:Y:S01]  /*28af0*/  MOV R15, 0xffffffff ;  /* 0xffffffff000f7802 */ /* 0x000fe20000000f00 */
[----:B------:R-:W-:Y:S01]  /*28b00*/  IMAD.MOV.U32 R12, RZ, RZ, 0x1 ;  /* 0x00000001ff0c7424 */ /* 0x000fe200078e00ff */
[----:B------:R-:W-:Y:S01]  /*28b10*/  MOV R0, R14 ;  /* 0x0000000e00007202 */ /* 0x000fe20000000f00 */
[----:B------:R-:W-:-:S07]  /*28b20*/  IMAD.MOV.U32 R11, RZ, RZ, 0x1f ;  /* 0x0000001fff0b7424 */ /* 0x000fce00078e00ff */
[----:B0----5:R-:W-:Y:S05]  /*28b30*/  WARPSYNC.COLLECTIVE R15, `(.L_x_829) ;  /* 0x000000000f087348 */ /* 0x021fea0003c00000 */
[----:B------:R1:W2:Y:S02]  /*28b40*/  SHFL.IDX P6, R14, R13, R12, R11 ;  /* 0x0000000c0d0e7389 */ /* 0x0002a400000c000b */
[----:B012--5:R-:W-:Y:S01]  /*28b50*/  ENDCOLLECTIVE ;  /* 0x000000000000791b */ /* 0x027fe20003800000 */
.L_x_829:
[----:B------:R-:W-:Y:S01]  /*28b60*/  ULDC UR4, c[0x0][0xc14] ;  /* 0x0003050000047ab9 */ /* 0x000fe20000000800 */
[----:B------:R-:W-:Y:S02]  /*28b70*/  IMAD.IADD R5, R2, 0x1, R7 ;  /* 0x0000000102057824 */ /* 0x000fe400078e0207 */
[----:B------:R-:W-:Y:S02]  /*28b80*/  IMAD.MOV.U32 R11, RZ, RZ, RZ ;  /* 0x000000ffff0b7224 */ /* 0x000fe400078e00ff */
[----:B------:R-:W-:Y:S01]  /*28b90*/  IMAD.MOV.U32 R4, RZ, RZ, R14 ;  /* 0x000000ffff047224 */ /* 0x000fe200078e000e */
[----:B------:R-:W-:-:S13]  /*28ba0*/  ISETP.GE.OR P1, PT, R5, UR4, !P0 ;  /* 0x0000000405007c0c */ /* 0x000fda000c726670 */
[----:B------:R-:W0:Y:S02]  /*28bb0*/  @!P1 LDC.64 R2, c[0x0][0xc58] ;  /* 0x00031600ff029b82 */ /* 0x000e240000000a00 */
[----:B0-----:R-:W-:-:S06]  /*28bc0*/  @!P1 IMAD.WIDE R2, R5, 0x4, R2 ;  /* 0x0000000405029825 */ /* 0x001fcc00078e0202 */
[----:B------:R0:W2:Y:S01]  /*28bd0*/  @!P1 LDG.E R2, desc[UR54][R2.64] ;  /* 0x0000003602029981 */ /* 0x0000a2000c1e1900 */
[C---:B------:R-:W-:Y:S02]  /*28be0*/  ISETP.GE.U32.AND P2, PT, R7.reuse, 0x2, PT ;  /* 0x000000020700780c */ /* 0x040fe40003f46070 */
[C---:B------:R-:W-:Y:S02]  /*28bf0*/  ISETP.GE.U32.AND P3, PT, R7.reuse, 0x4, PT ;  /* 0x000000040700780c */ /* 0x040fe40003f66070 */
[C---:B------:R-:W-:Y:S02]  /*28c00*/  ISETP.GE.U32.AND P4, PT, R7.reuse, 0x8, PT ;  /* 0x000000080700780c */ /* 0x040fe40003f86070 */
[C---:B------:R-:W-:Y:S01]  /*28c10*/  ISETP.GE.U32.AND P5, PT, R7.reuse, 0x10, PT ;  /* 0x000000100700780c */ /* 0x040fe20003fa6070 */
[----:B0-----:R-:W-:Y:S01]  /*28c20*/  IMAD.MOV.U32 R3, RZ, RZ, RZ ;  /* 0x000000ffff037224 */ /* 0x001fe200078e00ff */
[----:B--2---:R-:W-:Y:S02]  /*28c30*/  @!P1 MOV R3, R2 ;  /* 0x0000000200039202 */ /* 0x004fe40000000f00 */
[----:B------:R-:W-:-:S03]  /*28c40*/  ISETP.NE.AND P1, PT, R7, RZ, PT ;  /* 0x000000ff0700720c */ /* 0x000fc60003f25270 */
[----:B------:R-:W-:-:S10]  /*28c50*/  IMAD.MOV.U32 R13, RZ, RZ, R3 ;  /* 0x000000ffff0d7224 */ /* 0x000fd400078e0003 */
[----:B------:R-:W-:Y:S05]  /*28c60*/  WARPSYNC.COLLECTIVE R15, `(.L_x_830) ;  /* 0x000000000f087348 */ /* 0x000fea0003c00000 */
[----:B------:R0:W1:Y:S02]  /*28c70*/  SHFL.UP P6, R14, R13, R12, R11 ;  /* 0x0400000c0d0e7389 */ /* 0x00006400000c000b */
[----:B01----:R-:W-:Y:S01]  /*28c80*/  ENDCOLLECTIVE ;  /* 0x000000000000791b */ /* 0x003fe20003800000 */
.L_x_830:
[----:B------:R-:W-:Y:S01]  /*28c90*/  IMAD.MOV.U32 R12, RZ, RZ, 0x2 ;  /* 0x00000002ff0c7424 */ /* 0x000fe200078e00ff */
[----:B------:R-:W-:-:S05]  /*28ca0*/  SEL R14, R14, RZ, P1 ;  /* 0x000000ff0e0e7207 */ /* 0x000fca0000800000 */
[----:B------:R-:W-:-:S05]  /*28cb0*/  IMAD.IADD R2, R3, 0x1, R14 ;  /* 0x0000000103027824 */ /* 0x000fca00078e020e */
[----:B------:R-:W-:-:S07]  /*28cc0*/  MOV R13, R2 ;  /* 0x00000002000d7202 */ /* 0x000fce0000000f00 */
[----:B------:R-:W-:Y:S05]  /*28cd0*/  WARPSYNC.COLLECTIVE R15, `(.L_x_831) ;  /* 0x000000000f087348 */ /* 0x000fea0003c00000 */
[----:B------:R0:W1:Y:S02]  /*28ce0*/  SHFL.UP P6, R14, R13, R12, R11 ;  /* 0x0400000c0d0e7389 */ /* 0x00006400000c000b */
[----:B01----:R-:W-:Y:S01]  /*28cf0*/  ENDCOLLECTIVE ;  /* 0x000000000000791b */ /* 0x003fe20003800000 */
.L_x_831:
[----:B------:R-:W-:Y:S02]  /*28d00*/  MOV R12, 0x4 ;  /* 0x00000004000c7802 */ /* 0x000fe40000000f00 */
[----:B------:R-:W-:-:S05]  /*28d10*/  SEL R5, R14, RZ, P2 ;  /* 0x000000ff0e057207 */ /* 0x000fca0001000000 */
[----:B------:R-:W-:-:S04]  /*28d20*/  IMAD.IADD R2, R2, 0x1, R5 ;  /* 0x0000000102027824 */ /* 0x000fc800078e0205 */
[----:B------:R-:W-:-:S07]  /*28d30*/  IMAD.MOV.U32 R13, RZ, RZ, R2 ;  /* 0x000000ffff0d7224 */ /* 0x000fce00078e0002 */
[----:B------:R-:W-:Y:S05]  /*28d40*/  WARPSYNC.COLLECTIVE R15, `(.L_x_832) ;  /* 0x000000000f087348 */ /* 0x000fea0003c00000 */
[----:B------:R0:W1:Y:S02]  /*28d50*/  SHFL.UP P6, R14, R13, R12, R11 ;  /* 0x0400000c0d0e7389 */ /* 0x00006400000c000b */
[----:B01----:R-:W-:Y:S01]  /*28d60*/  ENDCOLLECTIVE ;  /* 0x000000000000791b */ /* 0x003fe20003800000 */
.L_x_832:
[----:B------:R-:W-:Y:S01]  /*28d70*/  IMAD.MOV.U32 R12, RZ, RZ, 0x8 ;  /* 0x00000008ff0c7424 */ /* 0x000fe200078e00ff */
[----:B------:R-:W-:-:S05]  /*28d80*/  SEL R5, R14, RZ, P3 ;  /* 0x000000ff0e057207 */ /* 0x000fca0001800000 */
[----:B------:R-:W-:-:S04]  /*28d90*/  IMAD.IADD R2, R2, 0x1, R5 ;  /* 0x0000000102027824 */ /* 0x000fc800078e0205 */
[----:B------:R-:W-:-:S07]  /*28da0*/  IMAD.MOV.U32 R13, RZ, RZ, R2 ;  /* 0x000000ffff0d7224 */ /* 0x000fce00078e0002 */
[----:B------:R-:W-:Y:S05]  /*28db0*/  WARPSYNC.COLLECTIVE R15, `(.L_x_833) ;  /* 0x000000000f087348 */ /* 0x000fea0003c00000 */
[----:B------:R0:W1:Y:S02]  /*28dc0*/  SHFL.UP P6, R14, R13, R12, R11 ;  /* 0x0400000c0d0e7389 */ /* 0x00006400000c000b */
[----:B01----:R-:W-:Y:S01]  /*28dd0*/  ENDCOLLECTIVE ;  /* 0x000000000000791b */ /* 0x003fe20003800000 */
.L_x_833:
[----:B------:R-:W-:Y:S01]  /*28de0*/  IMAD.MOV.U32 R12, RZ, RZ, 0x10 ;  /* 0x00000010ff0c7424 */ /* 0x000fe200078e00ff */
[----:B------:R-:W-:-:S04]  /*28df0*/  SEL R5, R14, RZ, P4 ;  /* 0x000000ff0e057207 */ /* 0x000fc80002000000 */
[----:B------:R-:W-:-:S05]  /*28e00*/  IADD3 R2, R2, R5, RZ ;  /* 0x0000000502027210 */ /* 0x000fca0007ffe0ff */
[----:B------:R-:W-:-:S07]  /*28e10*/  IMAD.MOV.U32 R13, RZ, RZ, R2 ;  /* 0x000000ffff0d7224 */ /* 0x000fce00078e0002 */
[----:B------:R-:W-:Y:S05]  /*28e20*/  WARPSYNC.COLLECTIVE R15, `(.L_x_834) ;  /* 0x000000000f087348 */ /* 0x000fea0003c00000 */
[----:B------:R0:W1:Y:S02]  /*28e30*/  SHFL.UP P6, R14, R13, R12, R11 ;  /* 0x0400000c0d0e7389 */ /* 0x00006400000c000b */
[----:B01----:R-:W-:Y:S01]  /*28e40*/  ENDCOLLECTIVE ;  /* 0x000000000000791b */ /* 0x003fe20003800000 */
.L_x_834:
[----:B------:R-:W-:Y:S02]  /*28e50*/  IMAD.MOV.U32 R12, RZ, RZ, 0x1f ;  /* 0x0000001fff0c7424 */ /* 0x000fe400078e00ff */
[----:B------:R-:W-:Y:S01]  /*28e60*/  IMAD.MOV.U32 R11, RZ, RZ, 0x1f ;  /* 0x0000001fff0b7424 */ /* 0x000fe200078e00ff */
[----:B------:R-:W-:-:S05]  /*28e70*/  SEL R5, R14, RZ, P5 ;  /* 0x000000ff0e057207 */ /* 0x000fca0002800000 */
[----:B------:R-:W-:-:S05]  /*28e80*/  IMAD.IADD R2, R2, 0x1, R5 ;  /* 0x0000000102027824 */ /* 0x000fca00078e0205 */
[----:B------:R-:W-:-:S07]  /*28e90*/  MOV R13, R2 ;  /* 0x00000002000d7202 */ /* 0x000fce0000000f00 */
[----:B------:R-:W-:Y:S05]  /*28ea0*/  WARPSYNC.COLLECTIVE R15, `(.L_x_835) ;  /* 0x000000000f087348 */ /* 0x000fea0003c00000 */
[----:B------:R0:W1:Y:S02]  /*28eb0*/  SHFL.IDX P6, R14, R13, R12, R11 ;  /* 0x0000000c0d0e7389 */ /* 0x00006400000c000b */
[----:B01----:R-:W-:Y:S01]  /*28ec0*/  ENDCOLLECTIVE ;  /* 0x000000000000791b */ /* 0x003fe20003800000 */
.L_x_835:
[----:B------:R-:W-:Y:S05]  /*28ed0*/  BRA `(.L_x_836) ;  /* 0xffffffcc00c47947 */ /* 0x000fea000383ffff */
.L_x_715:
[----:B------:R-:W-:Y:S01]  /*28ee0*/  BSSY B0, `(.L_x_837) ;  /* 0x0000008000007945 */ /* 0x000fe20003800000 */
[----:B-----5:R-:W-:Y:S01]  /*28ef0*/  IMAD.MOV.U32 R13, RZ, RZ, R3 ;  /* 0x000000ffff0d7224 */ /* 0x020fe200078e0003 */
[----:B------:R-:W-:Y:S01]  /*28f00*/  MOV R12, 0x1 ;  /* 0x00000001000c7802 */ /* 0x000fe20000000f00 */
[----:B------:R-:W-:Y:S02]  /*28f10*/  IMAD.MOV.U32 R11, RZ, RZ, RZ ;  /* 0x000000ffff0b7224 */ /* 0x000fe400078e00ff */
[----:B------:R-:W-:-:S07]  /*28f20*/  IMAD.MOV.U32 R15, RZ, RZ, -0x1 ;  /* 0xffffffffff0f7424 */ /* 0x000fce00078e00ff */
[----:B0-----:R-:W-:Y:S05]  /*28f30*/  WARPSYNC.COLLECTIVE R15, `(.L_x_838) ;  /* 0x000000000f087348 */ /* 0x001fea0003c00000 */
[----:B------:R1:W2:Y:S02]  /*28f40*/  SHFL.UP P6, R14, R13, R12, R11 ;  /* 0x0400000c0d0e7389 */ /* 0x0002a400000c000b */
[----:B012---:R-:W-:Y:S01]  /*28f50*/  ENDCOLLECTIVE ;  /* 0x000000000000791b */ /* 0x007fe20003800000 */
.L_x_838:
[----:B------:R-:W-:Y:S05]  /*28f60*/  BSYNC B0 ;  /* 0x0000000000007941 */ /* 0x000fea0003800000 */
.L_x_837:
[----:B------:R-:W-:Y:S01]  /*28f70*/  SEL R14, R14, RZ, P1 ;  /* 0x000000ff0e0e7207 */ /* 0x000fe20000800000 */
[----:B------:R-:W-:Y:S01]  /*28f80*/  IMAD.MOV.U32 R11, RZ, RZ, RZ ;  /* 0x000000ffff0b7224 */ /* 0x000fe200078e00ff */
[----:B------:R-:W-:Y:S01]  /*28f90*/  MOV R12, 0x2 ;  /* 0x00000002000c7802 */ /* 0x000fe20000000f00 */
[----:B------:R-:W-:Y:S02]  /*28fa0*/  IMAD.MOV.U32 R15, RZ, RZ, -0x1 ;  /* 0xffffffffff0f7424 */ /* 0x000fe400078e00ff */
[----:B------:R-:W-:-:S07]  /*28fb0*/  IMAD.IADD R13, R3, 0x1, R14 ;  /* 0x00000001030d7824 */ /* 0x000fce00078e020e */
[----:B------:R-:W-:Y:S05]  /*28fc0*/  WARPSYNC.COLLECTIVE R15, `(.L_x_839) ;  /* 0x000000000f087348 */ /* 0x000fea0003c00000 */
[----:B------:R0:W1:Y:S02]  /*28fd0*/  SHFL.UP P6, R14, R13, R12, R11 ;  /* 0x0400000c0d0e7389 */ /* 0x00006400000c000b */
[----:B01----:R-:W-:Y:S01]  /*28fe0*/  ENDCOLLECTIVE ;  /* 0x000000000000791b */ /* 0x003fe20003800000 */
.L_x_839:
[----:B------:R-:W-:Y:S01]  /*28ff0*/  IMAD.MOV.U32 R12, RZ, RZ, 0x4 ;  /* 0x00000004ff0c7424 */ /* 0x000fe200078e00ff */
[----:B------:R-:W-:-:S05]  /*29000*/  SEL R14, R14, RZ, P2 ;  /* 0x000000ff0e0e7207 */ /* 0x000fca0001000000 */
[----:B------:R-:W-:-:S05]  /*29010*/  IMAD.IADD R5, R13, 0x1, R14 ;  /* 0x000000010d057824 */ /* 0x000fca00078e020e */
[----:B------:R-:W-:-:S07]  /*29020*/  MOV R13, R5 ;  /* 0x00000005000d7202 */ /* 0x000fce0000000f00 */
[----:B------:R-:W-:Y:S05]  /*29030*/  WARPSYNC.COLLECTIVE R15, `(.L_x_840) ;  /* 0x000000000f087348 */ /* 0x000fea0003c00000 */
[----:B------:R0:W1:Y:S02]  /*29040*/  SHFL.UP P6, R14, R13, R12, R11 ;  /* 0x0400000c0d0e7389 */ /* 0x00006400000c000b */
[----:B01----:R-:W-:Y:S01]  /*29050*/  ENDCOLLECTIVE ;  /* 0x000000000000791b */ /* 0x003fe20003800000 */
.L_x_840:
[----:B------:R-:W-:Y:S02]  /*29060*/  MOV R12, 0x8 ;  /* 0x00000008000c7802 */ /* 0x000fe40000000f00 */
[----:B------:R-:W-:-:S05]  /*29070*/  SEL R6, R14, RZ, P3 ;  /* 0x000000ff0e067207 */ /* 0x000fca0001800000 */
[----:B------:R-:W-:-:S04]  /*29080*/  IMAD.IADD R6, R5, 0x1, R6 ;  /* 0x0000000105067824 */ /* 0x000fc800078e0206 */
[----:B------:R-:W-:-:S07]  /*29090*/  IMAD.MOV.U32 R13, RZ, RZ, R6 ;  /* 0x000000ffff0d7224 */ /* 0x000fce00078e0006 */
[----:B------:R-:W-:Y:S05]  /*290a0*/  WARPSYNC.COLLECTIVE R15, `(.L_x_841) ;  /* 0x000000000f087348 */ /* 0x000fea0003c00000 */
[----:B------:R0:W1:Y:S02]  /*290b0*/  SHFL.UP P6, R14, R13, R12, R11 ;  /* 0x0400000c0d0e7389 */ /* 0x00006400000c000b */
[----:B01----:R-:W-:Y:S01]  /*290c0*/  ENDCOLLECTIVE ;  /* 0x000000000000791b */ /* 0x003fe20003800000 */
.L_x_841:
[----:B------:R-:W-:Y:S01]  /*290d0*/  IMAD.MOV.U32 R12, RZ, RZ, 0x10 ;  /* 0x00000010ff0c7424 */ /* 0x000fe200078e00ff */
[----:B------:R-:W-:-:S05]  /*290e0*/  SEL R7, R14, RZ, P4 ;  /* 0x000000ff0e077207 */ /* 0x000fca0002000000 */
[----:B------:R-:W-:-:S04]  /*290f0*/  IMAD.IADD R7, R6, 0x1, R7 ;  /* 0x0000000106077824 */ /* 0x000fc800078e0207 */
[----:B------:R-:W-:-:S07]  /*29100*/  IMAD.MOV.U32 R13, RZ, RZ, R7 ;  /* 0x000000ffff0d7224 */ /* 0x000fce00078e0007 */
[----:B------:R-:W-:Y:S05]  /*29110*/  WARPSYNC.COLLECTIVE R15, `(.L_x_842) ;  /* 0x000000000f087348 */ /* 0x000fea0003c00000 */
[----:B------:R0:W1:Y:S02]  /*29120*/  SHFL.UP P6, R14, R13, R12, R11 ;  /* 0x0400000c0d0e7389 */ /* 0x00006400000c000b */
[----:B01----:R-:W-:Y:S01]  /*29130*/  ENDCOLLECTIVE ;  /* 0x000000000000791b */ /* 0x003fe20003800000 */
.L_x_842:
[----:B------:R-:W-:Y:S02]  /*29140*/  IMAD.MOV.U32 R12, RZ, RZ, 0x1f ;  /* 0x0000001fff0c7424 */ /* 0x000fe400078e00ff */
[----:B------:R-:W-:Y:S01]  /*29150*/  IMAD.MOV.U32 R11, RZ, RZ, 0x1f ;  /* 0x0000001fff0b7424 */ /* 0x000fe200078e00ff */
[----:B------:R-:W-:-:S04]  /*29160*/  SEL R2, R14, RZ, P5 ;  /* 0x000000ff0e027207 */ /* 0x000fc80002800000 */
[----:B------:R-:W-:-:S05]  /*29170*/  IADD3 R2, R7, R2, RZ ;  /* 0x0000000207027210 */ /* 0x000fca0007ffe0ff */
[----:B------:R-:W-:-:S07]  /*29180*/  IMAD.MOV.U32 R13, RZ, RZ, R2 ;  /* 0x000000ffff0d7224 */ /* 0x000fce00078e0002 */
[----:B------:R-:W-:Y:S05]  /*29190*/  WARPSYNC.COLLECTIVE R15, `(.L_x_843) ;  /* 0x000000000f087348 */ /* 0x000fea0003c00000 */
[----:B------:R0:W1:Y:S02]  /*291a0*/  SHFL.IDX P6, R14, R13, R12, R11 ;  /* 0x0000000c0d0e7389 */ /* 0x00006400000c000b */
[----:B01----:R-:W-:Y:S01]  /*291b0*/  ENDCOLLECTIVE ;  /* 0x000000000000791b */ /* 0x003fe20003800000 */
.L_x_843:
[----:B------:R-:W-:Y:S05]  /*291c0*/  BRA `(.L_x_844) ;  /* 0xffffffcc00ac7947 */ /* 0x000fea000383ffff */
.L_x_717:
[----:B------:R-:W-:Y:S01]  /*291d0*/  BSSY B0, `(.L_x_845) ;  /* 0x0000006000007945 */ /* 0x000fe20003800000 */
[----:B------:R-:W-:Y:S02]  /*291e0*/  PLOP3.LUT P6, PT, P6, PT, PT, 0x8, 0x0 ;  /* 0x000000000000781c */ /* 0x000fe400037ce170 */
[----:B------:R-:W-:-:S11]  /*291f0*/  MOV R15, 0xffffffff ;  /* 0xffffffff000f7802 */ /* 0x000fd60000000f00 */
[----:B0-----:R-:W-:Y:S05]  /*29200*/  WARPSYNC.COLLECTIVE R15, `(.L_x_846) ;  /* 0x000000000f087348 */ /* 0x001fea0003c00000 */
[----:B------:R-:W-:Y:S01]  /*29210*/  VOTE.ANY R14, PT, P6 ;  /* 0x00000000000e7806 */ /* 0x000fe200030e0100 */
[----:B0-----:R-:W-:Y:S06]  /*29220*/  ENDCOLLECTIVE ;  /* 0x000000000000791b */ /* 0x001fec0003800000 */
.L_x_846:
[----:B------:R-:W-:Y:S05]  /*29230*/  BSYNC B0 ;  /* 0x0000000000007941 */ /* 0x000fea0003800000 */
.L_x_845:
[----:B------:R-:W-:Y:S01]  /*29240*/  IMAD.MOV.U32 R6, RZ, RZ, R14 ;  /* 0x000000ffff067224 */ /* 0x000fe200078e000e */
[----:B------:R-:W-:Y:S01]  /*29250*/  MOV R11, 0x1f ;  /* 0x0000001f000b7802 */ /* 0x000fe20000000f00 */
[----:B------:R-:W-:Y:S02]  /*29260*/  IMAD.MOV.U32 R13, RZ, RZ, R3 ;  /* 0x000000ffff0d7224 */ /* 0x000fe400078e0003 */
[----:B------:R-:W0:Y:S01]  /*29270*/  POPC R4, R6 ;  /* 0x0000000600047309 */ /* 0x000e220000000000 */
[----:B------:R-:W-:Y:S02]  /*29280*/  IMAD.MOV.U32 R15, RZ, RZ, -0x1 ;  /* 0xffffffffff0f7424 */ /* 0x000fe400078e00ff */
[----:B0-----:R-:W-:-:S07]  /*29290*/  IMAD.MOV.U32 R12, RZ, RZ, R4 ;  /* 0x000000ffff0c7224 */ /* 0x001fce00078e0004 */
[----:B------:R-:W-:Y:S05]  /*292a0*/  WARPSYNC.COLLECTIVE R15, `(.L_x_847) ;  /* 0x000000000f087348 */ /* 0x000fea0003c00000 */
[----:B------:R0:W1:Y:S02]  /*292b0*/  SHFL.IDX P6, R14, R13, R12, R11 ;  /* 0x0000000c0d0e7389 */ /* 0x00006400000c000b */
[----:B01----:R-:W-:Y:S01]  /*292c0*/  ENDCOLLECTIVE ;  /* 0x000000000000791b */ /* 0x003fe20003800000 */
.L_x_847:
[----:B------:R-:W-:Y:S01]  /*292d0*/  IMAD.MOV.U32 R5, RZ, RZ, R14 ;  /* 0x000000ffff057224 */ /* 0x000fe200078e000e */
[----:B------:R-:W-:Y:S06]  /*292e0*/  BRA `(.L_x_848) ;  /* 0xffffffcc009c7947 */ /* 0x000fec000383ffff */
.L_x_719:
[----:B------:R-:W-:Y:S01]  /*292f0*/  BSSY B0, `(.L_x_849) ;  /* 0x0000007000007945 */ /* 0x000fe20003800000 */
[----:B------:R-:W-:Y:S01]  /*29300*/  IMAD.MOV.U32 R13, RZ, RZ, R2 ;  /* 0x000000ffff0d7224 */ /* 0x000fe200078e0002 */
[----:B------:R-:W-:Y:S01]  /*29310*/  MOV R11, 0x1f ;  /* 0x0000001f000b7802 */ /* 0x000fe20000000f00 */
[----:B------:R-:W-:-:S07]  /*29320*/  IMAD.MOV.U32 R15, RZ, RZ, -0x1 ;  /* 0xffffffffff0f7424 */ /* 0x000fce00078e00ff */
[----:B012---:R-:W-:Y:S05]  /*29330*/  WARPSYNC.COLLECTIVE R15, `(.L_x_850) ;  /* 0x000000000f087348 */ /* 0x007fea0003c00000 */
[----:B------:R3:W4:Y:S02]  /*29340*/  SHFL.IDX P6, R14, R13, R12, R11 ;  /* 0x0000000c0d0e7389 */ /* 0x00072400000c000b */
[----:B01234-:R-:W-:Y:S01]  /*29350*/  ENDCOLLECTIVE ;  /* 0x000000000000791b */ /* 0x01ffe20003800000 */
.L_x_850:
[----:B------:R-:W-:Y:S05]  /*29360*/  BSYNC B0 ;  /* 0x0000000000007941 */ /* 0x000fea0003800000 */
.L_x_849:
[----:B------:R-:W-:Y:S05]  /*29370*/  BRA `(.L_x_718) ;  /* 0xffffffcc00947947 */ /* 0x000fea000383ffff */
.L_x_723:
[----:B0-----:R0:W1:Y:S02]  /*29380*/  SYNCS.PHASECHK.TRANS64.TRYWAIT P0, [R0+URZ+0x29820], R3 ;  /* 0x02982003000075a7 */ /* 0x001064000800017f */
[----:B-1----:R-:W-:Y:S05]  /*29390*/  @!P0 NANOSLEEP.SYNCS 0x989680 ;  /* 0x009896800000895d */ /* 0x002fea0003900000 */
[----:B------:R-:W1:Y:S02]  /*293a0*/  @!P0 SYNCS.PHASECHK.TRANS64 P0, [R0+URZ+0x29820], R3 ;  /* 0x02982003000085a7 */ /* 0x000e64000800007f */
[----:B-1----:R-:W-:Y:S05]  /*293b0*/  @!P0 BRA `(.L_x_723) ;  /* 0xfffffffc00f08947 */ /* 0x002fea000383ffff */
[----:B------:R-:W-:Y:S05]  /*293c0*/  BRA `(.L_x_851) ;  /* 0xffffffd000b87947 */ /* 0x000fea000383ffff */
.L_x_724:
[----:B------:R-:W1:Y:S01]  /*293d0*/  S2R R2, SR_TID.X ;  /* 0x0000000000027919 */ /* 0x000e620000002100 */
[----:B------:R-:W-:Y:S01]  /*293e0*/  BSSY B0, `(.L_x_852) ;  /* 0x000000a000007945 */ /* 0x000fe20003800000 */
[----:B------:R-:W-:Y:S01]  /*293f0*/  IMAD.MOV.U32 R12, RZ, RZ, RZ ;  /* 0x000000ffff0c7224 */ /* 0x000fe200078e00ff */
[----:B------:R-:W-:Y:S01]  /*29400*/  MOV R11, 0x1f ;  /* 0x0000001f000b7802 */ /* 0x000fe20000000f00 */
[----:B------:R-:W-:Y:S01]  /*29410*/  IMAD.MOV.U32 R15, RZ, RZ, -0x1 ;  /* 0xffffffffff0f7424 */ /* 0x000fe200078e00ff */
[----:B-1----:R-:W-:-:S04]  /*29420*/  SHF.R.U32.HI R2, RZ, 0x5, R2 ;  /* 0x00000005ff027819 */ /* 0x002fc80000011602 */
[----:B------:R-:W-:-:S05]  /*29430*/  LOP3.LUT R2, R2, 0x3, RZ, 0xc0, !PT ;  /* 0x0000000302027812 */ /* 0x000fca00078ec0ff */
[----:B------:R-:W-:-:S07]  /*29440*/  IMAD.MOV.U32 R13, RZ, RZ, R2 ;  /* 0x000000ffff0d7224 */ /* 0x000fce00078e0002 */
[----:B0-----:R-:W-:Y:S05]  /*29450*/  WARPSYNC.COLLECTIVE R15, `(.L_x_853) ;  /* 0x000000000f087348 */ /* 0x001fea0003c00000 */
[----:B------:R1:W2:Y:S02]  /*29460*/  SHFL.IDX P6, R14, R13, R12, R11 ;  /* 0x0000000c0d0e7389 */ /* 0x0002a400000c000b */
[----:B012---:R-:W-:Y:S01]  /*29470*/  ENDCOLLECTIVE ;  /* 0x000000000000791b */ /* 0x007fe20003800000 */
.L_x_853:
[----:B------:R-:W-:Y:S05]  /*29480*/  BSYNC B0 ;  /* 0x0000000000007941 */ /* 0x000fea0003800000 */
.L_x_852:
[----:B------:R-:W-:Y:S05]  /*29490*/  BRA `(.L_x_854) ;  /* 0xffffffd000a07947 */ /* 0x000fea000383ffff */
.L_x_725:
[----:B------:R-:W-:Y:S01]  /*294a0*/  BSSY B0, `(.L_x_855) ;  /* 0x0000006000007945 */ /* 0x000fe20003800000 */
[----:B------:R-:W-:-:S07]  /*294b0*/  IMAD.MOV.U32 R15, RZ, RZ, -0x1 ;  /* 0xffffffffff0f7424 */ /* 0x000fce00078e00ff */
[----:B01----:R-:W-:Y:S05]  /*294c0*/  WARPSYNC.COLLECTIVE R15, `(.L_x_856) ;  /* 0x000000000f0c7348 */ /* 0x003fea0003c00000 */
[----:B------:R-:W-:Y:S02]  /*294d0*/  ELECT P6, UR62, PT ;  /* 0x00000000003e782f */ /* 0x000fe400038c0000 */
[----:B------:R-:W-:Y:S01]  /*294e0*/  MOV R14, UR62 ;  /* 0x0000003e000e7c02 */ /* 0x000fe20008000f00 */
[----:B01----:R-:W-:Y:S10]  /*294f0*/  ENDCOLLECTIVE ;  /* 0x000000000000791b */ /* 0x003ff40003800000 */
.L_x_856:
[----:B------:R-:W-:Y:S05]  /*29500*/  BSYNC B0 ;  /* 0x0000000000007941 */ /* 0x000fea0003800000 */
.L_x_855:
[----:B------:R-:W-:Y:S05]  /*29510*/  BRA `(.L_x_857) ;  /* 0xffffffd000947947 */ /* 0x000fea000383ffff */
.L_x_727:
[----:B0-----:R0:W1:Y:S02]  /*29520*/  SYNCS.PHASECHK.TRANS64.TRYWAIT P1, [R6+URZ], R5 ;  /* 0x00000005060075a7 */ /* 0x001064000802017f */
[----:B-1----:R-:W-:Y:S05]  /*29530*/  @!P1 NANOSLEEP.SYNCS 0x989680 ;  /* 0x009896800000995d */ /* 0x002fea0003900000 */
[----:B------:R-:W1:Y:S02]  /*29540*/  @!P1 SYNCS.PHASECHK.TRANS64 P1, [R6+URZ], R5 ;  /* 0x00000005060095a7 */ /* 0x000e64000802007f */
[----:B-1----:R-:W-:Y:S05]  /*29550*/  @!P1 BRA `(.L_x_727) ;  /* 0xfffffffc00f09947 */ /* 0x002fea000383ffff */
[----:B------:R-:W-:Y:S05]  /*29560*/  BRA `(.L_x_858) ;  /* 0xffffffd000d07947 */ /* 0x000fea000383ffff */
.L_x_728:
[----:B-1----:R1:W2:Y:S02]  /*29570*/  SYNCS.PHASECHK.TRANS64.TRYWAIT P1, [R7+URZ], R2 ;  /* 0x00000002070075a7 */ /* 0x0022a4000802017f */
[----:B--2---:R-:W-:Y:S05]  /*29580*/  @!P1 NANOSLEEP.SYNCS 0x989680 ;  /* 0x009896800000995d */ /* 0x004fea0003900000 */
[----:B------:R-:W2:Y:S02]  /*29590*/  @!P1 SYNCS.PHASECHK.TRANS64 P1, [R7+URZ], R2 ;  /* 0x00000002070095a7 */ /* 0x000ea4000802007f */
[----:B--2---:R-:W-:Y:S05]  /*295a0*/  @!P1 BRA `(.L_x_728) ;  /* 0xfffffffc00f09947 */ /* 0x004fea000383ffff */
[----:B------:R-:W-:Y:S05]  /*295b0*/  BRA `(.L_x_859) ;  /* 0xffffffd000c47947 */ /* 0x000fea000383ffff */
.L_x_730:
[----:B--2---:R2:W3:Y:S02]  /*295c0*/  SYNCS.PHASECHK.TRANS64.TRYWAIT P1, [R4+URZ+0x29860], R5 ;  /* 0x02986005040075a7 */ /* 0x0044e4000802017f */
[----:B---3--:R-:W-:Y:S05]  /*295d0*/  @!P1 NANOSLEEP.SYNCS 0x989680 ;  /* 0x009896800000995d */ /* 0x008fea0003900000 */
[----:B------:R-:W3:Y:S02]  /*295e0*/  @!P1 SYNCS.PHASECHK.TRANS64 P1, [R4+URZ+0x29860], R5 ;  /* 0x02986005040095a7 */ /* 0x000ee4000802007f */
[----:B---3--:R-:W-:Y:S05]  /*295f0*/  @!P1 BRA `(.L_x_730) ;  /* 0xfffffffc00f09947 */ /* 0x008fea000383ffff */
[----:B------:R-:W-:Y:S05]  /*29600*/  BRA `(.L_x_860) ;  /* 0xffffffd000c87947 */ /* 0x000fea000383ffff */
.L_x_732:
[----:B---3--:R3:W4:Y:S02]  /*29610*/  SYNCS.PHASECHK.TRANS64.TRYWAIT P1, [R3+URZ+0x29860], R2 ;  /* 0x02986002030075a7 */ /* 0x008724000802017f */
[----:B----4-:R-:W-:Y:S05]  /*29620*/  @!P1 NANOSLEEP.SYNCS 0x989680 ;  /* 0x009896800000995d */ /* 0x010fea0003900000 */
[----:B------:R-:W4:Y:S02]  /*29630*/  @!P1 SYNCS.PHASECHK.TRANS64 P1, [R3+URZ+0x29860], R2 ;  /* 0x02986002030095a7 */ /* 0x000f24000802007f */
[----:B----4-:R-:W-:Y:S05]  /*29640*/  @!P1 BRA `(.L_x_732) ;  /* 0xfffffffc00f09947 */ /* 0x010fea000383ffff */
[----:B------:R-:W-:Y:S05]  /*29650*/  BRA `(.L_x_861) ;  /* 0xffffffd000c87947 */ /* 0x000fea000383ffff */
.L_x_734:
[----:B----4-:R4:W0:Y:S02]  /*29660*/  SYNCS.PHASECHK.TRANS64.TRYWAIT P0, [R4+URZ+0x29880], R5 ;  /* 0x02988005040075a7 */ /* 0x010824000800017f */
[----:B0-----:R-:W-:Y:S05]  /*29670*/  @!P0 NANOSLEEP.SYNCS 0x989680 ;  /* 0x009896800000895d */ /* 0x001fea0003900000 */
[----:B------:R-:W0:Y:S02]  /*29680*/  @!P0 SYNCS.PHASECHK.TRANS64 P0, [R4+URZ+0x29880], R5 ;  /* 0x02988005040085a7 */ /* 0x000e24000800007f */
[----:B0-----:R-:W-:Y:S05]  /*29690*/  @!P0 BRA `(.L_x_734) ;  /* 0xfffffffc00f08947 */ /* 0x001fea000383ffff */
[----:B------:R-:W-:Y:S05]  /*296a0*/  BRA `(.L_x_735) ;  /* 0xffffffd000c47947 */ /* 0x000fea000383ffff */
.L_x_862:
        /* <DEDUP_REMOVED lines=13> */
.L_x_2670:


//--------------------- .text._ZN7cutlass13device_kernelIN5flash11enable_sm90INS1_16FlashAttnFwdSm90INS1_25CollectiveMainloopFwdSm90ILi2EN4cute5tupleIJNS5_1CILi1EEES8_S8_EEENS6_IJNS7_ILi128EEENS7_ILi160EEENS7_ILi192EEEEEELi128ENS_12float_e4m3_tEfNS_4arch4Sm90ELb0ELb1ELb0ELb0ELb0ELb0ELb0ELb1ELb1ELb0ELb0ELb0EEENS1_21CollectiveEpilogueFwdINS6_IJSA_SA_SB_EEES9_NS_10bfloat16_tESG_Li256ELb0ELb0ELb0ELb1EEENS1_30DynamicPersistentTileSchedulerILi256ELi128ELb0ELb0ELb1EEEEEEEEEvNT_6ParamsE --------------------------
	.section	.text._ZN7cutlass13device_kernelIN5flash11enable_sm90INS1_16FlashAttnFwdSm90INS1_25CollectiveMainloopFwdSm90ILi2EN4cute5tupleIJNS5_1CILi1EEES8_S8_EEENS6_IJNS7_ILi128EEENS7_ILi160EEENS7_ILi192EEEEEELi128ENS_12float_e4m3_tEfNS_4arch4Sm90ELb0ELb1ELb0ELb0ELb0ELb0ELb0ELb1ELb1ELb0ELb0ELb0EEENS1_21CollectiveEpilogueFwdINS6_IJSA_SA_SB_EEES9_NS_10bfloat16_tESG_Li256ELb0ELb0ELb0ELb1EEENS1_30DynamicPersistentTileSchedulerILi256ELi128ELb0ELb0ELb1EEEEEEEEEvNT_6ParamsE,"ax",@progbits
	.align	128
.text._ZN7cutlass13device_kernelIN5flash11enable_sm90INS1_16FlashAttnFwdSm90INS1_25CollectiveMainloopFwdSm90ILi2EN4cute5tupleIJNS5_1CILi1EEES8_S8_EEENS6_IJNS7_ILi128EEENS7_ILi160EEENS7_ILi192EEEEEELi128ENS_12float_e4m3_tEfNS_4arch4Sm90ELb0ELb1ELb0ELb0ELb0ELb0ELb0ELb1ELb1ELb0ELb0ELb0EEENS1_21CollectiveEpilogueFwdINS6_IJSA_SA_SB_EEES9_NS_10bfloat16_tESG_Li256ELb0ELb0ELb0ELb1EEENS1_30DynamicPersistentTileSchedulerILi256ELi128ELb0ELb0ELb1EEEEEEEEEvNT_6ParamsE:
        .type           _ZN7cutlass13device_kernelIN5flash11enable_sm90INS1_16FlashAttnFwdSm90INS1_25CollectiveMainloopFwdSm90ILi2EN4cute5tupleIJNS5_1CILi1EEES8_S8_EEENS6_IJNS7_ILi128EEENS7_ILi160EEENS7_ILi192EEEEEELi128ENS_12float_e4m3_tEfNS_4arch4Sm90ELb0ELb1ELb0ELb0ELb0ELb0ELb0ELb1ELb1ELb0ELb0ELb0EEENS1_21CollectiveEpilogueFwdINS6_IJSA_SA_SB_EEES9_NS_10bfloat16_tESG_Li256ELb0ELb0ELb0ELb1EEENS1_30DynamicPersistentTileSchedulerILi256ELi128ELb0ELb0ELb1EEEEEEEEEvNT_6ParamsE,@function
        .size           _ZN7cutlass13device_kernelIN5flash11enable_sm90INS1_16FlashAttnFwdSm90INS1_25CollectiveMainloopFwdSm90ILi2EN4cute5tupleIJNS5_1CILi1EEES8_S8_EEENS6_IJNS7_ILi128EEENS7_ILi160EEENS7_ILi192EEEEEELi128ENS_12float_e4m3_tEfNS_4arch4Sm90ELb0ELb1ELb0ELb0ELb0ELb0ELb0ELb1ELb1ELb0ELb0ELb0EEENS1_21CollectiveEpilogueFwdINS6_IJSA_SA_SB_EEES9_NS_10bfloat16_tESG_Li256ELb0ELb0ELb0ELb1EEENS1_30DynamicPersistentTileSchedulerILi256ELi128ELb0ELb0ELb1EEEEEEEEEvNT_6ParamsE,(.L_x_2671 - _ZN7cutlass13device_kernelIN5flash11enable_sm90INS1_16FlashAttnFwdSm90INS1_25CollectiveMainloopFwdSm90ILi2EN4cute5tupleIJNS5_1CILi1EEES8_S8_EEENS6_IJNS7_ILi128EEENS7_ILi160EEENS7_ILi192EEEEEELi128ENS_12float_e4m3_tEfNS_4arch4Sm90ELb0ELb1ELb0ELb0ELb0ELb0ELb0ELb1ELb1ELb0ELb0ELb0EEENS1_21CollectiveEpilogueFwdINS6_IJSA_SA_SB_EEES9_NS_10bfloat16_tESG_Li256ELb0ELb0ELb0ELb1EEENS1_30DynamicPersistentTileSchedulerILi256ELi128ELb0ELb0ELb1EEEEEEEEEvNT_6ParamsE)
        .other          _ZN7cutlass13device_kernelIN5flash11enable_sm90INS1_16FlashAttnFwdSm90INS1_25CollectiveMainloopFwdSm90ILi2EN4cute5tupleIJNS5_1CILi1EEES8_S8_EEENS6_IJNS7_ILi128EEENS7_ILi160EEENS7_ILi192EEEEEELi128ENS_12float_e4m3_tEfNS_4arch4Sm90ELb0ELb1ELb0ELb0ELb0ELb0ELb0ELb1ELb1ELb0ELb0ELb0EEENS1_21CollectiveEpilogueFwdINS6_IJSA_SA_SB_EEES9_NS_10bfloat16_tESG_Li256ELb0ELb0ELb0ELb1EEENS1_30DynamicPersistentTileSchedulerILi256ELi128ELb0ELb0ELb1EEEEEEEEEvNT_6ParamsE,@"STO_CUDA_ENTRY STV_DEFAULT"
_ZN7cutlass13device_kernelIN5flash11enable_sm90INS1_16FlashAttnFwdSm90INS1_25CollectiveMainloopFwdSm90ILi2EN4cute5tupleIJNS5_1CILi1EEES8_S8_EEENS6_IJNS7_ILi128EEENS7_ILi160EEENS7_ILi192EEEEEELi128ENS_12float_e4m3_tEfNS_4arch4Sm90ELb0ELb1ELb0ELb0ELb0ELb0ELb0ELb1ELb1ELb0ELb0ELb0EEENS1_21CollectiveEpilogueFwdINS6_IJSA_SA_SB_EEES9_NS_10bfloat16_tESG_Li256ELb0ELb0ELb0ELb1EEENS1_30DynamicPersistentTileSchedulerILi256ELi128ELb0ELb0ELb1EEEEEEEEEvNT_6ParamsE:
        /* <DEDUP_REMOVED lines=24> */
.L_x_864:
[----:B------:R-:W-:Y:S05]  /*0180*/  BSYNC B0 ;  /* 0x0000000000007941 */ /* 0x000fea0003800000 */
.L_x_863:
        /* <DEDUP_REMOVED lines=37> */
.L_x_865:
        /* <DEDUP_REMOVED lines=22> */
.L_x_866:
        /* <DEDUP_REMOVED lines=18> */
.L_x_867:
        /* <DEDUP_REMOVED lines=22> */
.L_x_868:
        /* <DEDUP_REMOVED lines=22> */
.L_x_869:
[----:B------:R-:W-:Y:S01]  /*0920*/  PLOP3.LUT P0, PT, PT, PT, UP0, 0x80, 0x0 ;  /* 0x000000000000781c */ /* 0x000fe20003f0f008 */
[----:B------:R-:W-:Y:S01]  /*0930*/  UMOV UR61, 0x1 ;  /* 0x00000001003d7882 */ /* 0x000fe20000000000 */
[----:B------:R-:W-:Y:S01]  /*0940*/  NOP ;  /* 0x0000000000007918 */ /* 0x000fe20000000000 */
[----:B------:R-:W-:Y:S01]  /*0950*/  USEL UR61, UR61, 0x2, !UP0 ;  /* 0x000000023d3d7887 */ /* 0x000fe2000c000000 */
[----:B------:R-:W-:Y:S01]  /*0960*/  ULDC.64 UR54, c[0x0][0x208] ;  /* 0x0000820000367ab9 */ /* 0x000fe20000000a00 */
[----:B-123--:R-:W-:Y:S08]  /*0970*/  BAR.SYNC.DEFER_BLOCKING 0x0 ;  /* 0x0000000000007b1d */ /* 0x00eff00000010000 */
[----:B------:R-:W-:Y:S05]  /*0980*/  @!P0 BRA `(.L_x_870) ;  /* 0x00000138001c8947 */ /* 0x000fea0003800000 */
.L_x_871:
[----:B------:R-:W-:-:S08]  /*0990*/  NOP ;  /* 0x0000000000007918 */ /* 0x000fd00000000000 */
[----:B------:R-:W1:Y:S02]  /*09a0*/  USETMAXREG.TRY_ALLOC.CTAPOOL UP0, 0xf0 ;  /* 0x000000f0000079c8 */ /* 0x000e640008000600 */
[----:B-1----:R-:W-:-:S13]  /*09b0*/  PLOP3.LUT P0, PT, PT, PT, UP0, 0x80, 0x0 ;  /* 0x000000000000781c */ /* 0x002fda0003f0f008 */
[----:B------:R-:W-:Y:S05]  /*09c0*/  @!P0 BRA `(.L_x_871) ;  /* 0xfffffffc00f08947 */ /* 0x000fea000383ffff */
[----:B------:R-:W1:Y:S01]  /*09d0*/  S2R R2, SR_TID.X ;  /* 0x0000000000027919 */ /* 0x000e620000002100 */
[----:B------:R-:W2:Y:S08]  /*09e0*/  S2UR UR7, SR_CTAID.X ;  /* 0x00000000000779c3 */ /* 0x000eb00000002500 */
[----:B------:R-:W-:Y:S08]  /*09f0*/  BAR.ARV 0x4, 0x180 ;  /* 0x0106000000007b1d */ /* 0x000ff00000002000 */
        /* <DEDUP_REMOVED lines=12> */
[----:B------:R-:W-:Y:S01]  /*0ac0*/  UMOV UR59, URZ ;  /* 0x0000003f003b7c82 */ /* 0x000fe20008000000 */
[----:B------:R-:W-:Y:S01]  /*0ad0*/  UMOV UR39, URZ ;  /* 0x0000003f00277c82 */ /* 0x000fe20008000000 */
[----:B------:R-:W-:Y:S01]  /*0ae0*/  UMOV UR38, URZ ;  /* 0x0000003f00267c82 */ /* 0x000fe20008000000 */
[CC--:B------:R-:W-:Y:S01]  /*0af0*/  LEA.HI R3, R0.reuse, R197.reuse, RZ, 0x4 ;  /* 0x000000c500037211 */ /* 0x0c0fe200078f20ff */
[----:B------:R-:W2:Y:S01]  /*0b00*/  S2UR UR6, SR_SWINHI ;  /* 0x00000000000679c3 */ /* 0x000ea20000002f00 */
[----:B------:R-:W-:-:S02]  /*0b10*/  LEA.HI R2, R0, R197, RZ, 0x7 ;  /* 0x000000c500027211 */ /* 0x000fc400078f38ff */
[----:B------:R-:W-:Y:S02]  /*0b20*/  SHF.R.S32.HI R4, RZ, 0x4, R3 ;  /* 0x00000004ff047819 */ /* 0x000fe40000011403 */
[----:B------:R-:W-:Y:S02]  /*0b30*/  LOP3.LUT R6, R2, 0xffffff80, RZ, 0xc0, !PT ;  /* 0xffffff8002067812 */ /* 0x000fe400078ec0ff */
[----:B------:R-:W-:Y:S02]  /*0b40*/  LEA.HI R5, R3, R4, RZ, 0x1 ;  /* 0x0000000403057211 */ /* 0x000fe400078f08ff */
[----:B------:R-:W-:Y:S01]  /*0b50*/  SHF.R.S32.HI R195, RZ, 0x7, R2 ;  /* 0x00000007ffc37819 */ /* 0x000fe20000011402 */
[----:B------:R-:W-:Y:S01]  /*0b60*/  IMAD.IADD R193, R197, 0x1, -R6 ;  /* 0x00000001c5c17824 */ /* 0x000fe200078e0a06 */
[----:B------:R-:W-:Y:S02]  /*0b70*/  LOP3.LUT R5, R5, 0x1ffffffe, RZ, 0xc0, !PT ;  /* 0x1ffffffe05057812 */ /* 0x000fe400078ec0ff */
[----:B------:R-:W-:-:S02]  /*0b80*/  LEA.HI R196, R0, R197, RZ, 0x5 ;  /* 0x000000c500c47211 */ /* 0x000fc400078f28ff */
[----:B------:R-:W-:Y:S01]  /*0b90*/  SHF.R.S32.HI R6, RZ, 0x1f, R193 ;  /* 0x0000001fff067819 */ /* 0x000fe200000114c1 */
[----:B------:R-:W-:Y:S01]  /*0ba0*/  IMAD.IADD R5, R4, 0x1, -R5 ;  /* 0x0000000104057824 */ /* 0x000fe200078e0a05 */
[----:B------:R-:W-:Y:S01]  /*0bb0*/  LOP3.LUT R4, R3, 0x3fffff0, RZ, 0xc0, !PT ;  /* 0x03fffff003047812 */ /* 0x000fe200078ec0ff */
[----:B-1----:R-:W-:Y:S01]  /*0bc0*/  ULEA UR37, UR46, UR37, 0x18 ;  /* 0x000000252e257291 */ /* 0x002fe2000f8ec03f */
[----:B------:R-:W-:Y:S02]  /*0bd0*/  LEA.HI R7, R6, R193, RZ, 0x2 ;  /* 0x000000c106077211 */ /* 0x000fe400078f10ff */
[----:B------:R-:W-:Y:S01]  /*0be0*/  LEA.HI R2, R2, R195, RZ, 0x1 ;  /* 0x000000c302027211 */ /* 0x000fe200078f08ff */
[----:B------:R-:W-:Y:S01]  /*0bf0*/  IMAD.IADD R3, R197, 0x1, -R4 ;  /* 0x00000001c5037824 */ /* 0x000fe200078e0a04 */
[--C-:B------:R-:W-:Y:S02]  /*0c00*/  SHF.R.S32.HI R4, RZ, 0x2, R7.reuse ;  /* 0x00000002ff047819 */ /* 0x100fe40000011407 */
[----:B------:R-:W-:Y:S01]  /*0c10*/  SHF.R.S32.HI R9, RZ, 0x1f, R7 ;  /* 0x0000001fff097819 */ /* 0x000fe20000011407 */
[----:B------:R-:W-:Y:S01]  /*0c20*/  UMOV UR4, UR37 ;  /* 0x0000002500047c82 */ /* 0x000fe20008000000 */
[----:B--2---:R-:W-:Y:S01]  /*0c30*/  UMOV UR5, UR6 ;  /* 0x0000000600057c82 */ /* 0x004fe20008000000 */
[----:B------:R-:W-:Y:S01]  /*0c40*/  SHF.R.S32.HI R196, RZ, 0x5, R196 ;  /* 0x00000005ffc47819 */ /* 0x000fe200000114c4 */
[----:B------:R-:W-:Y:S01]  /*0c50*/  IMAD.U32 R18, RZ, RZ, UR4 ;  /* 0x00000004ff127e24 */ /* 0x000fe2000f8e00ff */
[----:B------:R-:W-:Y:S01]  /*0c60*/  LEA.HI R9, R9, R4, RZ, 0x3 ;  /* 0x0000000409097211 */ /* 0x000fe200078f18ff */
[----:B------:R-:W-:Y:S01]  /*0c70*/  IMAD.U32 R19, RZ, RZ, UR5 ;  /* 0x00000005ff137e24 */ /* 0x000fe2000f8e00ff */
[----:B------:R-:W-:Y:S01]  /*0c80*/  LOP3.LUT R2, R2, 0x3fffffe, RZ, 0xc0, !PT ;  /* 0x03fffffe02027812 */ /* 0x000fe200078ec0ff */
[----:B------:R-:W-:Y:S01]  /*0c90*/  IMAD R8, R196, 0x10, R3 ;  /* 0x00000010c4087824 */ /* 0x000fe200078e0203 */
[----:B------:R-:W-:Y:S01]  /*0ca0*/  LOP3.LUT R9, R9, 0xfffffff8, RZ, 0xc0, !PT ;  /* 0xfffffff809097812 */ /* 0x000fe200078ec0ff */
[----:B------:R-:W-:Y:S01]  /*0cb0*/  UMOV UR4, UR7 ;  /* 0x0000000700047c82 */ /* 0x000fe20008000000 */
[----:B------:R-:W-:Y:S01]  /*0cc0*/  LEA.HI R6, R6, R193, RZ, 0x5 ;  /* 0x000000c106067211 */ /* 0x000fe200078f28ff */
[----:B------:R-:W-:Y:S01]  /*0cd0*/  IMAD.IADD R194, R195, 0x1, -R2 ;  /* 0x00000001c3c27824 */ /* 0x000fe200078e0a02 */
[----:B------:R-:W-:Y:S01]  /*0ce0*/  LEA.HI R0, R0, R197, RZ, 0x3 ;  /* 0x000000c500007211 */ /* 0x000fe200078f18ff */
[----:B------:R-:W-:Y:S01]  /*0cf0*/  IMAD R3, R8, 0x8, R5 ;  /* 0x0000000808037824 */ /* 0x000fe200078e0205 */
[----:B------:R-:W-:Y:S01]  /*0d00*/  SHF.R.S32.HI R6, RZ, 0x5, R6 ;  /* 0x00000005ff067819 */ /* 0x000fe20000011406 */
[----:B------:R-:W-:Y:S01]  /*0d10*/  IMAD.IADD R9, R4, 0x1, -R9 ;  /* 0x0000000104097824 */ /* 0x000fe200078e0a09 */
[----:B------:R-:W-:Y:S01]  /*0d20*/  LOP3.LUT R2, R0, 0x1ffffff8, RZ, 0xc0, !PT ;  /* 0x1ffffff800027812 */ /* 0x000fe200078ec0ff */
[----:B------:R-:W-:Y:S01]  /*0d30*/  IMAD.SHL.U32 R3, R3, 0x8, RZ ;  /* 0x0000000803037824 */ /* 0x000fe200078e00ff */
[----:B------:R-:W-:Y:S01]  /*0d40*/  LOP3.LUT R16, R7, 0x7ffffffc, RZ, 0xc0, !PT ;  /* 0x7ffffffc07107812 */ /* 0x000fe200078ec0ff */
[----:B------:R-:W-:Y:S01]  /*0d50*/  IMAD R9, R6, 0x10, R9 ;  /* 0x0000001006097824 */ /* 0x000fe200078e0209 */
[----:B------:R-:W-:Y:S01]  /*0d60*/  SHF.R.S32.HI R190, RZ, 0x3, R0 ;  /* 0x00000003ffbe7819 */ /* 0x000fe20000011400 */
[----:B------:R-:W-:-:S02]  /*0d70*/  IMAD.IADD R2, R197, 0x1, -R2 ;  /* 0x00000001c5027824 */ /* 0x000fc400078e0a02 */
[----:B------:R-:W-:-:S04]  /*0d80*/  IMAD.WIDE R18, R3, 0x2, R18 ;  /* 0x0000000203127825 */ /* 0x000fc800078e0212 */
[----:B------:R-:W-:Y:S02]  /*0d90*/  IMAD R194, R194, 0x40, R9 ;  /* 0x00000040c2c27824 */ /* 0x000fe400078e0209 */
[----:B------:R-:W-:Y:S02]  /*0da0*/  IMAD.SHL.U32 R22, R2, 0x8, RZ ;  /* 0x0000000802167824 */ /* 0x000fe400078e00ff */
[----:B------:R-:W-:-:S07]  /*0db0*/  IMAD.IADD R16, R193, 0x1, -R16 ;  /* 0x00000001c1107824 */ /* 0x000fce00078e0a10 */
.L_x_968:
[----:B------:R-:W-:Y:S01]  /*0dc0*/  ULDC UR5, c[0x0][0xdd0] ;  /* 0x0003740000057ab9 */ /* 0x000fe20000000800 */
[----:B-1----:R-:W1:Y:S01]  /*0dd0*/  LDC R0, c[0x0][0xde8] ;  /* 0x00037a00ff007b82 */ /* 0x002e620000000800 */
[----:B------:R-:W-:Y:S01]  /*0de0*/  UISETP.NE.AND UP0, UPT, UR5, 0x1, UPT ;  /* 0x000000010500788c */ /* 0x000fe2000bf05270 */
[----:B------:R-:W-:-:S10]  /*0df0*/  UMOV UR8, UR4 ;  /* 0x0000000400087c82 */ /* 0x000fd40008000000 */
[----:B------:R-:W-:Y:S01]  /*0e00*/  @UP0 ULDC UR6, c[0x0][0xdd4] ;  /* 0x0003750000060ab9 */ /* 0x000fe20000000800 */
[----:B------:R-:W-:Y:S01]  /*0e10*/  @UP0 ULDC UR9, c[0x0][0xdd8] ;  /* 0x0003760000090ab9 */ /* 0x000fe20000000800 */
[----:B------:R-:W-:-:S04]  /*0e20*/  UIMAD.WIDE.U32 UR6, UR4, UR6, URZ ;  /* 0x00000006040672a5 */ /* 0x000fc8000f8e003f */
[----:B------:R-:W-:-:S04]  /*0e30*/  @UP0 USHF.R.U32.HI UR8, URZ, UR9, UR7 ;  /* 0x000000093f080299 */ /* 0x000fc80008011607 */
[----:B------:R-:W-:Y:S02]  /*0e40*/  UIADD3 UR6, -UR8, URZ, URZ ;  /* 0x0000003f08067290 */ /* 0x000fe4000fffe13f */
[----:B-1----:R-:W-:Y:S02]  /*0e50*/  ISETP.LE.AND P0, PT, R0, UR8, PT ;  /* 0x0000000800007c0c */ /* 0x002fe4000bf03270 */
[----:B------:R-:W-:-:S11]  /*0e60*/  UIMAD UR7, UR5, UR6, UR4 ;  /* 0x00000006050772a4 */ /* 0x000fd6000f8e0204 */
[----:B--234-:R-:W-:Y:S05]  /*0e70*/  @!P0 BRA `(.L_x_872) ;  /* 0x0000000000208947 */ /* 0x01cfea0003800000 */
[----:B------:R-:W-:Y:S01]  /*0e80*/  ULDC UR6, c[0x0][0xddc] ;  /* 0x0003770000067ab9 */ /* 0x000fe20000000800 */
[----:B------:R-:W-:Y:S01]  /*0e90*/  UMOV UR52, UR7 ;  /* 0x0000000700347c82 */ /* 0x000fe20008000000 */
[----:B------:R-:W-:-:S11]  /*0ea0*/  UISETP.NE.AND UP0, UPT, UR6, 0x1, UPT ;  /* 0x000000010600788c */ /* 0x000fd6000bf05270 */
[----:B------:R-:W-:Y:S02]  /*0eb0*/  @UP0 ULDC.64 UR10, c[0x0][0xde0] ;  /* 0x00037800000a0ab9 */ /* 0x000fe40000000a00 */
[----:B------:R-:W-:-:S04]  /*0ec0*/  UIMAD.WIDE.U32 UR4, UR7, UR10, URZ ;  /* 0x0000000a070472a5 */ /* 0x000fc8000f8e003f */
[----:B------:R-:W-:-:S04]  /*0ed0*/  @UP0 USHF.R.U32.HI UR52, URZ, UR11, UR5 ;  /* 0x0000000b3f340299 */ /* 0x000fc80008011605 */
[----:B------:R-:W-:Y:S01]  /*0ee0*/  UIMAD UR4, UR52, UR6, URZ ;  /* 0x00000006340472a4 */ /* 0x000fe2000f8e023f */
[----:B------:R-:W-:Y:S11]  /*0ef0*/  BRA `(.L_x_873) ;  /* 0x00000000001c7947 */ /* 0x000ff60003800000 */
.L_x_872:
[----:B------:R-:W-:Y:S01]  /*0f00*/  ULDC UR6, c[0x0][0xdc4] ;  /* 0x0003710000067ab9 */ /* 0x000fe20000000800 */
[----:B------:R-:W-:Y:S01]  /*0f10*/  UMOV UR52, UR7 ;  /* 0x0000000700347c82 */ /* 0x000fe20008000000 */
[----:B------:R-:W-:-:S11]  /*0f20*/  UISETP.NE.AND UP0, UPT, UR6, 0x1, UPT ;  /* 0x000000010600788c */ /* 0x000fd6000bf05270 */
[----:B------:R-:W-:Y:S02]  /*0f30*/  @UP0 ULDC.64 UR10, c[0x0][0xdc8] ;  /* 0x00037200000a0ab9 */ /* 0x000fe40000000a00 */
[----:B------:R-:W-:-:S04]  /*0f40*/  UIMAD.WIDE.U32 UR4, UR7, UR10, URZ ;  /* 0x0000000a070472a5 */ /* 0x000fc8000f8e003f */
[----:B------:R-:W-:-:S04]  /*0f50*/  @UP0 USHF.R.U32.HI UR52, URZ, UR11, UR5 ;  /* 0x0000000b3f340299 */ /* 0x000fc80008011605 */
[----:B------:R-:W-:-:S12]  /*0f60*/  UIMAD UR4, UR52, UR6, URZ ;  /* 0x00000006340472a4 */ /* 0x000fd8000f8e023f */
.L_x_873:
[----:B------:R-:W-:Y:S01]  /*0f70*/  ULDC UR43, c[0x0][0xdb8] ;  /* 0x00036e00002b7ab9 */ /* 0x000fe20000000800 */
[----:B------:R-:W-:Y:S01]  /*0f80*/  UIADD3 UR6, UR7, -UR4, URZ ;  /* 0x8000000407067290 */ /* 0x000fe2000fffe03f */
[----:B------:R-:W-:Y:S01]  /*0f90*/  IMAD.MOV.U32 R7, RZ, RZ, 0x3f800000 ;  /* 0x3f800000ff077424 */ /* 0x000fe200078e00ff */
[----:B------:R-:W-:Y:S01]  /*0fa0*/  UISETP.NE.AND UP1, UPT, UR43, 0x1, UPT ;  /* 0x000000012b00788c */ /* 0x000fe2000bf25270 */
[----:B------:R-:W-:Y:S01]  /*0fb0*/  IMAD.MOV.U32 R0, RZ, RZ, 0x3f800000 ;  /* 0x3f800000ff007424 */ /* 0x000fe200078e00ff */
[----:B------:R-:W-:Y:S01]  /*0fc0*/  ULDC UR12, c[0x0][0xdc4] ;  /* 0x00037100000c7ab9 */ /* 0x000fe20000000800 */
[----:B------:R-:W-:Y:S01]  /*0fd0*/  ULDC.64 UR4, c[0x0][0x990] ;  /* 0x0002640000047ab9 */ /* 0x000fe20000000a00 */
[----:B------:R-:W-:Y:S01]  /*0fe0*/  UIMAD UR12, UR8, UR12, UR6 ;  /* 0x0000000c080c72a4 */ /* 0x000fe2000f8e0206 */
[----:B------:R-:W1:Y:S01]  /*0ff0*/  LDC.64 R8, c[0x0][0x9e0] ;  /* 0x00027800ff087b82 */ /* 0x000e620000000a00 */
[----:B------:R-:W-:Y:S01]  /*1000*/  UISETP.NE.U32.AND UP0, UPT, UR4, URZ, UPT ;  /* 0x0000003f0400728c */ /* 0x000fe2000bf05070 */
[----:B------:R-:W-:Y:S01]  /*1010*/  ULDC.64 UR6, c[0x0][0x998] ;  /* 0x0002660000067ab9 */ /* 0x000fe20000000a00 */
[----:B------:R-:W-:-:S02]  /*1020*/  ULDC UR11, c[0x0][0x428] ;  /* 0x00010a00000b7ab9 */ /* 0x000fc40000000800 */
[----:B------:R-:W-:Y:S01]  /*1030*/  UISETP.NE.AND.EX UP0, UPT, UR5, URZ, UPT, UP0 ;  /* 0x0000003f0500728c */ /* 0x000fe2000bf05300 */
[----:B------:R-:W-:Y:S01]  /*1040*/  @UP1 ULDC UR8, c[0x0][0xdbc] ;  /* 0x00036f0000081ab9 */ /* 0x000fe20000000800 */
[----:B------:R-:W-:Y:S01]  /*1050*/  @UP1 ULDC UR10, c[0x0][0xdc0] ;  /* 0x00037000000a1ab9 */ /* 0x000fe20000000800 */
[----:B------:R-:W-:Y:S01]  /*1060*/  UIMAD.WIDE.U32 UR8, UR12, UR8, URZ ;  /* 0x000000080c0872a5 */ /* 0x000fe2000f8e003f */
[----:B------:R-:W2:Y:S01]  /*1070*/  LDC R192, c[0x0][0x288] ;  /* 0x0000a200ffc07b82 */ /* 0x000ea20000000800 */
[----:B------:R-:W-:Y:S01]  /*1080*/  UMOV UR44, UR12 ;  /* 0x0000000c002c7c82 */ /* 0x000fe20008000000 */
[----:B------:R-:W-:Y:S01]  /*1090*/  UISETP.NE.AND UP2, UPT, UR11, 0x1, UPT ;  /* 0x000000010b00788c */ /* 0x000fe2000bf45270 */
[----:B------:R-:W-:Y:S01]  /*10a0*/  PLOP3.LUT P0, PT, PT, PT, UP0, 0x80, 0x0 ;  /* 0x000000000000781c */ /* 0x000fe20003f0f008 */
[----:B------:R-:W-:Y:S02]  /*10b0*/  @UP1 USHF.R.U32.HI UR44, URZ, UR10, UR9 ;  /* 0x0000000a3f2c1299 */ /* 0x000fe40008011609 */
[----:B------:R-:W-:-:S02]  /*10c0*/  UISETP.NE.U32.AND UP1, UPT, UR6, URZ, UPT ;  /* 0x0000003f0600728c */ /* 0x000fc4000bf25070 */
[----:B------:R-:W-:Y:S01]  /*10d0*/  @UP0 USHF.R.S32.HI UR8, URZ, 0x1f, UR44 ;  /* 0x0000001f3f080899 */ /* 0x000fe2000801142c */
[----:B------:R-:W3:Y:S01]  /*10e0*/  LDC R17, c[0x0][0x404] ;  /* 0x00010100ff117b82 */ /* 0x000ee20000000800 */
[----:B------:R-:W-:Y:S01]  /*10f0*/  UISETP.NE.AND.EX UP1, UPT, UR7, URZ, UPT, UP1 ;  /* 0x0000003f0700728c */ /* 0x000fe2000bf25310 */
[----:B------:R-:W-:Y:S01]  /*1100*/  @UP0 ULDC.64 UR14, c[0x0][0x9a8] ;  /* 0x00026a00000e0ab9 */ /* 0x000fe20000000a00 */
[----:B------:R-:W-:Y:S02]  /*1110*/  UIADD3 UR11, -UR44, URZ, URZ ;  /* 0x0000003f2c0b7290 */ /* 0x000fe4000fffe13f */
[----:B------:R-:W-:Y:S02]  /*1120*/  @UP0 UIMAD UR10, UR8, UR14, URZ ;  /* 0x0000000e080a02a4 */ /* 0x000fe4000f8e023f */
[----:B------:R-:W-:Y:S01]  /*1130*/  PLOP3.LUT P1, PT, PT, PT, UP1, 0x80, 0x0 ;  /* 0x000000000000781c */ /* 0x000fe20003f2f018 */
[----:B------:R-:W-:Y:S01]  /*1140*/  @UP0 UIMAD.WIDE.U32 UR8, UR44, UR14, URZ ;  /* 0x0000000e2c0802a5 */ /* 0x000fe2000f8e003f */
[----:B------:R-:W4:Y:S01]  /*1150*/  LDC R6, c[0x0][0x2e0] ;  /* 0x0000b800ff067b82 */ /* 0x000f220000000800 */
[----:B------:R-:W-:-:S02]  /*1160*/  UIMAD UR43, UR43, UR11, UR12 ;  /* 0x0000000b2b2b72a4 */ /* 0x000fc4000f8e020c */
[----:B------:R-:W-:Y:S01]  /*1170*/  @UP1 USHF.R.S32.HI UR14, URZ, 0x1f, UR44 ;  /* 0x0000001f3f0e1899 */ /* 0x000fe2000801142c */
[----:B------:R-:W-:Y:S01]  /*1180*/  @UP1 ULDC.64 UR16, c[0x0][0x9b8] ;  /* 0x00026e0000101ab9 */ /* 0x000fe20000000a00 */
[----:B------:R-:W-:Y:S01]  /*1190*/  @UP0 UIMAD UR15, UR44, UR15, UR10 ;  /* 0x0000000f2c0f02a4 */ /* 0x000fe2000f8e020a */
[----:B------:R-:W-:Y:S01]  /*11a0*/  @UP2 ULDC UR12, c[0x0][0x42c] ;  /* 0x00010b00000c2ab9 */ /* 0x000fe20000000800 */
[----:B------:R-:W-:Y:S02]  /*11b0*/  @UP1 UIMAD.WIDE.U32 UR10, UR44, UR16, URZ ;  /* 0x000000102c0a12a5 */ /* 0x000fe4000f8e003f */
[----:B------:R-:W-:Y:S02]  /*11c0*/  UIMAD.WIDE.U32 UR12, UR43, UR12, URZ ;  /* 0x0000000c2b0c72a5 */ /* 0x000fe4000f8e003f */
[----:B------:R-:W-:Y:S01]  /*11d0*/  @UP1 UIMAD UR16, UR14, UR16, URZ ;  /* 0x000000100e1012a4 */ /* 0x000fe2000f8e023f */
[----:B------:R-:W-:Y:S02]  /*11e0*/  @UP2 ULDC UR18, c[0x0][0x430] ;  /* 0x00010c0000122ab9 */ /* 0x000fe40000000800 */
[----:B------:R-:W-:Y:S01]  /*11f0*/  UMOV UR14, UR43 ;  /* 0x0000002b000e7c82 */ /* 0x000fe20008000000 */
[----:B------:R-:W-:-:S02]  /*1200*/  @UP2 USHF.R.U32.HI UR14, URZ, UR18, UR13 ;  /* 0x000000123f0e2299 */ /* 0x000fc4000801160d */
[----:B------:R-:W-:Y:S02]  /*1210*/  @UP1 UIMAD UR16, UR44, UR17, UR16 ;  /* 0x000000112c1012a4 */ /* 0x000fe4000f8e0210 */
[----:B------:R-:W-:Y:S02]  /*1220*/  @UP0 USHF.R.S32.HI UR12, URZ, 0x1f, UR14 ;  /* 0x0000001f3f0c0899 */ /* 0x000fe4000801140e */
[----:B------:R-:W-:Y:S01]  /*1230*/  @UP1 USHF.R.S32.HI UR13, URZ, 0x1f, UR14 ;  /* 0x0000001f3f0d1899 */ /* 0x000fe2000801140e */
[----:B------:R-:W-:Y:S01]  /*1240*/  @UP0 ULDC.64 UR18, c[0x0][0x9b0] ;  /* 0x00026c0000120ab9 */ /* 0x000fe20000000a00 */
[----:B------:R-:W-:Y:S02]  /*1250*/  @UP1 UIADD3 UR11, UR11, UR16, URZ ;  /* 0x000000100b0b1290 */ /* 0x000fe4000fffe03f */
[----:B------:R-:W-:Y:S01]  /*1260*/  @UP0 UIADD3 UR9, UR9, UR15, URZ ;  /* 0x0000000f09090290 */ /* 0x000fe2000fffe03f */
[----:B------:R-:W-:Y:S01]  /*1270*/  @UP1 ULDC.64 UR16, c[0x0][0x9c0] ;  /* 0x0002700000101ab9 */ /* 0x000fe20000000a00 */
[----:B------:R-:W-:-:S02]  /*1280*/  @UP0 UIMAD UR12, UR12, UR18, URZ ;  /* 0x000000120c0c02a4 */ /* 0x000fc4000f8e023f */
[----:B------:R-:W-:Y:S02]  /*1290*/  @UP1 UIMAD UR13, UR13, UR16, URZ ;  /* 0x000000100d0d12a4 */ /* 0x000fe4000f8e023f */
[----:B------:R-:W-:Y:S02]  /*12a0*/  @UP0 UIMAD.WIDE.U32 UR8, UR14, UR18, UR8 ;  /* 0x000000120e0802a5 */ /* 0x000fe4000f8e0008 */
[----:B------:R-:W-:Y:S02]  /*12b0*/  @UP0 UIMAD UR12, UR14, UR19, UR12 ;  /* 0x000000130e0c02a4 */ /* 0x000fe4000f8e020c */
[----:B------:R-:W-:Y:S02]  /*12c0*/  @UP1 UIMAD.WIDE.U32 UR10, UR14, UR16, UR10 ;  /* 0x000000100e0a12a5 */ /* 0x000fe4000f8e000a */
[----:B------:R-:W-:Y:S02]  /*12d0*/  @UP1 UIMAD UR13, UR14, UR17, UR13 ;  /* 0x000000110e0d12a4 */ /* 0x000fe4000f8e020d */
[----:B------:R-:W-:-:S02]  /*12e0*/  @UP0 UIADD3 UR12, UR9, UR12, URZ ;  /* 0x0000000c090c0290 */ /* 0x000fc4000fffe03f */
[----:B------:R-:W-:Y:S02]  /*12f0*/  @UP0 ULEA UR4, UP3, UR8, UR4, 0x2 ;  /* 0x0000000408040291 */ /* 0x000fe4000f86103f */
[----:B------:R-:W-:Y:S02]  /*1300*/  @UP1 ULEA UR6, UP4, UR10, UR6, 0x2 ;  /* 0x000000060a061291 */ /* 0x000fe4000f88103f */
[----:B------:R-:W-:Y:S02]  /*1310*/  @UP1 UIADD3 UR9, UR11, UR13, URZ ;  /* 0x0000000d0b091290 */ /* 0x000fe4000fffe03f */
[----:B------:R-:W-:Y:S01]  /*1320*/  @UP0 ULEA.HI.X UR5, UR8, UR5, UR12, 0x2, UP3 ;  /* 0x0000000508050291 */ /* 0x000fe200098f140c */
[----:B------:R-:W-:Y:S01]  /*1330*/  IMAD.U32 R2, RZ, RZ, UR4 ;  /* 0x00000004ff027e24 */ /* 0x000fe2000f8e00ff */
[----:B------:R-:W-:Y:S01]  /*1340*/  @UP1 ULEA.HI.X UR7, UR10, UR7, UR9, 0x2, UP4 ;  /* 0x000000070a071291 */ /* 0x000fe2000a0f1409 */
[----:B------:R-:W-:Y:S01]  /*1350*/  IMAD.U32 R4, RZ, RZ, UR6 ;  /* 0x00000006ff047e24 */ /* 0x000fe2000f8e00ff */
[----:B------:R-:W-:Y:S01]  /*1360*/  ULDC UR42, c[0x0][0xdac] ;  /* 0x00036b00002a7ab9 */ /* 0x000fe20000000800 */
[----:B------:R-:W-:Y:S01]  /*1370*/  @UP2 ULDC UR6, c[0x0][0x430] ;  /* 0x00010c0000062ab9 */ /* 0x000fe20000000800 */
[----:B------:R-:W-:Y:S01]  /*1380*/  IMAD.U32 R3, RZ, RZ, UR5 ;  /* 0x00000005ff037e24 */ /* 0x000fe2000f8e00ff */
[----:B------:R-:W-:Y:S01]  /*1390*/  ULDC.64 UR4, c[0x0][0x3f8] ;  /* 0x0000fe0000047ab9 */ /* 0x000fe20000000a00 */
[----:B------:R-:W-:-:S03]  /*13a0*/  IMAD.U32 R5, RZ, RZ, UR7 ;  /* 0x00000007ff057e24 */ /* 0x000fc6000f8e00ff */
[----:B------:R-:W5:Y:S04]  /*13b0*/  @P0 LDG.E R7, desc[UR54][R2.64] ;  /* 0x0000003602070981 */ /* 0x000f68000c1e1900 */
[----:B------:R-:W5:Y:S01]  /*13c0*/  @P1 LDG.E R0, desc[UR54][R4.64] ;  /* 0x0000003604001981 */ /* 0x000f62000c1e1900 */
[----:B------:R-:W-:Y:S01]  /*13d0*/  ISETP.NE.U32.AND P0, PT, RZ, UR4, PT ;  /* 0x00000004ff007c0c */ /* 0x000fe2000bf05070 */
[----:B------:R-:W-:Y:S01]  /*13e0*/  ULOP3.LUT UR4, URZ, UR52, URZ, 0x33, !UPT ;  /* 0x000000343f047292 */ /* 0x000fe2000f8e333f */
[----:B-1----:R-:W-:Y:S01]  /*13f0*/  ISETP.GE.AND P1, PT, R9, 0x1, PT ;  /* 0x000000010900780c */ /* 0x002fe20003f26270 */
[----:B------:R-:W-:Y:S01]  /*1400*/  UMOV UR58, UR43 ;  /* 0x0000002b003a7c82 */ /* 0x000fe20008000000 */
[----:B------:R-:W-:Y:S01]  /*1410*/  ISETP.NE.AND.EX P0, PT, RZ, UR5, PT, P0 ;  /* 0x00000005ff007c0c */ /* 0x000fe2000bf05300 */
[----:B------:R-:W-:Y:S01]  /*1420*/  ULDC UR5, c[0x0][0x988] ;  /* 0x0002620000057ab9 */ /* 0x000fe20000000800 */
[----:B------:R-:W-:-:S02]  /*1430*/  UIADD3 UR42, UR4, UR42, URZ ;  /* 0x0000002a042a7290 */ /* 0x000fc4000fffe03f */
[----:B---3--:R-:W-:Y:S01]  /*1440*/  SEL R17, R17, 0x1, P0 ;  /* 0x0000000111117807 */ /* 0x008fe20000000000 */
[----:B------:R-:W-:Y:S01]  /*1450*/  @UP2 ULDC UR4, c[0x0][0x42c] ;  /* 0x00010b0000042ab9 */ /* 0x000fe20000000800 */
[----:B------:R-:W-:-:S03]  /*1460*/  USHF.L.U32 UR42, UR42, 0x7, URZ ;  /* 0x000000072a2a7899 */ /* 0x000fc6000800063f */
[----:B----4-:R-:W-:Y:S02]  /*1470*/  IMAD R107, R17, R6, RZ ;  /* 0x00000006116b7224 */ /* 0x010fe400078e02ff */
[----:B-----5:R-:W-:-:S04]  /*1480*/  FMUL.FTZ R0, R7, R0 ;  /* 0x0000000007007220 */ /* 0x020fc80000410000 */
[----:B------:R-:W-:Y:S01]  /*1490*/  FMUL.FTZ R2, R0, UR5 ;  /* 0x0000000500027c20 */ /* 0x000fe20008410000 */
[----:B--2---:R-:W-:Y:S01]  /*14a0*/  IADD3 R0, -R192, 0x80, RZ ;  /* 0x00000080c0007810 */ /* 0x004fe20007ffe1ff */
[----:B------:R-:W-:-:S03]  /*14b0*/  UIMAD.WIDE.U32 UR4, UR43, UR4, URZ ;  /* 0x000000042b0472a5 */ /* 0x000fc6000f8e003f */
[----:B------:R-:W-:Y:S01]  /*14c0*/  R2UR UR36, R2 ;  /* 0x00000000022472ca */ /* 0x000fe200000e0000 */
[----:B------:R-:W-:Y:S01]  /*14d0*/  IMAD R0, R17, R6, R0 ;  /* 0x0000000611007224 */ /* 0x000fe200078e0200 */
[----:B------:R-:W-:-:S03]  /*14e0*/  @UP2 USHF.R.U32.HI UR58, URZ, UR6, UR5 ;  /* 0x000000063f3a2299 */ /* 0x000fc60008011605 */
[----:B------:R-:W-:-:S04]  /*14f0*/  VIADD R188, R0, UR42 ;  /* 0x0000002a00bc7c36 */ /* 0x000fc80008000000 */
[----:B------:R-:W-:Y:S01]  /*1500*/  IMAD.IADD R0, R188, 0x1, R8 ;  /* 0x00000001bc007824 */ /* 0x000fe200078e0208 */
[----:B------:R-:W-:Y:S06]  /*1510*/  @!P1 BRA `(.L_x_874) ;  /* 0x0000000000409947 */ /* 0x000fec0003800000 */
[C---:B------:R-:W-:Y:S01]  /*1520*/  ISETP.GT.AND P0, PT, R188.reuse, RZ, PT ;  /* 0x000000ffbc00720c */ /* 0x040fe20003f04270 */
[----:B------:R-:W-:-:S12]  /*1530*/  VIADD R2, R188, 0xffffffff ;  /* 0xffffffffbc027836 */ /* 0x000fd80000000000 */
[----:B------:R-:W-:Y:S05]  /*1540*/  @P0 BRA `(.L_x_875) ;  /* 0x00000000001c0947 */ /* 0x000fea0003800000 */
[----:B------:R-:W-:Y:S01]  /*1550*/  ISETP.NE.AND P0, PT, R9, 0x1, PT ;  /* 0x000000010900780c */ /* 0x000fe20003f05270 */
[----:B------:R-:W-:-:S12]  /*1560*/  IMAD.MOV R3, RZ, RZ, -R188 ;  /* 0x000000ffff037224 */ /* 0x000fd800078e0abc */
[----:B------:R-:W1:Y:S02]  /*1570*/  @P0 LDC.64 R4, c[0x0][0x9e8] ;  /* 0x00027a00ff040b82 */ /* 0x000e640000000a00 */
[----:B-1----:R-:W-:-:S05]  /*1580*/  @P0 IMAD.HI.U32 R2, R3, R4, RZ ;  /* 0x0000000403020227 */ /* 0x002fca00078e00ff */
[----:B------:R-:W-:-:S04]  /*1590*/  @P0 SHF.R.U32.HI R3, RZ, R5, R2 ;  /* 0x00000005ff030219 */ /* 0x000fc80000011602 */
[----:B------:R-:W-:Y:S01]  /*15a0*/  LOP3.LUT R2, RZ, R3, RZ, 0x33, !PT ;  /* 0x00000003ff027212 */ /* 0x000fe200078e33ff */
[----:B------:R-:W-:Y:S06]  /*15b0*/  BRA `(.L_x_876) ;  /* 0x0000000000107947 */ /* 0x000fec0003800000 */
.L_x_875:
[----:B------:R-:W-:-:S13]  /*15c0*/  ISETP.NE.AND P0, PT, R9, 0x1, PT ;  /* 0x000000010900780c */ /* 0x000fda0003f05270 */
[----:B------:R-:W1:Y:S02]  /*15d0*/  @P0 LDC.64 R4, c[0x0][0x9e8] ;  /* 0x00027a00ff040b82 */ /* 0x000e640000000a00 */
[----:B-1----:R-:W-:-:S05]  /*15e0*/  @P0 IMAD.HI.U32 R4, R2, R4, RZ ;  /* 0x0000000402040227 */ /* 0x002fca00078e00ff */
[----:B------:R-:W-:-:S07]  /*15f0*/  @P0 SHF.R.U32.HI R2, RZ, R5, R4 ;  /* 0x00000005ff020219 */ /* 0x000fce0000011604 */
.L_x_876:
[----:B------:R-:W-:-:S05]  /*1600*/  IMAD R3, R2, R9, R9 ;  /* 0x0000000902037224 */ /* 0x000fca00078e0209 */
[----:B------:R-:W-:-:S07]  /*1610*/  VIMNMX R0, R0, R3, PT ;  /* 0x0000000300007248 */ /* 0x000fce0003fe0100 */
.L_x_874:
[----:B------:R-:W-:Y:S01]  /*1620*/  VIADD R2, R0, 0x9f ;  /* 0x0000009f00027836 */ /* 0x000fe20000000000 */
[----:B------:R-:W-:Y:S01]  /*1630*/  ULDC UR4, c[0x0][0x9dc] ;  /* 0x0002770000047ab9 */ /* 0x000fe20000000800 */
[CC--:B------:R-:W-:Y:S02]  /*1640*/  IMAD R0, R17.reuse, R6.reuse, 0x9f ;  /* 0x0000009f11007424 */ /* 0x0c0fe400078e0206 */
[----:B------:R-:W-:Y:S02]  /*1650*/  IMAD R192, R17, R6, -R192 ;  /* 0x0000000611c07224 */ /* 0x000fe400078e0ac0 */
[----:B------:R-:W-:-:S04]  /*1660*/  IMAD.HI R2, R2, 0x66666667, RZ ;  /* 0x6666666702027827 */ /* 0x000fc800078e02ff */
[----:B------:R-:W-:Y:S01]  /*1670*/  IMAD.HI R0, R0, 0x66666667, RZ ;  /* 0x6666666700007827 */ /* 0x000fe200078e02ff */
[----:B------:R-:W-:-:S03]  /*1680*/  SHF.R.U32.HI R5, RZ, 0x1f, R2 ;  /* 0x0000001fff057819 */ /* 0x000fc60000011602 */
[----:B------:R-:W-:Y:S01]  /*1690*/  VIADD R105, R192, UR42 ;  /* 0x0000002ac0697c36 */ /* 0x000fe20008000000 */
[----:B------:R-:W-:Y:S02]  /*16a0*/  SHF.R.U32.HI R3, RZ, 0x1f, R0 ;  /* 0x0000001fff037819 */ /* 0x000fe40000011600 */
[----:B------:R-:W-:Y:S01]  /*16b0*/  LEA.HI.SX32 R104, R2, R5, 0x1a ;  /* 0x0000000502687211 */ /* 0x000fe200078fd2ff */
[----:B------:R-:W-:Y:S01]  /*16c0*/  VIADD R4, R105, -UR4 ;  /* 0x8000000469047c36 */ /* 0x000fe20008000000 */
[----:B------:R-:W-:-:S04]  /*16d0*/  LEA.HI.SX32 R3, R0, R3, 0x1a ;  /* 0x0000000300037211 */ /* 0x000fc800078fd2ff */
[----:B------:R-:W-:Y:S02]  /*16e0*/  R2UR UR4, R4 ;  /* 0x00000000040472ca */ /* 0x000fe400000e0000 */
[----:B------:R-:W-:Y:S01]  /*16f0*/  VIMNMX R104, R3, R104, PT ;  /* 0x0000006803687248 */ /* 0x000fe20003fe0100 */
[----:B------:R-:W-:-:S12]  /*1700*/  @!P1 BRA `(.L_x_877) ;  /* 0x0000000000489947 */ /* 0x000fd80003800000 */
[----:B------:R-:W-:-:S13]  /*1710*/  ISETP.GT.AND P0, PT, R105, -0x1, PT ;  /* 0xffffffff6900780c */ /* 0x000fda0003f04270 */
[----:B------:R-:W-:Y:S05]  /*1720*/  @P0 BRA `(.L_x_878) ;  /* 0x00000000001c0947 */ /* 0x000fea0003800000 */
[----:B------:R-:W-:Y:S02]  /*1730*/  ISETP.NE.AND P0, PT, R9, 0x1, PT ;  /* 0x000000010900780c */ /* 0x000fe40003f05270 */
[----:B------:R-:W-:-:S11]  /*1740*/  LOP3.LUT R3, RZ, R105, RZ, 0x33, !PT ;  /* 0x00000069ff037212 */ /* 0x000fd600078e33ff */
[----:B------:R-:W1:Y:S02]  /*1750*/  @P0 LDC.64 R4, c[0x0][0x9e8] ;  /* 0x00027a00ff040b82 */ /* 0x000e640000000a00 */
[----:B-1----:R-:W-:-:S05]  /*1760*/  @P0 IMAD.HI.U32 R0, R3, R4, RZ ;  /* 0x0000000403000227 */ /* 0x002fca00078e00ff */
[----:B------:R-:W-:-:S04]  /*1770*/  @P0 SHF.R.U32.HI R3, RZ, R5, R0 ;  /* 0x00000005ff030219 */ /* 0x000fc80000011600 */
[----:B------:R-:W-:Y:S01]  /*1780*/  LOP3.LUT R0, RZ, R3, RZ, 0x33, !PT ;  /* 0x00000003ff007212 */ /* 0x000fe200078e33ff */
[----:B------:R-:W-:Y:S06]  /*1790*/  BRA `(.L_x_879) ;  /* 0x0000000000147947 */ /* 0x000fec0003800000 */
.L_x_878:
[----:B------:R-:W-:Y:S01]  /*17a0*/  ISETP.NE.AND P0, PT, R9, 0x1, PT ;  /* 0x000000010900780c */ /* 0x000fe20003f05270 */
[----:B------:R-:W-:-:S12]  /*17b0*/  IMAD.MOV.U32 R0, RZ, RZ, R105 ;  /* 0x000000ffff007224 */ /* 0x000fd800078e0069 */
[----:B------:R-:W1:Y:S02]  /*17c0*/  @P0 LDC.64 R2, c[0x0][0x9e8] ;  /* 0x00027a00ff020b82 */ /* 0x000e640000000a00 */
[----:B-1----:R-:W-:-:S05]  /*17d0*/  @P0 IMAD.HI.U32 R2, R105, R2, RZ ;  /* 0x0000000269020227 */ /* 0x002fca00078e00ff */
[----:B------:R-:W-:-:S07]  /*17e0*/  @P0 SHF.R.U32.HI R0, RZ, R3, R2 ;  /* 0x00000003ff000219 */ /* 0x000fce0000011602 */
.L_x_879:
[----:B------:R-:W-:-:S05]  /*17f0*/  IMAD R0, R0, R9, RZ ;  /* 0x0000000900007224 */ /* 0x000fca00078e02ff */
[----:B------:R-:W-:-:S13]  /*1800*/  R2UR UR5, R0 ;  /* 0x00000000000572ca */ /* 0x000fda00000e0000 */
[----:B------:R-:W-:-:S04]  /*1810*/  UISETP.LT.AND UP0, UPT, UR4, UR5, UPT ;  /* 0x000000050400728c */ /* 0x000fc8000bf01270 */
[----:B------:R-:W-:-:S12]  /*1820*/  USEL UR4, UR4, UR5, !UP0 ;  /* 0x0000000504047287 */ /* 0x000fd8000c000000 */
.L_x_877:
[----:B------:R-:W-:Y:S01]  /*1830*/  UIMAD.WIDE UR4, UR4, 0x66666667, URZ ;  /* 0x66666667040478a5 */ /* 0x000fe2000f8e023f */
[----:B------:R-:W-:Y:S02]  /*1840*/  PLOP3.LUT P0, PT, PT, PT, PT, 0x80, 0x0 ;  /* 0x000000000000781c */ /* 0x000fe40003f0f070 */
[----:B------:R-:W-:Y:S02]  /*1850*/  CS2R R2, SRZ ;  /* 0x0000000000027805 */ /* 0x000fe4000001ff00 */
[----:B------:R-:W-:Y:S01]  /*1860*/  CS2R R4, SRZ ;  /* 0x0000000000047805 */ /* 0x000fe2000001ff00 */
[----:B------:R-:W-:Y:S01]  /*1870*/  USHF.R.U32.HI UR4, URZ, 0x1f, UR5 ;  /* 0x0000001f3f047899 */ /* 0x000fe20008011605 */
[----:B------:R-:W-:Y:S01]  /*1880*/  CS2R R86, SRZ ;  /* 0x0000000000567805 */ /* 0x000fe2000001ff00 */
[----:B------:R-:W-:Y:S01]  /*1890*/  IMAD.MOV.U32 R0, RZ, RZ, RZ ;  /* 0x000000ffff007224 */ /* 0x000fe200078e00ff */
[----:B------:R-:W-:Y:S01]  /*18a0*/  CS2R R84, SRZ ;  /* 0x0000000000547805 */ /* 0x000fe2000001ff00 */
[----:B------:R-:W-:Y:S01]  /*18b0*/  ULEA.HI.SX32 UR4, UR5, UR4, 0x1a ;  /* 0x0000000405047291 */ /* 0x000fe2000f8fd23f */
[----:B------:R-:W-:-:S02]  /*18c0*/  CS2R R8, SRZ ;  /* 0x0000000000087805 */ /* 0x000fc4000001ff00 */
[----:B------:R-:W-:Y:S02]  /*18d0*/  CS2R R78, SRZ ;  /* 0x00000000004e7805 */ /* 0x000fe4000001ff00 */
[----:B------:R-:W-:Y:S01]  /*18e0*/  CS2R R76, SRZ ;  /* 0x00000000004c7805 */ /* 0x000fe2000001ff00 */
[----:B------:R-:W-:Y:S01]  /*18f0*/  UISETP.LT.AND UP0, UPT, URZ, UR4, UPT ;  /* 0x000000043f00728c */ /* 0x000fe2000bf01270 */
[----:B------:R-:W-:Y:S02]  /*1900*/  CS2R R10, SRZ ;  /* 0x00000000000a7805 */ /* 0x000fe4000001ff00 */
[----:B------:R-:W-:Y:S02]  /*1910*/  CS2R R12, SRZ ;  /* 0x00000000000c7805 */ /* 0x000fe4000001ff00 */
[----:B------:R-:W-:Y:S01]  /*1920*/  CS2R R70, SRZ ;  /* 0x0000000000467805 */ /* 0x000fe2000001ff00 */
[----:B------:R-:W-:Y:S01]  /*1930*/  USEL UR47, URZ, UR4, !UP0 ;  /* 0x000000043f2f7287 */ /* 0x000fe2000c000000 */
[----:B------:R-:W-:-:S02]  /*1940*/  CS2R R68, SRZ ;  /* 0x0000000000447805 */ /* 0x000fc4000001ff00 */
[----:B------:R-:W-:Y:S02]  /*1950*/  CS2R R14, SRZ ;  /* 0x00000000000e7805 */ /* 0x000fe4000001ff00 */
[----:B------:R-:W-:Y:S02]  /*1960*/  CS2R R20, SRZ ;  /* 0x0000000000147805 */ /* 0x000fe4000001ff00 */
[----:B------:R-:W-:Y:S02]  /*1970*/  CS2R R62, SRZ ;  /* 0x00000000003e7805 */ /* 0x000fe4000001ff00 */
[----:B------:R-:W-:Y:S02]  /*1980*/  CS2R R60, SRZ ;  /* 0x00000000003c7805 */ /* 0x000fe4000001ff00 */
[----:B------:R-:W-:Y:S02]  /*1990*/  ISETP.GT.AND P1, PT, R104, UR47, PT ;  /* 0x0000002f68007c0c */ /* 0x000fe4000bf24270 */
        /* <DEDUP_REMOVED lines=10> */
[----:B------:R-:W-:Y:S01]  /*1a40*/  CS2R R38, SRZ ;  /* 0x0000000000267805 */ /* 0x000fe2000001ff00 */
[----:B------:R-:W-:Y:S01]  /*1a50*/  IMAD.MOV.U32 R34, RZ, RZ, RZ ;  /* 0x000000ffff227224 */ /* 0x000fe200078e00ff */
[----:B------:R-:W-:Y:S02]  /*1a60*/  CS2R R88, SRZ ;  /* 0x0000000000587805 */ /* 0x000fe4000001ff00 */
[----:B------:R-:W-:-:S02]  /*1a70*/  CS2R R40, SRZ ;  /* 0x0000000000287805 */ /* 0x000fc4000001ff00 */
[----:B------:R-:W-:Y:S02]  /*1a80*/  CS2R R90, SRZ ;  /* 0x00000000005a7805 */ /* 0x000fe4000001ff00 */
[----:B------:R-:W-:Y:S02]  /*1a90*/  CS2R R48, SRZ ;  /* 0x0000000000307805 */ /* 0x000fe4000001ff00 */
[----:B------:R-:W-:Y:S01]  /*1aa0*/  CS2R R92, SRZ ;  /* 0x00000000005c7805 */ /* 0x000fe2000001ff00 */
[----:B------:R-:W-:Y:S02]  /*1ab0*/  IMAD.MOV.U32 R57, RZ, RZ, RZ ;  /* 0x000000ffff397224 */ /* 0x000fe400078e00ff */
[----:B------:R-:W-:Y:S01]  /*1ac0*/  IMAD.MOV.U32 R95, RZ, RZ, RZ ;  /* 0x000000ffff5f7224 */ /* 0x000fe200078e00ff */
[----:B------:R-:W-:Y:S06]  /*1ad0*/  @!P1 BRA `(.L_x_880) ;  /* 0x0000010c00909947 */ /* 0x000fec0003800000 */
[----:B------:R-:W1:Y:S01]  /*1ae0*/  SHFL.IDX PT, R0, R195, RZ, 0x1f ;  /* 0x00001fffc3007589 */ /* 0x000e6200000e0000 */
[----:B------:R-:W-:-:S04]  /*1af0*/  UIADD3 UR5, UR37, 0x14400, URZ ;  /* 0x0001440025057890 */ /* 0x000fc8000fffe03f */
[----:B------:R-:W-:-:S06]  /*1b00*/  ULOP3.LUT UP0, URZ, UR5, 0x9f, URZ, 0xc0, !UPT ;  /* 0x0000009f053f7892 */ /* 0x000fcc000f80c03f */
[----:B------:R-:W-:Y:S02]  /*1b10*/  PLOP3.LUT P0, PT, PT, PT, UP0, 0x80, 0x0 ;  /* 0x000000000000781c */ /* 0x000fe40003f0f008 */
[----:B-1----:R-:W-:-:S13]  /*1b20*/  R2UR UR45, R0 ;  /* 0x00000000002d72ca */ /* 0x002fda00000e0000 */
[----:B------:R-:W-:-:S04]  /*1b30*/  ULEA.HI UR4, UR45, UR45, URZ, 0x1 ;  /* 0x0000002d2d047291 */ /* 0x000fc8000f8f083f */
        /* <DEDUP_REMOVED lines=22> */
.L_x_881:
[----:B------:R-:W-:Y:S01]  /*1ca0*/  ULEA.HI UR4, UR59, UR59, URZ, 0x1 ;  /* 0x0000003b3b047291 */ /* 0x000fe2000f8f083f */
[----:B------:R-:W-:-:S03]  /*1cb0*/  IMAD.U32 R2, RZ, RZ, UR60 ;  /* 0x0000003cff027e24 */ /* 0x000fc6000f8e00ff */
[----:B------:R-:W-:Y:S02]  /*1cc0*/  ULOP3.LUT UR4, UR4, 0xfffffffe, URZ, 0xc0, !UPT ;  /* 0xfffffffe04047892 */ /* 0x000fe4000f8ec03f */
[----:B------:R-:W-:Y:S02]  /*1cd0*/  ISETP.NE.AND P0, PT, R2, 0x3, PT ;  /* 0x000000030200780c */ /* 0x000fe40003f05270 */
[----:B------:R-:W-:-:S06]  /*1ce0*/  UIADD3 UR4, UR59, -UR4, URZ ;  /* 0x800000043b047290 */ /* 0x000fcc000fffe03f */
[----:B------:R-:W-:-:S05]  /*1cf0*/  IMAD.U32 R0, RZ, RZ, UR4 ;  /* 0x00000004ff007e24 */ /* 0x000fca000f8e00ff */
[----:B------:R-:W-:-:S04]  /*1d00*/  SHF.L.U32 R0, R0, 0x1f, RZ ;  /* 0x0000001f00007819 */ /* 0x000fc800000006ff */
[----:B------:R-:W1:Y:S02]  /*1d10*/  SYNCS.PHASECHK.TRANS64.TRYWAIT P1, [UR37+0x29800], R0 ;  /* 0x02980000ff0075a7 */ /* 0x000e640008020165 */
[----:B-1----:R-:W-:Y:S05]  /*1d20*/  @!P1 BRA `(.L_x_882) ;  /* 0x0000015c00f49947 */ /* 0x002fea0003800000 */
.L_x_1046:
[----:B------:R-:W-:Y:S05]  /*1d30*/  @!P0 BRA `(.L_x_883) ;  /* 0x0000000000048947 */ /* 0x000fea0003800000 */
[----:B------:R-:W-:Y:S01]  /*1d40*/  BPT.TRAP 0x1 ;  /* 0x000000040000795c */ /* 0x000fe20000300000 */
.L_x_883:
[----:B-1----:R-:W-:Y:S02]  /*1d50*/  IMAD.U32 R3, RZ, RZ, UR38 ;  /* 0x00000026ff037e24 */ /* 0x002fe4000f8e00ff */
[----:B------:R-:W-:-:S03]  /*1d60*/  IMAD.U32 R0, RZ, RZ, UR39 ;  /* 0x00000027ff007e24 */ /* 0x000fc6000f8e00ff */
[----:B------:R-:W-:Y:S02]  /*1d70*/  LEA R3, R3, UR37, 0x3 ;  /* 0x0000002503037c11 */ /* 0x000fe4000f8e18ff */
[----:B------:R-:W-:-:S04]  /*1d80*/  SHF.L.U32 R0, R0, 0x1f, RZ ;  /* 0x0000001f00007819 */ /* 0x000fc800000006ff */
[----:B------:R1:W2:Y:S01]  /*1d90*/  SYNCS.PHASECHK.TRANS64.TRYWAIT P1, [R3+URZ+0x29830], R0 ;  /* 0x02983000030075a7 */ /* 0x0002a2000802017f */
[----:B------:R-:W-:Y:S05]  /*1da0*/  @!P0 BRA `(.L_x_884) ;  /* 0x0000000000048947 */ /* 0x000fea0003800000 */
[----:B------:R-:W-:Y:S01]  /*1db0*/  BPT.TRAP 0x1 ;  /* 0x000000040000795c */ /* 0x000fe20000300000 */
.L_x_884:
[----:B------:R-:W3:Y:S01]  /*1dc0*/  S2R R2, SR_TID.X ;  /* 0x0000000000027919 */ /* 0x000ee20000002100 */
[----:B------:R-:W-:Y:S02]  /*1dd0*/  LOP3.LUT R189, R189, 0xfffffff7, RZ, 0xc0, !PT ;  /* 0xfffffff7bdbd7812 */ /* 0x000fe400078ec0ff */
[----:B---3--:R-:W-:-:S13]  /*1de0*/  LOP3.LUT P2, RZ, R2, 0x7f, RZ, 0xc0, !PT ;  /* 0x0000007f02ff7812 */ /* 0x008fda000784c0ff */
[----:B------:R-:W-:Y:S01]  /*1df0*/  @P2 LOP3.LUT R189, R189, 0x8, RZ, 0xfc, !PT ;  /* 0x00000008bdbd2812 */ /* 0x000fe200078efcff */
[----:B--2---:R-:W-:Y:S06]  /*1e00*/  @P1 BRA `(.L_x_885) ;  /* 0x0000000000081947 */ /* 0x004fec0003800000 */
[----:B------:R-:W2:Y:S02]  /*1e10*/  SYNCS.PHASECHK.TRANS64.TRYWAIT P1, [R3+URZ+0x29830], R0 ;  /* 0x02983000030075a7 */ /* 0x000ea4000802017f */
[----:B--2---:R-:W-:Y:S05]  /*1e20*/  @!P1 BRA `(.L_x_886) ;  /* 0x0000015c00cc9947 */ /* 0x004fea0003800000 */
.L_x_885:
[----:B------:R-:W-:Y:S05]  /*1e30*/  WARPSYNC.ALL ;  /* 0x0000000000007948 */ /* 0x000fea0003800000 */
[----:B------:R-:W-:Y:S01]  /*1e40*/  UIADD3 UR4, UR37, 0x1a400, URZ ;  /* 0x0001a40025047890 */ /* 0x000fe2000fffe03f */
[----:B------:R-:W-:Y:S01]  /*1e50*/  WARPGROUP.ARRIVE ;  /* 0x00000000000079c5 */ /* 0x000fe20000000000 */
[----:B------:R-:W-:-:S05]  /*1e60*/  ULOP3.LUT UR6, UR40, 0x10000, URZ, 0xfc, !UPT ;  /* 0x0001000028067892 */ /* 0x000fca000f8efc3f */
[----:B------:R-:W3:Y:S01]  /*1e70*/  S2R R2, SR_TID.X ;  /* 0x0000000000027919 */ /* 0x000ee20000002100 */
[----:B------:R-:W-:Y:S01]  /*1e80*/  USHF.R.U32.HI UR4, URZ, 0x4, UR4 ;  /* 0x000000043f047899 */ /* 0x000fe20008011604 */
[----:B------:R-:W4:Y:S01]  /*1e90*/  LDC R14, c[0x0][0x288] ;  /* 0x0000a200ff0e7b82 */ /* 0x000f220000000800 */
[----:B------:R-:W-:Y:S01]  /*1ea0*/  UMOV UR29, 0x80000020 ;  /* 0x80000020001d7882 */ /* 0x000fe20000000000 */
[----:B------:R-:W-:Y:S01]  /*1eb0*/  UMOV UR31, 0x80000020 ;  /* 0x80000020001f7882 */ /* 0x000fe20000000000 */
[----:B------:R-:W-:Y:S01]  /*1ec0*/  ULOP3.LUT UR4, UR4, 0x3fff, URZ, 0xc0, !UPT ;  /* 0x00003fff04047892 */ /* 0x000fe2000f8ec03f */
[----:B------:R-:W-:Y:S01]  /*1ed0*/  IMAD R107, R104, -0xa0, R107 ;  /* 0xffffff60686b7824 */ /* 0x000fe200078e026b */
[----:B------:R-:W-:Y:S01]  /*1ee0*/  UMOV UR28, UR6 ;  /* 0x00000006001c7c82 */ /* 0x000fe20008000000 */
[----:B------:R-:W-:Y:S01]  /*1ef0*/  UMOV UR9, UR29 ;  /* 0x0000001d00097c82 */ /* 0x000fe20008000000 */
[----:B------:R-:W-:Y:S01]  /*1f00*/  ULOP3.LUT UR4, UR4, 0x10000, URZ, 0xfc, !UPT ;  /* 0x0001000004047892 */ /* 0x000fe2000f8efc3f */
[----:B------:R-:W5:Y:S01]  /*1f10*/  LDC R12, c[0x0][0x2e0] ;  /* 0x0000b800ff0c7b82 */ /* 0x000f620000000800 */
[----:B------:R-:W-:Y:S01]  /*1f20*/  UMOV UR8, UR28 ;  /* 0x0000001c00087c82 */ /* 0x000fe20008000000 */
[----:B------:R-:W-:Y:S01]  /*1f30*/  UMOV UR11, 0x80000020 ;  /* 0x80000020000b7882 */ /* 0x000fe20000000000 */
[----:B------:R-:W-:Y:S01]  /*1f40*/  UIMAD UR5, UR38, 0x780, UR4 ;  /* 0x00000780260578a4 */ /* 0x000fe2000f8e0204 */
[----:B------:R-:W-:Y:S01]  /*1f50*/  VIADD R7, R194, UR42 ;  /* 0x0000002ac2077c36 */ /* 0x000fe20008000000 */
[----:B------:R-:W-:Y:S01]  /*1f60*/  UMOV UR12, UR28 ;  /* 0x0000001c000c7c82 */ /* 0x000fe20008000000 */
[----:B------:R-:W-:Y:S01]  /*1f70*/  UMOV UR13, UR29 ;  /* 0x0000001d000d7c82 */ /* 0x000fe20008000000 */
[----:B------:R-:W-:-:S02]  /*1f80*/  UIADD3 UR10, UR5, 0x80, URZ ;  /* 0x00000080050a7890 */ /* 0x000fc4000fffe03f */
[----:B------:R-:W-:Y:S02]  /*1f90*/  UIADD3 UR14, UR5, 0x100, URZ ;  /* 0x00000100050e7890 */ /* 0x000fe4000fffe03f */
[----:B------:R-:W-:Y:S01]  /*1fa0*/  UMOV UR30, UR5 ;  /* 0x00000005001e7c82 */ /* 0x000fe20008000000 */
[----:B------:R-:W-:Y:S01]  /*1fb0*/  UMOV UR15, 0x80000020 ;  /* 0x80000020000f7882 */ /* 0x000fe20000000000 */
[----:B------:R-:W-:Y:S01]  /*1fc0*/  QGMMA.64x32x32.F32.E4M3.E4M3 R88, gdesc[UR28], RZ, !UPT, gsb0 ;  /* 0x006000001c5879f3 */ /* 0x000fe2000c0008ff */
[----:B------:R-:W-:Y:S02]  /*1fd0*/  UIADD3 UR7, UR5, 0x180, URZ ;  /* 0x0000018005077890 */ /* 0x000fe4000fffe03f */
[----:B------:R-:W-:Y:S01]  /*1fe0*/  UIADD3 UR16, UR5, 0x200, URZ ;  /* 0x0000020005107890 */ /* 0x000fe2000fffe03f */
[----:B----4-:R-:W-:Y:S01]  /*1ff0*/  IADD3 R107, -R14, 0xa1, R107 ;  /* 0x000000a10e6b7810 */ /* 0x010fe20007ffe16b */
[----:B------:R-:W-:Y:S01]  /*2000*/  UIADD3 UR18, UR5, 0x380, URZ ;  /* 0x0000038005127890 */ /* 0x000fe2000fffe03f */
[----:B------:R-:W-:Y:S01]  /*2010*/  UMOV UR19, 0x80000020 ;  /* 0x8000002000137882 */ /* 0x000fe20000000000 */
[----:B------:R-:W-:Y:S01]  /*2020*/  UIADD3 UR22, UR5, 0x382, URZ ;  /* 0x0000038205167890 */ /* 0x000fe2000fffe03f */
[----:B---3--:R-:W-:Y:S01]  /*2030*/  LOP3.LUT P1, RZ, R2, 0x7f, RZ, 0xc0, !PT ;  /* 0x0000007f02ff7812 */ /* 0x008fe2000782c0ff */
[----:B------:R-:W-:Y:S01]  /*2040*/  UMOV UR23, 0x80000020 ;  /* 0x8000002000177882 */ /* 0x000fe20000000000 */
[----:B------:R-:W-:Y:S01]  /*2050*/  UIADD3 UR26, UR5, 0x600, URZ ;  /* 0x00000600051a7890 */ /* 0x000fe2000fffe03f */
[----:B------:R-:W-:Y:S01]  /*2060*/  IMAD R107, R16, -0x2, R107 ;  /* 0xfffffffe106b7824 */ /* 0x000fe200078e026b */
[----:B------:R-:W-:Y:S01]  /*2070*/  UMOV UR27, 0x80000020 ;  /* 0x80000020001b7882 */ /* 0x000fe20000000000 */
[----:B------:R-:W-:Y:S01]  /*2080*/  UIADD3 UR34, UR5, 0x602, URZ ;  /* 0x0000060205227890 */ /* 0x000fe2000fffe03f */
[----:B------:R-:W-:Y:S01]  /*2090*/  UMOV UR35, 0x80000020 ;  /* 0x8000002000237882 */ /* 0x000fe20000000000 */
[----:B------:R-:W-:-:S06]  /*20a0*/  ULDC UR53, c[0x0][0x9dc] ;  /* 0x0002770000357ab9 */ /* 0x000fcc0000000800 */
[----:B-12---:R-:W-:Y:S02]  /*20b0*/  @!P1 VIADD R0, R3, 0x29840 ;  /* 0x0002984003009836 */ /* 0x006fe40000000000 */
[----:B------:R-:W-:-:S03]  /*20c0*/  IMAD.MOV.U32 R3, RZ, RZ, -0xa0 ;  /* 0xffffff60ff037424 */ /* 0x000fc600078e00ff */
[----:B------:R-:W-:Y:S01]  /*20d0*/  @!P1 PRMT R0, RZ, 0x654, R0 ;  /* 0x00000654ff009816 */ /* 0x000fe20000000000 */
[----:B------:R-:W-:-:S04]  /*20e0*/  IMAD R4, R104, R3, 0xa0 ;  /* 0x000000a068047424 */ /* 0x000fc800078e0203 */
[--C-:B-----5:R-:W-:Y:S02]  /*20f0*/  IMAD R3, R17, R12, R4.reuse ;  /* 0x0000000c11037224 */ /* 0x120fe400078e0204 */
[C---:B------:R-:W-:Y:S02]  /*2100*/  IMAD R10, R16.reuse, -0x2, R4 ;  /* 0xfffffffe100a7824 */ /* 0x040fe400078e0204 */
[----:B------:R-:W-:Y:S01]  /*2110*/  IMAD R5, R16, -0x2, R3 ;  /* 0xfffffffe10057824 */ /* 0x000fe200078e0203 */
[----:B------:R-:W-:Y:S02]  /*2120*/  WARPGROUP.DEPBAR.LE gsb0, 0x0 ;  /* 0x00008000000079c5 */ /* 0x000fe40000010000 */
[----:B------:R-:W-:-:S06]  /*2130*/  WARPGROUP.ARRIVE ;  /* 0x00000000000079c5 */ /* 0x000fcc0000000000 */
[----:B------:R-:W-:Y:S01]  /*2140*/  QGMMA.64x32x32.F32.E4M3.E4M3 R72, gdesc[UR8], RZ, !UPT, gsb0 ;  /* 0x00600000084879f3 */ /* 0x000fe2000c0008ff */
[----:B------:R-:W-:Y:S01]  /*2150*/  UMOV UR8, UR28 ;  /* 0x0000001c00087c82 */ /* 0x000fe20008000000 */
[----:B------:R-:W-:Y:S01]  /*2160*/  UMOV UR9, UR29 ;  /* 0x0000001d00097c82 */ /* 0x000fe20008000000 */
[----:B------:R-:W-:Y:S01]  /*2170*/  UMOV UR10, UR7 ;  /* 0x00000007000a7c82 */ /* 0x000fe20008000000 */
[----:B------:R-:W-:Y:S01]  /*2180*/  UMOV UR11, 0x80000020 ;  /* 0x80000020000b7882 */ /* 0x000fe20000000000 */
        /* <DEDUP_REMOVED lines=131> */
[----:B------:R-:W-:Y:S02]  /*29c0*/  UIADD3 UR6, UR5, 0x582, URZ ;  /* 0x0000058205067890 */ /* 0x000fe4000fffe03f */
[----:B------:R-:W-:Y:S01]  /*29d0*/  UMOV UR32, UR24 ;  /* 0x0000001800207c82 */ /* 0x000fe20008000000 */
[----:B------:R-:W-:Y:S01]  /*29e0*/  UMOV UR33, UR25 ;  /* 0x0000001900217c82 */ /* 0x000fe20008000000 */
[----:B------:R-:W-:-:S02]  /*29f0*/  WARPGROUP.DEPBAR.LE gsb0, 0x0 ;  /* 0x00008000000079c5 */ /* 0x000fc40000010000 */
[----:B------:R-:W-:-:S06]  /*2a00*/  WARPGROUP.ARRIVE ;  /* 0x00000000000079c5 */ /* 0x000fcc0000000000 */
[----:B------:R-:W-:Y:S01]  /*2a10*/  QGMMA.64x32x32.F32.E4M3.E4M3 R40, gdesc[UR20], R40, gsb0 ;  /* 0x00600000142879f3 */ /* 0x000fe20008000828 */
[----:B------:R-:W-:Y:S01]  /*2a20*/  UMOV UR22, UR7 ;  /* 0x0000000700167c82 */ /* 0x000fe20008000000 */
[----:B------:R-:W-:Y:S01]  /*2a30*/  UMOV UR23, 0x80000020 ;  /* 0x8000002000177882 */ /* 0x000fe20000000000 */
[----:B------:R-:W-:Y:S02]  /*2a40*/  UIADD3 UR7, UR5, 0x682, URZ ;  /* 0x0000068205077890 */ /* 0x000fe4000fffe03f */
        /* <DEDUP_REMOVED lines=14> */
[----:B------:R-:W-:Y:S02]  /*2b30*/  ULDC.64 UR6, c[0x0][0x9e0] ;  /* 0x0002780000067ab9 */ /* 0x000fe40000000a00 */
[----:B------:R-:W-:Y:S01]  /*2b40*/  UISETP.GE.AND UP0, UPT, UR7, 0x1, UPT ;  /* 0x000000010700788c */ /* 0x000fe2000bf06270 */
[----:B------:R-:W-:Y:S01]  /*2b50*/  VIADD R8, R107, UR6 ;  /* 0x000000066b087c36 */ /* 0x000fe20008000000 */
        /* <DEDUP_REMOVED lines=8> */
[----:B------:R-:W-:-:S06]  /*2be0*/  ULOP3.LUT UR5, URZ, UR53, URZ, 0x33, !UPT ;  /* 0x000000353f057292 */ /* 0x000fcc000f8e333f */
[----:B------:R-:W-:-:S04]  /*2bf0*/  VIADD R9, R107, UR5 ;  /* 0x000000056b097c36 */ /* 0x000fc80008000000 */
[----:B------:R-:W-:Y:S01]  /*2c00*/  IMAD.IADD R2, R9, 0x1, R7 ;  /* 0x0000000109027824 */ /* 0x000fe200078e0207 */
[----:B------:R-:W-:Y:S02]  /*2c10*/  WARPGROUP.DEPBAR.LE gsb0, 0x0 ;  /* 0x00008000000079c5 */ /* 0x000fe40000010000 */
[----:B------:R-:W-:-:S06]  /*2c20*/  WARPGROUP.ARRIVE ;  /* 0x00000000000079c5 */ /* 0x000fcc0000000000 */
[----:B------:R-:W-:Y:S03]  /*2c30*/  QGMMA.64x32x32.F32.E4M3.E4M3 R24, gdesc[UR24], R24, gsb0 ;  /* 0x00600000181879f3 */ /* 0x000fe60008000818 */
[----:B------:R-:W-:Y:S02]  /*2c40*/  WARPGROUP.DEPBAR.LE gsb0, 0x0 ;  /* 0x00008000000079c5 */ /* 0x000fe40000010000 */
[----:B------:R1:W-:Y:S01]  /*2c50*/  @!P1 SYNCS.ARRIVE.TRANS64.RED.A1T0 RZ, [R0+URZ], RZ ;  /* 0x000000ff00ff99a7 */ /* 0x0003e2000810043f */
[----:B------:R-:W-:Y:S02]  /*2c60*/  PLOP3.LUT P1, PT, PT, PT, UP0, 0x40, 0x0 ;  /* 0x000000000000781c */ /* 0x000fe40003f2e808 */
[----:B-1----:R-:W-:-:S11]  /*2c70*/  VIADDMNMX R0, R7, R8, R5, PT ;  /* 0x0000000807007246 */ /* 0x002fd60003800105 */
[----:B------:R-:W-:Y:S05]  /*2c80*/  @P1 BRA `(.L_x_887) ;  /* 0x0000000000581947 */ /* 0x000fea0003800000 */
[----:B------:R-:W-:Y:S01]  /*2c90*/  IMAD R3, R17, R12, R7 ;  /* 0x0000000c11037224 */ /* 0x000fe200078e0207 */
[----:B------:R-:W-:Y:S03]  /*2ca0*/  BSSY B0, `(.L_x_888) ;  /* 0x0000011000007945 */ /* 0x000fe60003800000 */
[----:B------:R-:W-:-:S05]  /*2cb0*/  IMAD.IADD R3, R3, 0x1, -R14 ;  /* 0x0000000103037824 */ /* 0x000fca00078e0a0e */
[----:B------:R-:W-:-:S13]  /*2cc0*/  ISETP.GT.AND P1, PT, R3, -0x1, PT ;  /* 0xffffffff0300780c */ /* 0x000fda0003f24270 */
[----:B------:R-:W-:Y:S05]  /*2cd0*/  @P1 BRA `(.L_x_889) ;  /* 0x0000000000201947 */ /* 0x000fea0003800000 */
[----:B------:R-:W-:Y:S01]  /*2ce0*/  UISETP.NE.AND UP1, UPT, UR7, 0x1, UPT ;  /* 0x000000010700788c */ /* 0x000fe2000bf25270 */
[----:B------:R-:W-:-:S05]  /*2cf0*/  LOP3.LUT R3, RZ, R3, RZ, 0x33, !PT ;  /* 0x00000003ff037212 */ /* 0x000fca00078e33ff */
[----:B------:R-:W-:-:S05]  /*2d00*/  PLOP3.LUT P1, PT, PT, PT, UP1, 0x80, 0x0 ;  /* 0x000000000000781c */ /* 0x000fca0003f2f018 */
[----:B------:R-:W-:-:S08]  /*2d10*/  @UP1 ULDC.64 UR10, c[0x0][0x9e8] ;  /* 0x00027a00000a1ab9 */ /* 0x000fd00000000a00 */
[----:B------:R-:W-:-:S05]  /*2d20*/  @P1 IMAD.HI.U32 R6, R3, UR10, RZ ;  /* 0x0000000a03061c27 */ /* 0x000fca000f8e00ff */
[----:B------:R-:W-:-:S04]  /*2d30*/  @P1 SHF.R.U32.HI R3, RZ, UR11, R6 ;  /* 0x0000000bff031c19 */ /* 0x000fc80008011606 */
[----:B------:R-:W-:Y:S01]  /*2d40*/  LOP3.LUT R3, RZ, R3, RZ, 0x33, !PT ;  /* 0x00000003ff037212 */ /* 0x000fe200078e33ff */
[----:B------:R-:W-:Y:S06]  /*2d50*/  BRA `(.L_x_890) ;  /* 0x0000000000147947 */ /* 0x000fec0003800000 */
.L_x_889:
[----:B------:R-:W-:-:S06]  /*2d60*/  UISETP.NE.AND UP1, UPT, UR7, 0x1, UPT ;  /* 0x000000010700788c */ /* 0x000fcc000bf25270 */
[----:B------:R-:W-:-:S05]  /*2d70*/  PLOP3.LUT P1, PT, PT, PT, UP1, 0x80, 0x0 ;  /* 0x000000000000781c */ /* 0x000fca0003f2f018 */
[----:B------:R-:W-:-:S08]  /*2d80*/  @UP1 ULDC.64 UR10, c[0x0][0x9e8] ;  /* 0x00027a00000a1ab9 */ /* 0x000fd00000000a00 */
[----:B------:R-:W-:-:S05]  /*2d90*/  @P1 IMAD.HI.U32 R6, R3, UR10, RZ ;  /* 0x0000000a03061c27 */ /* 0x000fca000f8e00ff */
[----:B------:R-:W-:-:S07]  /*2da0*/  @P1 SHF.R.U32.HI R3, RZ, UR11, R6 ;  /* 0x0000000bff031c19 */ /* 0x000fce0008011606 */
.L_x_890:
[----:B------:R-:W-:Y:S05]  /*2db0*/  BSYNC B0 ;  /* 0x0000000000007941 */ /* 0x000fea0003800000 */
.L_x_888:
[----:B------:R-:W-:-:S05]  /*2dc0*/  IMAD R3, R3, UR7, R10 ;  /* 0x0000000703037c24 */ /* 0x000fca000f8e020a */
[----:B------:R-:W-:Y:S02]  /*2dd0*/  VIMNMX R2, R2, R3, !PT ;  /* 0x0000000302027248 */ /* 0x000fe40007fe0100 */
[----:B------:R-:W-:-:S07]  /*2de0*/  VIADDMNMX R0, R3, UR7, R0, PT ;  /* 0x0000000703007c46 */ /* 0x000fce000b800100 */
.L_x_887:
[C---:B------:R-:W-:Y:S01]  /*2df0*/  ISETP.GE.AND P1, PT, R4.reuse, 0x2, PT ;  /* 0x000000020400780c */ /* 0x040fe20003f26270 */
[----:B------:R-:W-:Y:S01]  /*2e00*/  VIADD R6, R7, 0x8 ;  /* 0x0000000807067836 */ /* 0x000fe20000000000 */
[----:B------:R-:W-:Y:S02]  /*2e10*/  ISETP.GE.AND P3, PT, R4, 0xa, PT ;  /* 0x0000000a0400780c */ /* 0x000fe40003f66270 */
[----:B------:R-:W-:Y:S01]  /*2e20*/  P2R R20, PR, RZ, 0x2 ;  /* 0x00000002ff147803 */ /* 0x000fe20000000000 */
[----:B------:R-:W-:Y:S01]  /*2e30*/  IMAD.IADD R3, R9, 0x1, R6 ;  /* 0x0000000109037824 */ /* 0x000fe200078e0206 */
[----:B------:R-:W-:Y:S02]  /*2e40*/  ISETP.GT.AND P1, PT, R2, 0x1, !P1 ;  /* 0x000000010200780c */ /* 0x000fe40004f24270 */
[----:B------:R-:W-:Y:S02]  /*2e50*/  ISETP.GE.AND P2, PT, R4, 0x9, PT ;  /* 0x000000090400780c */ /* 0x000fe40003f46270 */
[----:B------:R-:W-:-:S02]  /*2e60*/  ISETP.LT.OR P1, PT, R0, 0x2, P1 ;  /* 0x000000020000780c */ /* 0x000fc40000f21670 */
[----:B------:R-:W-:Y:S02]  /*2e70*/  P2R R21, PR, RZ, 0x4 ;  /* 0x00000004ff157803 */ /* 0x000fe40000000000 */
[----:B------:R-:W-:Y:S02]  /*2e80*/  FSEL R89, R89, -INF , !P1 ;  /* 0xff80000059597808 */ /* 0x000fe40004800000 */
[----:B------:R-:W-:Y:S02]  /*2e90*/  ISETP.GT.AND P1, PT, R2, 0x9, !P3 ;  /* 0x000000090200780c */ /* 0x000fe40005f24270 */
[----:B------:R-:W-:Y:S02]  /*2ea0*/  P2R R106, PR, RZ, 0x8 ;  /* 0x00000008ff6a7803 */ /* 0x000fe40000000000 */
[----:B------:R-:W-:Y:S02]  /*2eb0*/  ISETP.LT.OR P1, PT, R0, 0xa, P1 ;  /* 0x0000000a0000780c */ /* 0x000fe40000f21670 */
[----:B------:R-:W-:-:S02]  /*2ec0*/  ISETP.GT.AND P2, PT, R2, 0x8, !P2 ;  /* 0x000000080200780c */ /* 0x000fc40005744270 */
[----:B------:R-:W-:Y:S02]  /*2ed0*/  ISETP.GE.AND P3, PT, R4, 0x11, PT ;  /* 0x000000110400780c */ /* 0x000fe40003f66270 */
[----:B------:R-:W-:Y:S02]  /*2ee0*/  FSEL R93, R93, -INF , !P1 ;  /* 0xff8000005d5d7808 */ /* 0x000fe40004800000 */
[----:B------:R-:W-:Y:S02]  /*2ef0*/  ISETP.LT.OR P2, PT, R0, 0x9, P2 ;  /* 0x000000090000780c */ /* 0x000fe40001741670 */
[----:B------:R-:W-:Y:S02]  /*2f00*/  ISETP.GT.AND P1, PT, R2, 0x10, !P3 ;  /* 0x000000100200780c */ /* 0x000fe40005f24270 */
[----:B------:R-:W-:Y:S02]  /*2f10*/  FSEL R92, R92, -INF , !P2 ;  /* 0xff8000005c5c7808 */ /* 0x000fe40005000000 */
[----:B------:R-:W-:-:S02]  /*2f20*/  ISETP.LT.OR P1, PT, R0, 0x11, P1 ;  /* 0x000000110000780c */ /* 0x000fc40000f21670 */
[----:B------:R-:W-:Y:S02]  /*2f30*/  ISETP.GE.AND P2, PT, R4, 0x12, PT ;  /* 0x000000120400780c */ /* 0x000fe40003f46270 */
[----:B------:R-:W-:Y:S02]  /*2f40*/  FSEL R96, R96, -INF , !P1 ;  /* 0xff80000060607808 */ /* 0x000fe40004800000 */
[----:B------:R-:W-:Y:S02]  /*2f50*/  ISETP.GT.AND P1, PT, R2, 0x11, !P2 ;  /* 0x000000110200780c */ /* 0x000fe40005724270 */
[----:B------:R-:W-:Y:S02]  /*2f60*/  P2R R108, PR, RZ, 0x4 ;  /* 0x00000004ff6c7803 */ /* 0x000fe40000000000 */
[----:B------:R-:W-:Y:S02]  /*2f70*/  ISETP.LT.OR P1, PT, R0, 0x12, P1 ;  /* 0x000000120000780c */ /* 0x000fe40000f21670 */
[----:B------:R-:W-:-:S02]  /*2f80*/  ISETP.GE.AND P2, PT, R4, 0x19, PT ;  /* 0x000000190400780c */ /* 0x000fc40003f46270 */
[----:B------:R-:W-:Y:S02]  /*2f90*/  FSEL R97, R97, -INF , !P1 ;  /* 0xff80000061617808 */ /* 0x000fe40004800000 */
[----:B------:R-:W-:Y:S02]  /*2fa0*/  ISETP.GT.AND P1, PT, R2, 0x18, !P2 ;  /* 0x000000180200780c */ /* 0x000fe40005724270 */
[----:B------:R-:W-:Y:S02]  /*2fb0*/  P2R R109, PR, RZ, 0x4 ;  /* 0x00000004ff6d7803 */ /* 0x000fe40000000000 */
[----:B------:R-:W-:Y:S02]  /*2fc0*/  ISETP.LT.OR P1, PT, R0, 0x19, P1 ;  /* 0x000000190000780c */ /* 0x000fe40000f21670 */
[----:B------:R-:W-:Y:S02]  /*2fd0*/  ISETP.GE.AND P2, PT, R4, 0x1a, PT ;  /* 0x0000001a0400780c */ /* 0x000fe40003f46270 */
[----:B------:R-:W-:-:S02]  /*2fe0*/  FSEL R100, R100, -INF , !P1 ;  /* 0xff80000064647808 */ /* 0x000fc40004800000 */
[----:B------:R-:W-:Y:S02]  /*2ff0*/  ISETP.GT.AND P1, PT, R2, 0x19, !P2 ;  /* 0x000000190200780c */ /* 0x000fe40005724270 */
[----:B------:R-:W-:Y:S02]  /*3000*/  P2R R110, PR, RZ, 0x4 ;  /* 0x00000004ff6e7803 */ /* 0x000fe40000000000 */
[----:B------:R-:W-:Y:S02]  /*3010*/  ISETP.LT.OR P1, PT, R0, 0x1a, P1 ;  /* 0x0000001a0000780c */ /* 0x000fe40000f21670 */
[----:B------:R-:W-:Y:S02]  /*3020*/  P2R R107, PR, RZ, 0x8 ;  /* 0x00000008ff6b7803 */ /* 0x000fe40000000000 */
[----:B------:R-:W-:Y:S02]  /*3030*/  FSEL R101, R101, -INF , !P1 ;  /* 0xff80000065657808 */ /* 0x000fe40004800000 */
[----:B------:R-:W-:-:S02]  /*3040*/  ISETP.GE.AND P1, PT, R4, 0x21, PT ;  /* 0x000000210400780c */ /* 0x000fc40003f26270 */
[----:B------:R-:W-:Y:S02]  /*3050*/  ISETP.GE.AND P3, PT, R4, 0x22, PT ;  /* 0x000000220400780c */ /* 0x000fe40003f66270 */
[----:B------:R-:W-:Y:S02]  /*3060*/  ISETP.GT.AND P2, PT, R2, 0x20, !P1 ;  /* 0x000000200200780c */ /* 0x000fe40004f44270 */
[----:B------:R-:W-:Y:S02]  /*3070*/  P2R R111, PR, RZ, 0x8 ;  /* 0x00000008ff6f7803 */ /* 0x000fe40000000000 */
[----:B------:R-:W-:Y:S02]  /*3080*/  ISETP.LT.OR P2, PT, R0, 0x21, P2 ;  /* 0x000000210000780c */ /* 0x000fe40001741670 */
[----:B------:R-:W-:Y:S02]  /*3090*/  ISETP.GE.AND P4, PT, R4, 0x31, PT ;  /* 0x000000310400780c */ /* 0x000fe40003f86270 */
[----:B------:R-:W-:-:S02]  /*30a0*/  FSEL R72, R72, -INF , !P2 ;  /* 0xff80000048487808 */ /* 0x000fc40005000000 */
[----:B------:R-:W-:Y:S02]  /*30b0*/  ISETP.GT.AND P2, PT, R2, 0x21, !P3 ;  /* 0x000000210200780c */ /* 0x000fe40005f44270 */
[----:B------:R-:W-:Y:S02]  /*30c0*/  ISETP.GE.AND P3, PT, R4, 0x29, PT ;  /* 0x000000290400780c */ /* 0x000fe40003f66270 */
[----:B------:R-:W-:Y:S02]  /*30d0*/  ISETP.LT.OR P2, PT, R0, 0x22, P2 ;  /* 0x000000220000780c */ /* 0x000fe40001741670 */
[----:B------:R-:W-:Y:S02]  /*30e0*/  P2R R112, PR, RZ, 0x8 ;  /* 0x00000008ff707803 */ /* 0x000fe40000000000 */
[----:B------:R-:W-:Y:S02]  /*30f0*/  FSEL R73, R73, -INF , !P2 ;  /* 0xff80000049497808 */ /* 0x000fe40005000000 */
[----:B------:R-:W-:-:S02]  /*3100*/  ISETP.GT.AND P2, PT, R2, 0x28, !P3 ;  /* 0x000000280200780c */ /* 0x000fc40005f44270 */
[----:B------:R-:W-:Y:S02]  /*3110*/  P2R R113, PR, RZ, 0x10 ;  /* 0x00000010ff717803 */ /* 0x000fe40000000000 */
[----:B------:R-:W-:-:S04]  /*3120*/  ISETP.LT.OR P2, PT, R0, 0x29, P2 ;  /* 0x000000290000780c */ /* 0x000fc80001741670 */
[----:B------:R-:W-:Y:S02]  /*3130*/  FSEL R76, R76, -INF , !P2 ;  /* 0xff8000004c4c7808 */ /* 0x000fe40005000000 */
[----:B------:R-:W-:-:S04]  /*3140*/  ISETP.GE.AND P2, PT, R4, 0x2a, PT ;  /* 0x0000002a0400780c */ /* 0x000fc80003f46270 */
[----:B------:R-:W-:-:S04]  /*3150*/  ISETP.GT.AND P3, PT, R2, 0x29, !P2 ;  /* 0x000000290200780c */ /* 0x000fc80005764270 */
[----:B------:R-:W-:-:S04]  /*3160*/  ISETP.LT.OR P3, PT, R0, 0x2a, P3 ;  /* 0x0000002a0000780c */ /* 0x000fc80001f61670 */
[----:B------:R-:W-:Y:S02]  /*3170*/  FSEL R77, R77, -INF , !P3 ;  /* 0xff8000004d4d7808 */ /* 0x000fe40005800000 */
[----:B------:R-:W-:Y:S02]  /*3180*/  ISETP.GT.AND P3, PT, R2, 0x30, !P4 ;  /* 0x000000300200780c */ /* 0x000fe40006764270 */
[----:B------:R-:W-:Y:S02]  /*3190*/  ISETP.GE.AND P4, PT, R4, 0x32, PT ;  /* 0x000000320400780c */ /* 0x000fe40003f86270 */
[----:B------:R-:W-:Y:S02]  /*31a0*/  ISETP.LT.OR P3, PT, R0, 0x31, P3 ;  /* 0x000000310000780c */ /* 0x000fe40001f61670 */
[----:B------:R-:W-:Y:S02]  /*31b0*/  P2R R114, PR, RZ, 0x10 ;  /* 0x00000010ff727803 */ /* 0x000fe40000000000 */
[----:B------:R-:W-:-:S02]  /*31c0*/  FSEL R80, R80, -INF , !P3 ;  /* 0xff80000050507808 */ /* 0x000fc40005800000 */
[----:B------:R-:W-:Y:S02]  /*31d0*/  ISETP.GT.AND P3, PT, R2, 0x31, !P4 ;  /* 0x000000310200780c */ /* 0x000fe40006764270 */
[----:B------:R-:W-:Y:S02]  /*31e0*/  ISETP.GE.AND P4, PT, R4, 0x39, PT ;  /* 0x000000390400780c */ /* 0x000fe40003f86270 */
[----:B------:R-:W-:Y:S02]  /*31f0*/  ISETP.LT.OR P3, PT, R0, 0x32, P3 ;  /* 0x000000320000780c */ /* 0x000fe40001f61670 */
[----:B------:R-:W-:Y:S02]  /*3200*/  P2R R115, PR, RZ, 0x10 ;  /* 0x00000010ff737803 */ /* 0x000fe40000000000 */
[----:B------:R-:W-:Y:S02]  /*3210*/  FSEL R81, R81, -INF , !P3 ;  /* 0xff80000051517808 */ /* 0x000fe40005800000 */
[----:B------:R-:W-:-:S02]  /*3220*/  ISETP.GT.AND P3, PT, R2, 0x38, !P4 ;  /* 0x000000380200780c */ /* 0x000fc40006764270 */
[----:B------:R-:W-:Y:S02]  /*3230*/  ISETP.GE.AND P4, PT, R4, 0x3a, PT ;  /* 0x0000003a0400780c */ /* 0x000fe40003f86270 */
[----:B------:R-:W-:Y:S02]  /*3240*/  ISETP.LT.OR P3, PT, R0, 0x39, P3 ;  /* 0x000000390000780c */ /* 0x000fe40001f61670 */
[----:B------:R-:W-:Y:S02]  /*3250*/  P2R R116, PR, RZ, 0x10 ;  /* 0x00000010ff747803 */ /* 0x000fe40000000000 */
[----:B------:R-:W-:Y:S02]  /*3260*/  FSEL R84, R84, -INF , !P3 ;  /* 0xff80000054547808 */ /* 0x000fe40005800000 */
[----:B------:R-:W-:Y:S02]  /*3270*/  ISETP.GT.AND P3, PT, R2, 0x39, !P4 ;  /* 0x000000390200780c */ /* 0x000fe40006764270 */
[----:B------:R-:W-:-:S02]  /*3280*/  ISETP.GE.AND P4, PT, R4, 0x41, PT ;  /* 0x000000410400780c */ /* 0x000fc40003f86270 */
[----:B------:R-:W-:Y:S02]  /*3290*/  ISETP.LT.OR P3, PT, R0, 0x3a, P3 ;  /* 0x0000003a0000780c */ /* 0x000fe40001f61670 */
[----:B------:R-:W-:Y:S02]  /*32a0*/  P2R R117, PR, RZ, 0x10 ;  /* 0x00000010ff757803 */ /* 0x000fe40000000000 */
[----:B------:R-:W-:Y:S02]  /*32b0*/  FSEL R85, R85, -INF , !P3 ;  /* 0xff80000055557808 */ /* 0x000fe40005800000 */
[----:B------:R-:W-:Y:S02]  /*32c0*/  ISETP.GT.AND P3, PT, R2, 0x40, !P4 ;  /* 0x000000400200780c */ /* 0x000fe40006764270 */
[----:B------:R-:W-:Y:S02]  /*32d0*/  ISETP.GE.AND P4, PT, R4, 0x42, PT ;  /* 0x000000420400780c */ /* 0x000fe40003f86270 */
[----:B------:R-:W-:-:S02]  /*32e0*/  ISETP.LT.OR P3, PT, R0, 0x41, P3 ;  /* 0x000000410000780c */ /* 0x000fc40001f61670 */
[----:B------:R-:W-:Y:S02]  /*32f0*/  P2R R118, PR, RZ, 0x10 ;  /* 0x00000010ff767803 */ /* 0x000fe40000000000 */
[----:B------:R-:W-:Y:S02]  /*3300*/  FSEL R56, R56, -INF , !P3 ;  /* 0xff80000038387808 */ /* 0x000fe40005800000 */
[----:B------:R-:W-:Y:S02]  /*3310*/  ISETP.GT.AND P3, PT, R2, 0x41, !P4 ;  /* 0x000000410200780c */ /* 0x000fe40006764270 */
[----:B------:R-:W-:Y:S02]  /*3320*/  ISETP.GE.AND P4, PT, R4, 0x49, PT ;  /* 0x000000490400780c */ /* 0x000fe40003f86270 */
[----:B------:R-:W-:Y:S02]  /*3330*/  ISETP.LT.OR P3, PT, R0, 0x42, P3 ;  /* 0x000000420000780c */ /* 0x000fe40001f61670 */
[----:B------:R-:W-:-:S02]  /*3340*/  P2R R119, PR, RZ, 0x10 ;  /* 0x00000010ff777803 */ /* 0x000fc40000000000 */
        /* <DEDUP_REMOVED lines=86> */
[----:B------:R-:W-:-:S04]  /*38b0*/  ISETP.GT.AND P3, PT, R2, 0x89, !P4 ;  /* 0x000000890200780c */ /* 0x000fc80006764270 */
[----:B------:R-:W-:-:S04]  /*38c0*/  ISETP.LT.OR P3, PT, R0, 0x8a, P3 ;  /* 0x0000008a0000780c */ /* 0x000fc80001f61670 */
[----:B------:R-:W-:Y:S02]  /*38d0*/  FSEL R29, R29, -INF , !P3 ;  /* 0xff8000001d1d7808 */ /* 0x000fe40005800000 */
[----:B------:R-:W-:-:S04]  /*38e0*/  ISETP.GE.AND P3, PT, R4, 0x91, PT ;  /* 0x000000910400780c */ /* 0x000fc80003f66270 */
        /* <DEDUP_REMOVED lines=12> */
[----:B------:R-:W-:Y:S02]  /*39b0*/  P2R R15, PR, RZ, 0x40 ;  /* 0x00000040ff0f7803 */ /* 0x000fe40000000000 */
[----:B------:R-:W-:-:S04]  /*39c0*/  ISETP.GT.AND P6, PT, R2, RZ, !P6 ;  /* 0x000000ff0200720c */ /* 0x000fc800077c4270 */
[----:B------:R-:W-:-:S04]  /*39d0*/  ISETP.LT.OR P6, PT, R0, 0x1, P6 ;  /* 0x000000010000780c */ /* 0x000fc800037c1670 */
[----:B------:R-:W-:Y:S02]  /*39e0*/  FSEL R11, R88, -INF , !P6 ;  /* 0xff800000580b7808 */ /* 0x000fe40007000000 */
[----:B------:R-:W-:-:S04]  /*39f0*/  ISETP.GE.AND P6, PT, R4, 0x9a, PT ;  /* 0x0000009a0400780c */ /* 0x000fc80003fc6270 */
[----:B------:R-:W-:Y:S02]  /*3a00*/  P2R R136, PR, RZ, 0x40 ;  /* 0x00000040ff887803 */ /* 0x000fe40000000000 */
[----:B------:R-:W-:-:S04]  /*3a10*/  ISETP.GT.AND P6, PT, R2, 0x99, !P6 ;  /* 0x000000990200780c */ /* 0x000fc800077c4270 */
[----:B------:R-:W-:Y:S02]  /*3a20*/  ISETP.LT.OR P6, PT, R0, 0x9a, P6 ;  /* 0x0000009a0000780c */ /* 0x000fe400037c1670 */
[----:B------:R-:W-:Y:S02]  /*3a30*/  VIADDMNMX R0, R6, R8, R5, PT ;  /* 0x0000000806007246 */ /* 0x000fe40003800105 */
[----:B------:R-:W-:Y:S02]  /*3a40*/  FSEL R37, R37, -INF , !P6 ;  /* 0xff80000025257808 */ /* 0x000fe40007000000 */
[----:B------:R-:W-:-:S13]  /*3a50*/  PLOP3.LUT P6, PT, PT, PT, UP0, 0x40, 0x0 ;  /* 0x000000000000781c */ /* 0x000fda0003fce808 */
        /* <DEDUP_REMOVED lines=10> */
[----:B------:R-:W-:Y:S01]  /*3b00*/  @P6 IMAD.HI.U32 R4, R2, UR10, RZ ;  /* 0x0000000a02046c27 */ /* 0x000fe2000f8e00ff */
[----:B------:R-:W-:-:S13]  /*3b10*/  PLOP3.LUT P6, PT, PT, PT, UP1, 0x80, 0x0 ;  /* 0x000000000000781c */ /* 0x000fda0003fcf018 */
[----:B------:R-:W-:-:S04]  /*3b20*/  @P6 SHF.R.U32.HI R2, RZ, UR11, R4 ;  /* 0x0000000bff026c19 */ /* 0x000fc80008011604 */
[----:B------:R-:W-:Y:S01]  /*3b30*/  LOP3.LUT R2, RZ, R2, RZ, 0x33, !PT ;  /* 0x00000002ff027212 */ /* 0x000fe200078e33ff */
[----:B------:R-:W-:Y:S06]  /*3b40*/  BRA `(.L_x_894) ;  /* 0x0000000000187947 */ /* 0x000fec0003800000 */
.L_x_893:
[----:B------:R-:W-:-:S06]  /*3b50*/  UISETP.NE.AND UP1, UPT, UR7, 0x1, UPT ;  /* 0x000000010700788c */ /* 0x000fcc000bf25270 */
[----:B------:R-:W-:-:S05]  /*3b60*/  PLOP3.LUT P6, PT, PT, PT, UP1, 0x80, 0x0 ;  /* 0x000000000000781c */ /* 0x000fca0003fcf018 */
[----:B------:R-:W-:-:S08]  /*3b70*/  @UP1 ULDC.64 UR10, c[0x0][0x9e8] ;  /* 0x00027a00000a1ab9 */ /* 0x000fd00000000a00 */
[----:B------:R-:W-:Y:S01]  /*3b80*/  @P6 IMAD.HI.U32 R4, R2, UR10, RZ ;  /* 0x0000000a02046c27 */ /* 0x000fe2000f8e00ff */
[----:B------:R-:W-:-:S13]  /*3b90*/  PLOP3.LUT P6, PT, PT, PT, UP1, 0x80, 0x0 ;  /* 0x000000000000781c */ /* 0x000fda0003fcf018 */
[----:B------:R-:W-:-:S07]  /*3ba0*/  @P6 SHF.R.U32.HI R2, RZ, UR11, R4 ;  /* 0x0000000bff026c19 */ /* 0x000fce0008011604 */
.L_x_894:
[----:B------:R-:W-:Y:S05]  /*3bb0*/  BSYNC B0 ;  /* 0x0000000000007941 */ /* 0x000fea0003800000 */
.L_x_892:
[----:B------:R-:W-:-:S05]  /*3bc0*/  IMAD R2, R2, UR7, R10 ;  /* 0x0000000702027c24 */ /* 0x000fca000f8e020a */
[----:B------:R-:W-:Y:S02]  /*3bd0*/  VIMNMX R3, R3, R2, !PT ;  /* 0x0000000203037248 */ /* 0x000fe40007fe0100 */
[----:B------:R-:W-:-:S07]  /*3be0*/  VIADDMNMX R0, R2, UR7, R0, PT ;  /* 0x0000000702007c46 */ /* 0x000fce000b800100 */
.L_x_891:
[C---:B------:R-:W-:Y:S01]  /*3bf0*/  ISETP.GT.AND P1, PT, R3.reuse, 0x20, !P1 ;  /* 0x000000200300780c */ /* 0x040fe20004f24270 */
[----:B------:R-:W-:Y:S01]  /*3c00*/  IMAD.U32 R9, RZ, RZ, UR36 ;  /* 0x00000024ff097e24 */ /* 0x000fe2000f8e00ff */
[----:B------:R-:W-:Y:S02]  /*3c10*/  ISETP.GT.AND P2, PT, R3, 0x29, !P2 ;  /* 0x000000290300780c */ /* 0x000fe40005744270 */
[C---:B------:R-:W-:Y:S02]  /*3c20*/  ISETP.LT.OR P1, PT, R0.reuse, 0x21, P1 ;  /* 0x000000210000780c */ /* 0x040fe40000f21670 */
[----:B------:R-:W-:Y:S02]  /*3c30*/  ISETP.LT.OR P2, PT, R0, 0x2a, P2 ;  /* 0x0000002a0000780c */ /* 0x000fe40001741670 */
[----:B------:R-:W-:Y:S02]  /*3c40*/  FSEL R74, R74, -INF , !P1 ;  /* 0xff8000004a4a7808 */ /* 0x000fe40004800000 */
[----:B------:R-:W-:-:S02]  /*3c50*/  ISETP.NE.AND P1, PT, R111, RZ, PT ;  /* 0x000000ff6f00720c */ /* 0x000fc40003f25270 */
[----:B------:R-:W-:Y:S02]  /*3c60*/  FSEL R79, R79, -INF , !P2 ;  /* 0xff8000004f4f7808 */ /* 0x000fe40005000000 */
[----:B------:R-:W-:Y:S02]  /*3c70*/  ISETP.GT.AND P1, PT, R3, 0x21, !P1 ;  /* 0x000000210300780c */ /* 0x000fe40004f24270 */
[----:B------:R-:W-:Y:S02]  /*3c80*/  ISETP.NE.AND P2, PT, R119, RZ, PT ;  /* 0x000000ff7700720c */ /* 0x000fe40003f45270 */
[----:B------:R-:W-:Y:S02]  /*3c90*/  ISETP.LT.OR P1, PT, R0, 0x22, P1 ;  /* 0x000000220000780c */ /* 0x000fe40000f21670 */
[----:B------:R-:W-:Y:S02]  /*3ca0*/  ISETP.NE.AND P6, PT, R120, RZ, PT ;  /* 0x000000ff7800720c */ /* 0x000fe40003fc5270 */
[----:B------:R-:W-:-:S02]  /*3cb0*/  FSEL R75, R75, -INF , !P1 ;  /* 0xff8000004b4b7808 */ /* 0x000fc40004800000 */
[----:B------:R-:W-:Y:S02]  /*3cc0*/  ISETP.NE.AND P1, PT, R112, RZ, PT ;  /* 0x000000ff7000720c */ /* 0x000fe40003f25270 */
[----:B------:R-:W-:Y:S02]  /*3cd0*/  FMNMX.FTZ R5, R11, R89, !PT ;  /* 0x000000590b057209 */ /* 0x000fe40007810000 */
[----:B------:R-:W-:Y:S02]  /*3ce0*/  ISETP.GT.AND P1, PT, R3, 0x28, !P1 ;  /* 0x000000280300780c */ /* 0x000fe40004f24270 */
[----:B------:R-:W-:Y:S02]  /*3cf0*/  FMNMX.FTZ R2, R92, R5, !PT ;  /* 0x000000055c027209 */ /* 0x000fe40007810000 */
[----:B------:R-:W-:Y:S02]  /*3d00*/  ISETP.LT.OR P1, PT, R0, 0x29, P1 ;  /* 0x000000290000780c */ /* 0x000fe40000f21670 */
[----:B------:R-:W-:-:S02]  /*3d10*/  FMNMX.FTZ R5, R93, R2, !PT ;  /* 0x000000025d057209 */ /* 0x000fc40007810000 */
[----:B------:R-:W-:Y:S02]  /*3d20*/  FSEL R78, R78, -INF , !P1 ;  /* 0xff8000004e4e7808 */ /* 0x000fe40004800000 */
[----:B------:R-:W-:Y:S02]  /*3d30*/  ISETP.NE.AND P1, PT, R113, RZ, PT ;  /* 0x000000ff7100720c */ /* 0x000fe40003f25270 */
[----:B------:R-:W-:Y:S02]  /*3d40*/  FMNMX.FTZ R2, R96, R5, !PT ;  /* 0x0000000560027209 */ /* 0x000fe40007810000 */
[----:B------:R-:W-:Y:S02]  /*3d50*/  ISETP.GT.AND P1, PT, R3, 0x30, !P1 ;  /* 0x000000300300780c */ /* 0x000fe40004f24270 */
[----:B------:R-:W-:Y:S02]  /*3d60*/  FMNMX.FTZ R5, R97, R2, !PT ;  /* 0x0000000261057209 */ /* 0x000fe40007810000 */
[----:B------:R-:W-:-:S02]  /*3d70*/  ISETP.LT.OR P1, PT, R0, 0x31, P1 ;  /* 0x000000310000780c */ /* 0x000fc40000f21670 */
[----:B------:R-:W-:Y:S02]  /*3d80*/  FMNMX.FTZ R2, R100, R5, !PT ;  /* 0x0000000564027209 */ /* 0x000fe40007810000 */
[----:B------:R-:W-:Y:S02]  /*3d90*/  FSEL R82, R82, -INF , !P1 ;  /* 0xff80000052527808 */ /* 0x000fe40004800000 */
[----:B------:R-:W-:Y:S02]  /*3da0*/  ISETP.NE.AND P1, PT, R114, RZ, PT ;  /* 0x000000ff7200720c */ /* 0x000fe40003f25270 */
[----:B------:R-:W-:Y:S02]  /*3db0*/  FMNMX.FTZ R5, R101, R2, !PT ;  /* 0x0000000265057209 */ /* 0x000fe40007810000 */
[----:B------:R-:W-:Y:S02]  /*3dc0*/  ISETP.GT.AND P1, PT, R3, 0x31, !P1 ;  /* 0x000000310300780c */ /* 0x000fe40004f24270 */
[----:B------:R-:W-:-:S02]  /*3dd0*/  FMNMX.FTZ R2, R72, R5, !PT ;  /* 0x0000000548027209 */ /* 0x000fc40007810000 */
[----:B------:R-:W-:Y:S02]  /*3de0*/  ISETP.LT.OR P1, PT, R0, 0x32, P1 ;  /* 0x000000320000780c */ /* 0x000fe40000f21670 */
[----:B------:R-:W-:Y:S02]  /*3df0*/  FMNMX.FTZ R5, R73, R2, !PT ;  /* 0x0000000249057209 */ /* 0x000fe40007810000 */
[----:B------:R-:W-:Y:S02]  /*3e00*/  FSEL R83, R83, -INF , !P1 ;  /* 0xff80000053537808 */ /* 0x000fe40004800000 */
[----:B------:R-:W-:Y:S02]  /*3e10*/  ISETP.NE.AND P1, PT, R115, RZ, PT ;  /* 0x000000ff7300720c */ /* 0x000fe40003f25270 */
[----:B------:R-:W-:Y:S02]  /*3e20*/  FMNMX.FTZ R2, R76, R5, !PT ;  /* 0x000000054c027209 */ /* 0x000fe40007810000 */
[----:B------:R-:W-:-:S02]  /*3e30*/  ISETP.GT.AND P1, PT, R3, 0x38, !P1 ;  /* 0x000000380300780c */ /* 0x000fc40004f24270 */
[----:B------:R-:W-:Y:S02]  /*3e40*/  FMNMX.FTZ R5, R77, R2, !PT ;  /* 0x000000024d057209 */ /* 0x000fe40007810000 */
[----:B------:R-:W-:Y:S02]  /*3e50*/  ISETP.LT.OR P1, PT, R0, 0x39, P1 ;  /* 0x000000390000780c */ /* 0x000fe40000f21670 */
[----:B------:R-:W-:Y:S02]  /*3e60*/  FMNMX.FTZ R2, R80, R5, !PT ;  /* 0x0000000550027209 */ /* 0x000fe40007810000 */
[----:B------:R-:W-:Y:S02]  /*3e70*/  FSEL R86, R86, -INF , !P1 ;  /* 0xff80000056567808 */ /* 0x000fe40004800000 */
[----:B------:R-:W-:Y:S02]  /*3e80*/  ISETP.NE.AND P1, PT, R116, RZ, PT ;  /* 0x000000ff7400720c */ /* 0x000fe40003f25270 */
[----:B------:R-:W-:-:S02]  /*3e90*/  FMNMX.FTZ R5, R81, R2, !PT ;  /* 0x0000000251057209 */ /* 0x000fc40007810000 */
[----:B------:R-:W-:Y:S02]  /*3ea0*/  ISETP.GT.AND P1, PT, R3, 0x39, !P1 ;  /* 0x000000390300780c */ /* 0x000fe40004f24270 */
[----:B------:R-:W-:Y:S02]  /*3eb0*/  FMNMX.FTZ R2, R84, R5, !PT ;  /* 0x0000000554027209 */ /* 0x000fe40007810000 */
[----:B------:R-:W-:Y:S02]  /*3ec0*/  ISETP.LT.OR P1, PT, R0, 0x3a, P1 ;  /* 0x0000003a0000780c */ /* 0x000fe40000f21670 */
[----:B------:R-:W-:Y:S02]  /*3ed0*/  FMNMX.FTZ R5, R85, R2, !PT ;  /* 0x0000000255057209 */ /* 0x000fe40007810000 */
[----:B------:R-:W-:Y:S02]  /*3ee0*/  FSEL R87, R87, -INF , !P1 ;  /* 0xff80000057577808 */ /* 0x000fe40004800000 */
[----:B------:R-:W-:-:S02]  /*3ef0*/  ISETP.NE.AND P1, PT, R117, RZ, PT ;  /* 0x000000ff7500720c */ /* 0x000fc40003f25270 */
[----:B------:R-:W-:Y:S02]  /*3f00*/  FMNMX.FTZ R2, R56, R5, !PT ;  /* 0x0000000538027209 */ /* 0x000fe40007810000 */
[----:B------:R-:W-:Y:S02]  /*3f10*/  ISETP.GT.AND P1, PT, R3, 0x40, !P1 ;  /* 0x000000400300780c */ /* 0x000fe40004f24270 */
[----:B------:R-:W-:Y:S02]  /*3f20*/  FMNMX.FTZ R5, R57, R2, !PT ;  /* 0x0000000239057209 */ /* 0x000fe40007810000 */
[----:B------:R-:W-:Y:S02]  /*3f30*/  ISETP.LT.OR P1, PT, R0, 0x41, P1 ;  /* 0x000000410000780c */ /* 0x000fe40000f21670 */
[----:B------:R-:W-:Y:S02]  /*3f40*/  FMNMX.FTZ R2, R60, R5, !PT ;  /* 0x000000053c027209 */ /* 0x000fe40007810000 */
        /* <DEDUP_REMOVED lines=8> */
[----:B------:R-:W-:Y:S02]  /*3fd0*/  ISETP.GT.AND P1, PT, R3, 0x48, !P2 ;  /* 0x000000480300780c */ /* 0x000fe40005724270 */
[----:B------:R-:W-:Y:S02]  /*3fe0*/  ISETP.NE.AND P2, PT, R130, RZ, PT ;  /* 0x000000ff8200720c */ /* 0x000fe40003f45270 */
[----:B------:R-:W-:Y:S02]  /*3ff0*/  ISETP.LT.OR P1, PT, R0, 0x49, P1 ;  /* 0x000000490000780c */ /* 0x000fe40000f21670 */
[----:B------:R-:W-:Y:S02]  /*4000*/  FMNMX.FTZ R2, R68, R5, !PT ;  /* 0x0000000544027209 */ /* 0x000fe40007810000 */
[----:B------:R-:W-:-:S02]  /*4010*/  FSEL R62, R62, -INF , !P1 ;  /* 0xff8000003e3e7808 */ /* 0x000fc40004800000 */
[----:B------:R-:W-:Y:S02]  /*4020*/  ISETP.GT.AND P1, PT, R3, 0x49, !P6 ;  /* 0x000000490300780c */ /* 0x000fe40007724270 */
[----:B------:R-:W-:Y:S02]  /*4030*/  ISETP.NE.AND P6, PT, R131, RZ, PT ;  /* 0x000000ff8300720c */ /* 0x000fe40003fc5270 */
        /* <DEDUP_REMOVED lines=40> */
[C---:B------:R-:W-:Y:S02]  /*42c0*/  ISETP.GT.AND P1, PT, R3.reuse, 0x61, !P1 ;  /* 0x000000610300780c */ /* 0x040fe40004f24270 */
[C---:B------:R-:W-:Y:S01]  /*42d0*/  ISETP.GT.AND P3, PT, R3.reuse, 0x90, !P3 ;  /* 0x000000900300780c */ /* 0x040fe20005f64270 */
[----:B------:R-:W1:Y:S01]  /*42e0*/  SHFL.BFLY PT, R5, R4, 0x2, 0x1f ;  /* 0x0c401f0004057f89 */ /* 0x000e6200000e0000 */
[----:B------:R-:W-:Y:S02]  /*42f0*/  ISETP.LT.OR P1, PT, R0, 0x62, P1 ;  /* 0x000000620000780c */ /* 0x000fe40000f21670 */
[----:B------:R-:W-:Y:S02]  /*4300*/  ISETP.GT.AND P4, PT, R3, 0x91, !P4 ;  /* 0x000000910300780c */ /* 0x000fe40006784270 */
[----:B------:R-:W-:Y:S02]  /*4310*/  FSEL R43, R43, -INF , !P1 ;  /* 0xff8000002b2b7808 */ /* 0x000fe40004800000 */
[----:B------:R-:W-:-:S02]  /*4320*/  ISETP.NE.AND P1, PT, R127, RZ, PT ;  /* 0x000000ff7f00720c */ /* 0x000fc40003f25270 */
[C---:B------:R-:W-:Y:S02]  /*4330*/  ISETP.LT.OR P3, PT, R0.reuse, 0x91, P3 ;  /* 0x000000910000780c */ /* 0x040fe40001f61670 */
[C---:B------:R-:W-:Y:S02]  /*4340*/  ISETP.GT.AND P1, PT, R3.reuse, 0x68, !P1 ;  /* 0x000000680300780c */ /* 0x040fe40004f24270 */
[----:B------:R-:W-:Y:S02]  /*4350*/  ISETP.GT.AND P5, PT, R3, 0x98, !P5 ;  /* 0x000000980300780c */ /* 0x000fe40006fa4270 */
[C---:B------:R-:W-:Y:S02]  /*4360*/  ISETP.LT.OR P1, PT, R0.reuse, 0x69, P1 ;  /* 0x000000690000780c */ /* 0x040fe40000f21670 */
[----:B------:R-:W-:Y:S02]  /*4370*/  ISETP.LT.OR P4, PT, R0, 0x92, P4 ;  /* 0x000000920000780c */ /* 0x000fe40002781670 */
[----:B------:R-:W-:-:S02]  /*4380*/  FSEL R46, R46, -INF , !P1 ;  /* 0xff8000002e2e7808 */ /* 0x000fc40004800000 */
[----:B------:R-:W-:Y:S02]  /*4390*/  ISETP.NE.AND P1, PT, R128, RZ, PT ;  /* 0x000000ff8000720c */ /* 0x000fe40003f25270 */
[----:B------:R-:W-:Y:S02]  /*43a0*/  FSEL R34, R34, -INF , !P3 ;  /* 0xff80000022227808 */ /* 0x000fe40005800000 */
[----:B------:R-:W-:Y:S02]  /*43b0*/  ISETP.GT.AND P1, PT, R3, 0x69, !P1 ;  /* 0x000000690300780c */ /* 0x000fe40004f24270 */
[----:B-1----:R-:W-:Y:S02]  /*43c0*/  FMNMX.FTZ R5, R4, R5, !PT ;  /* 0x0000000504057209 */ /* 0x002fe40007810000 */
[C---:B------:R-:W-:Y:S02]  /*43d0*/  ISETP.LT.OR P1, PT, R0.reuse, 0x6a, P1 ;  /* 0x0000006a0000780c */ /* 0x040fe40000f21670 */
[----:B------:R-:W-:Y:S01]  /*43e0*/  ISETP.LT.OR P5, PT, R0, 0x99, P5 ;  /* 0x000000990000780c */ /* 0x000fe20002fa1670 */
[----:B------:R-:W1:Y:S01]  /*43f0*/  SHFL.BFLY PT, R2, R5, 0x1, 0x1f ;  /* 0x0c201f0005027f89 */ /* 0x000e6200000e0000 */
[----:B------:R-:W-:-:S02]  /*4400*/  FSEL R47, R47, -INF , !P1 ;  /* 0xff8000002f2f7808 */ /* 0x000fc40004800000 */
[----:B------:R-:W-:Y:S02]  /*4410*/  ISETP.NE.AND P1, PT, R129, RZ, PT ;  /* 0x000000ff8100720c */ /* 0x000fe40003f25270 */
[----:B------:R-:W-:Y:S02]  /*4420*/  FSEL R35, R35, -INF , !P4 ;  /* 0xff80000023237808 */ /* 0x000fe40006000000 */
[----:B------:R-:W-:Y:S02]  /*4430*/  ISETP.GT.AND P1, PT, R3, 0x70, !P1 ;  /* 0x000000700300780c */ /* 0x000fe40004f24270 */
[----:B------:R-:W-:Y:S02]  /*4440*/  R2UR UR10, R105 ;  /* 0x00000000690a72ca */ /* 0x000fe400000e0000 */
[----:B------:R-:W-:-:S04]  /*4450*/  ISETP.LT.OR P1, PT, R0, 0x71, P1 ;  /* 0x000000710000780c */ /* 0x000fc80000f21670 */
[----:B------:R-:W-:Y:S02]  /*4460*/  FSEL R50, R50, -INF , !P1 ;  /* 0xff80000032327808 */ /* 0x000fe40004800000 */
[----:B------:R-:W-:Y:S02]  /*4470*/  ISETP.GT.AND P1, PT, R3, 0x71, !P2 ;  /* 0x000000710300780c */ /* 0x000fe40005724270 */
[----:B------:R-:W-:Y:S02]  /*4480*/  ISETP.NE.AND P2, PT, R133, RZ, PT ;  /* 0x000000ff8500720c */ /* 0x000fe40003f45270 */
[----:B------:R-:W-:Y:S01]  /*4490*/  ISETP.LT.OR P1, PT, R0, 0x72, P1 ;  /* 0x000000720000780c */ /* 0x000fe20000f21670 */
[----:B------:R-:W-:Y:S01]  /*44a0*/  UIADD3 UR6, UR10, UR6, URZ ;  /* 0x000000060a067290 */ /* 0x000fe2000fffe03f */
[----:B-1----:R-:W-:Y:S02]  /*44b0*/  FMNMX.FTZ R2, R5, R2, !PT ;  /* 0x0000000205027209 */ /* 0x002fe40007810000 */
[----:B------:R-:W-:-:S02]  /*44c0*/  FSEL R51, R51, -INF , !P1 ;  /* 0xff80000033337808 */ /* 0x000fc40004800000 */
[----:B------:R-:W-:Y:S01]  /*44d0*/  ISETP.GT.AND P1, PT, R3, 0x78, !P6 ;  /* 0x000000780300780c */ /* 0x000fe20007724270 */
[----:B------:R-:W-:-:S01]  /*44e0*/  FFMA.FTZ R8, R2, R9, -8 ;  /* 0xc100000002087423 */ /* 0x000fc20000010009 */
[----:B------:R-:W-:Y:S02]  /*44f0*/  ISETP.NE.AND P6, PT, R134, RZ, PT ;  /* 0x000000ff8600720c */ /* 0x000fe40003fc5270 */
[----:B------:R-:W-:-:S04]  /*4500*/  ISETP.LT.OR P1, PT, R0, 0x79, P1 ;  /* 0x000000790000780c */ /* 0x000fc80000f21670 */
[----:B------:R-:W-:Y:S02]  /*4510*/  FSEL R54, R54, -INF , !P1 ;  /* 0xff80000036367808 */ /* 0x000fe40004800000 */
[----:B------:R-:W-:-:S04]  /*4520*/  ISETP.NE.AND P1, PT, R132, RZ, PT ;  /* 0x000000ff8400720c */ /* 0x000fc80003f25270 */
[----:B------:R-:W-:-:S04]  /*4530*/  ISETP.GT.AND P1, PT, R3, 0x79, !P1 ;  /* 0x000000790300780c */ /* 0x000fc80004f24270 */
        /* <DEDUP_REMOVED lines=31> */
[----:B------:R-:W-:-:S04]  /*4730*/  ISETP.GT.AND P1, PT, R3, RZ, !P1 ;  /* 0x000000ff0300720c */ /* 0x000fc80004f24270 */
[----:B------:R-:W-:-:S04]  /*4740*/  ISETP.LT.OR P1, PT, R0, 0x1, P1 ;  /* 0x000000010000780c */ /* 0x000fc80000f21670 */
[----:B------:R-:W-:Y:S02]  /*4750*/  FSEL R90, R90, -INF , !P1 ;  /* 0xff8000005a5a7808 */ /* 0x000fe40004800000 */
[----:B------:R-:W-:Y:S02]  /*4760*/  ISETP.GT.AND P1, PT, R3, 0x80, !P2 ;  /* 0x000000800300780c */ /* 0x000fe40005724270 */
[----:B------:R-:W-:Y:S02]  /*4770*/  FMNMX.FTZ R15, R90, R91, !PT ;  /* 0x0000005b5a0f7209 */ /* 0x000fe40007810000 */
[----:B------:R-:W-:Y:S02]  /*4780*/  ISETP.LT.OR P1, PT, R0, 0x81, P1 ;  /* 0x000000810000780c */ /* 0x000fe40000f21670 */
[----:B------:R-:W-:Y:S02]  /*4790*/  FMNMX.FTZ R20, R94, R15, !PT ;  /* 0x0000000f5e147209 */ /* 0x000fe40007810000 */
[----:B------:R-:W-:-:S02]  /*47a0*/  FSEL R26, R26, -INF , !P1 ;  /* 0xff8000001a1a7808 */ /* 0x000fc40004800000 */
[----:B------:R-:W-:Y:S02]  /*47b0*/  ISETP.GT.AND P1, PT, R3, 0x81, !P6 ;  /* 0x000000810300780c */ /* 0x000fe40007724270 */
[----:B------:R-:W-:Y:S02]  /*47c0*/  FMNMX.FTZ R15, R95, R20, !PT ;  /* 0x000000145f0f7209 */ /* 0x000fe40007810000 */
[----:B------:R-:W-:Y:S02]  /*47d0*/  ISETP.LT.OR P1, PT, R0, 0x82, P1 ;  /* 0x000000820000780c */ /* 0x000fe40000f21670 */
[----:B------:R-:W-:Y:S02]  /*47e0*/  FMNMX.FTZ R20, R98, R15, !PT ;  /* 0x0000000f62147209 */ /* 0x000fe40007810000 */
[----:B------:R-:W-:Y:S02]  /*47f0*/  FSEL R27, R27, -INF , !P1 ;  /* 0xff8000001b1b7808 */ /* 0x000fe40004800000 */
[----:B------:R-:W-:-:S02]  /*4800*/  FSETP.NEU.FTZ.AND P1, PT, R2, -INF , PT ;  /* 0xff8000000200780b */ /* 0x000fc40003f3d000 */
[----:B------:R-:W-:Y:S02]  /*4810*/  FMNMX.FTZ R21, R99, R20, !PT ;  /* 0x0000001463157209 */ /* 0x000fe40007810000 */
[----:B------:R-:W-:Y:S02]  /*4820*/  FSEL R88, R8, RZ, P1 ;  /* 0x000000ff08587208 */ /* 0x000fe40000800000 */
[----:B------:R-:W-:Y:S02]  /*4830*/  ISETP.NE.AND P6, PT, R135, RZ, PT ;  /* 0x000000ff8700720c */ /* 0x000fe40003fc5270 */
[----:B------:R-:W-:Y:S01]  /*4840*/  ISETP.NE.AND P2, PT, R13, RZ, PT ;  /* 0x000000ff0d00720c */ /* 0x000fe20003f45270 */
        /* <DEDUP_REMOVED lines=8> */
[----:B------:R1:W-:Y:S01]  /*48d0*/  MUFU.EX2 R15, R89 ;  /* 0x00000059000f7308 */ /* 0x0003e20000000800 */
[----:B------:R-:W-:Y:S01]  /*48e0*/  FMNMX.FTZ R72, R74, R21, !PT ;  /* 0x000000154a487209 */ /* 0x000fe20007810000 */
[--C-:B------:R-:W-:Y:S01]  /*48f0*/  FFMA.FTZ R85, R85, UR36, -R88.reuse ;  /* 0x0000002455557c23 */ /* 0x100fe20008010858 */
[----:B------:R-:W-:Y:S01]  /*4900*/  ISETP.GT.AND P1, PT, R3, 0x88, !P6 ;  /* 0x000000880300780c */ /* 0x000fe20007724270 */
[--C-:B------:R-:W-:Y:S01]  /*4910*/  FFMA.FTZ R4, R11, UR36, -R88.reuse ;  /* 0x000000240b047c23 */ /* 0x100fe20008010858 */
[----:B------:R-:W-:Y:S01]  /*4920*/  FMNMX.FTZ R73, R75, R72, !PT ;  /* 0x000000484b497209 */ /* 0x000fe20007810000 */
[--C-:B------:R-:W-:Y:S01]  /*4930*/  FFMA.FTZ R72, R80, UR36, -R88.reuse ;  /* 0x0000002450487c23 */ /* 0x100fe20008010858 */
[----:B------:R-:W-:Y:S01]  /*4940*/  ISETP.LT.OR P1, PT, R0, 0x89, P1 ;  /* 0x000000890000780c */ /* 0x000fe20000f21670 */
[----:B------:R-:W-:Y:S01]  /*4950*/  MUFU.EX2 R5, R5 ;  /* 0x0000000500057308 */ /* 0x000fe20000000800 */
[----:B------:R-:W-:Y:S01]  /*4960*/  FMNMX.FTZ R76, R78, R73, !PT ;  /* 0x000000494e4c7209 */ /* 0x000fe20007810000 */
[--C-:B-1----:R-:W-:Y:S01]  /*4970*/  FFMA.FTZ R89, R81, UR36, -R88.reuse ;  /* 0x0000002451597c23 */ /* 0x102fe20008010858 */
[----:B------:R-:W-:Y:S01]  /*4980*/  FSEL R30, R30, -INF , !P1 ;  /* 0xff8000001e1e7808 */ /* 0x000fe20004800000 */
[--C-:B------:R-:W-:Y:S01]  /*4990*/  FFMA.FTZ R9, R93, UR36, -R88.reuse ;  /* 0x000000245d097c23 */ /* 0x100fe20008010858 */
[----:B------:R-:W-:Y:S01]  /*49a0*/  FMNMX.FTZ R73, R79, R76, !PT ;  /* 0x0000004c4f497209 */ /* 0x000fe20007810000 */
[--C-:B------:R-:W-:Y:S01]  /*49b0*/  FFMA.FTZ R10, R96, UR36, -R88.reuse ;  /* 0x00000024600a7c23 */ /* 0x100fe20008010858 */
[----:B------:R-:W-:Y:S01]  /*49c0*/  ISETP.GT.AND P1, PT, R3, 0x89, !P2 ;  /* 0x000000890300780c */ /* 0x000fe20005724270 */
[----:B------:R-:W1:Y:S01]  /*49d0*/  MUFU.EX2 R4, R4 ;  /* 0x0000000400047308 */ /* 0x000e620000000800 */
[----:B------:R-:W-:Y:S01]  /*49e0*/  FMNMX.FTZ R76, R82, R73, !PT ;  /* 0x00000049524c7209 */ /* 0x000fe20007810000 */
[--C-:B------:R-:W-:Y:S01]  /*49f0*/  FFMA.FTZ R11, R97, UR36, -R88.reuse ;  /* 0x00000024610b7c23 */ /* 0x100fe20008010858 */
[----:B------:R-:W-:Y:S01]  /*4a00*/  ISETP.LT.OR P1, PT, R0, 0x8a, P1 ;  /* 0x0000008a0000780c */ /* 0x000fe20000f21670 */
[--C-:B------:R-:W-:Y:S01]  /*4a10*/  FFMA.FTZ R12, R100, UR36, -R88.reuse ;  /* 0x00000024640c7c23 */ /* 0x100fe20008010858 */
[----:B------:R-:W-:Y:S01]  /*4a20*/  FMNMX.FTZ R77, R83, R76, !PT ;  /* 0x0000004c534d7209 */ /* 0x000fe20007810000 */
[--C-:B------:R-:W-:Y:S01]  /*4a30*/  FFMA.FTZ R76, R84, UR36, -R88.reuse ;  /* 0x00000024544c7c23 */ /* 0x100fe20008010858 */
[----:B------:R-:W-:-:S01]  /*4a40*/  FFMA.FTZ R84, R69, UR36, -R88 ;  /* 0x0000002445547c23 */ /* 0x000fc20008010858 */
[----:B------:R-:W-:Y:S01]  /*4a50*/  FSEL R31, R31, -INF , !P1 ;  /* 0xff8000001f1f7808 */ /* 0x000fe20004800000 */
[----:B------:R-:W2:Y:S01]  /*4a60*/  MUFU.EX2 R8, R8 ;  /* 0x0000000800087308 */ /* 0x000ea20000000800 */
[----:B------:R-:W-:Y:S01]  /*4a70*/  FMNMX.FTZ R80, R86, R77, !PT ;  /* 0x0000004d56507209 */ /* 0x000fe20007810000 */
[--C-:B------:R-:W-:Y:S01]  /*4a80*/  FFMA.FTZ R13, R101, UR36, -R88.reuse ;  /* 0x00000024650d7c23 */ /* 0x100fe20008010858 */
[----:B------:R-:W-:Y:S01]  /*4a90*/  ISETP.NE.AND P6, PT, R136, RZ, PT ;  /* 0x000000ff8800720c */ /* 0x000fe20003fc5270 */
[--C-:B------:R-:W-:Y:S01]  /*4aa0*/  FFMA.FTZ R56, R56, UR36, -R88.reuse ;  /* 0x0000002438387c23 */ /* 0x100fe20008010858 */
[----:B------:R-:W-:Y:S01]  /*4ab0*/  FMNMX.FTZ R77, R87, R80, !PT ;  /* 0x00000050574d7209 */ /* 0x000fe20007810000 */
[--C-:B------:R-:W-:Y:S01]  /*4ac0*/  FFMA.FTZ R57, R57, UR36, -R88.reuse ;  /* 0x0000002439397c23 */ /* 0x100fe20008010858 */
[----:B------:R-:W-:Y:S01]  /*4ad0*/  ISETP.GT.AND P2, PT, R3, 0x99, !P6 ;  /* 0x000000990300780c */ /* 0x000fe20007744270 */
[----:B------:R-:W3:Y:S01]  /*4ae0*/  MUFU.EX2 R9, R9 ;  /* 0x0000000900097308 */ /* 0x000ee20000000800 */
[----:B------:R-:W-:Y:S01]  /*4af0*/  FMNMX.FTZ R80, R58, R77, !PT ;  /* 0x0000004d3a507209 */ /* 0x000fe20007810000 */
[--C-:B------:R-:W-:Y:S01]  /*4b00*/  FFMA.FTZ R60, R60, UR36, -R88.reuse ;  /* 0x000000243c3c7c23 */ /* 0x100fe20008010858 */
[----:B------:R-:W-:Y:S01]  /*4b10*/  ISETP.LT.OR P2, PT, R0, 0x9a, P2 ;  /* 0x0000009a0000780c */ /* 0x000fe20001741670 */
[--C-:B------:R-:W-:Y:S01]  /*4b20*/  FFMA.FTZ R61, R61, UR36, -R88.reuse ;  /* 0x000000243d3d7c23 */ /* 0x100fe20008010858 */
[----:B------:R-:W-:Y:S01]  /*4b30*/  FMNMX.FTZ R81, R59, R80, !PT ;  /* 0x000000503b517209 */ /* 0x000fe20007810000 */
[--C-:B------:R-:W-:Y:S01]  /*4b40*/  FFMA.FTZ R64, R64, UR36, -R88.reuse ;  /* 0x0000002440407c23 */ /* 0x100fe20008010858 */
[----:B------:R-:W-:Y:S01]  /*4b50*/  FSEL R39, R39, -INF , !P2 ;  /* 0xff80000027277808 */ /* 0x000fe20005000000 */
[----:B------:R4:W-:Y:S01]  /*4b60*/  MUFU.EX2 R77, R85 ;  /* 0x00000055004d7308 */ /* 0x0009e20000000800 */
        /* <DEDUP_REMOVED lines=9> */
[--C-:B----4-:R-:W-:Y:S01]  /*4c00*/  FFMA.FTZ R85, R40, UR36, -R88.reuse ;  /* 0x0000002428557c23 */ /* 0x110fe20008010858 */
[----:B------:R-:W-:-:S01]  /*4c10*/  FFMA.FTZ R29, R29, UR36, -R88 ;  /* 0x000000241d1d7c23 */ /* 0x000fc20008010858 */
[--C-:B------:R-:W-:Y:S01]  /*4c20*/  FFMA.FTZ R32, R32, UR36, -R88.reuse ;  /* 0x0000002420207c23 */ /* 0x100fe20008010858 */
[----:B------:R-:W-:Y:S01]  /*4c30*/  FMNMX.FTZ R81, R67, R80, !PT ;  /* 0x0000005043517209 */ /* 0x000fe20007810000 */
[--C-:B------:R-:W-:Y:S01]  /*4c40*/  FFMA.FTZ R33, R33, UR36, -R88.reuse ;  /* 0x0000002421217c23 */ /* 0x100fe20008010858 */
[----:B------:R-:W-:-:S01]  /*4c50*/  FFMA.FTZ R36, R36, UR36, -R88 ;  /* 0x0000002424247c23 */ /* 0x000fc20008010858 */
[----:B------:R-:W4:Y:S01]  /*4c60*/  MUFU.EX2 R10, R10 ;  /* 0x0000000a000a7308 */ /* 0x000f220000000800 */
[----:B------:R-:W-:Y:S01]  /*4c70*/  FMNMX.FTZ R80, R70, R81, !PT ;  /* 0x0000005146507209 */ /* 0x000fe20007810000 */
[--C-:B-----5:R-:W-:Y:S01]  /*4c80*/  FFMA.FTZ R84, R41, UR36, -R88.reuse ;  /* 0x0000002429547c23 */ /* 0x120fe20008010858 */
[----:B------:R-:W-:-:S02]  /*4c90*/  FFMA.FTZ R37, R37, UR36, -R88 ;  /* 0x0000002425257c23 */ /* 0x000fc40008010858 */
[----:B------:R-:W-:-:S03]  /*4ca0*/  FMNMX.FTZ R81, R71, R80, !PT ;  /* 0x0000005047517209 */ /* 0x000fc60007810000 */
[----:B------:R-:W-:Y:S01]  /*4cb0*/  MUFU.EX2 R73, R89 ;  /* 0x0000005900497308 */ /* 0x000fe20000000800 */
[----:B------:R-:W-:-:S04]  /*4cc0*/  FMNMX.FTZ R80, R42, R81, !PT ;  /* 0x000000512a507209 */ /* 0x000fc80007810000 */
[----:B------:R-:W-:-:S03]  /*4cd0*/  FMNMX.FTZ R81, R43, R80, !PT ;  /* 0x000000502b517209 */ /* 0x000fc60007810000 */
[----:B------:R-:W5:Y:S01]  /*4ce0*/  MUFU.EX2 R11, R11 ;  /* 0x0000000b000b7308 */ /* 0x000f620000000800 */
[----:B------:R-:W-:-:S04]  /*4cf0*/  FMNMX.FTZ R80, R46, R81, !PT ;  /* 0x000000512e507209 */ /* 0x000fc80007810000 */
[----:B------:R-:W-:-:S03]  /*4d00*/  FMNMX.FTZ R81, R47, R80, !PT ;  /* 0x000000502f517209 */ /* 0x000fc60007810000 */
[----:B------:R-:W-:Y:S01]  /*4d10*/  MUFU.EX2 R12, R12 ;  /* 0x0000000c000c7308 */ /* 0x000fe20000000800 */
        /* <DEDUP_REMOVED lines=10> */
[----:B------:R-:W-:Y:S02]  /*4dc0*/  FMNMX.FTZ R81, R31, R40, !PT ;  /* 0x000000281f517209 */ /* 0x000fe40007810000 */
[----:B------:R-:W-:Y:S01]  /*4dd0*/  FSEL R40, R38, -INF , !P5 ;  /* 0xff80000026287808 */ /* 0x000fe20006800000 */
[----:B------:R1:W-:Y:S01]  /*4de0*/  MUFU.EX2 R69, R85 ;  /* 0x0000005500457308 */ /* 0x0003e20000000800 */
[----:B------:R-:W-:-:S04]  /*4df0*/  FMNMX.FTZ R80, R34, R81, !PT ;  /* 0x0000005122507209 */ /* 0x000fc80007810000 */
[----:B------:R-:W-:Y:S01]  /*4e00*/  FMNMX.FTZ R41, R35, R80, !PT ;  /* 0x0000005023297209 */ /* 0x000fe20007810000 */
[----:B------:R-:W-:-:S01]  /*4e10*/  FFMA.FTZ R80, R44, UR36, -R88 ;  /* 0x000000242c507c23 */ /* 0x000fc20008010858 */
[--C-:B------:R-:W-:Y:S01]  /*4e20*/  FFMA.FTZ R44, R45, UR36, -R88.reuse ;  /* 0x000000242d2c7c23 */ /* 0x100fe20008010858 */
[----:B------:R-:W-:-:S01]  /*4e30*/  FFMA.FTZ R45, R48, UR36, -R88 ;  /* 0x00000024302d7c23 */ /* 0x000fc20008010858 */
[----:B------:R-:W-:Y:S01]  /*4e40*/  FMNMX.FTZ R0, R40, R41, !PT ;  /* 0x0000002928007209 */ /* 0x000fe20007810000 */
[----:B-1----:R-:W-:Y:S02]  /*4e50*/  IMAD.U32 R85, RZ, RZ, UR36 ;  /* 0x00000024ff557e24 */ /* 0x002fe4000f8e00ff */
[--C-:B------:R-:W-:Y:S01]  /*4e60*/  FFMA.FTZ R48, R49, UR36, -R88.reuse ;  /* 0x0000002431307c23 */ /* 0x100fe20008010858 */
[----:B------:R-:W-:-:S01]  /*4e70*/  FFMA.FTZ R49, R52, UR36, -R88 ;  /* 0x0000002434317c23 */ /* 0x000fc20008010858 */
[----:B------:R-:W-:Y:S01]  /*4e80*/  FMNMX.FTZ R0, R39, R0, !PT ;  /* 0x0000000027007209 */ /* 0x000fe20007810000 */
[----:B------:R1:W-:Y:S01]  /*4e90*/  MUFU.EX2 R41, R80 ;  /* 0x0000005000297308 */ /* 0x0003e20000000800 */
[----:B------:R-:W-:-:S03]  /*4ea0*/  FFMA.FTZ R52, R53, UR36, -R88 ;  /* 0x0000002435347c23 */ /* 0x000fc60008010858 */
[----:B------:R-:W2:Y:S04]  /*4eb0*/  SHFL.BFLY PT, R81, R0, 0x2, 0x1f ;  /* 0x0c401f0000517f89 */ /* 0x000ea800000e0000 */
[----:B------:R3:W-:Y:S08]  /*4ec0*/  MUFU.EX2 R38, R84 ;  /* 0x0000005400267308 */ /* 0x0007f00000000800 */
[----:B------:R-:W-:Y:S08]  /*4ed0*/  MUFU.EX2 R21, R92 ;  /* 0x0000005c00157308 */ /* 0x000ff00000000800 */
[----:B------:R-:W-:Y:S01]  /*4ee0*/  MUFU.EX2 R72, R72 ;  /* 0x0000004800487308 */ /* 0x000fe20000000800 */
[----:B--2---:R-:W-:-:S07]  /*4ef0*/  FMNMX.FTZ R81, R0, R81, !PT ;  /* 0x0000005100517209 */ /* 0x004fce0007810000 */
[----:B------:R-:W-:Y:S01]  /*4f00*/  MUFU.EX2 R76, R76 ;  /* 0x0000004c004c7308 */ /* 0x000fe20000000800 */
[----:B------:R-:W2:Y:S07]  /*4f10*/  SHFL.BFLY PT, R0, R81, 0x1, 0x1f ;  /* 0x0c201f0051007f89 */ /* 0x000eae00000e0000 */
[----:B------:R-:W-:Y:S08]  /*4f20*/  MUFU.EX2 R56, R56 ;  /* 0x0000003800387308 */ /* 0x000ff00000000800 */
[----:B------:R-:W-:Y:S08]  /*4f30*/  MUFU.EX2 R57, R57 ;  /* 0x0000003900397308 */ /* 0x000ff00000000800 */
[----:B------:R-:W-:Y:S01]  /*4f40*/  MUFU.EX2 R60, R60 ;  /* 0x0000003c003c7308 */ /* 0x000fe20000000800 */
[----:B--2---:R-:W-:-:S04]  /*4f50*/  FMNMX.FTZ R0, R81, R0, !PT ;  /* 0x0000000051007209 */ /* 0x004fc80007810000 */
[C---:B------:R-:W-:Y:S01]  /*4f60*/  FSETP.NEU.FTZ.AND P1, PT, R0.reuse, -INF , PT ;  /* 0xff8000000000780b */ /* 0x040fe20003f3d000 */
[----:B------:R-:W-:-:S02]  /*4f70*/  FFMA.FTZ R85, R0, R85, -8 ;  /* 0xc100000000557423 */ /* 0x000fc40000010055 */
[----:B------:R-:W-:Y:S03]  /*4f80*/  MUFU.EX2 R61, R61 ;  /* 0x0000003d003d7308 */ /* 0x000fe60000000800 */
[----:B------:R-:W-:Y:S02]  /*4f90*/  FSEL R85, R85, RZ, P1 ;  /* 0x000000ff55557208 */ /* 0x000fe40000800000 */
[----:B------:R-:W-:-:S03]  /*4fa0*/  PLOP3.LUT P1, PT, PT, PT, UP0, 0x40, 0x0 ;  /* 0x000000000000781c */ /* 0x000fc60003f2e808 */
[--C-:B------:R-:W-:Y:S01]  /*4fb0*/  FFMA.FTZ R53, R90, UR36, -R85.reuse ;  /* 0x000000245a357c23 */ /* 0x100fe20008010855 */
[----:B-1----:R-:W-:-:S01]  /*4fc0*/  FFMA.FTZ R80, R91, UR36, -R85 ;  /* 0x000000245b507c23 */ /* 0x002fc20008010855 */
        /* <DEDUP_REMOVED lines=8> */
[----:B------:R-:W-:Y:S01]  /*5050*/  FADD.FTZ R67, R4, R5 ;  /* 0x0000000504437221 */ /* 0x000fe20000010000 */
[----:B------:R-:W-:-:S01]  /*5060*/  FFMA.FTZ R78, R82, UR36, -R85 ;  /* 0x00000024524e7c23 */ /* 0x000fc20008010855 */
[--C-:B------:R-:W-:Y:S01]  /*5070*/  FFMA.FTZ R82, R62, UR36, -R85.reuse ;  /* 0x000000243e527c23 */ /* 0x100fe20008010855 */
[----:B------:R-:W-:-:S01]  /*5080*/  FFMA.FTZ R81, R98, UR36, -R85 ;  /* 0x0000002462517c23 */ /* 0x000fc20008010855 */
[----:B------:R-:W1:Y:S01]  /*5090*/  MUFU.EX2 R80, R80 ;  /* 0x0000005000507308 */ /* 0x000e620000000800 */
[----:B------:R-:W-:-:S01]  /*50a0*/  FFMA.FTZ R62, R66, UR36, -R85 ;  /* 0x00000024423e7c23 */ /* 0x000fc20008010855 */
[----:B------:R-:W-:Y:S01]  /*50b0*/  FADD.FTZ R66, R8, R67 ;  /* 0x0000004308427221 */ /* 0x000fe20000010000 */
[----:B---3--:R-:W-:-:S01]  /*50c0*/  FFMA.FTZ R84, R99, UR36, -R85 ;  /* 0x0000002463547c23 */ /* 0x008fc20008010855 */
[--C-:B------:R-:W-:Y:S01]  /*50d0*/  FFMA.FTZ R102, R102, UR36, -R85.reuse ;  /* 0x0000002466667c23 */ /* 0x100fe20008010855 */
[----:B------:R-:W-:-:S01]  /*50e0*/  FFMA.FTZ R103, R103, UR36, -R85 ;  /* 0x0000002467677c23 */ /* 0x000fc20008010855 */
[----:B------:R-:W-:Y:S01]  /*50f0*/  FADD.FTZ R67, R9, R66 ;  /* 0x0000004209437221 */ /* 0x000fe20000010000 */
[----:B------:R-:W-:-:S01]  /*5100*/  FFMA.FTZ R74, R74, UR36, -R85 ;  /* 0x000000244a4a7c23 */ /* 0x000fc20008010855 */
[----:B------:R-:W2:Y:S01]  /*5110*/  MUFU.EX2 R94, R94 ;  /* 0x0000005e005e7308 */ /* 0x000ea20000000800 */
[----:B------:R-:W-:-:S01]  /*5120*/  FFMA.FTZ R75, R75, UR36, -R85 ;  /* 0x000000244b4b7c23 */ /* 0x000fc20008010855 */
[----:B----4-:R-:W-:Y:S01]  /*5130*/  FADD.FTZ R66, R10, R67 ;  /* 0x000000430a427221 */ /* 0x010fe20000010000 */
[----:B------:R-:W-:-:S01]  /*5140*/  FFMA.FTZ R86, R86, UR36, -R85 ;  /* 0x0000002456567c23 */ /* 0x000fc20008010855 */
[--C-:B------:R-:W-:Y:S01]  /*5150*/  FFMA.FTZ R87, R87, UR36, -R85.reuse ;  /* 0x0000002457577c23 */ /* 0x100fe20008010855 */
[----:B------:R-:W-:-:S01]  /*5160*/  FFMA.FTZ R58, R58, UR36, -R85 ;  /* 0x000000243a3a7c23 */ /* 0x000fc20008010855 */
[----:B-----5:R-:W-:Y:S01]  /*5170*/  FADD.FTZ R91, R11, R66 ;  /* 0x000000420b5b7221 */ /* 0x020fe20000010000 */
[----:B------:R-:W-:-:S01]  /*5180*/  FFMA.FTZ R59, R59, UR36, -R85 ;  /* 0x000000243b3b7c23 */ /* 0x000fc20008010855 */
[----:B------:R-:W3:Y:S01]  /*5190*/  MUFU.EX2 R95, R95 ;  /* 0x0000005f005f7308 */ /* 0x000ee20000000800 */
[----:B-1----:R-:W-:-:S01]  /*51a0*/  FADD.FTZ R67, R53, R80 ;  /* 0x0000005035437221 */ /* 0x002fc20000010000 */
[----:B------:R-:W-:Y:S01]  /*51b0*/  FADD.FTZ R90, R12, R91 ;  /* 0x0000005b0c5a7221 */ /* 0x000fe20000010000 */
[----:B------:R-:W-:-:S01]  /*51c0*/  FFMA.FTZ R70, R70, UR36, -R85 ;  /* 0x0000002446467c23 */ /* 0x000fc20008010855 */
[--C-:B------:R-:W-:Y:S01]  /*51d0*/  FFMA.FTZ R71, R71, UR36, -R85.reuse ;  /* 0x0000002447477c23 */ /* 0x100fe20008010855 */
[----:B------:R-:W-:-:S01]  /*51e0*/  FFMA.FTZ R42, R42, UR36, -R85 ;  /* 0x000000242a2a7c23 */ /* 0x000fc20008010855 */
[----:B------:R-:W-:Y:S01]  /*51f0*/  FADD.FTZ R91, R13, R90 ;  /* 0x0000005a0d5b7221 */ /* 0x000fe20000010000 */
        /* <DEDUP_REMOVED lines=19> */
[----:B------:R-:W-:Y:S01]  /*5330*/  FADD.FTZ R66, R14, R91 ;  /* 0x0000005b0e427221 */ /* 0x000fe20000010000 */
[----:B------:R-:W-:-:S01]  /*5340*/  FFMA.FTZ R40, R40, UR36, -R85 ;  /* 0x0000002428287c23 */ /* 0x000fc20008010855 */
[----:B------:R-:W-:Y:S01]  /*5350*/  FFMA.FTZ R39, R39, UR36, -R85 ;  /* 0x0000002427277c23 */ /* 0x000fe20008010855 */
[----:B------:R-:W-:Y:S01]  /*5360*/  F2FP.SATFINITE.E4M3.F32.PACK_AB_MERGE_C R94, R95, R94, RZ ;  /* 0x0000005e5f5e723e */ /* 0x000fe200048070ff */
[----:B------:R-:W-:-:S02]  /*5370*/  FADD.FTZ R91, R15, R66 ;  /* 0x000000420f5b7221 */ /* 0x000fc40000010000 */
[----:B------:R-:W1:Y:S01]  /*5380*/  MUFU.EX2 R103, R103 ;  /* 0x0000006700677308 */ /* 0x000e620000000800 */
[----:B--2---:R-:W-:-:S01]  /*5390*/  FADD.FTZ R67, R84, R67 ;  /* 0x0000004354437221 */ /* 0x004fc20000010000 */
[----:B------:R-:W-:Y:S01]  /*53a0*/  FADD.FTZ R90, R20, R91 ;  /* 0x0000005b145a7221 */ /* 0x000fe20000010000 */
[----:B------:R-:W-:Y:S02]  /*53b0*/  F2FP.SATFINITE.E4M3.F32.PACK_AB_MERGE_C R91, R9, R8, RZ ;  /* 0x00000008095b723e */ /* 0x000fe400048070ff */
[----:B------:R-:W-:Y:S02]  /*53c0*/  F2FP.SATFINITE.E4M3.F32.PACK_AB_MERGE_C R20, R21, R20, RZ ;  /* 0x000000141514723e */ /* 0x000fe400048070ff */
[----:B------:R-:W-:Y:S01]  /*53d0*/  F2FP.SATFINITE.E4M3.F32.PACK_AB_MERGE_C R184, R5, R4, R91 ;  /* 0x0000000405b8723e */ /* 0x000fe2000480705b */
[----:B------:R-:W2:Y:S01]  /*53e0*/  MUFU.EX2 R74, R74 ;  /* 0x0000004a004a7308 */ /* 0x000ea20000000800 */
[----:B---3--:R-:W-:-:S01]  /*53f0*/  FADD.FTZ R66, R102, R67 ;  /* 0x0000004366427221 */ /* 0x008fc20000010000 */
[----:B------:R-:W-:Y:S01]  /*5400*/  FADD.FTZ R67, R21, R90 ;  /* 0x0000005a15437221 */ /* 0x000fe20000010000 */
[----:B------:R-:W-:-:S02]  /*5410*/  F2FP.SATFINITE.E4M3.F32.PACK_AB_MERGE_C R180, R15, R14, R20 ;  /* 0x0000000e0fb4723e */ /* 0x000fc40004807014 */
[----:B------:R-:W-:-:S03]  /*5420*/  F2FP.SATFINITE.E4M3.F32.PACK_AB_MERGE_C R185, R80, R53, R94 ;  /* 0x0000003550b9723e */ /* 0x000fc6000480705e */
[----:B------:R-:W3:Y:S01]  /*5430*/  MUFU.EX2 R75, R75 ;  /* 0x0000004b004b7308 */ /* 0x000ee20000000800 */
[----:B-1----:R-:W-:-:S01]  /*5440*/  FADD.FTZ R9, R103, R66 ;  /* 0x0000004267097221 */ /* 0x002fc20000010000 */
[----:B------:R-:W-:Y:S01]  /*5450*/  F2FP.SATFINITE.E4M3.F32.PACK_AB_MERGE_C R66, R13, R12, RZ ;  /* 0x0000000c0d42723e */ /* 0x000fe200048070ff */
[----:B------:R-:W-:-:S01]  /*5460*/  FADD.FTZ R12, R72, R67 ;  /* 0x00000043480c7221 */ /* 0x000fc20000010000 */
[----:B------:R-:W-:Y:S02]  /*5470*/  F2FP.SATFINITE.E4M3.F32.PACK_AB_MERGE_C R102, R103, R102, RZ ;  /* 0x000000666766723e */ /* 0x000fe400048070ff */
[----:B------:R-:W-:Y:S01]  /*5480*/  F2FP.SATFINITE.E4M3.F32.PACK_AB_MERGE_C R186, R11, R10, R66 ;  /* 0x0000000a0bba723e */ /* 0x000fe20004807042 */
[----:B------:R-:W-:Y:S01]  /*5490*/  FADD.FTZ R13, R73, R12 ;  /* 0x0000000c490d7221 */ /* 0x000fe20000010000 */
[----:B------:R-:W1:Y:S01]  /*54a0*/  MUFU.EX2 R88, R88 ;  /* 0x0000005800587308 */ /* 0x000e620000000800 */
[----:B--2---:R-:W-:-:S01]  /*54b0*/  FADD.FTZ R8, R74, R9 ;  /* 0x000000094a087221 */ /* 0x004fc20000010000 */
[----:B------:R-:W-:-:S06]  /*54c0*/  F2FP.SATFINITE.E4M3.F32.PACK_AB_MERGE_C R187, R84, R81, R102 ;  /* 0x0000005154bb723e */ /* 0x000fcc0004807066 */
[----:B------:R-:W2:Y:S01]  /*54d0*/  MUFU.EX2 R89, R89 ;  /* 0x0000005900597308 */ /* 0x000ea20000000800 */
[----:B---3--:R-:W-:-:S01]  /*54e0*/  FADD.FTZ R9, R75, R8 ;  /* 0x000000084b097221 */ /* 0x008fc20000010000 */
[----:B------:R-:W-:Y:S01]  /*54f0*/  FADD.FTZ R8, R76, R13 ;  /* 0x0000000d4c087221 */ /* 0x000fe20000010000 */
[----:B------:R-:W-:-:S03]  /*5500*/  F2FP.SATFINITE.E4M3.F32.PACK_AB_MERGE_C R76, R77, R76, RZ ;  /* 0x0000004c4d4c723e */ /* 0x000fc600048070ff */
[----:B------:R-:W-:Y:S01]  /*5510*/  FADD.FTZ R77, R77, R8 ;  /* 0x000000084d4d7221 */ /* 0x000fe20000010000 */
[----:B------:R-:W-:Y:S01]  /*5520*/  F2FP.SATFINITE.E4M3.F32.PACK_AB_MERGE_C R182, R73, R72, R76 ;  /* 0x0000004849b6723e */ /* 0x000fe2000480704c */
[----:B------:R-:W3:Y:S01]  /*5530*/  MUFU.EX2 R78, R78 ;  /* 0x0000004e004e7308 */ /* 0x000ee20000000800 */
[----:B-1----:R-:W-:-:S01]  /*5540*/  FADD.FTZ R4, R88, R9 ;  /* 0x0000000958047221 */ /* 0x002fc20000010000 */
[----:B------:R-:W-:-:S04]  /*5550*/  FADD.FTZ R8, R56, R77 ;  /* 0x0000004d38087221 */ /* 0x000fc80000010000 */
[----:B------:R-:W-:Y:S02]  /*5560*/  FADD.FTZ R9, R57, R8 ;  /* 0x0000000839097221 */ /* 0x000fe40000010000 */
[----:B------:R-:W1:Y:S01]  /*5570*/  MUFU.EX2 R79, R79 ;  /* 0x0000004f004f7308 */ /* 0x000e620000000800 */
[----:B--2---:R-:W-:-:S01]  /*5580*/  FADD.FTZ R5, R89, R4 ;  /* 0x0000000459057221 */ /* 0x004fc20000010000 */
[----:B------:R-:W-:Y:S01]  /*5590*/  FADD.FTZ R8, R60, R9 ;  /* 0x000000093c087221 */ /* 0x000fe20000010000 */
[----:B------:R-:W-:Y:S02]  /*55a0*/  F2FP.SATFINITE.E4M3.F32.PACK_AB_MERGE_C R60, R61, R60, RZ ;  /* 0x0000003c3d3c723e */ /* 0x000fe400048070ff */
[----:B------:R-:W-:Y:S01]  /*55b0*/  F2FP.SATFINITE.E4M3.F32.PACK_AB_MERGE_C R88, R89, R88, RZ ;  /* 0x000000585958723e */ /* 0x000fe200048070ff */
[----:B------:R-:W-:-:S01]  /*55c0*/  FADD.FTZ R61, R61, R8 ;  /* 0x000000083d3d7221 */ /* 0x000fc20000010000 */
[----:B------:R-:W-:Y:S01]  /*55d0*/  F2FP.SATFINITE.E4M3.F32.PACK_AB_MERGE_C R176, R57, R56, R60 ;  /* 0x0000003839b0723e */ /* 0x000fe2000480703c */
[----:B------:R-:W2:Y:S01]  /*55e0*/  MUFU.EX2 R86, R86 ;  /* 0x0000005600567308 */ /* 0x000ea20000000800 */
[----:B---3--:R-:W-:-:S01]  /*55f0*/  FADD.FTZ R4, R78, R5 ;  /* 0x000000054e047221 */ /* 0x008fc20000010000 */
[----:B------:R-:W-:-:S06]  /*5600*/  F2FP.SATFINITE.E4M3.F32.PACK_AB_MERGE_C R181, R75, R74, R88 ;  /* 0x0000004a4bb5723e */ /* 0x000fcc0004807058 */
[----:B------:R-:W3:Y:S01]  /*5610*/  MUFU.EX2 R87, R87 ;  /* 0x0000005700577308 */ /* 0x000ee20000000800 */
[----:B-1----:R-:W-:-:S07]  /*5620*/  FADD.FTZ R5, R79, R4 ;  /* 0x000000044f057221 */ /* 0x002fce0000010000 */
[----:B------:R-:W1:Y:S01]  /*5630*/  MUFU.EX2 R58, R58 ;  /* 0x0000003a003a7308 */ /* 0x000e620000000800 */
[----:B--2---:R-:W-:-:S07]  /*5640*/  FADD.FTZ R4, R86, R5 ;  /* 0x0000000556047221 */ /* 0x004fce0000010000 */
[----:B------:R-:W2:Y:S01]  /*5650*/  MUFU.EX2 R59, R59 ;  /* 0x0000003b003b7308 */ /* 0x000ea20000000800 */
[----:B---3--:R-:W-:-:S01]  /*5660*/  FADD.FTZ R5, R87, R4 ;  /* 0x0000000457057221 */ /* 0x008fc20000010000 */
[----:B------:R-:W-:-:S04]  /*5670*/  F2FP.SATFINITE.E4M3.F32.PACK_AB_MERGE_C R86, R87, R86, RZ ;  /* 0x000000565756723e */ /* 0x000fc800048070ff */
[----:B------:R-:W-:Y:S02]  /*5680*/  F2FP.SATFINITE.E4M3.F32.PACK_AB_MERGE_C R183, R79, R78, R86 ;  /* 0x0000004e4fb7723e */ /* 0x000fe40004807056 */
        /* <DEDUP_REMOVED lines=15> */
[----:B-1----:R-:W-:Y:S01]  /*5780*/  F2FP.SATFINITE.E4M3.F32.PACK_AB_MERGE_C R10, R3, R68, RZ ;  /* 0x00000044030a723e */ /* 0x002fe200048070ff */
[----:B------:R-:W-:-:S03]  /*5790*/  FADD.FTZ R68, R68, R9 ;  /* 0x0000000944447221 */ /* 0x000fc60000010000 */
[----:B------:R-:W-:Y:S01]  /*57a0*/  F2FP.SATFINITE.E4M3.F32.PACK_AB_MERGE_C R178, R65, R64, R10 ;  /* 0x0000004041b2723e */ /* 0x000fe2000480700a */
[----:B------:R-:W-:-:S02]  /*57b0*/  FADD.FTZ R68, R3, R68 ;  /* 0x0000004403447221 */ /* 0x000fc40000010000 */
[----:B------:R-:W1:Y:S01]  /*57c0*/  MUFU.EX2 R70, R70 ;  /* 0x0000004600467308 */ /* 0x000e620000000800 */
[----:B--2---:R-:W-:-:S07]  /*57d0*/  FADD.FTZ R4, R62, R5 ;  /* 0x000000053e047221 */ /* 0x004fce0000010000 */
[----:B------:R-:W2:Y:S01]  /*57e0*/  MUFU.EX2 R44, R44 ;  /* 0x0000002c002c7308 */ /* 0x000ea20000000800 */
[----:B---3--:R-:W-:-:S07]  /*57f0*/  FADD.FTZ R3, R63, R4 ;  /* 0x000000043f037221 */ /* 0x008fce0000010000 */
[----:B------:R-:W3:Y:S01]  /*5800*/  MUFU.EX2 R71, R71 ;  /* 0x0000004700477308 */ /* 0x000ee20000000800 */
[----:B-1----:R-:W-:-:S07]  /*5810*/  FADD.FTZ R4, R70, R3 ;  /* 0x0000000346047221 */ /* 0x002fce0000010000 */
[----:B------:R-:W1:Y:S01]  /*5820*/  MUFU.EX2 R42, R42 ;  /* 0x0000002a002a7308 */ /* 0x000e620000000800 */
[----:B--2---:R-:W-:-:S04]  /*5830*/  F2FP.SATFINITE.E4M3.F32.PACK_AB_MERGE_C R8, R44, R41, RZ ;  /* 0x000000292c08723e */ /* 0x004fc800048070ff */
[----:B------:R-:W-:Y:S01]  /*5840*/  F2FP.SATFINITE.E4M3.F32.PACK_AB_MERGE_C R172, R38, R69, R8 ;  /* 0x0000004526ac723e */ /* 0x000fe20004807008 */
[----:B------:R-:W-:-:S02]  /*5850*/  FADD.FTZ R69, R69, R68 ;  /* 0x0000004445457221 */ /* 0x000fc40000010000 */
        /* <DEDUP_REMOVED lines=8> */
[----:B------:R-:W-:-:S06]  /*58e0*/  FADD.FTZ R44, R44, R41 ;  /* 0x000000292c2c7221 */ /* 0x000fcc0000010000 */
[----:B------:R-:W-:Y:S01]  /*58f0*/  MUFU.EX2 R49, R49 ;  /* 0x0000003100317308 */ /* 0x000fe20000000800 */
[----:B--2---:R-:W-:-:S07]  /*5900*/  FADD.FTZ R3, R43, R4 ;  /* 0x000000042b037221 */ /* 0x004fce0000010000 */
[----:B------:R-:W1:Y:S01]  /*5910*/  MUFU.EX2 R52, R52 ;  /* 0x0000003400347308 */ /* 0x000e620000000800 */
[----:B---3--:R-:W-:-:S07]  /*5920*/  FADD.FTZ R4, R46, R3 ;  /* 0x000000032e047221 */ /* 0x008fce0000010000 */
[----:B------:R-:W2:Y:S08]  /*5930*/  MUFU.EX2 R47, R47 ;  /* 0x0000002f002f7308 */ /* 0x000eb00000000800 */
[----:B------:R-:W-:Y:S01]  /*5940*/  MUFU.EX2 R45, R45 ;  /* 0x0000002d002d7308 */ /* 0x000fe20000000800 */
[----:B-1----:R-:W-:-:S07]  /*5950*/  F2FP.SATFINITE.E4M3.F32.PACK_AB_MERGE_C R5, R52, R49, RZ ;  /* 0x000000313405723e */ /* 0x002fce00048070ff */
[----:B------:R-:W1:Y:S01]  /*5960*/  MUFU.EX2 R48, R48 ;  /* 0x0000003000307308 */ /* 0x000e620000000800 */
[----:B--2---:R-:W-:-:S01]  /*5970*/  FADD.FTZ R3, R47, R4 ;  /* 0x000000042f037221 */ /* 0x004fc20000010000 */
[----:B------:R-:W-:-:S04]  /*5980*/  F2FP.SATFINITE.E4M3.F32.PACK_AB_MERGE_C R46, R47, R46, RZ ;  /* 0x0000002e2f2e723e */ /* 0x000fc800048070ff */
[----:B------:R-:W-:Y:S02]  /*5990*/  F2FP.SATFINITE.E4M3.F32.PACK_AB_MERGE_C R173, R43, R42, R46 ;  /* 0x0000002a2bad723e */ /* 0x000fe4000480702e */
[----:B------:R-:W2:Y:S08]  /*59a0*/  MUFU.EX2 R50, R50 ;  /* 0x0000003200327308 */ /* 0x000eb00000000800 */
[----:B------:R-:W3:Y:S01]  /*59b0*/  MUFU.EX2 R51, R51 ;  /* 0x0000003300337308 */ /* 0x000ee20000000800 */
[----:B-1----:R-:W-:Y:S01]  /*59c0*/  F2FP.SATFINITE.E4M3.F32.PACK_AB_MERGE_C R174, R48, R45, R5 ;  /* 0x0000002d30ae723e */ /* 0x002fe20004807005 */
[----:B------:R-:W-:-:S04]  /*59d0*/  FADD.FTZ R45, R45, R44 ;  /* 0x0000002c2d2d7221 */ /* 0x000fc80000010000 */
[----:B------:R-:W-:Y:S02]  /*59e0*/  FADD.FTZ R48, R48, R45 ;  /* 0x0000002d30307221 */ /* 0x000fe40000010000 */
[----:B------:R-:W1:Y:S01]  /*59f0*/  MUFU.EX2 R54, R54 ;  /* 0x0000003600367308 */ /* 0x000e620000000800 */
[----:B--2---:R-:W-:-:S01]  /*5a00*/  FADD.FTZ R4, R50, R3 ;  /* 0x0000000332047221 */ /* 0x004fc20000010000 */
[----:B------:R-:W-:-:S04]  /*5a10*/  FADD.FTZ R49, R49, R48 ;  /* 0x0000003031317221 */ /* 0x000fc80000010000 */
[----:B------:R-:W-:Y:S02]  /*5a20*/  FADD.FTZ R49, R52, R49 ;  /* 0x0000003134317221 */ /* 0x000fe40000010000 */
[----:B------:R-:W-:Y:S01]  /*5a30*/  MUFU.EX2 R28, R28 ;  /* 0x0000001c001c7308 */ /* 0x000fe20000000800 */
[----:B---3--:R-:W-:-:S07]  /*5a40*/  FADD.FTZ R3, R51, R4 ;  /* 0x0000000433037221 */ /* 0x008fce0000010000 */
[----:B------:R-:W2:Y:S01]  /*5a50*/  MUFU.EX2 R29, R29 ;  /* 0x0000001d001d7308 */ /* 0x000ea20000000800 */
[----:B-1----:R-:W-:-:S07]  /*5a60*/  FADD.FTZ R4, R54, R3 ;  /* 0x0000000336047221 */ /* 0x002fce0000010000 */
[----:B------:R-:W1:Y:S08]  /*5a70*/  MUFU.EX2 R55, R55 ;  /* 0x0000003700377308 */ /* 0x000e700000000800 */
[----:B------:R-:W-:Y:S01]  /*5a80*/  MUFU.EX2 R24, R24 ;  /* 0x0000001800187308 */ /* 0x000fe20000000800 */
[----:B--2---:R-:W-:-:S07]  /*5a90*/  F2FP.SATFINITE.E4M3.F32.PACK_AB_MERGE_C R5, R29, R28, RZ ;  /* 0x0000001c1d05723e */ /* 0x004fce00048070ff */
[----:B------:R-:W2:Y:S01]  /*5aa0*/  MUFU.EX2 R25, R25 ;  /* 0x0000001900197308 */ /* 0x000ea20000000800 */
[C---:B-1----:R-:W-:Y:S01]  /*5ab0*/  F2FP.SATFINITE.E4M3.F32.PACK_AB_MERGE_C R54, R55.reuse, R54, RZ ;  /* 0x000000363736723e */ /* 0x042fe200048070ff */
[----:B------:R-:W-:-:S03]  /*5ac0*/  FADD.FTZ R55, R55, R4 ;  /* 0x0000000437377221 */ /* 0x000fc60000010000 */
[----:B------:R-:W-:-:S03]  /*5ad0*/  F2FP.SATFINITE.E4M3.F32.PACK_AB_MERGE_C R175, R51, R50, R54 ;  /* 0x0000003233af723e */ /* 0x000fc60004807036 */
[----:B------:R-:W1:Y:S08]  /*5ae0*/  MUFU.EX2 R26, R26 ;  /* 0x0000001a001a7308 */ /* 0x000e700000000800 */
[----:B------:R-:W3:Y:S01]  /*5af0*/  MUFU.EX2 R27, R27 ;  /* 0x0000001b001b7308 */ /* 0x000ee20000000800 */
[----:B--2---:R-:W-:Y:S01]  /*5b00*/  F2FP.SATFINITE.E4M3.F32.PACK_AB_MERGE_C R168, R25, R24, R5 ;  /* 0x0000001819a8723e */ /* 0x004fe20004807005 */
[----:B------:R-:W-:-:S04]  /*5b10*/  FADD.FTZ R24, R24, R49 ;  /* 0x0000003118187221 */ /* 0x000fc80000010000 */
[----:B------:R-:W-:Y:S02]  /*5b20*/  FADD.FTZ R25, R25, R24 ;  /* 0x0000001819197221 */ /* 0x000fe40000010000 */
[----:B------:R-:W2:Y:S01]  /*5b30*/  MUFU.EX2 R30, R30 ;  /* 0x0000001e001e7308 */ /* 0x000ea20000000800 */
[----:B-1----:R-:W-:-:S01]  /*5b40*/  FADD.FTZ R4, R26, R55 ;  /* 0x000000371a047221 */ /* 0x002fc20000010000 */
[----:B------:R-:W-:-:S04]  /*5b50*/  FADD.FTZ R28, R28, R25 ;  /* 0x000000191c1c7221 */ /* 0x000fc80000010000 */
[----:B------:R-:W-:Y:S02]  /*5b60*/  FADD.FTZ R29, R29, R28 ;  /* 0x0000001c1d1d7221 */ /* 0x000fe40000010000 */
[----:B------:R-:W-:Y:S01]  /*5b70*/  MUFU.EX2 R36, R36 ;  /* 0x0000002400247308 */ /* 0x000fe20000000800 */
[----:B---3--:R-:W-:-:S07]  /*5b80*/  FADD.FTZ R3, R27, R4 ;  /* 0x000000041b037221 */ /* 0x008fce0000010000 */
[----:B------:R-:W1:Y:S01]  /*5b90*/  MUFU.EX2 R37, R37 ;  /* 0x0000002500257308 */ /* 0x000e620000000800 */
[----:B--2---:R-:W-:-:S07]  /*5ba0*/  FADD.FTZ R4, R30, R3 ;  /* 0x000000031e047221 */ /* 0x004fce0000010000 */
[----:B------:R-:W2:Y:S08]  /*5bb0*/  MUFU.EX2 R31, R31 ;  /* 0x0000001f001f7308 */ /* 0x000eb00000000800 */
[----:B------:R-:W-:Y:S01]  /*5bc0*/  MUFU.EX2 R32, R32 ;  /* 0x0000002000207308 */ /* 0x000fe20000000800 */
[----:B-1----:R-:W-:-:S07]  /*5bd0*/  F2FP.SATFINITE.E4M3.F32.PACK_AB_MERGE_C R3, R37, R36, RZ ;  /* 0x000000242503723e */ /* 0x002fce00048070ff */
[----:B------:R-:W1:Y:S01]  /*5be0*/  MUFU.EX2 R33, R33 ;  /* 0x0000002100217308 */ /* 0x000e620000000800 */
[C---:B--2---:R-:W-:Y:S01]  /*5bf0*/  F2FP.SATFINITE.E4M3.F32.PACK_AB_MERGE_C R30, R31.reuse, R30, RZ ;  /* 0x0000001e1f1e723e */ /* 0x044fe200048070ff */
[----:B------:R-:W-:-:S03]  /*5c00*/  FADD.FTZ R31, R31, R4 ;  /* 0x000000041f1f7221 */ /* 0x000fc60000010000 */
[----:B------:R-:W-:-:S03]  /*5c10*/  F2FP.SATFINITE.E4M3.F32.PACK_AB_MERGE_C R169, R27, R26, R30 ;  /* 0x0000001a1ba9723e */ /* 0x000fc6000480701e */
[----:B------:R-:W2:Y:S08]  /*5c20*/  MUFU.EX2 R34, R34 ;  /* 0x0000002200227308 */ /* 0x000eb00000000800 */
[----:B------:R-:W3:Y:S01]  /*5c30*/  MUFU.EX2 R35, R35 ;  /* 0x0000002300237308 */ /* 0x000ee20000000800 */
[----:B-1----:R-:W-:Y:S01]  /*5c40*/  F2FP.SATFINITE.E4M3.F32.PACK_AB_MERGE_C R170, R33, R32, R3 ;  /* 0x0000002021aa723e */ /* 0x002fe20004807003 */
[----:B------:R-:W-:-:S04]  /*5c50*/  FADD.FTZ R32, R32, R29 ;  /* 0x0000001d20207221 */ /* 0x000fc80000010000 */
[----:B------:R-:W-:Y:S02]  /*5c60*/  FADD.FTZ R33, R33, R32 ;  /* 0x0000002021217221 */ /* 0x000fe40000010000 */
[----:B------:R-:W1:Y:S01]  /*5c70*/  MUFU.EX2 R40, R40 ;  /* 0x0000002800287308 */ /* 0x000e620000000800 */
[----:B--2---:R-:W-:-:S01]  /*5c80*/  FADD.FTZ R4, R34, R31 ;  /* 0x0000001f22047221 */ /* 0x004fc20000010000 */
[----:B------:R-:W-:-:S06]  /*5c90*/  FADD.FTZ R36, R36, R33 ;  /* 0x0000002124247221 */ /* 0x000fcc0000010000 */
[----:B------:R-:W2:Y:S01]  /*5ca0*/  MUFU.EX2 R39, R39 ;  /* 0x0000002700277308 */ /* 0x000ea20000000800 */
[----:B---3--:R-:W-:-:S04]  /*5cb0*/  FADD.FTZ R3, R35, R4 ;  /* 0x0000000423037221 */ /* 0x008fc80000010000 */
[----:B-1----:R-:W-:Y:S01]  /*5cc0*/  FADD.FTZ R4, R40, R3 ;  /* 0x0000000328047221 */ /* 0x002fe20000010000 */
[----:B------:R-:W-:Y:S01]  /*5cd0*/  VIADD R3, R104, 0xfffffffe ;  /* 0xfffffffe68037836 */ /* 0x000fe20000000000 */
[C---:B--2---:R-:W-:Y:S02]  /*5ce0*/  F2FP.SATFINITE.E4M3.F32.PACK_AB_MERGE_C R5, R39.reuse, R40, RZ ;  /* 0x000000282705723e */ /* 0x044fe400048070ff */
[----:B------:R-:W-:-:S02]  /*5cf0*/  FADD.FTZ R4, R39, R4 ;  /* 0x0000000427047221 */ /* 0x000fc40000010000 */
[----:B------:R-:W-:Y:S01]  /*5d00*/  F2FP.SATFINITE.E4M3.F32.PACK_AB_MERGE_C R171, R35, R34, R5 ;  /* 0x0000002223ab723e */ /* 0x000fe20004807005 */
[----:B------:R-:W-:-:S01]  /*5d10*/  FADD.FTZ R5, R37, R36 ;  /* 0x0000002425057221 */ /* 0x000fc20000010000 */
[----:B------:R-:W-:Y:S06]  /*5d20*/  @P1 BRA `(.L_x_895) ;  /* 0x0000000000481947 */ /* 0x000fec0003800000 */
[C---:B------:R-:W-:Y:S01]  /*5d30*/  ISETP.GT.AND P1, PT, R105.reuse, RZ, PT ;  /* 0x000000ff6900720c */ /* 0x040fe20003f24270 */
[----:B------:R-:W-:-:S05]  /*5d40*/  VIADD R8, R105, 0xffffffff ;  /* 0xffffffff69087836 */ /* 0x000fca0000000000 */
[----:B------:R-:W-:-:S07]  /*5d50*/  R2UR UR5, R8 ;  /* 0x00000000080572ca */ /* 0x000fce00000e0000 */
[----:B------:R-:W-:Y:S08]  /*5d60*/  @P1 BRA `(.L_x_896) ;  /* 0x00000000001c1947 */ /* 0x000ff00003800000 */
[----:B------:R-:W-:Y:S02]  /*5d70*/  UISETP.NE.AND UP1, UPT, UR7, 0x1, UPT ;  /* 0x000000010700788c */ /* 0x000fe4000bf25270 */
[----:B------:R-:W-:-:S09]  /*5d80*/  UIADD3 UR5, -UR10, URZ, URZ ;  /* 0x0000003f0a057290 */ /* 0x000fd2000fffe13f */
[----:B------:R-:W-:Y:S02]  /*5d90*/  @UP1 ULDC.64 UR10, c[0x0][0x9e8] ;  /* 0x00027a00000a1ab9 */ /* 0x000fe40000000a00 */
[----:B------:R-:W-:-:S04]  /*5da0*/  UIMAD.WIDE.U32 UR14, UR5, UR10, URZ ;  /* 0x0000000a050e72a5 */ /* 0x000fc8000f8e003f */
[----:B------:R-:W-:-:S04]  /*5db0*/  @UP1 USHF.R.U32.HI UR5, URZ, UR11, UR15 ;  /* 0x0000000b3f051299 */ /* 0x000fc8000801160f */
[----:B------:R-:W-:Y:S01]  /*5dc0*/  ULOP3.LUT UR5, URZ, UR5, URZ, 0x33, !UPT ;  /* 0x000000053f057292 */ /* 0x000fe2000f8e333f */
[----:B------:R-:W-:Y:S11]  /*5dd0*/  BRA `(.L_x_897) ;  /* 0x0000000000107947 */ /* 0x000ff60003800000 */
.L_x_896:
[----:B------:R-:W-:-:S11]  /*5de0*/  UISETP.NE.AND UP1, UPT, UR7, 0x1, UPT ;  /* 0x000000010700788c */ /* 0x000fd6000bf25270 */
[----:B------:R-:W-:Y:S02]  /*5df0*/  @UP1 ULDC.64 UR10, c[0x0][0x9e8] ;  /* 0x00027a00000a1ab9 */ /* 0x000fe40000000a00 */
[----:B------:R-:W-:-:S04]  /*5e00*/  UIMAD.WIDE.U32 UR14, UR5, UR10, URZ ;  /* 0x0000000a050e72a5 */ /* 0x000fc8000f8e003f */
[----:B------:R-:W-:-:S12]  /*5e10*/  @UP1 USHF.R.U32.HI UR5, URZ, UR11, UR15 ;  /* 0x0000000b3f051299 */ /* 0x000fd8000801160f */
.L_x_897:
[----:B------:R-:W-:-:S04]  /*5e20*/  UIMAD UR5, UR5, UR7, UR7 ;  /* 0x00000007050572a4 */ /* 0x000fc8000f8e0207 */
[----:B------:R-:W-:-:S04]  /*5e30*/  UISETP.LT.AND UP1, UPT, UR6, UR5, UPT ;  /* 0x000000050600728c */ /* 0x000fc8000bf21270 */
[----:B------:R-:W-:-:S12]  /*5e40*/  USEL UR6, UR6, UR5, UP1 ;  /* 0x0000000506067287 */ /* 0x000fd80008800000 */
.L_x_895:
[----:B------:R-:W-:Y:S01]  /*5e50*/  UIMAD.WIDE UR6, UR6, 0x66666667, URZ ;  /* 0x66666667060678a5 */ /* 0x000fe2000f8e023f */
[----:B------:R-:W-:Y:S02]  /*5e60*/  CS2R R86, SRZ ;  /* 0x0000000000567805 */ /* 0x000fe4000001ff00 */
[----:B------:R-:W-:Y:S02]  /*5e70*/  CS2R R84, SRZ ;  /* 0x0000000000547805 */ /* 0x000fe4000001ff00 */
[----:B------:R-:W-:Y:S01]  /*5e80*/  CS2R R82, SRZ ;  /* 0x0000000000527805 */ /* 0x000fe2000001ff00 */
[----:B------:R-:W-:Y:S01]  /*5e90*/  USHF.R.U32.HI UR5, URZ, 0x1f, UR7 ;  /* 0x0000001f3f057899 */ /* 0x000fe20008011607 */
[----:B------:R-:W-:Y:S02]  /*5ea0*/  CS2R R80, SRZ ;  /* 0x0000000000507805 */ /* 0x000fe4000001ff00 */
[----:B------:R-:W-:Y:S02]  /*5eb0*/  CS2R R78, SRZ ;  /* 0x00000000004e7805 */ /* 0x000fe4000001ff00 */
[----:B------:R-:W-:Y:S01]  /*5ec0*/  CS2R R76, SRZ ;  /* 0x00000000004c7805 */ /* 0x000fe2000001ff00 */
[----:B------:R-:W-:Y:S01]  /*5ed0*/  ULEA.HI.SX32 UR5, UR7, UR5, 0x1a ;  /* 0x0000000507057291 */ /* 0x000fe2000f8fd23f */
[----:B------:R-:W-:-:S02]  /*5ee0*/  CS2R R74, SRZ ;  /* 0x00000000004a7805 */ /* 0x000fc4000001ff00 */
[----:B------:R-:W-:Y:S02]  /*5ef0*/  CS2R R72, SRZ ;  /* 0x0000000000487805 */ /* 0x000fe4000001ff00 */
[----:B------:R-:W-:Y:S01]  /*5f00*/  CS2R R70, SRZ ;  /* 0x0000000000467805 */ /* 0x000fe2000001ff00 */
[----:B------:R-:W-:Y:S01]  /*5f10*/  UISETP.LT.AND UP1, UPT, UR47, UR5, UPT ;  /* 0x000000052f00728c */ /* 0x000fe2000bf21270 */
[----:B------:R-:W-:Y:S02]  /*5f20*/  CS2R R68, SRZ ;  /* 0x0000000000447805 */ /* 0x000fe4000001ff00 */
[----:B------:R-:W-:Y:S02]  /*5f30*/  CS2R R66, SRZ ;  /* 0x0000000000427805 */ /* 0x000fe4000001ff00 */
[----:B------:R-:W-:Y:S01]  /*5f40*/  CS2R R64, SRZ ;  /* 0x0000000000407805 */ /* 0x000fe2000001ff00 */
[----:B------:R-:W-:Y:S01]  /*5f50*/  USEL UR40, UR47, UR5, !UP1 ;  /* 0x000000052f287287 */ /* 0x000fe2000c800000 */
[----:B------:R-:W-:-:S02]  /*5f60*/  CS2R R62, SRZ ;  /* 0x00000000003e7805 */ /* 0x000fc4000001ff00 */
[----:B------:R-:W-:Y:S02]  /*5f70*/  CS2R R60, SRZ ;  /* 0x00000000003c7805 */ /* 0x000fe4000001ff00 */
[----:B------:R-:W-:Y:S02]  /*5f80*/  CS2R R58, SRZ ;  /* 0x00000000003a7805 */ /* 0x000fe4000001ff00 */
[----:B------:R-:W-:Y:S02]  /*5f90*/  CS2R R56, SRZ ;  /* 0x0000000000387805 */ /* 0x000fe4000001ff00 */
[----:B------:R-:W-:Y:S02]  /*5fa0*/  CS2R R54, SRZ ;  /* 0x0000000000367805 */ /* 0x000fe4000001ff00 */
        /* <DEDUP_REMOVED lines=16> */
[----:B------:R-:W-:Y:S06]  /*60b0*/  @!P1 BRA `(.L_x_898) ;  /* 0x0000004400c09947 */ /* 0x000fec0003800000 */
[----:B------:R-:W-:Y:S01]  /*60c0*/  IMAD.IADD R8, R192, 0x1, R7 ;  /* 0x00000001c0087824 */ /* 0x000fe200078e0207 */
[----:B------:R-:W-:Y:S01]  /*60d0*/  ULDC UR41, c[0x0][0x9e4] ;  /* 0x0002790000297ab9 */ /* 0x000fe20000000800 */
[----:B------:R-:W-:Y:S01]  /*60e0*/  IMAD.MOV.U32 R87, RZ, RZ, RZ ;  /* 0x000000ffff577224 */ /* 0x000fe200078e00ff */
[----:B------:R-:W-:Y:S01]  /*60f0*/  ULDC UR53, c[0x0][0x9dc] ;  /* 0x0002770000357ab9 */ /* 0x000fe20000000800 */
[----:B------:R-:W-:Y:S01]  /*6100*/  ULDC UR57, c[0x0][0x2e0] ;  /* 0x0000b80000397ab9 */ /* 0x000fe20000000800 */
[----:B------:R-:W-:-:S05]  /*6110*/  ULDC UR56, c[0x0][0x9e0] ;  /* 0x0002780000387ab9 */ /* 0x000fca0000000800 */
.L_x_916:
[----:B------:R-:W-:Y:S01]  /*6120*/  UIADD3 UR5, UR38, 0x1, URZ ;  /* 0x0000000126057890 */ /* 0x000fe2000fffe03f */
[----:B------:R-:W-:-:S03]  /*6130*/  ISETP.NE.AND P2, PT, RZ, UR45, PT ;  /* 0x0000002dff007c0c */ /* 0x000fc6000bf45270 */
[----:B------:R-:W-:-:S04]  /*6140*/  UISETP.NE.AND UP1, UPT, UR5, 0x2, UPT ;  /* 0x000000020500788c */ /* 0x000fc8000bf25270 */
[----:B------:R-:W-:Y:S02]  /*6150*/  USEL UR7, URZ, 0x1, UP1 ;  /* 0x000000013f077887 */ /* 0x000fe40008800000 */
[----:B------:R-:W-:Y:S02]  /*6160*/  USEL UR5, UR5, URZ, UP1 ;  /* 0x0000003f05057287 */ /* 0x000fe40008800000 */
[----:B------:R-:W-:Y:S02]  /*6170*/  ULOP3.LUT UR7, UR39, UR7, URZ, 0x3c, !UPT ;  /* 0x0000000727077292 */ /* 0x000fe4000f8e3c3f */
[----:B------:R-:W-:Y:S10]  /*6180*/  @P2 BRA `(.L_x_899) ;  /* 0x00000000002c2947 */ /* 0x000ff40003800000 */
[----:B------:R-:W-:Y:S05]  /*6190*/  @!P0 BRA `(.L_x_900) ;  /* 0x0000000000048947 */ /* 0x000fea0003800000 */
[----:B------:R-:W-:Y:S01]  /*61a0*/  BPT.TRAP 0x1 ;  /* 0x000000040000795c */ /* 0x000fe20000300000 */
.L_x_900:
[----:B------:R-:W-:Y:S01]  /*61b0*/  ULEA UR6, UR5, UR37, 0x3 ;  /* 0x0000002505067291 */ /* 0x000fe2000f8e183f */
[----:B------:R-:W-:-:S05]  /*61c0*/  IMAD.U32 R9, RZ, RZ, UR7 ;  /* 0x00000007ff097e24 */ /* 0x000fca000f8e00ff */
[----:B------:R-:W-:-:S04]  /*61d0*/  SHF.L.U32 R9, R9, 0x1f, RZ ;  /* 0x0000001f09097819 */ /* 0x000fc800000006ff */
[----:B------:R1:W2:Y:S01]  /*61e0*/  SYNCS.PHASECHK.TRANS64.TRYWAIT P1, [UR6+0x29830], R9 ;  /* 0x02983009ff0075a7 */ /* 0x0002a20008020146 */
[----:B------:R-:W-:Y:S05]  /*61f0*/  @!P0 BRA `(.L_x_901) ;  /* 0x0000000000048947 */ /* 0x000fea0003800000 */
[----:B------:R-:W-:Y:S01]  /*6200*/  BPT.TRAP 0x1 ;  /* 0x000000040000795c */ /* 0x000fe20000300000 */
.L_x_901:
[----:B--2---:R-:W-:Y:S05]  /*6210*/  @P1 BRA `(.L_x_899) ;  /* 0x0000000000081947 */ /* 0x004fea0003800000 */
[----:B------:R-:W2:Y:S02]  /*6220*/  SYNCS.PHASECHK.TRANS64.TRYWAIT P1, [UR6+0x29830], R9 ;  /* 0x02983009ff0075a7 */ /* 0x000ea40008020146 */
[----:B--2---:R-:W-:Y:S05]  /*6230*/  @!P1 BRA `(.L_x_902) ;  /* 0x0000011800dc9947 */ /* 0x004fea0003800000 */
.L_x_899:
[----:B--2---:R-:W2:Y:S01]  /*6240*/  S2R R10, SR_TID.X ;  /* 0x00000000000a7919 */ /* 0x004ea20000002100 */
[----:B------:R-:W-:Y:S01]  /*6250*/  UIMAD UR6, UR5, 0x780, UR4 ;  /* 0x00000780050678a4 */ /* 0x000fe2000f8e0204 */
[----:B------:R-:W-:Y:S01]  /*6260*/  UMOV UR31, 0x80000020 ;  /* 0x80000020001f7882 */ /* 0x000fe20000000000 */
[----:B------:R-:W-:Y:S02]  /*6270*/  UMOV UR32, UR28 ;  /* 0x0000001c00207c82 */ /* 0x000fe40008000000 */
[----:B------:R-:W-:Y:S01]  /*6280*/  UIADD3 UR34, UR6, 0x80, URZ ;  /* 0x0000008006227890 */ /* 0x000fe2000fffe03f */
[----:B------:R-:W-:Y:S02]  /*6290*/  UMOV UR33, UR29 ;  /* 0x0000001d00217c82 */ /* 0x000fe40008000000 */
[----:B------:R-:W-:Y:S01]  /*62a0*/  UMOV UR30, UR6 ;  /* 0x00000006001e7c82 */ /* 0x000fe20008000000 */
[----:B------:R-:W-:Y:S01]  /*62b0*/  UMOV UR35, 0x80000020 ;  /* 0x8000002000237882 */ /* 0x000fe20000000000 */
[----:B------:R-:W-:Y:S01]  /*62c0*/  UIADD3 UR50, UR6, 0x100, URZ ;  /* 0x0000010006327890 */ /* 0x000fe2000fffe03f */
[----:B------:R-:W-:Y:S01]  /*62d0*/  UMOV UR48, UR28 ;  /* 0x0000001c00307c82 */ /* 0x000fe20008000000 */
[----:B------:R-:W-:Y:S01]  /*62e0*/  UMOV UR49, UR29 ;  /* 0x0000001d00317c82 */ /* 0x000fe20008000000 */
[----:B------:R-:W-:Y:S01]  /*62f0*/  UMOV UR51, 0x80000020 ;  /* 0x8000002000337882 */ /* 0x000fe20000000000 */
[----:B------:R-:W-:Y:S01]  /*6300*/  UIADD3 UR10, UR6, 0x200, URZ ;  /* 0x00000200060a7890 */ /* 0x000fe2000fffe03f */
        /* <DEDUP_REMOVED lines=9> */
[----:B--2---:R-:W-:-:S05]  /*63a0*/  SHF.R.U32.HI R10, RZ, 0x7, R10 ;  /* 0x00000007ff0a7819 */ /* 0x004fca000001160a */
[----:B-1----:R-:W-:-:S05]  /*63b0*/  VIADD R9, R10, 0x8 ;  /* 0x000000080a097836 */ /* 0x002fca0000000000 */
[----:B------:R1:W-:Y:S06]  /*63c0*/  BAR.SYNC.DEFER_BLOCKING R9, 0x100 ;  /* 0x000400090000751d */ /* 0x0003ec0000010000 */
[----:B------:R-:W-:-:S06]  /*63d0*/  WARPGROUP.ARRIVE ;  /* 0x00000000000079c5 */ /* 0x000fcc0000000000 */
[----:B------:R-:W-:Y:S01]  /*63e0*/  QGMMA.64x32x32.F32.E4M3.E4M3 R152, gdesc[UR28], RZ, !UPT, gsb0 ;  /* 0x006000001c9879f3 */ /* 0x000fe2000c0008ff */
[----:B------:R-:W-:Y:S01]  /*63f0*/  UIADD3 UR30, UR6, 0x180, URZ ;  /* 0x00000180061e7890 */ /* 0x000fe2000fffe03f */
        /* <DEDUP_REMOVED lines=160> */
.L_x_904:
[----:B------:R-:W-:Y:S01]  /*6e00*/  ULEA UR6, UR38, UR37, 0x3 ;  /* 0x0000002526067291 */ /* 0x000fe2000f8e183f */
[----:B------:R-:W-:-:S05]  /*6e10*/  IMAD.U32 R9, RZ, RZ, UR39 ;  /* 0x00000027ff097e24 */ /* 0x000fca000f8e00ff */
[----:B------:R-:W-:-:S04]  /*6e20*/  SHF.L.U32 R9, R9, 0x1f, RZ ;  /* 0x0000001f09097819 */ /* 0x000fc800000006ff */
[----:B------:R1:W2:Y:S01]  /*6e30*/  SYNCS.PHASECHK.TRANS64.TRYWAIT P1, [UR6+0x29850], R9 ;  /* 0x02985009ff0075a7 */ /* 0x0002a20008020146 */
[----:B------:R-:W-:Y:S05]  /*6e40*/  @!P0 BRA `(.L_x_905) ;  /* 0x0000000000048947 */ /* 0x000fea0003800000 */
[----:B------:R-:W-:Y:S01]  /*6e50*/  BPT.TRAP 0x1 ;  /* 0x000000040000795c */ /* 0x000fe20000300000 */
.L_x_905:
[----:B--2---:R-:W-:Y:S05]  /*6e60*/  @P1 BRA `(.L_x_903) ;  /* 0x0000000000081947 */ /* 0x004fea0003800000 */
[----:B------:R-:W2:Y:S02]  /*6e70*/  SYNCS.PHASECHK.TRANS64.TRYWAIT P1, [UR6+0x29850], R9 ;  /* 0x02985009ff0075a7 */ /* 0x000ea40008020146 */
[----:B--2---:R-:W-:Y:S05]  /*6e80*/  @!P1 BRA `(.L_x_906) ;  /* 0x0000010c00e09947 */ /* 0x004fea0003800000 */
.L_x_903:
[----:B------:R-:W-:Y:S01]  /*6e90*/  UIADD3 UR6, UR37, 0x400, URZ ;  /* 0x0000040025067890 */ /* 0x000fe2000fffe03f */
[----:B------:R-:W-:Y:S01]  /*6ea0*/  WARPGROUP.ARRIVE ;  /* 0x00000000000079c5 */ /* 0x000fe20000000000 */
[----:B------:R-:W-:-:S05]  /*6eb0*/  UMOV UR11, 0xc0000010 ;  /* 0xc0000010000b7882 */ /* 0x000fca0000000000 */
[----:B--2---:R-:W2:Y:S01]  /*6ec0*/  S2R R10, SR_TID.X ;  /* 0x00000000000a7919 */ /* 0x004ea20000002100 */
[----:B------:R-:W-:Y:S01]  /*6ed0*/  USHF.R.U32.HI UR6, URZ, 0x4, UR6 ;  /* 0x000000043f067899 */ /* 0x000fe20008011606 */
[----:B------:R-:W3:Y:S01]  /*6ee0*/  LDC R11, c[0x0][0x288] ;  /* 0x0000a200ff0b7b82 */ /* 0x000ee20000000800 */
[----:B-1----:R-:W-:Y:S02]  /*6ef0*/  IMAD.U32 R9, RZ, RZ, UR5 ;  /* 0x00000005ff097e24 */ /* 0x002fe4000f8e00ff */
[----:B------:R-:W-:Y:S01]  /*6f00*/  ULOP3.LUT UR6, UR6, 0x3fff, URZ, 0xc0, !UPT ;  /* 0x00003fff06067892 */ /* 0x000fe2000f8ec03f */
[----:B------:R-:W-:-:S03]  /*6f10*/  IMAD R14, R3, -0xa0, RZ ;  /* 0xffffff60030e7824 */ /* 0x000fc600078e02ff */
[----:B------:R-:W-:-:S04]  /*6f20*/  ULOP3.LUT UR6, UR6, 0x10000, URZ, 0xfc, !UPT ;  /* 0x0001000006067892 */ /* 0x000fc8000f8efc3f */
[----:B------:R-:W-:-:S07]  /*6f30*/  UIMAD UR6, UR38, 0x500, UR6 ;  /* 0x00000500260678a4 */ /* 0x000fce000f8e0206 */
[----:B------:R-:W-:Y:S02]  /*6f40*/  UMOV UR10, UR6 ;  /* 0x00000006000a7c82 */ /* 0x000fe40008000000 */
[----:B------:R-:W-:Y:S01]  /*6f50*/  QGMMA.64x128x32.F32.E4M3.E4M3 R24, R184, gdesc[UR8], R24, gsb0 ;  /* 0x01e00008b8187df3 */ /* 0x000fe20008000818 */
[----:B------:R-:W-:Y:S01]  /*6f60*/  UIADD3 UR10, UR6, 0x100, URZ ;  /* 0x00000100060a7890 */ /* 0x000fe2000fffe03f */
[----:B------:R-:W-:Y:S01]  /*6f70*/  UMOV UR11, 0xc0000010 ;  /* 0xc0000010000b7882 */ /* 0x000fe20000000000 */
[----:B--2---:R-:W-:Y:S02]  /*6f80*/  LOP3.LUT P1, RZ, R10, 0x7f, RZ, 0xc0, !PT ;  /* 0x0000007f0aff7812 */ /* 0x004fe4000782c0ff */
[----:B------:R-:W-:-:S04]  /*6f90*/  SHF.R.U32.HI R10, RZ, 0x7, R10 ;  /* 0x00000007ff0a7819 */ /* 0x000fc8000001160a */
[----:B------:R-:W-:Y:S01]  /*6fa0*/  IADD3 R12, -R10, 0xb, RZ ;  /* 0x0000000b0a0c7810 */ /* 0x000fe20007ffe1ff */
[----:B------:R-:W-:-:S06]  /*6fb0*/  IMAD R10, R17, UR57, R14 ;  /* 0x00000039110a7c24 */ /* 0x000fcc000f8e020e */
[----:B------:R-:W-:-:S05]  /*6fc0*/  @!P1 LEA R9, R9, UR37, 0x3 ;  /* 0x0000002509099c11 */ /* 0x000fca000f8e18ff */
[----:B------:R-:W-:-:S05]  /*6fd0*/  @!P1 VIADD R9, R9, 0x29840 ;  /* 0x0002984009099836 */ /* 0x000fca0000000000 */
[----:B------:R-:W-:Y:S01]  /*6fe0*/  @!P1 PRMT R9, RZ, 0x654, R9 ;  /* 0x00000654ff099816 */ /* 0x000fe20000000009 */
[----:B------:R-:W-:Y:S02]  /*6ff0*/  WARPGROUP.DEPBAR.LE gsb0, 0x0 ;  /* 0x00008000000079c5 */ /* 0x000fe40000010000 */
[----:B------:R-:W-:-:S06]  /*7000*/  WARPGROUP.ARRIVE ;  /* 0x00000000000079c5 */ /* 0x000fcc0000000000 */
        /* <DEDUP_REMOVED lines=13> */
[----:B------:R-:W-:Y:S01]  /*70e0*/  ULOP3.LUT UR6, URZ, UR53, URZ, 0x33, !UPT ;  /* 0x000000353f067292 */ /* 0x000fe2000f8e333f */
[----:B------:R-:W-:Y:S02]  /*70f0*/  WARPGROUP.DEPBAR.LE gsb0, 0x0 ;  /* 0x00008000000079c5 */ /* 0x000fe40000010000 */
[----:B------:R-:W-:-:S06]  /*7100*/  WARPGROUP.ARRIVE ;  /* 0x00000000000079c5 */ /* 0x000fcc0000000000 */
[----:B------:R-:W-:Y:S03]  /*7110*/  QGMMA.64x128x32.F32.E4M3.E4M3 R24, R168, gdesc[UR8], R24, gsb0 ;  /* 0x01e00008a8187df3 */ /* 0x000fe60008000818 */
[----:B------:R-:W-:Y:S02]  /*7120*/  WARPGROUP.DEPBAR.LE gsb0, 0x0 ;  /* 0x00008000000079c5 */ /* 0x000fe40000010000 */
[----:B------:R1:W-:Y:S06]  /*7130*/  BAR.ARV R12, 0x100 ;  /* 0x0004000c0000751d */ /* 0x0003ec0000002000 */
[----:B------:R3:W-:Y:S01]  /*7140*/  @!P1 SYNCS.ARRIVE.TRANS64.RED.A1T0 RZ, [R9+URZ], RZ ;  /* 0x000000ff09ff99a7 */ /* 0x0007e2000810043f */
[----:B------:R-:W-:-:S02]  /*7150*/  PLOP3.LUT P1, PT, PT, PT, UP0, 0x40, 0x0 ;  /* 0x000000000000781c */ /* 0x000fc40003f2e808 */
[----:B---3--:R-:W-:-:S05]  /*7160*/  IADD3 R9, R10, 0x1, -R11 ;  /* 0x000000010a097810 */ /* 0x008fca0007ffe80b */
[----:B------:R-:W-:-:S04]  /*7170*/  IMAD R9, R16, -0x2, R9 ;  /* 0xfffffffe10097824 */ /* 0x000fc800078e0209 */
[C---:B------:R-:W-:Y:S02]  /*7180*/  VIADD R11, R9.reuse, UR56 ;  /* 0x00000038090b7c36 */ /* 0x040fe40008000000 */
[----:B------:R-:W-:Y:S02]  /*7190*/  VIADD R10, R9, UR6 ;  /* 0x00000006090a7c36 */ /* 0x000fe40008000000 */
[----:B------:R-:W-:Y:S02]  /*71a0*/  IMAD R9, R16, -0x2, R14 ;  /* 0xfffffffe10097824 */ /* 0x000fe400078e020e */
[C---:B------:R-:W-:Y:S02]  /*71b0*/  IMAD.IADD R13, R7.reuse, 0x1, R11 ;  /* 0x00000001070d7824 */ /* 0x040fe400078e020b */
[----:B-1----:R-:W-:Y:S01]  /*71c0*/  IMAD.IADD R12, R7, 0x1, R10 ;  /* 0x00000001070c7824 */ /* 0x002fe200078e020a */
[----:B------:R-:W-:Y:S06]  /*71d0*/  @P1 BRA `(.L_x_907) ;  /* 0x0000000000581947 */ /* 0x000fec0003800000 */
[----:B------:R-:W-:Y:S01]  /*71e0*/  ISETP.GT.AND P1, PT, R8, -0x1, PT ;  /* 0xffffffff0800780c */ /* 0x000fe20003f24270 */
[----:B------:R-:W-:-:S12]  /*71f0*/  BSSY B0, `(.L_x_908) ;  /* 0x0000011000007945 */ /* 0x000fd80003800000 */
[----:B------:R-:W-:Y:S05]  /*7200*/  @P1 BRA `(.L_x_909) ;  /* 0x0000000000201947 */ /* 0x000fea0003800000 */
[----:B------:R-:W-:Y:S01]  /*7210*/  IMAD.U32 R170, RZ, RZ, UR41 ;  /* 0x00000029ffaa7e24 */ /* 0x000fe2000f8e00ff */
[----:B------:R-:W-:-:S04]  /*7220*/  LOP3.LUT R15, RZ, R8, RZ, 0x33, !PT ;  /* 0x00000008ff0f7212 */ /* 0x000fc800078e33ff */
[----:B------:R-:W-:-:S13]  /*7230*/  ISETP.NE.AND P1, PT, R170, 0x1, PT ;  /* 0x00000001aa00780c */ /* 0x000fda0003f25270 */
[----:B------:R-:W1:Y:S02]  /*7240*/  @P1 LDC.64 R20, c[0x0][0x9e8] ;  /* 0x00027a00ff141b82 */ /* 0x000e640000000a00 */
[----:B-1----:R-:W-:-:S05]  /*7250*/  @P1 IMAD.HI.U32 R20, R15, R20, RZ ;  /* 0x000000140f141227 */ /* 0x002fca00078e00ff */
[----:B------:R-:W-:-:S04]  /*7260*/  @P1 SHF.R.U32.HI R15, RZ, R21, R20 ;  /* 0x00000015ff0f1219 */ /* 0x000fc80000011614 */
[----:B------:R-:W-:Y:S01]  /*7270*/  LOP3.LUT R20, RZ, R15, RZ, 0x33, !PT ;  /* 0x0000000fff147212 */ /* 0x000fe200078e33ff */
[----:B------:R-:W-:Y:S06]  /*7280*/  BRA `(.L_x_910) ;  /* 0x00000000001c7947 */ /* 0x000fec0003800000 */
.L_x_909:
[----:B------:R-:W-:Y:S02]  /*7290*/  IMAD.U32 R170, RZ, RZ, UR41 ;  /* 0x00000029ffaa7e24 */ /* 0x000fe4000f8e00ff */
[----:B------:R-:W-:-:S03]  /*72a0*/  IMAD.MOV.U32 R20, RZ, RZ, R8 ;  /* 0x000000ffff147224 */ /* 0x000fc600078e0008 */
[----:B------:R-:W-:-:S13]  /*72b0*/  ISETP.NE.AND P1, PT, R170, 0x1, PT ;  /* 0x00000001aa00780c */ /* 0x000fda0003f25270 */
[----:B------:R-:W1:Y:S01]  /*72c0*/  @P1 LDC.64 R168, c[0x0][0x9e8] ;  /* 0x00027a00ffa81b82 */ /* 0x000e620000000a00 */
[----:B------:R-:W-:-:S04]  /*72d0*/  @P1 IMAD.IADD R15, R192, 0x1, R7 ;  /* 0x00000001c00f1824 */ /* 0x000fc800078e0207 */
[----:B-1----:R-:W-:-:S05]  /*72e0*/  @P1 IMAD.HI.U32 R168, R15, R168, RZ ;  /* 0x000000a80fa81227 */ /* 0x002fca00078e00ff */
[----:B------:R-:W-:-:S07]  /*72f0*/  @P1 SHF.R.U32.HI R20, RZ, R169, R168 ;  /* 0x000000a9ff141219 */ /* 0x000fce00000116a8 */
.L_x_910:
[----:B------:R-:W-:Y:S05]  /*7300*/  BSYNC B0 ;  /* 0x0000000000007941 */ /* 0x000fea0003800000 */
.L_x_908:
[----:B------:R-:W-:-:S05]  /*7310*/  IMAD R15, R20, R170, R9 ;  /* 0x000000aa140f7224 */ /* 0x000fca00078e0209 */
[----:B------:R-:W-:Y:S02]  /*7320*/  VIADDMNMX R13, R15, R170, R13, PT ;  /* 0x000000aa0f0d7246 */ /* 0x000fe4000380010d */
[----:B------:R-:W-:-:S07]  /*7330*/  VIMNMX R12, R12, R15, !PT ;  /* 0x0000000f0c0c7248 */ /* 0x000fce0007fe0100 */
.L_x_907:
[C---:B------:R-:W-:Y:S02]  /*7340*/  ISETP.GE.AND P1, PT, R14.reuse, 0x2, PT ;  /* 0x000000020e00780c */ /* 0x040fe40003f26270 */
[----:B------:R-:W-:Y:S02]  /*7350*/  ISETP.GE.AND P3, PT, R14, 0xa, PT ;  /* 0x0000000a0e00780c */ /* 0x000fe40003f66270 */
[----:B------:R-:W-:Y:S02]  /*7360*/  P2R R21, PR, RZ, 0x2 ;  /* 0x00000002ff157803 */ /* 0x000fe40000000000 */
[----:B------:R-:W-:Y:S02]  /*7370*/  ISETP.GT.AND P1, PT, R12, 0x1, !P1 ;  /* 0x000000010c00780c */ /* 0x000fe40004f24270 */
[----:B------:R-:W-:Y:S02]  /*7380*/  ISETP.GE.AND P2, PT, R14, 0x9, PT ;  /* 0x000000090e00780c */ /* 0x000fe40003f46270 */
[----:B------:R-:W-:-:S02]  /*7390*/  ISETP.LT.OR P1, PT, R13, 0x2, P1 ;  /* 0x000000020d00780c */ /* 0x000fc40000f21670 */
[----:B------:R-:W-:Y:S02]  /*73a0*/  P2R R20, PR, RZ, 0x4 ;  /* 0x00000004ff147803 */ /* 0x000fe40000000000 */
[----:B------:R-:W-:Y:S02]  /*73b0*/  FSEL R153, R153, -INF , !P1 ;  /* 0xff80000099997808 */ /* 0x000fe40004800000 */
[C---:B------:R-:W-:Y:S02]  /*73c0*/  ISETP.GT.AND P1, PT, R12.reuse, 0x9, !P3 ;  /* 0x000000090c00780c */ /* 0x040fe40005f24270 */
[----:B------:R-:W-:Y:S02]  /*73d0*/  P2R R168, PR, RZ, 0x8 ;  /* 0x00000008ffa87803 */ /* 0x000fe40000000000 */
[----:B------:R-:W-:Y:S02]  /*73e0*/  ISETP.LT.OR P1, PT, R13, 0xa, P1 ;  /* 0x0000000a0d00780c */ /* 0x000fe40000f21670 */
[----:B------:R-:W-:-:S02]  /*73f0*/  ISETP.GT.AND P2, PT, R12, 0x8, !P2 ;  /* 0x000000080c00780c */ /* 0x000fc40005744270 */
[----:B------:R-:W-:Y:S02]  /*7400*/  ISETP.GE.AND P3, PT, R14, 0x11, PT ;  /* 0x000000110e00780c */ /* 0x000fe40003f66270 */
[----:B------:R-:W-:Y:S02]  /*7410*/  FSEL R157, R157, -INF , !P1 ;  /* 0xff8000009d9d7808 */ /* 0x000fe40004800000 */
[C---:B------:R-:W-:Y:S02]  /*7420*/  ISETP.LT.OR P2, PT, R13.reuse, 0x9, P2 ;  /* 0x000000090d00780c */ /* 0x040fe40001741670 */
        /* <DEDUP_REMOVED lines=43> */
[C---:B------:R-:W-:Y:S02]  /*76e0*/  ISETP.LT.OR P2, PT, R13.reuse, 0x31, P2 ;  /* 0x000000310d00780c */ /* 0x040fe40001741670 */
        /* <DEDUP_REMOVED lines=133> */
[----:B------:R-:W-:Y:S01]  /*7f40*/  ISETP.GT.AND P6, PT, R12, 0x99, !P6 ;  /* 0x000000990c00780c */ /* 0x000fe200077c4270 */
[----:B------:R-:W-:-:S03]  /*7f50*/  IMAD.IADD R12, R6, 0x1, R11 ;  /* 0x00000001060c7824 */ /* 0x000fc600078e020b */
[----:B------:R-:W-:Y:S01]  /*7f60*/  ISETP.LT.OR P6, PT, R13, 0x9a, P6 ;  /* 0x0000009a0d00780c */ /* 0x000fe200037c1670 */
[----:B------:R-:W-:-:S03]  /*7f70*/  IMAD.IADD R13, R6, 0x1, R10 ;  /* 0x00000001060d7824 */ /* 0x000fc600078e020a */
[----:B------:R-:W-:Y:S02]  /*7f80*/  FSEL R101, R101, -INF , !P6 ;  /* 0xff80000065657808 */ /* 0x000fe40007000000 */
[----:B------:R-:W-:-:S13]  /*7f90*/  PLOP3.LUT P6, PT, PT, PT, UP0, 0x40, 0x0 ;  /* 0x000000000000781c */ /* 0x000fda0003fce808 */
[----:B------:R-:W-:Y:S05]  /*7fa0*/  @P6 BRA `(.L_x_911) ;  /* 0x0000000000546947 */ /* 0x000fea0003800000 */
[----:B------:R-:W-:Y:S01]  /*7fb0*/  IMAD.IADD R211, R192, 0x1, R6 ;  /* 0x00000001c0d37824 */ /* 0x000fe200078e0206 */
[----:B------:R-:W-:Y:S04]  /*7fc0*/  BSSY B0, `(.L_x_912) ;  /* 0x0000010000007945 */ /* 0x000fe80003800000 */
[----:B------:R-:W-:-:S13]  /*7fd0*/  ISETP.GT.AND P6, PT, R211, -0x1, PT ;  /* 0xffffffffd300780c */ /* 0x000fda0003fc4270 */
        /* <DEDUP_REMOVED lines=9> */
.L_x_913:
[----:B------:R-:W-:-:S05]  /*8070*/  IMAD.U32 R152, RZ, RZ, UR41 ;  /* 0x00000029ff987e24 */ /* 0x000fca000f8e00ff */
[----:B------:R-:W-:-:S13]  /*8080*/  ISETP.NE.AND P6, PT, R152, 0x1, PT ;  /* 0x000000019800780c */ /* 0x000fda0003fc5270 */
[----:B------:R-:W1:Y:S02]  /*8090*/  @P6 LDC.64 R10, c[0x0][0x9e8] ;  /* 0x00027a00ff0a6b82 */ /* 0x000e640000000a00 */
[----:B-1----:R-:W-:-:S05]  /*80a0*/  @P6 IMAD.HI.U32 R10, R211, R10, RZ ;  /* 0x0000000ad30a6227 */ /* 0x002fca00078e00ff */
[----:B------:R-:W-:-:S07]  /*80b0*/  @P6 SHF.R.U32.HI R211, RZ, R11, R10 ;  /* 0x0000000bffd36219 */ /* 0x000fce000001160a */
.L_x_914:
[----:B------:R-:W-:Y:S05]  /*80c0*/  BSYNC B0 ;  /* 0x0000000000007941 */ /* 0x000fea0003800000 */
.L_x_912:
[----:B------:R-:W-:-:S05]  /*80d0*/  IMAD R211, R211, R152, R9 ;  /* 0x00000098d3d37224 */ /* 0x000fca00078e0209 */
[----:B------:R-:W-:Y:S02]  /*80e0*/  VIADDMNMX R12, R211, R152, R12, PT ;  /* 0x00000098d30c7246 */ /* 0x000fe4000380010c */
[----:B------:R-:W-:-:S07]  /*80f0*/  VIMNMX R13, R13, R211, !PT ;  /* 0x000000d30d0d7248 */ /* 0x000fce0007fe0100 */
.L_x_911:
        /* <DEDUP_REMOVED lines=75> */
[----:B------:R-:W-:Y:S02]  /*85b0*/  ISETP.GT.AND P1, PT, R13, 0x49, !P6 ;  /* 0x000000490d00780c */ /* 0x000fe40007724270 */
[----:B------:R-:W-:Y:S02]  /*85c0*/  ISETP.NE.AND P6, PT, R207, RZ, PT ;  /* 0x000000ffcf00720c */ /* 0x000fe40003fc5270 */
        /* <DEDUP_REMOVED lines=22> */
[----:B------:R-:W-:Y:S01]  /*8730*/  ISETP.GT.AND P2, PT, R13, 0x89, !P2 ;  /* 0x000000890d00780c */ /* 0x000fe20005744270 */
[----:B------:R-:W1:Y:S01]  /*8740*/  SHFL.BFLY PT, R9, R10, 0x2, 0x1f ;  /* 0x0c401f000a097f89 */ /* 0x000e6200000e0000 */
[----:B------:R-:W-:Y:S02]  /*8750*/  FSEL R134, R134, -INF , !P1 ;  /* 0xff80000086867808 */ /* 0x000fe40004800000 */
[----:B------:R-:W-:-:S02]  /*8760*/  ISETP.NE.AND P1, PT, R174, RZ, PT ;  /* 0x000000ffae00720c */ /* 0x000fc40003f25270 */
[C---:B------:R-:W-:Y:S02]  /*8770*/  ISETP.LT.OR P2, PT, R12.reuse, 0x8a, P2 ;  /* 0x0000008a0c00780c */ /* 0x040fe40001741670 */
[C---:B------:R-:W-:Y:S02]  /*8780*/  ISETP.GT.AND P1, PT, R13.reuse, 0x59, !P1 ;  /* 0x000000590d00780c */ /* 0x040fe40004f24270 */
[----:B------:R-:W-:Y:S02]  /*8790*/  ISETP.GT.AND P3, PT, R13, 0x90, !P3 ;  /* 0x000000900d00780c */ /* 0x000fe40005f64270 */
[----:B------:R-:W-:Y:S02]  /*87a0*/  ISETP.LT.OR P1, PT, R12, 0x5a, P1 ;  /* 0x0000005a0c00780c */ /* 0x000fe40000f21670 */
[----:B------:R-:W-:Y:S02]  /*87b0*/  FSEL R95, R95, -INF , !P2 ;  /* 0xff8000005f5f7808 */ /* 0x000fe40005000000 */
[----:B------:R-:W-:-:S02]  /*87c0*/  FSEL R135, R135, -INF , !P1 ;  /* 0xff80000087877808 */ /* 0x000fc40004800000 */
[----:B------:R-:W-:Y:S02]  /*87d0*/  ISETP.NE.AND P1, PT, R173, RZ, PT ;  /* 0x000000ffad00720c */ /* 0x000fe40003f25270 */
[C---:B------:R-:W-:Y:S02]  /*87e0*/  ISETP.GT.AND P4, PT, R13.reuse, 0x91, !P4 ;  /* 0x000000910d00780c */ /* 0x040fe40006784270 */
[----:B------:R-:W-:Y:S02]  /*87f0*/  ISETP.GT.AND P1, PT, R13, 0x60, !P1 ;  /* 0x000000600d00780c */ /* 0x000fe40004f24270 */
[C---:B------:R-:W-:Y:S02]  /*8800*/  ISETP.LT.OR P3, PT, R12.reuse, 0x91, P3 ;  /* 0x000000910c00780c */ /* 0x040fe40001f61670 */
[----:B------:R-:W-:Y:S02]  /*8810*/  ISETP.LT.OR P1, PT, R12, 0x61, P1 ;  /* 0x000000610c00780c */ /* 0x000fe40000f21670 */
[----:B-1----:R-:W-:-:S02]  /*8820*/  FMNMX.FTZ R11, R10, R9, !PT ;  /* 0x000000090a0b7209 */ /* 0x002fc40007810000 */
[----:B------:R-:W-:Y:S02]  /*8830*/  FSEL R106, R106, -INF , !P1 ;  /* 0xff8000006a6a7808 */ /* 0x000fe40004800000 */
[----:B------:R-:W-:Y:S02]  /*8840*/  ISETP.NE.AND P1, PT, R198, RZ, PT ;  /* 0x000000ffc600720c */ /* 0x000fe40003f25270 */
[C---:B------:R-:W-:Y:S02]  /*8850*/  ISETP.GT.AND P5, PT, R13.reuse, 0x98, !P5 ;  /* 0x000000980d00780c */ /* 0x040fe40006fa4270 */
[----:B------:R-:W-:Y:S02]  /*8860*/  ISETP.GT.AND P1, PT, R13, 0x61, !P1 ;  /* 0x000000610d00780c */ /* 0x000fe40004f24270 */
[C---:B------:R-:W-:Y:S02]  /*8870*/  ISETP.LT.OR P4, PT, R12.reuse, 0x92, P4 ;  /* 0x000000920c00780c */ /* 0x040fe40002781670 */
[----:B------:R-:W-:-:S02]  /*8880*/  ISETP.LT.OR P1, PT, R12, 0x62, P1 ;  /* 0x000000620c00780c */ /* 0x000fc40000f21670 */
[----:B------:R-:W-:Y:S02]  /*8890*/  FSEL R98, R98, -INF , !P3 ;  /* 0xff80000062627808 */ /* 0x000fe40005800000 */
[----:B------:R-:W-:Y:S02]  /*88a0*/  FSEL R107, R107, -INF , !P1 ;  /* 0xff8000006b6b7808 */ /* 0x000fe40004800000 */
[----:B------:R-:W-:Y:S02]  /*88b0*/  ISETP.NE.AND P1, PT, R199, RZ, PT ;  /* 0x000000ffc700720c */ /* 0x000fe40003f25270 */
[----:B------:R-:W-:Y:S02]  /*88c0*/  ISETP.LT.OR P5, PT, R12, 0x99, P5 ;  /* 0x000000990c00780c */ /* 0x000fe40002fa1670 */
[----:B------:R-:W-:Y:S02]  /*88d0*/  ISETP.GT.AND P1, PT, R13, 0x68, !P1 ;  /* 0x000000680d00780c */ /* 0x000fe40004f24270 */
[----:B------:R-:W-:-:S02]  /*88e0*/  FSEL R102, R102, -INF , !P5 ;  /* 0xff80000066667808 */ /* 0x000fc40006800000 */
        /* <DEDUP_REMOVED lines=14> */
[----:B------:R-:W-:Y:S02]  /*89d0*/  ISETP.GT.AND P1, PT, R13, 0x78, !P6 ;  /* 0x000000780d00780c */ /* 0x000fe40007724270 */
        /* <DEDUP_REMOVED lines=11> */
[----:B------:R-:W-:Y:S02]  /*8a90*/  ISETP.NE.AND P1, PT, R20, RZ, PT ;  /* 0x000000ff1400720c */ /* 0x000fe40003f25270 */
[----:B------:R-:W1:Y:S02]  /*8aa0*/  SHFL.BFLY PT, R20, R11, 0x1, 0x1f ;  /* 0x0c201f000b147f89 */ /* 0x000e6400000e0000 */
        /* <DEDUP_REMOVED lines=8> */
[----:B-1----:R-:W-:Y:S02]  /*8b30*/  FMNMX.FTZ R9, R11, R20, !PT ;  /* 0x000000140b097209 */ /* 0x002fe40007810000 */
        /* <DEDUP_REMOVED lines=27> */
[C---:B------:R-:W-:Y:S02]  /*8cf0*/  ISETP.GT.AND P1, PT, R13.reuse, RZ, !P6 ;  /* 0x000000ff0d00720c */ /* 0x040fe40007724270 */
[----:B------:R-:W-:Y:S01]  /*8d00*/  ISETP.NE.AND P6, PT, R14, RZ, PT ;  /* 0x000000ff0e00720c */ /* 0x000fe20003fc5270 */
[----:B------:R-:W-:Y:S01]  /*8d10*/  IMAD.U32 R14, RZ, RZ, UR36 ;  /* 0x00000024ff0e7e24 */ /* 0x000fe2000f8e00ff */
[----:B------:R-:W-:Y:S02]  /*8d20*/  ISETP.LT.OR P1, PT, R12, 0x1, P1 ;  /* 0x000000010c00780c */ /* 0x000fe40000f21670 */
[----:B------:R-:W-:Y:S02]  /*8d30*/  ISETP.GT.AND P2, PT, R13, 0x99, !P6 ;  /* 0x000000990d00780c */ /* 0x000fe40007744270 */
[----:B------:R-:W-:Y:S01]  /*8d40*/  FSEL R169, R154, -INF , !P1 ;  /* 0xff8000009aa97808 */ /* 0x000fe20004800000 */
[----:B------:R-:W-:-:S01]  /*8d50*/  FFMA.FTZ R154, R9, R14, -8 ;  /* 0xc1000000099a7423 */ /* 0x000fc2000001000e */
[----:B------:R-:W-:-:S02]  /*8d60*/  FSETP.NEU.FTZ.AND P1, PT, R9, -INF , PT ;  /* 0xff8000000900780b */ /* 0x000fc40003f3d000 */
[----:B------:R-:W-:Y:S02]  /*8d70*/  ISETP.LT.OR P2, PT, R12, 0x9a, P2 ;  /* 0x0000009a0c00780c */ /* 0x000fe40001741670 */
[----:B------:R-:W-:Y:S02]  /*8d80*/  FSEL R154, R154, RZ, P1 ;  /* 0x000000ff9a9a7208 */ /* 0x000fe40000800000 */
[----:B------:R-:W-:-:S03]  /*8d90*/  FSEL R103, R103, -INF , !P2 ;  /* 0xff80000067677808 */ /* 0x000fc60005000000 */
        /* <DEDUP_REMOVED lines=20> */
[----:B-1----:R-:W-:-:S01]  /*8ee0*/  FFMA.FTZ R160, R112, UR36, -R154 ;  /* 0x0000002470a07c23 */ /* 0x002fc2000801089a */
        /* <DEDUP_REMOVED lines=30> */
[----:B------:R-:W-:Y:S02]  /*90d0*/  MUFU.EX2 R10, R10 ;  /* 0x0000000a000a7308 */ /* 0x000fe40000000800 */
[----:B------:R-:W-:-:S04]  /*90e0*/  FMNMX.FTZ R157, R147, R156, !PT ;  /* 0x0000009c939d7209 */ /* 0x000fc80007810000 */
[----:B------:R-:W-:Y:S02]  /*90f0*/  FMNMX.FTZ R156, R150, R157, !PT ;  /* 0x0000009d969c7209 */ /* 0x000fe40007810000 */
        /* <DEDUP_REMOVED lines=30> */
[----:B------:R-:W-:Y:S01]  /*92e0*/  FSEL R105, R99, -INF , !P4 ;  /* 0xff80000063697808 */ /* 0x000fe20006000000 */
[----:B------:R-:W-:Y:S01]  /*92f0*/  MUFU.EX2 R141, R141 ;  /* 0x0000008d008d7308 */ /* 0x000fe20000000800 */
[----:B------:R-:W-:-:S04]  /*9300*/  FMNMX.FTZ R157, R95, R156, !PT ;  /* 0x0000009c5f9d7209 */ /* 0x000fc80007810000 */
[----:B------:R-:W-:-:S03]  /*9310*/  FMNMX.FTZ R108, R98, R157, !PT ;  /* 0x0000009d626c7209 */ /* 0x000fc60007810000 */
[----:B------:R-:W-:Y:S01]  /*9320*/  MUFU.EX2 R99, R161 ;  /* 0x000000a100637308 */ /* 0x000fe20000000800 */
[----:B------:R-:W-:-:S04]  /*9330*/  FMNMX.FTZ R109, R105, R108, !PT ;  /* 0x0000006c696d7209 */ /* 0x000fc80007810000 */
[----:B------:R-:W-:Y:S01]  /*9340*/  FMNMX.FTZ R108, R102, R109, !PT ;  /* 0x0000006d666c7209 */ /* 0x000fe20007810000 */
[----:B------:R-:W-:-:S01]  /*9350*/  FFMA.FTZ R109, R113, UR36, -R154 ;  /* 0x00000024716d7c23 */ /* 0x000fc2000801089a */
[--C-:B------:R-:W-:Y:S01]  /*9360*/  FFMA.FTZ R113, R117, UR36, -R154.reuse ;  /* 0x0000002475717c23 */ /* 0x100fe2000801089a */
[----:B------:R-:W-:Y:S01]  /*9370*/  IMAD.U32 R117, RZ, RZ, UR36 ;  /* 0x00000024ff757e24 */ /* 0x000fe2000f8e00ff */
[----:B------:R-:W-:Y:S01]  /*9380*/  FMNMX.FTZ R156, R103, R108, !PT ;  /* 0x0000006c679c7209 */ /* 0x000fe20007810000 */
[----:B------:R-:W-:Y:S04]  /*9390*/  MUFU.EX2 R144, R144 ;  /* 0x0000009000907308 */ /* 0x000fe80000000800 */
[----:B------:R-:W1:Y:S04]  /*93a0*/  SHFL.BFLY PT, R157, R156, 0x2, 0x1f ;  /* 0x0c401f009c9d7f89 */ /* 0x000e6800000e0000 */
[----:B------:R-:W-:Y:S08]  /*93b0*/  MUFU.EX2 R108, R160 ;  /* 0x000000a0006c7308 */ /* 0x000ff00000000800 */
[----:B------:R-:W-:Y:S08]  /*93c0*/  MUFU.EX2 R145, R145 ;  /* 0x0000009100917308 */ /* 0x000ff00000000800 */
[----:B------:R-:W-:Y:S01]  /*93d0*/  MUFU.EX2 R148, R148 ;  /* 0x0000009400947308 */ /* 0x000fe20000000800 */
[----:B-1----:R-:W-:Y:S01]  /*93e0*/  FMNMX.FTZ R157, R156, R157, !PT ;  /* 0x0000009d9c9d7209 */ /* 0x002fe20007810000 */
[----:B------:R-:W-:Y:S01]  /*93f0*/  FFMA.FTZ R156, R101, UR36, -R154 ;  /* 0x00000024659c7c23 */ /* 0x000fe2000801089a */
[----:B------:R-:W-:-:S05]  /*9400*/  FSEL R101, R9, RZ, P1 ;  /* 0x000000ff09657208 */ /* 0x000fca0000800000 */
[----:B------:R-:W-:Y:S01]  /*9410*/  MUFU.EX2 R149, R149 ;  /* 0x0000009500957308 */ /* 0x000fe20000000800 */
[----:B------:R-:W1:Y:S01]  /*9420*/  SHFL.BFLY PT, R88, R157, 0x1, 0x1f ;  /* 0x0c201f009d587f89 */ /* 0x000e6200000e0000 */
[----:B------:R-:W-:-:S06]  /*9430*/  FADD.FTZ R2, -R101, R2 ;  /* 0x0000000265027221 */ /* 0x000fcc0000010100 */
[----:B------:R2:W-:Y:S08]  /*9440*/  MUFU.EX2 R101, R156 ;  /* 0x0000009c00657308 */ /* 0x0005f00000000800 */
[----:B------:R-:W-:Y:S08]  /*9450*/  MUFU.EX2 R120, R120 ;  /* 0x0000007800787308 */ /* 0x000ff00000000800 */
[----:B------:R-:W-:Y:S01]  /*9460*/  MUFU.EX2 R121, R121 ;  /* 0x0000007900797308 */ /* 0x000fe20000000800 */
[----:B-1----:R-:W-:-:S04]  /*9470*/  FMNMX.FTZ R88, R157, R88, !PT ;  /* 0x000000589d587209 */ /* 0x002fc80007810000 */
[C---:B------:R-:W-:Y:S01]  /*9480*/  FSETP.NEU.FTZ.AND P1, PT, R88.reuse, -INF , PT ;  /* 0xff8000005800780b */ /* 0x040fe20003f3d000 */
[----:B------:R-:W-:-:S01]  /*9490*/  FFMA.FTZ R154, R88, R117, -8 ;  /* 0xc1000000589a7423 */ /* 0x000fc20000010075 */
[----:B------:R-:W-:Y:S01]  /*94a0*/  FMUL.FTZ R117, R2, UR36 ;  /* 0x0000002402757c20 */ /* 0x000fe20008410000 */
[----:B------:R-:W-:Y:S03]  /*94b0*/  MUFU.EX2 R124, R124 ;  /* 0x0000007c007c7308 */ /* 0x000fe60000000800 */
[----:B------:R-:W-:-:S05]  /*94c0*/  FSEL R2, R154, RZ, P1 ;  /* 0x000000ff9a027208 */ /* 0x000fca0000800000 */
[--C-:B--2---:R-:W-:Y:S01]  /*94d0*/  FFMA.FTZ R156, R159, UR36, -R2.reuse ;  /* 0x000000249f9c7c23 */ /* 0x104fe20008010802 */
[----:B------:R-:W-:-:S01]  /*94e0*/  FFMA.FTZ R159, R163, UR36, -R2 ;  /* 0x00000024a39f7c23 */ /* 0x000fc20008010802 */
[----:B------:R-:W-:Y:S01]  /*94f0*/  FSEL R163, R88, RZ, P1 ;  /* 0x000000ff58a37208 */ /* 0x000fe20000800000 */
[----:B------:R-:W-:-:S01]  /*9500*/  FFMA.FTZ R154, R155, UR36, -R2 ;  /* 0x000000249b9a7c23 */ /* 0x000fc20008010802 */
[--C-:B------:R-:W-:Y:S01]  /*9510*/  FFMA.FTZ R155, R158, UR36, -R2.reuse ;  /* 0x000000249e9b7c23 */ /* 0x100fe20008010802 */
[----:B------:R-:W-:-:S01]  /*9520*/  FFMA.FTZ R158, R162, UR36, -R2 ;  /* 0x00000024a29e7c23 */ /* 0x000fc20008010802 */
[----:B------:R-:W-:Y:S01]  /*9530*/  FFMA.FTZ R162, R126, UR36, -R2 ;  /* 0x000000247ea27c23 */ /* 0x000fe20008010802 */
[----:B------:R-:W-:-:S01]  /*9540*/  FADD.FTZ R163, -R163, R0 ;  /* 0x00000000a3a37221 */ /* 0x000fc20000010100 */
[--C-:B------:R-:W-:Y:S01]  /*9550*/  FFMA.FTZ R157, R169, UR36, -R2.reuse ;  /* 0x00000024a99d7c23 */ /* 0x100fe20008010802 */
[----:B------:R-:W1:Y:S01]  /*9560*/  MUFU.EX2 R117, R117 ;  /* 0x0000007500757308 */ /* 0x000e620000000800 */
[----:B------:R-:W-:-:S01]  /*9570*/  FFMA.FTZ R160, R166, UR36, -R2 ;  /* 0x00000024a6a07c23 */ /* 0x000fc20008010802 */
[----:B------:R-:W-:Y:S01]  /*9580*/  FMUL.FTZ R126, R163, UR36 ;  /* 0x00000024a37e7c20 */ /* 0x000fe20008410000 */
        /* <DEDUP_REMOVED lines=30> */
[----:B--2---:R-:W-:-:S01]  /*9770*/  FFMA.FTZ R5, R126, R4, R157 ;  /* 0x000000047e057223 */ /* 0x004fc2000001009d */
[--C-:B------:R-:W-:Y:S01]  /*9780*/  FFMA.FTZ R90, R90, UR36, -R2.reuse ;  /* 0x000000245a5a7c23 */ /* 0x100fe20008010802 */
[----:B------:R-:W-:-:S01]  /*9790*/  FFMA.FTZ R91, R91, UR36, -R2 ;  /* 0x000000245b5b7c23 */ /* 0x000fc20008010802 */
[--C-:B------:R-:W-:Y:S01]  /*97a0*/  FFMA.FTZ R94, R94, UR36, -R2.reuse ;  /* 0x000000245e5e7c23 */ /* 0x100fe20008010802 */
[----:B------:R-:W-:-:S01]  /*97b0*/  FFMA.FTZ R95, R95, UR36, -R2 ;  /* 0x000000245f5f7c23 */ /* 0x000fc20008010802 */
[--C-:B------:R-:W-:Y:S01]  /*97c0*/  FFMA.FTZ R98, R98, UR36, -R2.reuse ;  /* 0x0000002462627c23 */ /* 0x100fe20008010802 */
[----:B------:R-:W-:-:S01]  /*97d0*/  FFMA.FTZ R105, R105, UR36, -R2 ;  /* 0x0000002469697c23 */ /* 0x000fc20008010802 */
[----:B------:R-:W2:Y:S01]  /*97e0*/  MUFU.EX2 R156, R156 ;  /* 0x0000009c009c7308 */ /* 0x000ea20000000800 */
[----:B-1----:R-:W-:-:S01]  /*97f0*/  FADD.FTZ R4, R154, R5 ;  /* 0x000000059a047221 */ /* 0x002fc20000010000 */
[--C-:B------:R-:W-:Y:S01]  /*9800*/  FFMA.FTZ R102, R102, UR36, -R2.reuse ;  /* 0x0000002466667c23 */ /* 0x100fe20008010802 */
[----:B------:R-:W-:-:S05]  /*9810*/  FFMA.FTZ R2, R103, UR36, -R2 ;  /* 0x0000002467027c23 */ /* 0x000fca0008010802 */
[----:B------:R-:W1:Y:S01]  /*9820*/  MUFU.EX2 R158, R158 ;  /* 0x0000009e009e7308 */ /* 0x000e620000000800 */
[----:B---3--:R-:W-:-:S07]  /*9830*/  FADD.FTZ R5, R155, R4 ;  /* 0x000000049b057221 */ /* 0x008fce0000010000 */
[----:B------:R-:W3:Y:S01]  /*9840*/  MUFU.EX2 R159, R159 ;  /* 0x0000009f009f7308 */ /* 0x000ee20000000800 */
[----:B--2---:R-:W-:-:S07]  /*9850*/  FADD.FTZ R5, R156, R5 ;  /* 0x000000059c057221 */ /* 0x004fce0000010000 */
[----:B------:R2:W-:Y:S08]  /*9860*/  MUFU.EX2 R0, R162 ;  /* 0x000000a200007308 */ /* 0x0005f00000000800 */
[----:B------:R-:W4:Y:S01]  /*9870*/  MUFU.EX2 R160, R160 ;  /* 0x000000a000a07308 */ /* 0x000f220000000800 */
[----:B--2---:R-:W-:-:S04]  /*9880*/  FADD.FTZ R162, R14, R163 ;  /* 0x000000a30ea27221 */ /* 0x004fc80000010000 */
[----:B------:R-:W-:Y:S01]  /*9890*/  FADD.FTZ R163, R15, R162 ;  /* 0x000000a20fa37221 */ /* 0x000fe20000010000 */
[----:B-1----:R-:W-:-:S02]  /*98a0*/  FADD.FTZ R162, R158, R5 ;  /* 0x000000059ea27221 */ /* 0x002fc40000010000 */
[----:B------:R-:W1:Y:S01]  /*98b0*/  MUFU.EX2 R161, R161 ;  /* 0x000000a100a17308 */ /* 0x000e620000000800 */
[----:B------:R-:W-:-:S01]  /*98c0*/  FADD.FTZ R4, R20, R163 ;  /* 0x000000a314047221 */ /* 0x000fc20000010000 */
[----:B---3--:R-:W-:-:S03]  /*98d0*/  FADD.FTZ R163, R159, R162 ;  /* 0x000000a29fa37221 */ /* 0x008fc60000010000 */
[----:B------:R-:W-:-:S03]  /*98e0*/  FADD.FTZ R5, R21, R4 ;  /* 0x0000000415057221 */ /* 0x000fc60000010000 */
[----:B------:R-:W2:Y:S01]  /*98f0*/  MUFU.EX2 R138, R138 ;  /* 0x0000008a008a7308 */ /* 0x000ea20000000800 */
[----:B------:R-:W-:-:S01]  /*9900*/  FADD.FTZ R4, R152, R5 ;  /* 0x0000000598047221 */ /* 0x000fc20000010000 */
[----:B----4-:R-:W-:-:S03]  /*9910*/  FADD.FTZ R162, R160, R163 ;  /* 0x000000a3a0a27221 */ /* 0x010fc60000010000 */
[----:B------:R-:W-:-:S03]  /*9920*/  FADD.FTZ R5, R153, R4 ;  /* 0x0000000499057221 */ /* 0x000fc60000010000 */
[----:B------:R-:W3:Y:S01]  /*9930*/  MUFU.EX2 R139, R139 ;  /* 0x0000008b008b7308 */ /* 0x000ee20000000800 */
[----:B-1----:R-:W-:-:S01]  /*9940*/  FADD.FTZ R163, R161, R162 ;  /* 0x000000a2a1a37221 */ /* 0x002fc20000010000 */
[----:B------:R-:W-:-:S04]  /*9950*/  FADD.FTZ R4, R136, R5 ;  /* 0x0000000588047221 */ /* 0x000fc80000010000 */
[----:B------:R-:W-:Y:S02]  /*9960*/  FADD.FTZ R5, R137, R4 ;  /* 0x0000000489057221 */ /* 0x000fe40000010000 */
[----:B------:R-:W1:Y:S01]  /*9970*/  MUFU.EX2 R142, R142 ;  /* 0x0000008e008e7308 */ /* 0x000e620000000800 */
[----:B--2---:R-:W-:-:S01]  /*9980*/  FADD.FTZ R162, R138, R163 ;  /* 0x000000a38aa27221 */ /* 0x004fc20000010000 */
[----:B------:R-:W-:-:S04]  /*9990*/  FADD.FTZ R4, R140, R5 ;  /* 0x000000058c047221 */ /* 0x000fc80000010000 */
[----:B------:R-:W-:Y:S02]  /*99a0*/  FADD.FTZ R5, R141, R4 ;  /* 0x000000048d057221 */ /* 0x000fe40000010000 */
[----:B------:R-:W2:Y:S01]  /*99b0*/  MUFU.EX2 R143, R143 ;  /* 0x0000008f008f7308 */ /* 0x000ea20000000800 */
[----:B---3--:R-:W-:-:S01]  /*99c0*/  FADD.FTZ R163, R139, R162 ;  /* 0x000000a28ba37221 */ /* 0x008fc20000010000 */
[----:B------:R-:W-:-:S04]  /*99d0*/  FADD.FTZ R4, R144, R5 ;  /* 0x0000000590047221 */ /* 0x000fc80000010000 */
[----:B------:R-:W-:Y:S02]  /*99e0*/  FADD.FTZ R5, R145, R4 ;  /* 0x0000000491057221 */ /* 0x000fe40000010000 */
        /* <DEDUP_REMOVED lines=20> */
[----:B--2---:R-:W-:-:S04]  /*9b30*/  FADD.FTZ R163, R123, R162 ;  /* 0x000000a27ba37221 */ /* 0x004fc80000010000 */
[----:B------:R-:W-:-:S03]  /*9b40*/  FADD.FTZ R162, R0, R163 ;  /* 0x000000a300a27221 */ /* 0x000fc60000010000 */
        /* <DEDUP_REMOVED lines=21> */
[----:B-1----:R-:W-:-:S04]  /*9ca0*/  FADD.FTZ R4, R104, R5 ;  /* 0x0000000568047221 */ /* 0x002fc80000010000 */
        /* <DEDUP_REMOVED lines=22> */
[----:B--2---:R-:W-:-:S07]  /*9e10*/  FADD.FTZ R162, R118, R163 ;  /* 0x000000a376a27221 */ /* 0x004fce0000010000 */
        /* <DEDUP_REMOVED lines=11> */
[----:B------:R1:W-:Y:S08]  /*9ed0*/  MUFU.EX2 R164, R95 ;  /* 0x0000005f00a47308 */ /* 0x0003f00000000800 */
[----:B------:R-:W3:Y:S01]  /*9ee0*/  MUFU.EX2 R96, R96 ;  /* 0x0000006000607308 */ /* 0x000ee20000000800 */
[----:B-1----:R-:W-:-:S01]  /*9ef0*/  FADD.FTZ R95, R119, R162 ;  /* 0x000000a2775f7221 */ /* 0x002fc20000010000 */
[----:B--2---:R-:W-:-:S06]  /*9f00*/  FADD.FTZ R5, R93, R4 ;  /* 0x000000045d057221 */ /* 0x004fcc0000010000 */
[----:B------:R1:W2:Y:S08]  /*9f10*/  MUFU.EX2 R94, R98 ;  /* 0x00000062005e7308 */ /* 0x0002b00000000800 */
[----:B------:R-:W4:Y:S01]  /*9f20*/  MUFU.EX2 R97, R97 ;  /* 0x0000006100617308 */ /* 0x000f220000000800 */
[----:B-1----:R-:W-:-:S01]  /*9f30*/  FADD.FTZ R98, R90, R95 ;  /* 0x0000005f5a627221 */ /* 0x002fc20000010000 */
[----:B---3--:R-:W-:-:S03]  /*9f40*/  FADD.FTZ R4, R96, R5 ;  /* 0x0000000560047221 */ /* 0x008fc60000010000 */
[----:B------:R-:W-:-:S03]  /*9f50*/  FADD.FTZ R98, R91, R98 ;  /* 0x000000625b627221 */ /* 0x000fc60000010000 */
[----:B------:R-:W1:Y:S01]  /*9f60*/  MUFU.EX2 R166, R105 ;  /* 0x0000006900a67308 */ /* 0x000e620000000800 */
[----:B------:R-:W-:-:S04]  /*9f70*/  FADD.FTZ R98, R165, R98 ;  /* 0x00000062a5627221 */ /* 0x000fc80000010000 */
[----:B------:R-:W-:-:S03]  /*9f80*/  FADD.FTZ R95, R164, R98 ;  /* 0x00000062a45f7221 */ /* 0x000fc60000010000 */
[----:B------:R-:W3:Y:S01]  /*9f90*/  MUFU.EX2 R100, R100 ;  /* 0x0000006400647308 */ /* 0x000ee20000000800 */
[----:B--2---:R-:W-:-:S01]  /*9fa0*/  FADD.FTZ R95, R94, R95 ;  /* 0x0000005f5e5f7221 */ /* 0x004fc20000010000 */
[----:B----4-:R-:W-:-:S06]  /*9fb0*/  FADD.FTZ R5, R97, R4 ;  /* 0x0000000461057221 */ /* 0x010fcc0000010000 */
[----:B------:R-:W2:Y:S01]  /*9fc0*/  MUFU.EX2 R102, R102 ;  /* 0x0000006600667308 */ /* 0x000ea20000000800 */
[----:B-1----:R-:W-:-:S07]  /*9fd0*/  FADD.FTZ R95, R166, R95 ;  /* 0x0000005fa65f7221 */ /* 0x002fce0000010000 */
[----:B------:R-:W1:Y:S01]  /*9fe0*/  MUFU.EX2 R103, R2 ;  /* 0x0000000200677308 */ /* 0x000e620000000800 */
[----:B---3--:R-:W-:-:S04]  /*9ff0*/  FADD.FTZ R4, R100, R5 ;  /* 0x0000000564047221 */ /* 0x008fc80000010000 */
[----:B------:R-:W-:Y:S01]  /*a000*/  FADD.FTZ R5, R101, R4 ;  /* 0x0000000465057221 */ /* 0x000fe20000010000 */
[----:B--2---:R-:W-:-:S04]  /*a010*/  FADD.FTZ R95, R102, R95 ;  /* 0x0000005f665f7221 */ /* 0x004fc80000010000 */
[----:B-1----:R-:W-:Y:S01]  /*a020*/  FADD.FTZ R4, R103, R95 ;  /* 0x0000005f67047221 */ /* 0x002fe20000010000 */
[----:B------:R-:W-:Y:S06]  /*a030*/  @!P0 BRA `(.L_x_915) ;  /* 0x0000000000048947 */ /* 0x000fec0003800000 */
[----:B------:R-:W-:Y:S01]  /*a040*/  BPT.TRAP 0x1 ;  /* 0x000000040000795c */ /* 0x000fe20000300000 */
.L_x_915:
[----:B------:R-:W-:Y:S01]  /*a050*/  ULEA UR6, UR38, UR37, 0x3 ;  /* 0x0000002526067291 */ /* 0x000fe2000f8e183f */
[----:B------:R-:W-:Y:S01]  /*a060*/  ISETP.GT.AND P1, PT, R3, UR40, PT ;  /* 0x0000002803007c0c */ /* 0x000fe2000bf24270 */
[----:B------:R-:W-:Y:S01]  /*a070*/  UMOV UR39, UR7 ;  /* 0x0000000700277c82 */ /* 0x000fe20008000000 */
[----:B------:R-:W-:Y:S01]  /*a080*/  F2FP.SATFINITE.E4M3.F32.PACK_AB_MERGE_C R14, R15, R14, RZ ;  /* 0x0000000e0f0e723e */ /* 0x000fe200048070ff */
[----:B------:R-:W-:Y:S01]  /*a090*/  UIADD3 UR6, UR6, 0x29860, URZ ;  /* 0x0002986006067890 */ /* 0x000fe2000fffe03f */
[----:B------:R-:W-:Y:S01]  /*a0a0*/  F2FP.SATFINITE.E4M3.F32.PACK_AB_MERGE_C R0, R127, R0, RZ ;  /* 0x000000007f00723e */ /* 0x000fe200048070ff */
[----:B------:R-:W-:Y:S01]  /*a0b0*/  UMOV UR38, UR5 ;  /* 0x0000000500267c82 */ /* 0x000fe20008000000 */
[----:B------:R-:W-:Y:S01]  /*a0c0*/  F2FP.SATFINITE.E4M3.F32.PACK_AB_MERGE_C R2, R164, R165, RZ ;  /* 0x000000a5a402723e */ /* 0x000fe200048070ff */
[----:B------:R-:W-:Y:S01]  /*a0d0*/  UPRMT UR6, UR46, 0x654, UR6 ;  /* 0x000006542e067896 */ /* 0x000fe20008000006 */
        /* <DEDUP_REMOVED lines=34> */
[----:B------:R-:W-:Y:S01]  /*a300*/  F2FP.SATFINITE.E4M3.F32.PACK_AB_MERGE_C R177, R123, R122, R0 ;  /* 0x0000007a7bb1723e */ /* 0x000fe20004807000 */
[-C--:B------:R-:W-:Y:S01]  /*a310*/  FMUL.FTZ R56, R56, R117.reuse ;  /* 0x0000007538387220 */ /* 0x080fe20000410000 */
[----:B------:R-:W-:Y:S01]  /*a320*/  F2FP.SATFINITE.E4M3.F32.PACK_AB_MERGE_C R169, R91, R90, R2 ;  /* 0x0000005a5ba9723e */ /* 0x000fe20004807002 */
[-C--:B------:R-:W-:Y:S01]  /*a330*/  FMUL.FTZ R57, R57, R117.reuse ;  /* 0x0000007539397220 */ /* 0x080fe20000410000 */
[----:B------:R-:W-:Y:S01]  /*a340*/  F2FP.SATFINITE.E4M3.F32.PACK_AB_MERGE_C R184, R11, R10, R14 ;  /* 0x0000000a0bb8723e */ /* 0x000fe2000480700e */
        /* <DEDUP_REMOVED lines=28> */
[----:B------:R-:W-:Y:S01]  /*a510*/  VIADD R3, R3, 0xffffffff ;  /* 0xffffffff03037836 */ /* 0x000fe20000000000 */
[----:B------:R-:W-:Y:S01]  /*a520*/  F2FP.SATFINITE.E4M3.F32.PACK_AB_MERGE_C R168, R89, R116, R92 ;  /* 0x0000007459a8723e */ /* 0x000fe2000480705c */
[----:B------:R-:W-:Y:S01]  /*a530*/  FMUL.FTZ R26, R26, R126 ;  /* 0x0000007e1a1a7220 */ /* 0x000fe20000410000 */
[----:B------:R-:W-:Y:S01]  /*a540*/  F2FP.SATFINITE.E4M3.F32.PACK_AB_MERGE_C R170, R97, R96, R100 ;  /* 0x0000006061aa723e */ /* 0x000fe20004807064 */
        /* <DEDUP_REMOVED lines=32> */
[----:B------:R-:W-:-:S02]  /*a750*/  IMAD.MOV.U32 R0, RZ, RZ, R88 ;  /* 0x000000ffff007224 */ /* 0x000fc400078e0058 */
[----:B------:R-:W-:Y:S01]  /*a760*/  IMAD.MOV.U32 R2, RZ, RZ, R9 ;  /* 0x000000ffff027224 */ /* 0x000fe200078e0009 */
[----:B------:R-:W-:Y:S06]  /*a770*/  @P1 BRA `(.L_x_916) ;  /* 0xffffffb800681947 */ /* 0x000fec000383ffff */
[----:B------:R-:W-:Y:S01]  /*a780*/  IMAD.MOV.U32 R0, RZ, RZ, R88 ;  /* 0x000000ffff007224 */ /* 0x000fe200078e0058 */
[----:B------:R-:W-:Y:S01]  /*a790*/  UMOV UR38, UR5 ;  /* 0x0000000500267c82 */ /* 0x000fe20008000000 */
[----:B------:R-:W-:Y:S01]  /*a7a0*/  IMAD.MOV.U32 R2, RZ, RZ, R9 ;  /* 0x000000ffff027224 */ /* 0x000fe200078e0009 */
[----:B------:R-:W-:-:S06]  /*a7b0*/  UMOV UR39, UR7 ;  /* 0x0000000700277c82 */ /* 0x000fcc0008000000 */
.L_x_898:
[----:B------:R-:W1:Y:S01]  /*a7c0*/  LDC R8, c[0x0][0x9e4] ;  /* 0x00027900ff087b82 */ /* 0x000e620000000800 */
[----:B------:R-:W-:Y:S01]  /*a7d0*/  VIADD R9, R188, -UR53 ;  /* 0x80000035bc097c36 */ /* 0x000fe20008000000 */
[----:B------:R-:W-:-:S04]  /*a7e0*/  LOP3.LUT R189, R189, 0xffffffef, RZ, 0xc0, !PT ;  /* 0xffffffefbdbd7812 */ /* 0x000fc800078ec0ff */
[----:B------:R-:W-:Y:S02]  /*a7f0*/  R2UR UR5, R9 ;  /* 0x00000000090572ca */ /* 0x000fe400000e0000 */
[----:B-1----:R-:W-:-:S13]  /*a800*/  ISETP.GE.AND P1, PT, R8, 0x1, PT ;  /* 0x000000010800780c */ /* 0x002fda0003f26270 */
[----:B------:R-:W-:Y:S01]  /*a810*/  @P1 LOP3.LUT R189, R189, 0x10, RZ, 0xfc, !PT ;  /* 0x00000010bdbd1812 */ /* 0x000fe200078efcff */
[----:B------:R-:W-:Y:S06]  /*a820*/  @!P1 BRA `(.L_x_917) ;  /* 0x0000000000449947 */ /* 0x000fec0003800000 */
        /* <DEDUP_REMOVED lines=9> */
.L_x_918:
[----:B------:R-:W-:-:S13]  /*a8c0*/  ISETP.NE.AND P1, PT, R8, 0x1, PT ;  /* 0x000000010800780c */ /* 0x000fda0003f25270 */
[----:B------:R-:W1:Y:S02]  /*a8d0*/  @P1 LDC.64 R10, c[0x0][0x9e8] ;  /* 0x00027a00ff0a1b82 */ /* 0x000e640000000a00 */
[----:B-1----:R-:W-:-:S05]  /*a8e0*/  @P1 IMAD.HI.U32 R10, R188, R10, RZ ;  /* 0x0000000abc0a1227 */ /* 0x002fca00078e00ff */
[----:B------:R-:W-:-:S07]  /*a8f0*/  @P1 SHF.R.U32.HI R188, RZ, R11, R10 ;  /* 0x0000000bffbc1219 */ /* 0x000fce000001160a */
.L_x_919:
[----:B------:R-:W-:-:S05]  /*a900*/  IMAD R188, R188, R8, RZ ;  /* 0x00000008bcbc7224 */ /* 0x000fca00078e02ff */
[----:B------:R-:W-:-:S13]  /*a910*/  R2UR UR6, R188 ;  /* 0x00000000bc0672ca */ /* 0x000fda00000e0000 */
[----:B------:R-:W-:-:S04]  /*a920*/  UISETP.LT.AND UP0, UPT, UR5, UR6, UPT ;  /* 0x000000060500728c */ /* 0x000fc8000bf01270 */
[----:B------:R-:W-:-:S12]  /*a930*/  USEL UR5, UR5, UR6, !UP0 ;  /* 0x0000000605057287 */ /* 0x000fd8000c000000 */
.L_x_917:
[----:B------:R-:W-:-:S04]  /*a940*/  UIADD3 UR6, UR5, 0x9f, URZ ;  /* 0x0000009f05067890 */ /* 0x000fc8000fffe03f */
[----:B------:R-:W-:-:S04]  /*a950*/  UIMAD.WIDE UR6, UR6, 0x66666667, URZ ;  /* 0x66666667060678a5 */ /* 0x000fc8000f8e023f */
[----:B------:R-:W-:-:S04]  /*a960*/  USHF.R.U32.HI UR5, URZ, 0x1f, UR7 ;  /* 0x0000001f3f057899 */ /* 0x000fc80008011607 */
[----:B------:R-:W-:-:S04]  /*a970*/  ULEA.HI.SX32 UR5, UR7, UR5, 0x1a ;  /* 0x0000000507057291 */ /* 0x000fc8000f8fd23f */
[----:B------:R-:W-:-:S04]  /*a980*/  UISETP.LT.AND UP0, UPT, UR47, UR5, UPT ;  /* 0x000000052f00728c */ /* 0x000fc8000bf01270 */
[----:B------:R-:W-:-:S06]  /*a990*/  USEL UR41, UR47, UR5, !UP0 ;  /* 0x000000052f297287 */ /* 0x000fcc000c000000 */
[----:B------:R-:W-:-:S13]  /*a9a0*/  ISETP.GE.AND P1, PT, R3, UR41, PT ;  /* 0x0000002903007c0c */ /* 0x000fda000bf26270 */
[----:B------:R-:W-:Y:S05]  /*a9b0*/  @!P1 BRA `(.L_x_920) ;  /* 0x0000002c00409947 */ /* 0x000fea0003800000 */
[----:B------:R-:W-:Y:S01]  /*a9c0*/  IMAD.MOV.U32 R11, RZ, RZ, R0 ;  /* 0x000000ffff0b7224 */ /* 0x000fe200078e0000 */
[----:B------:R-:W-:Y:S01]  /*a9d0*/  UMOV UR40, UR39 ;  /* 0x0000002700287c82 */ /* 0x000fe20008000000 */
[----:B------:R-:W-:Y:S01]  /*a9e0*/  IMAD.MOV.U32 R9, RZ, RZ, R2 ;  /* 0x000000ffff097224 */ /* 0x000fe200078e0002 */
[----:B------:R-:W-:-:S06]  /*a9f0*/  UMOV UR7, UR38 ;  /* 0x0000002600077c82 */ /* 0x000fcc0008000000 */
.L_x_930:
[----:B------:R-:W-:Y:S01]  /*aa00*/  ISETP.NE.AND P2, PT, RZ, UR45, PT ;  /* 0x0000002dff007c0c */ /* 0x000fe2000bf45270 */
[----:B------:R-:W-:-:S04]  /*aa10*/  UISETP.NE.AND UP0, UPT, UR7, 0x1, UPT ;  /* 0x000000010700788c */ /* 0x000fc8000bf05270 */
[----:B------:R-:W-:-:S04]  /*aa20*/  USEL UR39, URZ, 0x1, UP0 ;  /* 0x000000013f277887 */ /* 0x000fc80008000000 */
[----:B------:R-:W-:-:S04]  /*aa30*/  ULOP3.LUT UR39, UR40, UR39, URZ, 0x3c, !UPT ;  /* 0x0000002728277292 */ /* 0x000fc8000f8e3c3f */
[----:B------:R-:W-:Y:S08]  /*aa40*/  @P2 BRA `(.L_x_921) ;  /* 0x0000000000382947 */ /* 0x000ff00003800000 */
[----:B------:R-:W-:Y:S05]  /*aa50*/  @!P0 BRA `(.L_x_922) ;  /* 0x0000000000048947 */ /* 0x000fea0003800000 */
[----:B------:R-:W-:Y:S01]  /*aa60*/  BPT.TRAP 0x1 ;  /* 0x000000040000795c */ /* 0x000fe20000300000 */
.L_x_922:
        /* <DEDUP_REMOVED lines=9> */
.L_x_923:
[----:B--2---:R-:W-:Y:S05]  /*ab00*/  @P1 BRA `(.L_x_921) ;  /* 0x0000000000081947 */ /* 0x004fea0003800000 */
[----:B------:R-:W2:Y:S02]  /*ab10*/  SYNCS.PHASECHK.TRANS64.TRYWAIT P1, [UR5+0x29830], R0 ;  /* 0x02983000ff0075a7 */ /* 0x000ea40008020145 */
[----:B--2---:R-:W-:Y:S05]  /*ab20*/  @!P1 BRA `(.L_x_924) ;  /* 0x000000d000d09947 */ /* 0x004fea0003800000 */
.L_x_921:
[----:B------:R-:W3:Y:S01]  /*ab30*/  S2R R2, SR_TID.X ;  /* 0x0000000000027919 */ /* 0x000ee20000002100 */
[----:B------:R-:W-:Y:S01]  /*ab40*/  UIADD3 UR5, UR7, 0x1, URZ ;  /* 0x0000000107057890 */ /* 0x000fe2000fffe03f */
[----:B------:R-:W-:Y:S01]  /*ab50*/  UMOV UR31, 0x80000020 ;  /* 0x80000020001f7882 */ /* 0x000fe20000000000 */
[----:B------:R-:W-:Y:S02]  /*ab60*/  UMOV UR32, UR28 ;  /* 0x0000001c00207c82 */ /* 0x000fe40008000000 */
[----:B------:R-:W-:Y:S01]  /*ab70*/  UISETP.NE.AND UP0, UPT, UR5, 0x2, UPT ;  /* 0x000000020500788c */ /* 0x000fe2000bf05270 */
[----:B------:R-:W-:Y:S01]  /*ab80*/  UMOV UR33, UR29 ;  /* 0x0000001d00217c82 */ /* 0x000fe20008000000 */
[----:B------:R-:W-:Y:S02]  /*ab90*/  UMOV UR35, 0x80000020 ;  /* 0x8000002000237882 */ /* 0x000fe40000000000 */
[----:B------:R-:W-:Y:S01]  /*aba0*/  USEL UR5, UR5, URZ, UP0 ;  /* 0x0000003f05057287 */ /* 0x000fe20008000000 */
[----:B------:R-:W-:Y:S01]  /*abb0*/  UMOV UR48, UR28 ;  /* 0x0000001c00307c82 */ /* 0x000fe20008000000 */
[----:B------:R-:W-:-:S02]  /*abc0*/  UMOV UR49, UR29 ;  /* 0x0000001d00317c82 */ /* 0x000fc40008000000 */
[----:B------:R-:W-:Y:S01]  /*abd0*/  UIMAD UR6, UR5, 0x780, UR4 ;  /* 0x00000780050678a4 */ /* 0x000fe2000f8e0204 */
[----:B------:R-:W-:Y:S01]  /*abe0*/  UMOV UR51, 0x80000020 ;  /* 0x8000002000337882 */ /* 0x000fe20000000000 */
[----:B------:R-:W-:Y:S02]  /*abf0*/  UMOV UR11, 0x80000020 ;  /* 0x80000020000b7882 */ /* 0x000fe40000000000 */
[----:B------:R-:W-:Y:S02]  /*ac00*/  UIADD3 UR34, UR6, 0x80, URZ ;  /* 0x0000008006227890 */ /* 0x000fe4000fffe03f */
[----:B------:R-:W-:Y:S02]  /*ac10*/  UIADD3 UR50, UR6, 0x100, URZ ;  /* 0x0000010006327890 */ /* 0x000fe4000fffe03f */
[----:B------:R-:W-:Y:S01]  /*ac20*/  UMOV UR30, UR6 ;  /* 0x00000006001e7c82 */ /* 0x000fe20008000000 */
[----:B------:R-:W-:Y:S02]  /*ac30*/  UIADD3 UR10, UR6, 0x200, URZ ;  /* 0x00000200060a7890 */ /* 0x000fe4000fffe03f */
[----:B------:R-:W-:Y:S01]  /*ac40*/  UIADD3 UR14, UR6, 0x202, URZ ;  /* 0x00000202060e7890 */ /* 0x000fe2000fffe03f */
[----:B------:R-:W-:Y:S01]  /*ac50*/  UMOV UR15, 0x80000020 ;  /* 0x80000020000f7882 */ /* 0x000fe20000000000 */
[----:B------:R-:W-:Y:S01]  /*ac60*/  UIADD3 UR18, UR6, 0x282, URZ ;  /* 0x0000028206127890 */ /* 0x000fe2000fffe03f */
[----:B------:R-:W-:Y:S01]  /*ac70*/  UMOV UR19, 0x80000020 ;  /* 0x8000002000137882 */ /* 0x000fe20000000000 */
[----:B------:R-:W-:Y:S01]  /*ac80*/  UIADD3 UR22, UR6, 0x500, URZ ;  /* 0x0000050006167890 */ /* 0x000fe2000fffe03f */
[----:B---3--:R-:W-:Y:S01]  /*ac90*/  SHF.R.U32.HI R2, RZ, 0x7, R2 ;  /* 0x00000007ff027819 */ /* 0x008fe20000011602 */
[----:B------:R-:W-:Y:S01]  /*aca0*/  UMOV UR23, 0x80000020 ;  /* 0x8000002000177882 */ /* 0x000fe20000000000 */
[----:B------:R-:W-:Y:S01]  /*acb0*/  UIADD3 UR26, UR6, 0x502, URZ ;  /* 0x00000502061a7890 */ /* 0x000fe2000fffe03f */
[----:B------:R-:W-:-:S02]  /*acc0*/  UMOV UR27, 0x80000020 ;  /* 0x80000020001b7882 */ /* 0x000fc40000000000 */
[----:B-12---:R-:W-:-:S05]  /*acd0*/  VIADD R0, R2, 0x8 ;  /* 0x0000000802007836 */ /* 0x006fca0000000000 */
        /* <DEDUP_REMOVED lines=164> */
.L_x_926:
[----:B------:R-:W-:Y:S01]  /*b720*/  ULEA UR6, UR7, UR37, 0x3 ;  /* 0x0000002507067291 */ /* 0x000fe2000f8e183f */
[----:B------:R-:W-:-:S05]  /*b730*/  IMAD.U32 R0, RZ, RZ, UR40 ;  /* 0x00000028ff007e24 */ /* 0x000fca000f8e00ff */
[----:B------:R-:W-:-:S04]  /*b740*/  SHF.L.U32 R0, R0, 0x1f, RZ ;  /* 0x0000001f00007819 */ /* 0x000fc800000006ff */
[----:B------:R1:W2:Y:S01]  /*b750*/  SYNCS.PHASECHK.TRANS64.TRYWAIT P1, [UR6+0x29850], R0 ;  /* 0x02985000ff0075a7 */ /* 0x0002a20008020146 */
[----:B------:R-:W-:Y:S05]  /*b760*/  @!P0 BRA `(.L_x_927) ;  /* 0x0000000000048947 */ /* 0x000fea0003800000 */
[----:B------:R-:W-:Y:S01]  /*b770*/  BPT.TRAP 0x1 ;  /* 0x000000040000795c */ /* 0x000fe20000300000 */
.L_x_927:
[----:B--2---:R-:W-:Y:S05]  /*b780*/  @P1 BRA `(.L_x_925) ;  /* 0x0000000000081947 */ /* 0x004fea0003800000 */
[----:B------:R-:W2:Y:S02]  /*b790*/  SYNCS.PHASECHK.TRANS64.TRYWAIT P1, [UR6+0x29850], R0 ;  /* 0x02985000ff0075a7 */ /* 0x000ea40008020146 */
[----:B--2---:R-:W-:Y:S05]  /*b7a0*/  @!P1 BRA `(.L_x_928) ;  /* 0x000000c400c89947 */ /* 0x004fea0003800000 */
.L_x_925:
        /* <DEDUP_REMOVED lines=91> */
[----:B-1----:R-:W-:Y:S01]  /*bd60*/  SHF.R.U32.HI R198, RZ, 0x7, R198 ;  /* 0x00000007ffc67819 */ /* 0x002fe200000116c6 */
        /* <DEDUP_REMOVED lines=8> */
[----:B-1----:R-:W-:-:S05]  /*bdf0*/  FMNMX.FTZ R13, R10, R13, !PT ;  /* 0x0000000d0a0d7209 */ /* 0x002fca0007810000 */
[----:B------:R-:W1:Y:S01]  /*be00*/  SHFL.BFLY PT, R2, R13, 0x1, 0x1f ;  /* 0x0c201f000d027f89 */ /* 0x000e6200000e0000 */
[----:B--2---:R-:W-:-:S05]  /*be10*/  FMNMX.FTZ R15, R12, R15, !PT ;  /* 0x0000000f0c0f7209 */ /* 0x004fca0007810000 */
[----:B------:R-:W2:Y:S01]  /*be20*/  SHFL.BFLY PT, R0, R15, 0x1, 0x1f ;  /* 0x0c201f000f007f89 */ /* 0x000ea200000e0000 */
[----:B-1----:R-:W-:-:S05]  /*be30*/  FMNMX.FTZ R2, R13, R2, !PT ;  /* 0x000000020d027209 */ /* 0x002fca0007810000 */
[----:B------:R-:W-:-:S04]  /*be40*/  FADD.FTZ R9, -R2, R9 ;  /* 0x0000000902097221 */ /* 0x000fc80000010100 */
[----:B------:R-:W-:Y:S01]  /*be50*/  FMUL.FTZ R10, R9, UR36 ;  /* 0x00000024090a7c20 */ /* 0x000fe20008410000 */
[----:B--2---:R-:W-:-:S05]  /*be60*/  FMNMX.FTZ R0, R15, R0, !PT ;  /* 0x000000000f007209 */ /* 0x004fca0007810000 */
[----:B------:R-:W-:Y:S01]  /*be70*/  MUFU.EX2 R10, R10 ;  /* 0x0000000a000a7308 */ /* 0x000fe20000000800 */
[----:B------:R-:W-:-:S01]  /*be80*/  FADD.FTZ R9, -R0, R11 ;  /* 0x0000000b00097221 */ /* 0x000fc20000010100 */
[----:B------:R-:W-:-:S03]  /*be90*/  IMAD.U32 R11, RZ, RZ, UR36 ;  /* 0x00000024ff0b7e24 */ /* 0x000fc6000f8e00ff */
[----:B------:R-:W-:Y:S01]  /*bea0*/  FMUL.FTZ R9, R9, UR36 ;  /* 0x0000002409097c20 */ /* 0x000fe20008410000 */
[----:B------:R-:W-:-:S04]  /*beb0*/  FFMA.FTZ R188, R2, R11, -8 ;  /* 0xc100000002bc7423 */ /* 0x000fc8000001000b */
[--C-:B------:R-:W-:Y:S01]  /*bec0*/  FFMA.FTZ R14, R157, UR36, -R188.reuse ;  /* 0x000000249d0e7c23 */ /* 0x100fe200080108bc */
[----:B------:R-:W-:Y:S02]  /*bed0*/  IMAD.U32 R157, RZ, RZ, UR36 ;  /* 0x00000024ff9d7e24 */ /* 0x000fe4000f8e00ff */
[--C-:B------:R-:W-:Y:S01]  /*bee0*/  FFMA.FTZ R12, R153, UR36, -R188.reuse ;  /* 0x00000024990c7c23 */ /* 0x100fe200080108bc */
[----:B------:R-:W-:-:S01]  /*bef0*/  FFMA.FTZ R153, R101, UR36, -R188 ;  /* 0x0000002465997c23 */ /* 0x000fc200080108bc */
[----:B------:R-:W-:Y:S01]  /*bf00*/  FFMA.FTZ R11, R152, UR36, -R188 ;  /* 0x00000024980b7c23 */ /* 0x000fe200080108bc */
[----:B------:R-:W-:-:S01]  /*bf10*/  FFMA.FTZ R101, R0, R157, -8 ;  /* 0xc100000000657423 */ /* 0x000fc2000001009d */
[----:B------:R-:W-:Y:S01]  /*bf20*/  MUFU.EX2 R9, R9 ;  /* 0x0000000900097308 */ /* 0x000fe20000000800 */
[----:B------:R-:W-:-:S01]  /*bf30*/  FFMA.FTZ R13, R156, UR36, -R188 ;  /* 0x000000249c0d7c23 */ /* 0x000fc200080108bc */
[----:B------:R-:W-:Y:S01]  /*bf40*/  FFMA.FTZ R15, R160, UR36, -R188 ;  /* 0x00000024a00f7c23 */ /* 0x000fe200080108bc */
[----:B------:R-:W-:-:S01]  /*bf50*/  FFMA.FTZ R154, R154, UR36, -R101 ;  /* 0x000000249a9a7c23 */ /* 0x000fc20008010865 */
[--C-:B------:R-:W-:Y:S01]  /*bf60*/  FFMA.FTZ R155, R155, UR36, -R101.reuse ;  /* 0x000000249b9b7c23 */ /* 0x100fe20008010865 */
[----:B------:R-:W-:-:S01]  /*bf70*/  FFMA.FTZ R156, R158, UR36, -R101 ;  /* 0x000000249e9c7c23 */ /* 0x000fc20008010865 */
        /* <DEDUP_REMOVED lines=60> */
[----:B------:R-:W-:Y:S01]  /*c340*/  IADD3 R167, -R198, 0xb, RZ ;  /* 0x0000000bc6a77810 */ /* 0x000fe20007ffe1ff */
[----:B------:R-:W-:-:S02]  /*c350*/  WARPGROUP.DEPBAR.LE gsb0, 0x0 ;  /* 0x00008000000079c5 */ /* 0x000fc40000010000 */
[----:B------:R-:W-:-:S06]  /*c360*/  WARPGROUP.ARRIVE ;  /* 0x00000000000079c5 */ /* 0x000fcc0000000000 */
[----:B------:R-:W3:Y:S01]  /*c370*/  S2R R198, SR_TID.X ;  /* 0x0000000000c67919 */ /* 0x000ee20000002100 */
[----:B------:R-:W-:-:S01]  /*c380*/  FFMA.FTZ R109, R109, UR36, -R188 ;  /* 0x000000246d6d7c23 */ /* 0x000fc200080108bc */
[----:B------:R-:W4:Y:S01]  /*c390*/  MUFU.EX2 R15, R15 ;  /* 0x0000000f000f7308 */ /* 0x000f220000000800 */
[----:B-1----:R-:W-:-:S01]  /*c3a0*/  FADD.FTZ R162, R14, R163 ;  /* 0x000000a30ea27221 */ /* 0x002fc20000010000 */
[--C-:B------:R-:W-:Y:S01]  /*c3b0*/  FFMA.FTZ R111, R111, UR36, -R101.reuse ;  /* 0x000000246f6f7c23 */ /* 0x100fe20008010865 */
[----:B------:R-:W-:Y:S01]  /*c3c0*/  QGMMA.64x128x32.F32.E4M3.E4M3 R24, R176, gdesc[UR8], R24, gsb0 ;  /* 0x01e00008b0187df3 */ /* 0x000fe20008000818 */
[----:B------:R-:W-:Y:S01]  /*c3d0*/  UIADD3 UR10, UR6, 0x300, URZ ;  /* 0x00000300060a7890 */ /* 0x000fe2000fffe03f */
[----:B------:R-:W-:Y:S01]  /*c3e0*/  FFMA.FTZ R112, R112, UR36, -R188 ;  /* 0x0000002470707c23 */ /* 0x000fe200080108bc */
[----:B------:R-:W-:Y:S01]  /*c3f0*/  UMOV UR11, 0xc0000010 ;  /* 0xc0000010000b7882 */ /* 0x000fe20000000000 */
[----:B------:R-:W-:Y:S01]  /*c400*/  FFMA.FTZ R114, R114, UR36, -R101 ;  /* 0x0000002472727c23 */ /* 0x000fe20008010865 */
        /* <DEDUP_REMOVED lines=9> */
[----:B----4-:R-:W-:-:S01]  /*c4a0*/  FADD.FTZ R163, R15, R162 ;  /* 0x000000a20fa37221 */ /* 0x010fc20000010000 */
[----:B------:R-:W-:Y:S01]  /*c4b0*/  FFMA.FTZ R88, R88, UR36, -R188 ;  /* 0x0000002458587c23 */ /* 0x000fe200080108bc */
[----:B------:R-:W-:-:S01]  /*c4c0*/  FFMA.FTZ R90, R90, UR36, -R101 ;  /* 0x000000245a5a7c23 */ /* 0x000fc20008010865 */
[----:B------:R-:W-:Y:S01]  /*c4d0*/  FFMA.FTZ R89, R89, UR36, -R188 ;  /* 0x0000002459597c23 */ /* 0x000fe200080108bc */
[----:B------:R-:W-:-:S01]  /*c4e0*/  FFMA.FTZ R91, R91, UR36, -R101 ;  /* 0x000000245b5b7c23 */ /* 0x000fc20008010865 */
[----:B------:R-:W-:Y:S01]  /*c4f0*/  FFMA.FTZ R92, R92, UR36, -R188 ;  /* 0x000000245c5c7c23 */ /* 0x000fe200080108bc */
[----:B------:R-:W-:-:S01]  /*c500*/  FFMA.FTZ R94, R94, UR36, -R101 ;  /* 0x000000245e5e7c23 */ /* 0x000fc20008010865 */
[----:B------:R-:W4:Y:S01]  /*c510*/  MUFU.EX2 R159, R159 ;  /* 0x0000009f009f7308 */ /* 0x000f220000000800 */
[----:B-1----:R-:W-:-:S01]  /*c520*/  FADD.FTZ R4, R158, R5 ;  /* 0x000000059e047221 */ /* 0x002fc20000010000 */
[----:B------:R-:W-:Y:S01]  /*c530*/  FFMA.FTZ R93, R93, UR36, -R188 ;  /* 0x000000245d5d7c23 */ /* 0x000fe200080108bc */
[----:B------:R-:W-:-:S01]  /*c540*/  FFMA.FTZ R95, R95, UR36, -R101 ;  /* 0x000000245f5f7c23 */ /* 0x000fc20008010865 */
[----:B------:R-:W-:Y:S01]  /*c550*/  FFMA.FTZ R96, R96, UR36, -R188 ;  /* 0x0000002460607c23 */ /* 0x000fe200080108bc */
[----:B------:R-:W-:-:S01]  /*c560*/  FFMA.FTZ R98, R98, UR36, -R101 ;  /* 0x0000002462627c23 */ /* 0x000fc20008010865 */
[----:B---3--:R-:W-:Y:S01]  /*c570*/  LOP3.LUT P1, RZ, R198, 0x7f, RZ, 0xc0, !PT ;  /* 0x0000007fc6ff7812 */ /* 0x008fe2000782c0ff */
[----:B------:R-:W-:-:S01]  /*c580*/  FFMA.FTZ R97, R97, UR36, -R188 ;  /* 0x0000002461617c23 */ /* 0x000fc200080108bc */
[----:B------:R-:W1:Y:S01]  /*c590*/  MUFU.EX2 R21, R21 ;  /* 0x0000001500157308 */ /* 0x000e620000000800 */
[----:B--2---:R-:W-:-:S01]  /*c5a0*/  FADD.FTZ R162, R20, R163 ;  /* 0x000000a314a27221 */ /* 0x004fc20000010000 */
[----:B------:R-:W-:Y:S01]  /*c5b0*/  FFMA.FTZ R99, R99, UR36, -R101 ;  /* 0x0000002463637c23 */ /* 0x000fe20008010865 */
[----:B------:R-:W-:-:S01]  /*c5c0*/  FFMA.FTZ R100, R100, UR36, -R188 ;  /* 0x0000002464647c23 */ /* 0x000fc200080108bc */
[--C-:B------:R-:W-:Y:S01]  /*c5d0*/  FFMA.FTZ R102, R102, UR36, -R101.reuse ;  /* 0x0000002466667c23 */ /* 0x100fe20008010865 */
[----:B------:R-:W-:-:S03]  /*c5e0*/  FFMA.FTZ R101, R103, UR36, -R101 ;  /* 0x0000002467657c23 */ /* 0x000fc60008010865 */
[----:B------:R-:W2:Y:S01]  /*c5f0*/  MUFU.EX2 R160, R160 ;  /* 0x000000a000a07308 */ /* 0x000ea20000000800 */
[----:B----4-:R-:W-:-:S07]  /*c600*/  FADD.FTZ R5, R159, R4 ;  /* 0x000000049f057221 */ /* 0x010fce0000010000 */
        /* <DEDUP_REMOVED lines=25> */
[----:B------:R-:W-:Y:S02]  /*c7a0*/  WARPGROUP.DEPBAR.LE gsb0, 0x0 ;  /* 0x00008000000079c5 */ /* 0x000fe40000010000 */
[----:B------:R-:W-:Y:S01]  /*c7b0*/  WARPGROUP.ARRIVE ;  /* 0x00000000000079c5 */ /* 0x000fe20000000000 */
[----:B-1----:R-:W-:-:S04]  /*c7c0*/  FADD.FTZ R4, R144, R5 ;  /* 0x0000000590047221 */ /* 0x002fc80000010000 */
[----:B------:R-:W1:Y:S01]  /*c7d0*/  MUFU.EX2 R147, R147 ;  /* 0x0000009300937308 */ /* 0x000e620000000800 */
[----:B------:R-:W-:Y:S01]  /*c7e0*/  QGMMA.64x128x32.F32.E4M3.E4M3 R24, R172, gdesc[UR8], R24, gsb0 ;  /* 0x01e00008ac187df3 */ /* 0x000fe20008000818 */
[----:B------:R-:W-:Y:S01]  /*c7f0*/  UIADD3 UR10, UR6, 0x400, URZ ;  /* 0x00000400060a7890 */ /* 0x000fe2000fffe03f */
[----:B--2---:R-:W-:Y:S01]  /*c800*/  FADD.FTZ R162, R146, R163 ;  /* 0x000000a392a27221 */ /* 0x004fe20000010000 */
[----:B------:R-:W-:-:S04]  /*c810*/  UMOV UR11, 0xc0000010 ;  /* 0xc0000010000b7882 */ /* 0x000fc80000000000 */
        /* <DEDUP_REMOVED lines=33> */
[----:B-1----:R-:W-:-:S01]  /*ca30*/  FADD.FTZ R5, R129, R4 ;  /* 0x0000000481057221 */ /* 0x002fc20000010000 */
[----:B------:R-:W-:Y:S02]  /*ca40*/  WARPGROUP.DEPBAR.LE gsb0, 0x0 ;  /* 0x00008000000079c5 */ /* 0x000fe40000010000 */
[----:B------:R-:W-:-:S04]  /*ca50*/  WARPGROUP.ARRIVE ;  /* 0x00000000000079c5 */ /* 0x000fc80000000000 */
[----:B------:R-:W1:Y:S01]  /*ca60*/  MUFU.EX2 R134, R134 ;  /* 0x0000008600867308 */ /* 0x000e620000000800 */
[----:B--2---:R-:W-:-:S01]  /*ca70*/  FADD.FTZ R163, R131, R162 ;  /* 0x000000a283a37221 */ /* 0x004fc20000010000 */
[----:B------:R-:W-:Y:S01]  /*ca80*/  QGMMA.64x128x32.F32.E4M3.E4M3 R24, R168, gdesc[UR8], R24, gsb0 ;  /* 0x01e00008a8187df3 */ /* 0x000fe20008000818 */
[----:B---3--:R-:W-:-:S05]  /*ca90*/  FADD.FTZ R4, R132, R5 ;  /* 0x0000000584047221 */ /* 0x008fca0000010000 */
        /* <DEDUP_REMOVED lines=35> */
[----:B------:R-:W-:Y:S01]  /*ccd0*/  IMAD.U32 R163, RZ, RZ, UR5 ;  /* 0x00000005ffa37e24 */ /* 0x000fe2000f8e00ff */
[----:B------:R-:W-:-:S05]  /*cce0*/  WARPGROUP.DEPBAR.LE gsb0, 0x0 ;  /* 0x00008000000079c5 */ /* 0x000fca0000010000 */
[----:B------:R-:W-:Y:S01]  /*ccf0*/  MUFU.EX2 R88, R88 ;  /* 0x0000005800587308 */ /* 0x000fe20000000800 */
[----:B---3--:R-:W-:-:S01]  /*cd00*/  FADD.FTZ R5, R117, R4 ;  /* 0x0000000475057221 */ /* 0x008fc20000010000 */
[----:B------:R-:W-:-:S05]  /*cd10*/  @!P1 LEA R4, R163, UR37, 0x3 ;  /* 0x00000025a3049c11 */ /* 0x000fca000f8e18ff */
[----:B------:R-:W-:Y:S01]  /*cd20*/  @!P1 VIADD R4, R4, 0x29840 ;  /* 0x0002984004049836 */ /* 0x000fe20000000000 */
[----:B------:R-:W2:Y:S04]  /*cd30*/  MUFU.EX2 R90, R90 ;  /* 0x0000005a005a7308 */ /* 0x000ea80000000800 */
[----:B------:R-:W-:Y:S01]  /*cd40*/  @!P1 PRMT R4, RZ, 0x654, R4 ;  /* 0x00000654ff049816 */ /* 0x000fe20000000004 */
[----:B------:R3:W-:Y:S06]  /*cd50*/  BAR.ARV R167, 0x100 ;  /* 0x000400a70000751d */ /* 0x0007ec0000002000 */
[----:B------:R-:W-:Y:S01]  /*cd60*/  MUFU.EX2 R89, R89 ;  /* 0x0000005900597308 */ /* 0x000fe20000000800 */
[----:B------:R4:W-:Y:S07]  /*cd70*/  @!P1 SYNCS.ARRIVE.TRANS64.RED.A1T0 RZ, [R4+URZ], RZ ;  /* 0x000000ff04ff99a7 */ /* 0x0009ee000810043f */
[----:B------:R-:W5:Y:S08]  /*cd80*/  MUFU.EX2 R91, R91 ;  /* 0x0000005b005b7308 */ /* 0x000f700000000800 */
[----:B------:R-:W-:Y:S08]  /*cd90*/  MUFU.EX2 R92, R92 ;  /* 0x0000005c005c7308 */ /* 0x000ff00000000800 */
[----:B------:R-:W3:Y:S08]  /*cda0*/  MUFU.EX2 R165, R94 ;  /* 0x0000005e00a57308 */ /* 0x000ef00000000800 */
[----:B------:R-:W-:Y:S08]  /*cdb0*/  MUFU.EX2 R93, R93 ;  /* 0x0000005d005d7308 */ /* 0x000ff00000000800 */
[----:B------:R1:W4:Y:S08]  /*cdc0*/  MUFU.EX2 R164, R95 ;  /* 0x0000005f00a47308 */ /* 0x0003300000000800 */
[----:B------:R-:W-:Y:S01]  /*cdd0*/  MUFU.EX2 R96, R96 ;  /* 0x0000006000607308 */ /* 0x000fe20000000800 */
[----:B-1----:R-:W-:-:S04]  /*cde0*/  FADD.FTZ R95, R119, R162 ;  /* 0x000000a2775f7221 */ /* 0x002fc80000010000 */
[----:B--2---:R-:W-:-:S03]  /*cdf0*/  FADD.FTZ R162, R90, R95 ;  /* 0x0000005f5aa27221 */ /* 0x004fc60000010000 */
[----:B------:R1:W2:Y:S01]  /*ce00*/  MUFU.EX2 R94, R98 ;  /* 0x00000062005e7308 */ /* 0x0002a20000000800 */
[----:B-----5:R-:W-:-:S04]  /*ce10*/  FADD.FTZ R162, R91, R162 ;  /* 0x000000a25ba27221 */ /* 0x020fc80000010000 */
[----:B---3--:R-:W-:-:S03]  /*ce20*/  FADD.FTZ R162, R165, R162 ;  /* 0x000000a2a5a27221 */ /* 0x008fc60000010000 */
[----:B------:R-:W3:Y:S01]  /*ce30*/  MUFU.EX2 R97, R97 ;  /* 0x0000006100617308 */ /* 0x000ee20000000800 */
[----:B-1----:R-:W-:-:S01]  /*ce40*/  FADD.FTZ R98, R88, R5 ;  /* 0x0000000558627221 */ /* 0x002fc20000010000 */
[----:B----4-:R-:W-:-:S03]  /*ce50*/  FADD.FTZ R95, R164, R162 ;  /* 0x000000a2a45f7221 */ /* 0x010fc60000010000 */
[----:B------:R-:W-:-:S03]  /*ce60*/  FADD.FTZ R5, R89, R98 ;  /* 0x0000006259057221 */ /* 0x000fc60000010000 */
[----:B------:R-:W1:Y:S01]  /*ce70*/  MUFU.EX2 R166, R99 ;  /* 0x0000006300a67308 */ /* 0x000e620000000800 */
[----:B------:R-:W-:-:S01]  /*ce80*/  FADD.FTZ R98, R92, R5 ;  /* 0x000000055c627221 */ /* 0x000fc20000010000 */
[----:B--2---:R-:W-:-:S03]  /*ce90*/  FADD.FTZ R95, R94, R95 ;  /* 0x0000005f5e5f7221 */ /* 0x004fc60000010000 */
[----:B------:R-:W-:-:S03]  /*cea0*/  FADD.FTZ R5, R93, R98 ;  /* 0x000000625d057221 */ /* 0x000fc60000010000 */
[----:B------:R-:W2:Y:S01]  /*ceb0*/  MUFU.EX2 R100, R100 ;  /* 0x0000006400647308 */ /* 0x000ea20000000800 */
[----:B------:R-:W-:-:S04]  /*cec0*/  FADD.FTZ R4, R96, R5 ;  /* 0x0000000560047221 */ /* 0x000fc80000010000 */
[----:B---3--:R-:W-:-:S03]  /*ced0*/  FADD.FTZ R5, R97, R4 ;  /* 0x0000000461057221 */ /* 0x008fc60000010000 */
[----:B------:R-:W3:Y:S01]  /*cee0*/  MUFU.EX2 R102, R102 ;  /* 0x0000006600667308 */ /* 0x000ee20000000800 */
[----:B-1----:R-:W-:-:S07]  /*cef0*/  FADD.FTZ R95, R166, R95 ;  /* 0x0000005fa65f7221 */ /* 0x002fce0000010000 */
[----:B------:R-:W1:Y:S01]  /*cf00*/  MUFU.EX2 R153, R153 ;  /* 0x0000009900997308 */ /* 0x000e620000000800 */
[----:B--2---:R-:W-:-:S07]  /*cf10*/  FADD.FTZ R4, R100, R5 ;  /* 0x0000000564047221 */ /* 0x004fce0000010000 */
[----:B------:R-:W2:Y:S01]  /*cf20*/  MUFU.EX2 R101, R101 ;  /* 0x0000006500657308 */ /* 0x000ea20000000800 */
[----:B---3--:R-:W-:-:S01]  /*cf30*/  FADD.FTZ R95, R102, R95 ;  /* 0x0000005f665f7221 */ /* 0x008fc20000010000 */
[----:B-1----:R-:W-:-:S03]  /*cf40*/  FADD.FTZ R5, R153, R4 ;  /* 0x0000000499057221 */ /* 0x002fc60000010000 */
[----:B--2---:R-:W-:Y:S01]  /*cf50*/  FADD.FTZ R4, R101, R95 ;  /* 0x0000005f65047221 */ /* 0x004fe20000010000 */
[----:B------:R-:W-:Y:S06]  /*cf60*/  @!P0 BRA `(.L_x_929) ;  /* 0x0000000000048947 */ /* 0x000fec0003800000 */
[----:B------:R-:W-:Y:S01]  /*cf70*/  BPT.TRAP 0x1 ;  /* 0x000000040000795c */ /* 0x000fe20000300000 */
.L_x_929:
        /* <DEDUP_REMOVED lines=63> */
[----:B------:R-:W-:Y:S01]  /*d370*/  FMUL.FTZ R25, R25, R10 ;  /* 0x0000000a19197220 */ /* 0x000fe20000410000 */
        /* <DEDUP_REMOVED lines=47> */
[----:B------:R-:W-:-:S02]  /*d670*/  VIADD R3, R3, 0xffffffff ;  /* 0xffffffff03037836 */ /* 0x000fc40000000000 */
[----:B------:R-:W-:Y:S02]  /*d680*/  IMAD.MOV.U32 R11, RZ, RZ, R0 ;  /* 0x000000ffff0b7224 */ /* 0x000fe400078e0000 */
[----:B------:R-:W-:Y:S01]  /*d690*/  IMAD.MOV.U32 R9, RZ, RZ, R2 ;  /* 0x000000ffff097224 */ /* 0x000fe200078e0002 */
[----:B------:R-:W-:Y:S06]  /*d6a0*/  @P1 BRA `(.L_x_930) ;  /* 0xffffffd000d41947 */ /* 0x000fec000383ffff */
[----:B------:R-:W-:-:S05]  /*d6b0*/  UMOV UR38, UR5 ;  /* 0x0000000500267c82 */ /* 0x000fca0008000000 */
.L_x_920:
[----:B------:R-:W-:-:S13]  /*d6c0*/  ISETP.GE.AND P1, PT, R3, UR47, PT ;  /* 0x0000002f03007c0c */ /* 0x000fda000bf26270 */
[----:B------:R-:W-:Y:S05]  /*d6d0*/  @!P1 BRA `(.L_x_931) ;  /* 0x0000004400d09947 */ /* 0x000fea0003800000 */
[----:B------:R-:W-:Y:S01]  /*d6e0*/  IMAD.MOV.U32 R11, RZ, RZ, R0 ;  /* 0x000000ffff0b7224 */ /* 0x000fe200078e0000 */
[----:B------:R-:W-:Y:S01]  /*d6f0*/  UMOV UR7, UR38 ;  /* 0x0000002600077c82 */ /* 0x000fe20008000000 */
[----:B------:R-:W-:Y:S01]  /*d700*/  IMAD.MOV.U32 R10, RZ, RZ, R2 ;  /* 0x000000ffff0a7224 */ /* 0x000fe200078e0002 */
[----:B------:R-:W-:Y:S01]  /*d710*/  UMOV UR40, UR39 ;  /* 0x0000002700287c82 */ /* 0x000fe20008000000 */
[----:B------:R-:W-:Y:S01]  /*d720*/  IMAD.IADD R9, R192, 0x1, R7 ;  /* 0x00000001c0097824 */ /* 0x000fe200078e0207 */
[----:B------:R-:W-:Y:S01]  /*d730*/  ULDC UR38, c[0x0][0x9e4] ;  /* 0x0002790000267ab9 */ /* 0x000fe20000000800 */
[----:B------:R-:W-:Y:S01]  /*d740*/  ULDC UR41, c[0x0][0x9dc] ;  /* 0x0002770000297ab9 */ /* 0x000fe20000000800 */
[----:B------:R-:W-:Y:S01]  /*d750*/  ULDC UR56, c[0x0][0x2e0] ;  /* 0x0000b80000387ab9 */ /* 0x000fe20000000800 */
[----:B------:R-:W-:-:S05]  /*d760*/  ULDC UR53, c[0x0][0x9e0] ;  /* 0x0002780000357ab9 */ /* 0x000fca0000000800 */
.L_x_949:
[----:B------:R-:W-:Y:S01]  /*d770*/  ISETP.NE.AND P2, PT, RZ, UR45, PT ;  /* 0x0000002dff007c0c */ /* 0x000fe2000bf45270 */
[----:B------:R-:W-:-:S04]  /*d780*/  UISETP.NE.AND UP0, UPT, UR7, 0x1, UPT ;  /* 0x000000010700788c */ /* 0x000fc8000bf05270 */
[----:B------:R-:W-:-:S04]  /*d790*/  USEL UR39, URZ, 0x1, UP0 ;  /* 0x000000013f277887 */ /* 0x000fc80008000000 */
[----:B------:R-:W-:-:S04]  /*d7a0*/  ULOP3.LUT UR39, UR40, UR39, URZ, 0x3c, !UPT ;  /* 0x0000002728277292 */ /* 0x000fc8000f8e3c3f */
[----:B------:R-:W-:Y:S08]  /*d7b0*/  @P2 BRA `(.L_x_932) ;  /* 0x0000000000382947 */ /* 0x000ff00003800000 */
[----:B------:R-:W-:Y:S05]  /*d7c0*/  @!P0 BRA `(.L_x_933) ;  /* 0x0000000000048947 */ /* 0x000fea0003800000 */
[----:B------:R-:W-:Y:S01]  /*d7d0*/  BPT.TRAP 0x1 ;  /* 0x000000040000795c */ /* 0x000fe20000300000 */
.L_x_933:
        /* <DEDUP_REMOVED lines=9> */
.L_x_934:
[----:B--2---:R-:W-:Y:S05]  /*d870*/  @P1 BRA `(.L_x_932) ;  /* 0x0000000000081947 */ /* 0x004fea0003800000 */
[----:B------:R-:W2:Y:S02]  /*d880*/  SYNCS.PHASECHK.TRANS64.TRYWAIT P1, [UR5+0x29830], R0 ;  /* 0x02983000ff0075a7 */ /* 0x000ea40008020145 */
[----:B--2---:R-:W-:Y:S05]  /*d890*/  @!P1 BRA `(.L_x_935) ;  /* 0x000000a400a49947 */ /* 0x004fea0003800000 */
.L_x_932:
        /* <DEDUP_REMOVED lines=191> */
.L_x_937:
[----:B------:R-:W-:Y:S01]  /*e490*/  ULEA UR6, UR7, UR37, 0x3 ;  /* 0x0000002507067291 */ /* 0x000fe2000f8e183f */
[----:B------:R-:W-:-:S05]  /*e4a0*/  IMAD.U32 R0, RZ, RZ, UR40 ;  /* 0x00000028ff007e24 */ /* 0x000fca000f8e00ff */
[----:B------:R-:W-:-:S04]  /*e4b0*/  SHF.L.U32 R0, R0, 0x1f, RZ ;  /* 0x0000001f00007819 */ /* 0x000fc800000006ff */
[----:B------:R1:W2:Y:S01]  /*e4c0*/  SYNCS.PHASECHK.TRANS64.TRYWAIT P1, [UR6+0x29850], R0 ;  /* 0x02985000ff0075a7 */ /* 0x0002a20008020146 */
[----:B------:R-:W-:Y:S05]  /*e4d0*/  @!P0 BRA `(.L_x_938) ;  /* 0x0000000000048947 */ /* 0x000fea0003800000 */
[----:B------:R-:W-:Y:S01]  /*e4e0*/  BPT.TRAP 0x1 ;  /* 0x000000040000795c */ /* 0x000fe20000300000 */
.L_x_938:
[----:B--2---:R-:W-:Y:S05]  /*e4f0*/  @P1 BRA `(.L_x_936) ;  /* 0x0000000000081947 */ /* 0x004fea0003800000 */
[----:B------:R-:W2:Y:S02]  /*e500*/  SYNCS.PHASECHK.TRANS64.TRYWAIT P1, [UR6+0x29850], R0 ;  /* 0x02985000ff0075a7 */ /* 0x000ea40008020146 */
[----:B--2---:R-:W-:Y:S05]  /*e510*/  @!P1 BRA `(.L_x_939) ;  /* 0x00000098009c9947 */ /* 0x004fea0003800000 */
.L_x_936:
[----:B------:R-:W-:Y:S01]  /*e520*/  UIADD3 UR6, UR37, 0x400, URZ ;  /* 0x0000040025067890 */ /* 0x000fe2000fffe03f */
[----:B------:R-:W-:Y:S01]  /*e530*/  WARPGROUP.ARRIVE ;  /* 0x00000000000079c5 */ /* 0x000fe20000000000 */
[----:B------:R-:W-:-:S05]  /*e540*/  UMOV UR11, 0xc0000010 ;  /* 0xc0000010000b7882 */ /* 0x000fca0000000000 */
[----:B------:R-:W3:Y:S01]  /*e550*/  S2R R2, SR_TID.X ;  /* 0x0000000000027919 */ /* 0x000ee20000002100 */
[----:B------:R-:W-:Y:S01]  /*e560*/  USHF.R.U32.HI UR6, URZ, 0x4, UR6 ;  /* 0x000000043f067899 */ /* 0x000fe20008011606 */
[----:B--2---:R-:W2:Y:S01]  /*e570*/  LDC R13, c[0x0][0x288] ;  /* 0x0000a200ff0d7b82 */ /* 0x004ea20000000800 */
        /* <DEDUP_REMOVED lines=9> */
[----:B---3--:R-:W-:Y:S02]  /*e610*/  LOP3.LUT P1, RZ, R2, 0x7f, RZ, 0xc0, !PT ;  /* 0x0000007f02ff7812 */ /* 0x008fe4000782c0ff */
[----:B------:R-:W-:-:S04]  /*e620*/  SHF.R.U32.HI R2, RZ, 0x7, R2 ;  /* 0x00000007ff027819 */ /* 0x000fc80000011602 */
[----:B------:R-:W-:Y:S01]  /*e630*/  IADD3 R20, -R2, 0xb, RZ ;  /* 0x0000000b02147810 */ /* 0x000fe20007ffe1ff */
[----:B------:R-:W-:-:S05]  /*e640*/  IMAD R2, R17, UR56, R15 ;  /* 0x0000003811027c24 */ /* 0x000fca000f8e020f */
[----:B--2---:R-:W-:Y:S02]  /*e650*/  IADD3 R13, R2, 0x1, -R13 ;  /* 0x00000001020d7810 */ /* 0x004fe40007ffe80d */
[----:B------:R-:W-:-:S03]  /*e660*/  @!P1 LEA R0, R0, UR37, 0x3 ;  /* 0x0000002500009c11 */ /* 0x000fc6000f8e18ff */
[----:B------:R-:W-:Y:S02]  /*e670*/  IMAD R13, R16, -0x2, R13 ;  /* 0xfffffffe100d7824 */ /* 0x000fe400078e020d */
[----:B------:R-:W-:Y:S02]  /*e680*/  @!P1 VIADD R0, R0, 0x29840 ;  /* 0x0002984000009836 */ /* 0x000fe40000000000 */
[----:B------:R-:W-:-:S03]  /*e690*/  VIADD R12, R13, UR53 ;  /* 0x000000350d0c7c36 */ /* 0x000fc60008000000 */
[----:B------:R-:W-:Y:S01]  /*e6a0*/  @!P1 PRMT R0, RZ, 0x654, R0 ;  /* 0x00000654ff009816 */ /* 0x000fe20000000000 */
[----:B------:R-:W-:Y:S01]  /*e6b0*/  IMAD.IADD R14, R7, 0x1, R12 ;  /* 0x00000001070e7824 */ /* 0x000fe200078e020c */
        /* <DEDUP_REMOVED lines=15> */
[----:B------:R-:W-:-:S06]  /*e7b0*/  ULOP3.LUT UR6, URZ, UR41, URZ, 0x33, !UPT ;  /* 0x000000293f067292 */ /* 0x000fcc000f8e333f */
[----:B------:R-:W-:-:S04]  /*e7c0*/  VIADD R2, R13, UR6 ;  /* 0x000000060d027c36 */ /* 0x000fc80008000000 */
[----:B------:R-:W-:Y:S01]  /*e7d0*/  IMAD.IADD R13, R7, 0x1, R2 ;  /* 0x00000001070d7824 */ /* 0x000fe200078e0202 */
[----:B------:R-:W-:Y:S02]  /*e7e0*/  WARPGROUP.DEPBAR.LE gsb0, 0x0 ;  /* 0x00008000000079c5 */ /* 0x000fe40000010000 */
[----:B------:R-:W-:-:S06]  /*e7f0*/  WARPGROUP.ARRIVE ;  /* 0x00000000000079c5 */ /* 0x000fcc0000000000 */
[----:B------:R-:W-:Y:S03]  /*e800*/  QGMMA.64x128x32.F32.E4M3.E4M3 R24, R168, gdesc[UR8], R24, gsb0 ;  /* 0x01e00008a8187df3 */ /* 0x000fe60008000818 */
[----:B------:R-:W-:Y:S02]  /*e810*/  WARPGROUP.DEPBAR.LE gsb0, 0x0 ;  /* 0x00008000000079c5 */ /* 0x000fe40000010000 */
[----:B------:R1:W-:Y:S06]  /*e820*/  BAR.ARV R20, 0x100 ;  /* 0x000400140000751d */ /* 0x0003ec0000002000 */
[----:B------:R2:W-:Y:S01]  /*e830*/  @!P1 SYNCS.ARRIVE.TRANS64.RED.A1T0 RZ, [R0+URZ], RZ ;  /* 0x000000ff00ff99a7 */ /* 0x0005e2000810043f */
[----:B------:R-:W-:Y:S01]  /*e840*/  ISETP.GE.AND P1, PT, R8, 0x1, PT ;  /* 0x000000010800780c */ /* 0x000fe20003f26270 */
[----:B--2---:R-:W-:-:S12]  /*e850*/  IMAD R0, R16, -0x2, R15 ;  /* 0xfffffffe10007824 */ /* 0x004fd800078e020f */
[----:B-1----:R-:W-:Y:S05]  /*e860*/  @!P1 BRA `(.L_x_940) ;  /* 0x0000000000589947 */ /* 0x002fea0003800000 */
        /* <DEDUP_REMOVED lines=11> */
.L_x_942:
[----:B------:R-:W-:-:S05]  /*e920*/  IMAD.U32 R169, RZ, RZ, UR38 ;  /* 0x00000026ffa97e24 */ /* 0x000fca000f8e00ff */
[----:B------:R-:W-:-:S13]  /*e930*/  ISETP.NE.AND P1, PT, R169, 0x1, PT ;  /* 0x00000001a900780c */ /* 0x000fda0003f25270 */
[----:B------:R-:W1:Y:S01]  /*e940*/  @P1 LDC.64 R170, c[0x0][0x9e8] ;  /* 0x00027a00ffaa1b82 */ /* 0x000e620000000a00 */
[----:B------:R-:W-:-:S04]  /*e950*/  @P1 IMAD.IADD R21, R192, 0x1, R7 ;  /* 0x00000001c0151824 */ /* 0x000fc800078e0207 */
[----:B-1----:R-:W-:-:S04]  /*e960*/  @P1 IMAD.HI.U32 R170, R21, R170, RZ ;  /* 0x000000aa15aa1227 */ /* 0x002fc800078e00ff */
[----:B------:R-:W-:Y:S01]  /*e970*/  IMAD.MOV.U32 R21, RZ, RZ, R9 ;  /* 0x000000ffff157224 */ /* 0x000fe200078e0009 */
[----:B------:R-:W-:-:S07]  /*e980*/  @P1 SHF.R.U32.HI R21, RZ, R171, R170 ;  /* 0x000000abff151219 */ /* 0x000fce00000116aa */
.L_x_943:
[----:B------:R-:W-:Y:S05]  /*e990*/  BSYNC B0 ;  /* 0x0000000000007941 */ /* 0x000fea0003800000 */
.L_x_941:
[----:B------:R-:W-:-:S05]  /*e9a0*/  IMAD R20, R21, R169, R0 ;  /* 0x000000a915147224 */ /* 0x000fca00078e0200 */
[----:B------:R-:W-:Y:S02]  /*e9b0*/  VIADDMNMX R14, R20, R169, R14, PT ;  /* 0x000000a9140e7246 */ /* 0x000fe4000380010e */
[----:B------:R-:W-:-:S07]  /*e9c0*/  VIMNMX R13, R13, R20, !PT ;  /* 0x000000140d0d7248 */ /* 0x000fce0007fe0100 */
.L_x_940:
[C---:B------:R-:W-:Y:S02]  /*e9d0*/  ISETP.GE.AND P1, PT, R15.reuse, 0x9, PT ;  /* 0x000000090f00780c */ /* 0x040fe40003f26270 */
[----:B------:R-:W-:Y:S02]  /*e9e0*/  ISETP.GE.AND P2, PT, R15, 0x2, PT ;  /* 0x000000020f00780c */ /* 0x000fe40003f46270 */
[----:B------:R-:W-:Y:S02]  /*e9f0*/  P2R R20, PR, RZ, 0x2 ;  /* 0x00000002ff147803 */ /* 0x000fe40000000000 */
[----:B------:R-:W-:Y:S02]  /*ea00*/  ISETP.GT.AND P1, PT, R13, 0x8, !P1 ;  /* 0x000000080d00780c */ /* 0x000fe40004f24270 */
[----:B------:R-:W-:Y:S02]  /*ea10*/  P2R R168, PR, RZ, 0x4 ;  /* 0x00000004ffa87803 */ /* 0x000fe40000000000 */
[----:B------:R-:W-:-:S02]  /*ea20*/  ISETP.LT.OR P1, PT, R14, 0x9, P1 ;  /* 0x000000090e00780c */ /* 0x000fc40000f21670 */
[----:B------:R-:W-:Y:S02]  /*ea30*/  ISETP.GT.AND P2, PT, R13, 0x1, !P2 ;  /* 0x000000010d00780c */ /* 0x000fe40005744270 */
[----:B------:R-:W-:Y:S02]  /*ea40*/  ISETP.GE.AND P3, PT, R15, 0xa, PT ;  /* 0x0000000a0f00780c */ /* 0x000fe40003f66270 */
[----:B------:R-:W-:Y:S02]  /*ea50*/  FSEL R156, R156, -INF , !P1 ;  /* 0xff8000009c9c7808 */ /* 0x000fe40004800000 */
[----:B------:R-:W-:Y:S02]  /*ea60*/  ISETP.LT.OR P2, PT, R14, 0x2, P2 ;  /* 0x000000020e00780c */ /* 0x000fe40001741670 */
[----:B------:R-:W-:Y:S02]  /*ea70*/  ISETP.GT.AND P1, PT, R13, 0x9, !P3 ;  /* 0x000000090d00780c */ /* 0x000fe40005f24270 */
[----:B------:R-:W-:-:S02]  /*ea80*/  FSEL R153, R153, -INF , !P2 ;  /* 0xff80000099997808 */ /* 0x000fc40005000000 */
[C---:B------:R-:W-:Y:S02]  /*ea90*/  ISETP.LT.OR P1, PT, R14.reuse, 0xa, P1 ;  /* 0x0000000a0e00780c */ /* 0x040fe40000f21670 */
[----:B------:R-:W-:Y:S02]  /*eaa0*/  ISETP.GE.AND P2, PT, R15, 0x11, PT ;  /* 0x000000110f00780c */ /* 0x000fe40003f46270 */
[----:B------:R-:W-:Y:S02]  /*eab0*/  FSEL R157, R157, -INF , !P1 ;  /* 0xff8000009d9d7808 */ /* 0x000fe40004800000 */
[----:B------:R-:W-:Y:S02]  /*eac0*/  ISETP.GT.AND P1, PT, R13, 0x10, !P2 ;  /* 0x000000100d00780c */ /* 0x000fe40005724270 */
[----:B------:R-:W-:Y:S02]  /*ead0*/  P2R R170, PR, RZ, 0x4 ;  /* 0x00000004ffaa7803 */ /* 0x000fe40000000000 */
        /* <DEDUP_REMOVED lines=173> */
[----:B------:R-:W-:Y:S01]  /*f5b0*/  ISETP.GE.AND P6, PT, R15, 0x9a, PT ;  /* 0x0000009a0f00780c */ /* 0x000fe20003fc6270 */
[----:B------:R-:W-:-:S03]  /*f5c0*/  IMAD.IADD R15, R6, 0x1, R2 ;  /* 0x00000001060f7824 */ /* 0x000fc600078e0202 */
[----:B------:R-:W-:Y:S02]  /*f5d0*/  P2R R152, PR, RZ, 0x40 ;  /* 0x00000040ff987803 */ /* 0x000fe40000000000 */
[----:B------:R-:W-:-:S04]  /*f5e0*/  ISETP.GT.AND P6, PT, R13, 0x99, !P6 ;  /* 0x000000990d00780c */ /* 0x000fc800077c4270 */
[----:B------:R-:W-:Y:S01]  /*f5f0*/  ISETP.LT.OR P6, PT, R14, 0x9a, P6 ;  /* 0x0000009a0e00780c */ /* 0x000fe200037c1670 */
[----:B------:R-:W-:-:S03]  /*f600*/  IMAD.IADD R14, R6, 0x1, R12 ;  /* 0x00000001060e7824 */ /* 0x000fc600078e020c */
[----:B------:R-:W-:Y:S02]  /*f610*/  FSEL R101, R101, -INF , !P6 ;  /* 0xff80000065657808 */ /* 0x000fe40007000000 */
[----:B------:R-:W-:-:S13]  /*f620*/  ISETP.GE.AND P6, PT, R8, 0x1, PT ;  /* 0x000000010800780c */ /* 0x000fda0003fc6270 */
[----:B------:R-:W-:Y:S05]  /*f630*/  @!P6 BRA `(.L_x_944) ;  /* 0x000000000054e947 */ /* 0x000fea0003800000 */
        /* <DEDUP_REMOVED lines=12> */
.L_x_946:
[----:B------:R-:W-:-:S05]  /*f700*/  IMAD.U32 R2, RZ, RZ, UR38 ;  /* 0x00000026ff027e24 */ /* 0x000fca000f8e00ff */
[----:B------:R-:W-:-:S13]  /*f710*/  ISETP.NE.AND P6, PT, R2, 0x1, PT ;  /* 0x000000010200780c */ /* 0x000fda0003fc5270 */
[----:B------:R-:W1:Y:S02]  /*f720*/  @P6 LDC.64 R12, c[0x0][0x9e8] ;  /* 0x00027a00ff0c6b82 */ /* 0x000e640000000a00 */
[----:B-1----:R-:W-:-:S05]  /*f730*/  @P6 IMAD.HI.U32 R12, R211, R12, RZ ;  /* 0x0000000cd30c6227 */ /* 0x002fca00078e00ff */
[----:B------:R-:W-:-:S07]  /*f740*/  @P6 SHF.R.U32.HI R211, RZ, R13, R12 ;  /* 0x0000000dffd36219 */ /* 0x000fce000001160c */
.L_x_947:
[----:B------:R-:W-:Y:S05]  /*f750*/  BSYNC B0 ;  /* 0x0000000000007941 */ /* 0x000fea0003800000 */
.L_x_945:
[----:B------:R-:W-:-:S05]  /*f760*/  IMAD R211, R211, R2, R0 ;  /* 0x00000002d3d37224 */ /* 0x000fca00078e0200 */
[----:B------:R-:W-:Y:S02]  /*f770*/  VIADDMNMX R14, R211, R2, R14, PT ;  /* 0x00000002d30e7246 */ /* 0x000fe4000380010e */
[----:B------:R-:W-:-:S07]  /*f780*/  VIMNMX R15, R15, R211, !PT ;  /* 0x000000d30f0f7248 */ /* 0x000fce0007fe0100 */
.L_x_944:
        /* <DEDUP_REMOVED lines=110> */
[C---:B------:R-:W-:Y:S02]  /*fe70*/  ISETP.LT.OR P3, PT, R14.reuse, 0x91, P3 ;  /* 0x000000910e00780c */ /* 0x040fe40001f61670 */
[C---:B------:R-:W-:Y:S02]  /*fe80*/  ISETP.GT.AND P1, PT, R15.reuse, 0x60, !P1 ;  /* 0x000000600f00780c */ /* 0x040fe40004f24270 */
[----:B------:R-:W-:Y:S02]  /*fe90*/  ISETP.GT.AND P4, PT, R15, 0x91, !P4 ;  /* 0x000000910f00780c */ /* 0x000fe40006784270 */
[----:B------:R-:W-:Y:S02]  /*fea0*/  ISETP.LT.OR P1, PT, R14, 0x61, P1 ;  /* 0x000000610e00780c */ /* 0x000fe40000f21670 */
[----:B-1----:R-:W-:-:S02]  /*feb0*/  FMNMX.FTZ R13, R12, R13, !PT ;  /* 0x0000000d0c0d7209 */ /* 0x002fc40007810000 */
[----:B------:R-:W-:Y:S02]  /*fec0*/  FSEL R106, R106, -INF , !P1 ;  /* 0xff8000006a6a7808 */ /* 0x000fe40004800000 */
[----:B------:R-:W-:Y:S01]  /*fed0*/  ISETP.NE.AND P1, PT, R198, RZ, PT ;  /* 0x000000ffc600720c */ /* 0x000fe20003f25270 */
[----:B------:R-:W1:Y:S01]  /*fee0*/  SHFL.BFLY PT, R2, R13, 0x1, 0x1f ;  /* 0x0c201f000d027f89 */ /* 0x000e6200000e0000 */
[----:B------:R-:W-:Y:S02]  /*fef0*/  FSEL R98, R98, -INF , !P3 ;  /* 0xff80000062627808 */ /* 0x000fe40005800000 */
[C---:B------:R-:W-:Y:S02]  /*ff00*/  ISETP.GT.AND P1, PT, R15.reuse, 0x61, !P1 ;  /* 0x000000610f00780c */ /* 0x040fe40004f24270 */
[----:B------:R-:W-:Y:S02]  /*ff10*/  ISETP.GT.AND P5, PT, R15, 0x98, !P5 ;  /* 0x000000980f00780c */ /* 0x000fe40006fa4270 */
[----:B------:R-:W-:-:S02]  /*ff20*/  ISETP.LT.OR P1, PT, R14, 0x62, P1 ;  /* 0x000000620e00780c */ /* 0x000fc40000f21670 */
[C---:B------:R-:W-:Y:S02]  /*ff30*/  ISETP.LT.OR P4, PT, R14.reuse, 0x92, P4 ;  /* 0x000000920e00780c */ /* 0x040fe40002781670 */
[----:B------:R-:W-:Y:S02]  /*ff40*/  FSEL R107, R107, -INF , !P1 ;  /* 0xff8000006b6b7808 */ /* 0x000fe40004800000 */
[----:B------:R-:W-:Y:S02]  /*ff50*/  ISETP.NE.AND P1, PT, R199, RZ, PT ;  /* 0x000000ffc700720c */ /* 0x000fe40003f25270 */
[----:B------:R-:W-:Y:S02]  /*ff60*/  ISETP.LT.OR P5, PT, R14, 0x99, P5 ;  /* 0x000000990e00780c */ /* 0x000fe40002fa1670 */
[----:B------:R-:W-:Y:S02]  /*ff70*/  ISETP.GT.AND P1, PT, R15, 0x68, !P1 ;  /* 0x000000680f00780c */ /* 0x000fe40004f24270 */
[----:B------:R-:W-:-:S02]  /*ff80*/  FSEL R99, R99, -INF , !P4 ;  /* 0xff80000063637808 */ /* 0x000fc40006000000 */
[----:B------:R-:W-:Y:S02]  /*ff90*/  ISETP.LT.OR P1, PT, R14, 0x69, P1 ;  /* 0x000000690e00780c */ /* 0x000fe40000f21670 */
[----:B------:R-:W-:Y:S02]  /*ffa0*/  FSEL R102, R102, -INF , !P5 ;  /* 0xff80000066667808 */ /* 0x000fe40006800000 */
        /* <DEDUP_REMOVED lines=30> */
[----:B------:R-:W-:Y:S01]  /*10190*/  ISETP.NE.AND P1, PT, R169, RZ, PT ;  /* 0x000000ffa900720c */ /* 0x000fe20003f25270 */
[----:B------:R-:W-:-:S03]  /*101a0*/  IMAD.U32 R169, RZ, RZ, UR36 ;  /* 0x00000024ffa97e24 */ /* 0x000fc6000f8e00ff */
[----:B------:R-:W-:Y:S01]  /*101b0*/  ISETP.GT.AND P1, PT, R15, 0x9, !P1 ;  /* 0x000000090f00780c */ /* 0x000fe20004f24270 */
[----:B------:R-:W-:-:S03]  /*101c0*/  FFMA.FTZ R0, R2, R169, -8 ;  /* 0xc100000002007423 */ /* 0x000fc600000100a9 */
        /* <DEDUP_REMOVED lines=31> */
[----:B------:R-:W-:Y:S02]  /*103c0*/  ISETP.NE.AND P6, PT, R152, RZ, PT ;  /* 0x000000ff9800720c */ /* 0x000fe40003fc5270 */
[----:B------:R-:W-:Y:S02]  /*103d0*/  ISETP.LT.OR P1, PT, R14, 0x1, P1 ;  /* 0x000000010e00780c */ /* 0x000fe40000f21670 */
[----:B------:R-:W-:Y:S02]  /*103e0*/  ISETP.GT.AND P2, PT, R15, 0x99, !P6 ;  /* 0x000000990f00780c */ /* 0x000fe40007744270 */
[----:B------:R-:W-:-:S02]  /*103f0*/  FSEL R168, R154, -INF , !P1 ;  /* 0xff8000009aa87808 */ /* 0x000fc40004800000 */
[----:B------:R-:W-:Y:S02]  /*10400*/  FSETP.NEU.FTZ.AND P1, PT, R2, -INF , PT ;  /* 0xff8000000200780b */ /* 0x000fe40003f3d000 */
        /* <DEDUP_REMOVED lines=51> */
[----:B------:R-:W-:Y:S01]  /*10740*/  FFMA.FTZ R100, R100, UR36, -R0 ;  /* 0x0000002464647c23 */ /* 0x000fe20008010800 */
[----:B------:R-:W-:Y:S01]  /*10750*/  FMNMX.FTZ R156, R146, R161, !PT ;  /* 0x000000a1929c7209 */ /* 0x000fe20007810000 */
[----:B------:R-:W-:Y:S03]  /*10760*/  MUFU.EX2 R12, R12 ;  /* 0x0000000c000c7308 */ /* 0x000fe60000000800 */
[----:B------:R-:W-:-:S04]  /*10770*/  FMNMX.FTZ R161, R147, R156, !PT ;  /* 0x0000009c93a17209 */ /* 0x000fc80007810000 */
        /* <DEDUP_REMOVED lines=61> */
[--C-:B------:R-:W-:Y:S01]  /*10b50*/  FFMA.FTZ R116, R155, UR36, -R10.reuse ;  /* 0x000000249b747c23 */ /* 0x100fe2000801080a */
[----:B------:R-:W-:-:S01]  /*10b60*/  FFMA.FTZ R155, R158, UR36, -R10 ;  /* 0x000000249e9b7c23 */ /* 0x000fc2000801080a */
[--C-:B------:R-:W-:Y:S01]  /*10b70*/  FFMA.FTZ R158, R162, UR36, -R10.reuse ;  /* 0x00000024a29e7c23 */ /* 0x100fe2000801080a */
[----:B------:R-:W-:Y:S01]  /*10b80*/  FSEL R162, R0, RZ, P1 ;  /* 0x000000ff00a27208 */ /* 0x000fe20000800000 */
[--C-:B------:R-:W-:Y:S01]  /*10b90*/  FFMA.FTZ R164, R126, UR36, -R10.reuse ;  /* 0x000000247ea47c23 */ /* 0x100fe2000801080a */
[----:B------:R-:W-:-:S01]  /*10ba0*/  FFMA.FTZ R161, R168, UR36, -R10 ;  /* 0x00000024a8a17c23 */ /* 0x000fc2000801080a */
[----:B------:R-:W1:Y:S01]  /*10bb0*/  MUFU.EX2 R117, R117 ;  /* 0x0000007500757308 */ /* 0x000e620000000800 */
[----:B--2---:R-:W-:-:S01]  /*10bc0*/  FFMA.FTZ R156, R159, UR36, -R10 ;  /* 0x000000249f9c7c23 */ /* 0x004fc2000801080a */
[----:B------:R-:W-:Y:S01]  /*10bd0*/  FADD.FTZ R162, -R162, R11 ;  /* 0x0000000ba2a27221 */ /* 0x000fe20000010100 */
[----:B------:R-:W-:-:S01]  /*10be0*/  FFMA.FTZ R159, R163, UR36, -R10 ;  /* 0x00000024a39f7c23 */ /* 0x000fc2000801080a */
[--C-:B------:R-:W-:Y:S01]  /*10bf0*/  FFMA.FTZ R160, R166, UR36, -R10.reuse ;  /* 0x00000024a6a07c23 */ /* 0x100fe2000801080a */
[----:B------:R-:W-:-:S01]  /*10c00*/  FFMA.FTZ R163, R167, UR36, -R10 ;  /* 0x00000024a7a37c23 */ /* 0x000fc2000801080a */
[----:B------:R-:W-:Y:S01]  /*10c10*/  FMUL.FTZ R126, R162, UR36 ;  /* 0x00000024a27e7c20 */ /* 0x000fe20008410000 */
        /* <DEDUP_REMOVED lines=36> */
[----:B------:R-:W-:-:S01]  /*10e60*/  FFMA.FTZ R98, R98, UR36, -R10 ;  /* 0x0000002462627c23 */ /* 0x000fc2000801080a */
[--C-:B------:R-:W-:Y:S01]  /*10e70*/  FFMA.FTZ R99, R99, UR36, -R10.reuse ;  /* 0x0000002463637c23 */ /* 0x100fe2000801080a */
[----:B------:R-:W-:-:S01]  /*10e80*/  FFMA.FTZ R102, R102, UR36, -R10 ;  /* 0x0000002466667c23 */ /* 0x000fc2000801080a */
[----:B------:R-:W-:-:S02]  /*10e90*/  FFMA.FTZ R10, R103, UR36, -R10 ;  /* 0x00000024670a7c23 */ /* 0x000fc4000801080a */
        /* <DEDUP_REMOVED lines=48> */
[----:B------:R-:W-:-:S06]  /*111a0*/  FADD.FTZ R135, R125, R4 ;  /* 0x000000047d877221 */ /* 0x000fcc0000010000 */
        /* <DEDUP_REMOVED lines=46> */
[----:B------:R-:W-:Y:S01]  /*11490*/  MUFU.EX2 R119, R119 ;  /* 0x0000007700777308 */ /* 0x000fe20000000800 */
[----:B---3--:R-:W-:-:S07]  /*114a0*/  FADD.FTZ R164, R118, R135 ;  /* 0x0000008776a47221 */ /* 0x008fce0000010000 */
        /* <DEDUP_REMOVED lines=11> */
[----:B------:R2:W-:Y:S08]  /*11560*/  MUFU.EX2 R166, R95 ;  /* 0x0000005f00a67308 */ /* 0x0005f00000000800 */
[----:B------:R-:W3:Y:S01]  /*11570*/  MUFU.EX2 R96, R96 ;  /* 0x0000006000607308 */ /* 0x000ee20000000800 */
[----:B--2---:R-:W-:-:S01]  /*11580*/  FADD.FTZ R95, R119, R164 ;  /* 0x000000a4775f7221 */ /* 0x004fc20000010000 */
[----:B-1----:R-:W-:-:S06]  /*11590*/  FADD.FTZ R5, R93, R4 ;  /* 0x000000045d057221 */ /* 0x002fcc0000010000 */
        /* <DEDUP_REMOVED lines=20> */
.L_x_948:
        /* <DEDUP_REMOVED lines=115> */
[----:B------:R-:W-:-:S05]  /*11e10*/  UMOV UR38, UR5 ;  /* 0x0000000500267c82 */ /* 0x000fca0008000000 */
.L_x_931:
[----:B------:R-:W-:Y:S06]  /*11e20*/  BAR.ARV 0x8, 0x120 ;  /* 0x0204800000007b1d */ /* 0x000fec0000002000 */
[----:B------:R-:W-:Y:S05]  /*11e30*/  @!P0 BRA `(.L_x_950) ;  /* 0x0000000000048947 */ /* 0x000fea0003800000 */
[----:B------:R-:W-:Y:S01]  /*11e40*/  BPT.TRAP 0x1 ;  /* 0x000000040000795c */ /* 0x000fe20000300000 */
.L_x_950:
[----:B------:R-:W-:Y:S01]  /*11e50*/  ULEA UR9, UR38, UR37, 0x3 ;  /* 0x0000002526097291 */ /* 0x000fe2000f8e183f */
[----:B------:R-:W-:-:S05]  /*11e60*/  IMAD.U32 R3, RZ, RZ, UR39 ;  /* 0x00000027ff037e24 */ /* 0x000fca000f8e00ff */
[----:B------:R-:W-:-:S04]  /*11e70*/  SHF.L.U32 R3, R3, 0x1f, RZ ;  /* 0x0000001f03037819 */ /* 0x000fc800000006ff */
[----:B------:R1:W2:Y:S01]  /*11e80*/  SYNCS.PHASECHK.TRANS64.TRYWAIT P1, [UR9+0x29850], R3 ;  /* 0x02985003ff0075a7 */ /* 0x0002a20008020149 */
[----:B------:R-:W-:Y:S05]  /*11e90*/  @!P0 BRA `(.L_x_951) ;  /* 0x0000000000048947 */ /* 0x000fea0003800000 */
[----:B------:R-:W-:Y:S01]  /*11ea0*/  BPT.TRAP 0x1 ;  /* 0x000000040000795c */ /* 0x000fe20000300000 */
.L_x_951:
[----:B--2---:R-:W-:Y:S05]  /*11eb0*/  @P1 BRA `(.L_x_952) ;  /* 0x0000000000081947 */ /* 0x004fea0003800000 */
[----:B------:R-:W2:Y:S02]  /*11ec0*/  SYNCS.PHASECHK.TRANS64.TRYWAIT P1, [UR9+0x29850], R3 ;  /* 0x02985003ff0075a7 */ /* 0x000ea40008020149 */
[----:B--2---:R-:W-:Y:S05]  /*11ed0*/  @!P1 BRA `(.L_x_953) ;  /* 0x0000006000449947 */ /* 0x004fea0003800000 */
.L_x_952:
[----:B------:R-:W-:Y:S01]  /*11ee0*/  UIADD3 UR37, UR37, 0x400, URZ ;  /* 0x0000040025257890 */ /* 0x000fe2000fffe03f */
[----:B------:R-:W-:Y:S01]  /*11ef0*/  WARPGROUP.ARRIVE ;  /* 0x00000000000079c5 */ /* 0x000fe20000000000 */
[----:B------:R-:W-:Y:S01]  /*11f00*/  UMOV UR7, 0xc0000010 ;  /* 0xc000001000077882 */ /* 0x000fe20000000000 */
[----:B------:R-:W-:Y:S01]  /*11f10*/  ULDC.64 UR10, c[0x0][0x9a0] ;  /* 0x00026800000a7ab9 */ /* 0x000fe20000000a00 */
[----:B------:R-:W-:Y:S01]  /*11f20*/  USHF.R.U32.HI UR37, URZ, 0x4, UR37 ;  /* 0x000000043f257899 */ /* 0x000fe20008011625 */
[----:B------:R-:W-:Y:S01]  /*11f30*/  IMAD.MOV.U32 R8, RZ, RZ, 0x3f800000 ;  /* 0x3f800000ff087424 */ /* 0x000fe200078e00ff */
[----:B------:R-:W-:Y:S02]  /*11f40*/  UISETP.NE.U32.AND UP0, UPT, UR10, URZ, UPT ;  /* 0x0000003f0a00728c */ /* 0x000fe4000bf05070 */
[----:B------:R-:W-:Y:S02]  /*11f50*/  ULOP3.LUT UR37, UR37, 0x3fff, URZ, 0xc0, !UPT ;  /* 0x00003fff25257892 */ /* 0x000fe4000f8ec03f */
[----:B------:R-:W-:-:S02]  /*11f60*/  UISETP.NE.AND.EX UP0, UPT, UR11, URZ, UPT, UP0 ;  /* 0x0000003f0b00728c */ /* 0x000fc4000bf05300 */
[----:B------:R-:W-:-:S04]  /*11f70*/  ULOP3.LUT UR8, UR37, 0x10000, URZ, 0xfc, !UPT ;  /* 0x0001000025087892 */ /* 0x000fc8000f8efc3f */
[----:B------:R-:W-:Y:S01]  /*11f80*/  UIMAD UR8, UR38, 0x500, UR8 ;  /* 0x00000500260878a4 */ /* 0x000fe2000f8e0208 */
[----:B------:R-:W-:-:S03]  /*11f90*/  PLOP3.LUT P1, PT, PT, PT, UP0, 0x80, 0x0 ;  /* 0x000000000000781c */ /* 0x000fc60003f2f008 */
[----:B------:R-:W-:Y:S01]  /*11fa0*/  UIADD3 UR4, UR8, 0x100, URZ ;  /* 0x0000010008047890 */ /* 0x000fe2000fffe03f */
[----:B------:R-:W-:Y:S02]  /*11fb0*/  @UP0 ULDC.64 UR12, c[0x0][0x9c8] ;  /* 0x00027200000c0ab9 */ /* 0x000fe40000000a00 */
[----:B------:R-:W-:-:S06]  /*11fc0*/  UMOV UR6, UR8 ;  /* 0x0000000800067c82 */ /* 0x000fcc0008000000 */
[----:B------:R-:W-:Y:S01]  /*11fd0*/  QGMMA.64x128x32.F32.E4M3.E4M3 R24, R184, gdesc[UR4], R24, gsb0 ;  /* 0x01e00004b8187df3 */ /* 0x000fe20008000818 */
[----:B------:R-:W-:Y:S01]  /*11fe0*/  UMOV UR7, 0xc0000010 ;  /* 0xc000001000077882 */ /* 0x000fe20000000000 */
[----:B------:R-:W-:Y:S01]  /*11ff0*/  UMOV UR6, UR4 ;  /* 0x0000000400067c82 */ /* 0x000fe20008000000 */
[----:B------:R-:W-:Y:S01]  /*12000*/  @UP0 UIMAD.WIDE.U32 UR4, UR44, UR12, URZ ;  /* 0x0000000c2c0402a5 */ /* 0x000fe2000f8e003f */
[----:B------:R-:W-:Y:S02]  /*12010*/  WARPGROUP.DEPBAR.LE gsb0, 0x0 ;  /* 0x00008000000079c5 */ /* 0x000fe40000010000 */
[----:B------:R-:W-:-:S06]  /*12020*/  WARPGROUP.ARRIVE ;  /* 0x00000000000079c5 */ /* 0x000fcc0000000000 */
[----:B------:R-:W-:Y:S01]  /*12030*/  QGMMA.64x128x32.F32.E4M3.E4M3 R24, R180, gdesc[UR4], R24, gsb0 ;  /* 0x01e00004b4187df3 */ /* 0x000fe20008000818 */
[----:B------:R-:W-:-:S04]  /*12040*/  @UP0 USHF.R.S32.HI UR6, URZ, 0x1f, UR44 ;  /* 0x0000001f3f060899 */ /* 0x000fc8000801142c */
        /* <DEDUP_REMOVED lines=9> */
[----:B------:R-:W-:-:S04]  /*120e0*/  @UP0 ULEA UR6, UP1, UR4, UR10, 0x2 ;  /* 0x0000000a04060291 */ /* 0x000fc8000f82103f */
[----:B------:R-:W-:Y:S02]  /*120f0*/  @UP0 ULEA.HI.X UR7, UR4, UR11, UR5, 0x2, UP1 ;  /* 0x0000000b04070291 */ /* 0x000fe400088f1405 */
[----:B------:R-:W-:Y:S01]  /*12100*/  UIADD3 UR4, UR8, 0x200, URZ ;  /* 0x0000020008047890 */ /* 0x000fe2000fffe03f */
[----:B--2---:R-:W-:-:S03]  /*12110*/  IMAD.U32 R6, RZ, RZ, UR6 ;  /* 0x00000006ff067e24 */ /* 0x004fc6000f8e00ff */
[----:B------:R-:W-:Y:S01]  /*12120*/  IMAD.U32 R7, RZ, RZ, UR7 ;  /* 0x00000007ff077e24 */ /* 0x000fe2000f8e00ff */
[----:B------:R-:W-:Y:S02]  /*12130*/  UMOV UR7, 0xc0000010 ;  /* 0xc000001000077882 */ /* 0x000fe40000000000 */
[----:B------:R-:W-:Y:S02]  /*12140*/  UMOV UR6, UR4 ;  /* 0x0000000400067c82 */ /* 0x000fe40008000000 */
[----:B------:R2:W3:Y:S01]  /*12150*/  @P1 LDG.E R8, desc[UR54][R6.64] ;  /* 0x0000003606081981 */ /* 0x0004e2000c1e1900 */
[----:B------:R-:W-:Y:S02]  /*12160*/  WARPGROUP.DEPBAR.LE gsb0, 0x0 ;  /* 0x00008000000079c5 */ /* 0x000fe40000010000 */
[----:B------:R-:W-:-:S06]  /*12170*/  WARPGROUP.ARRIVE ;  /* 0x00000000000079c5 */ /* 0x000fcc0000000000 */
[----:B------:R-:W-:Y:S01]  /*12180*/  QGMMA.64x128x32.F32.E4M3.E4M3 R24, R176, gdesc[UR4], R24, gsb0 ;  /* 0x01e00004b0187df3 */ /* 0x000fe20008000818 */
[----:B------:R-:W-:Y:S01]  /*12190*/  UIADD3 UR4, UR8, 0x300, URZ ;  /* 0x0000030008047890 */ /* 0x000fe2000fffe03f */
[----:B------:R-:W-:-:S06]  /*121a0*/  UMOV UR7, 0xc0000010 ;  /* 0xc000001000077882 */ /* 0x000fcc0000000000 */
[----:B------:R-:W-:Y:S01]  /*121b0*/  UMOV UR6, UR4 ;  /* 0x0000000400067c82 */ /* 0x000fe20008000000 */
[----:B------:R-:W-:Y:S01]  /*121c0*/  UIADD3 UR8, UR8, 0x400, URZ ;  /* 0x0000040008087890 */ /* 0x000fe2000fffe03f */
[----:B------:R-:W4:Y:S04]  /*121d0*/  SHFL.BFLY PT, R10, R5, 0x2, 0x1f ;  /* 0x0c401f00050a7f89 */ /* 0x000f2800000e0000 */
[----:B------:R-:W5:Y:S01]  /*121e0*/  SHFL.BFLY PT, R9, R4, 0x2, 0x1f ;  /* 0x0c401f0004097f89 */ /* 0x000f6200000e0000 */
[----:B------:R-:W-:Y:S02]  /*121f0*/  WARPGROUP.DEPBAR.LE gsb0, 0x0 ;  /* 0x00008000000079c5 */ /* 0x000fe40000010000 */
[----:B------:R-:W-:-:S06]  /*12200*/  WARPGROUP.ARRIVE ;  /* 0x00000000000079c5 */ /* 0x000fcc0000000000 */
[----:B------:R-:W-:Y:S01]  /*12210*/  QGMMA.64x128x32.F32.E4M3.E4M3 R24, R172, gdesc[UR4], R24, gsb0 ;  /* 0x01e00004ac187df3 */ /* 0x000fe20008000818 */
[----:B------:R-:W-:Y:S01]  /*12220*/  UMOV UR6, UR8 ;  /* 0x0000000800067c82 */ /* 0x000fe20008000000 */
[----:B------:R-:W-:Y:S01]  /*12230*/  UMOV UR7, 0xc0000010 ;  /* 0xc000001000077882 */ /* 0x000fe20000000000 */
[----:B----4-:R-:W-:-:S01]  /*12240*/  FADD.FTZ R10, R10, R5 ;  /* 0x000000050a0a7221 */ /* 0x010fc20000010000 */
[----:B-----5:R-:W-:-:S04]  /*12250*/  FADD.FTZ R9, R9, R4 ;  /* 0x0000000409097221 */ /* 0x020fc80000010000 */
[----:B-1----:R-:W1:Y:S04]  /*12260*/  SHFL.BFLY PT, R3, R10, 0x1, 0x1f ;  /* 0x0c201f000a037f89 */ /* 0x002e6800000e0000 */
[----:B--2---:R-:W2:Y:S01]  /*12270*/  SHFL.BFLY PT, R6, R9, 0x1, 0x1f ;  /* 0x0c201f0009067f89 */ /* 0x004ea200000e0000 */
[----:B------:R-:W-:Y:S02]  /*12280*/  IMAD.MOV.U32 R5, RZ, RZ, RZ ;  /* 0x000000ffff057224 */ /* 0x000fe400078e00ff */
[----:B-1----:R-:W-:Y:S01]  /*12290*/  FADD.FTZ R7, R10, R3 ;  /* 0x000000030a077221 */ /* 0x002fe20000010000 */
[----:B--2---:R-:W-:-:S04]  /*122a0*/  FADD.FTZ R12, R9, R6 ;  /* 0x00000006090c7221 */ /* 0x004fc80000010000 */
[C---:B------:R-:W-:Y:S01]  /*122b0*/  FSETP.NE.FTZ.AND P1, PT, R7.reuse, RZ, PT ;  /* 0x000000ff0700720b */ /* 0x040fe20003f35000 */
[----:B------:R-:W-:Y:S01]  /*122c0*/  FMUL.FTZ R11, R7, 0.00390625 ;  /* 0x3b800000070b7820 */ /* 0x000fe20000410000 */
[----:B------:R-:W-:-:S04]  /*122d0*/  FMUL.FTZ R13, R12, 0.00390625 ;  /* 0x3b8000000c0d7820 */ /* 0x000fc80000410000 */
        /* <DEDUP_REMOVED lines=9> */
[----:B------:R-:W2:Y:S08]  /*12370*/  @P3 MUFU.LG2 R10, R13 ;  /* 0x0000000d000a3308 */ /* 0x000eb00000000c00 */
[----:B------:R-:W4:Y:S01]  /*12380*/  @P1 MUFU.RCP R9, R12 ;  /* 0x0000000c00091308 */ /* 0x000f220000001000 */
[----:B------:R-:W-:-:S02]  /*12390*/  IMAD.U32 R14, RZ, RZ, UR36 ;  /* 0x00000024ff0e7e24 */ /* 0x000fc4000f8e00ff */
[----:B------:R-:W-:Y:S02]  /*123a0*/  IMAD.U32 R15, RZ, RZ, UR36 ;  /* 0x00000024ff0f7e24 */ /* 0x000fe4000f8e00ff */
[----:B-1----:R-:W-:Y:S01]  /*123b0*/  @P2 FMUL.FTZ R6, R6, 0.69314718246459960938 ;  /* 0x3f31721806062820 */ /* 0x002fe20000410000 */
[----:B------:R-:W-:Y:S01]  /*123c0*/  @P2 FMUL.FTZ R7, R14, 0.69314718246459960938 ;  /* 0x3f3172180e072820 */ /* 0x000fe20000410000 */
[----:B------:R-:W-:Y:S01]  /*123d0*/  @P3 FMUL.FTZ R14, R15, 0.69314718246459960938 ;  /* 0x3f3172180f0e3820 */ /* 0x000fe20000410000 */
[----:B--2---:R-:W-:Y:S01]  /*123e0*/  @P3 FMUL.FTZ R11, R10, 0.69314718246459960938 ;  /* 0x3f3172180a0b3820 */ /* 0x004fe20000410000 */
[----:B------:R-:W-:Y:S02]  /*123f0*/  IMAD.MOV.U32 R4, RZ, RZ, -0x800000 ;  /* 0xff800000ff047424 */ /* 0x000fe400078e00ff */
[----:B------:R-:W-:Y:S01]  /*12400*/  @P2 FFMA.FTZ R4, R7, R2, R6 ;  /* 0x0000000207042223 */ /* 0x000fe20000010006 */
[----:B------:R-:W-:Y:S02]  /*12410*/  IMAD.MOV.U32 R3, RZ, RZ, -0x800000 ;  /* 0xff800000ff037424 */ /* 0x000fe400078e00ff */
[----:B------:R-:W-:Y:S01]  /*12420*/  @P3 FFMA.FTZ R3, R14, R0, R11 ;  /* 0x000000000e033223 */ /* 0x000fe2000001000b */
[-C--:B---3--:R-:W-:Y:S01]  /*12430*/  FMUL.FTZ R5, R5, R8.reuse ;  /* 0x0000000805057220 */ /* 0x088fe20000410000 */
[----:B----4-:R-:W-:Y:S01]  /*12440*/  FMUL.FTZ R6, R9, R8 ;  /* 0x0000000809067220 */ /* 0x010fe20000410000 */
[----:B------:R-:W-:-:S02]  /*12450*/  WARPGROUP.DEPBAR.LE gsb0, 0x0 ;  /* 0x00008000000079c5 */ /* 0x000fc40000010000 */
[----:B------:R-:W-:Y:S05]  /*12460*/  @!P0 BRA `(.L_x_954) ;  /* 0x0000000000048947 */ /* 0x000fea0003800000 */
[----:B------:R-:W-:Y:S01]  /*12470*/  BPT.TRAP 0x1 ;  /* 0x000000040000795c */ /* 0x000fe20000300000 */
.L_x_954:
[----:B------:R-:W-:Y:S01]  /*12480*/  UIADD3 UR4, UR9, 0x29860, URZ ;  /* 0x0002986009047890 */ /* 0x000fe2000fffe03f */
[-C--:B------:R-:W-:Y:S01]  /*12490*/  FMUL.FTZ R88, R36, R5.reuse ;  /* 0x0000000524587220 */ /* 0x080fe20000410000 */
[----:B------:R-:W-:Y:S01]  /*124a0*/  UIADD3 UR38, UR38, 0x1, URZ ;  /* 0x0000000126267890 */ /* 0x000fe2000fffe03f */
[-C--:B------:R-:W-:Y:S01]  /*124b0*/  FMUL.FTZ R95, R24, R5.reuse ;  /* 0x00000005185f7220 */ /* 0x080fe20000410000 */
[----:B------:R-:W-:Y:S01]  /*124c0*/  UPRMT UR4, UR46, 0x654, UR4 ;  /* 0x000006542e047896 */ /* 0x000fe20008000004 */
[-C--:B------:R-:W-:Y:S01]  /*124d0*/  FMUL.FTZ R92, R28, R5.reuse ;  /* 0x000000051c5c7220 */ /* 0x080fe20000410000 */
[----:B------:R-:W-:Y:S01]  /*124e0*/  UISETP.NE.AND UP0, UPT, UR38, 0x2, UPT ;  /* 0x000000022600788c */ /* 0x000fe2000bf05270 */
        /* <DEDUP_REMOVED lines=9> */
[----:B------:R-:W-:Y:S01]  /*12580*/  SYNCS.ARRIVE.TRANS64.RED.A1T0 RZ, [UR4], RZ ;  /* 0x000000ffffff79a7 */ /* 0x000fe20008100404 */
        /* <DEDUP_REMOVED lines=25> */
[----:B------:R-:W-:Y:S01]  /*12720*/  USEL UR4, URZ, 0x1, UP0 ;  /* 0x000000013f047887 */ /* 0x000fe20008000000 */
        /* <DEDUP_REMOVED lines=30> */
[----:B------:R-:W-:-:S12]  /*12910*/  ULOP3.LUT UR39, UR39, UR4, URZ, 0x3c, !UPT ;  /* 0x0000000427277292 */ /* 0x000fd8000f8e3c3f */
.L_x_880:
[----:B------:R-:W1:Y:S08]  /*12920*/  S2UR UR46, SR_CgaCtaId ;  /* 0x00000000002e79c3 */ /* 0x000e700000008800 */
[----:B------:R-:W-:Y:S06]  /*12930*/  BAR.SYNC.DEFER_BLOCKING 0x5, 0x180 ;  /* 0x0146000000007b1d */ /* 0x000fec0000010000 */
[----:B------:R-:W-:-:S02]  /*12940*/  UMOV UR37, 0x400 ;  /* 0x0000040000257882 */ /* 0x000fc40000000000 */
[----:B-1----:R-:W-:-:S09]  /*12950*/  ULEA UR37, UR46, UR37, 0x18 ;  /* 0x000000252e257291 */ /* 0x002fd2000f8ec03f */
[----:B------:R-:W1:Y:S02]  /*12960*/  LDS R6, [UR37+0x298d0] ;  /* 0x0298d025ff067984 */ /* 0x000e640008000800 */
[----:B-1----:R-:W-:Y:S01]  /*12970*/  R2UR UR4, R6 ;  /* 0x00000000060472ca */ /* 0x002fe200000e0000 */
[----:B------:R-:W-:Y:S06]  /*12980*/  BAR.ARV 0x4, 0x180 ;  /* 0x0106000000007b1d */ /* 0x000fec0000002000 */
[----:B------:R-:W-:Y:S08]  /*12990*/  @P0 BRA `(.L_x_955) ;  /* 0x0000000c00ec0947 */ /* 0x000ff00003800000 */
[----:B------:R-:W1:Y:S01]  /*129a0*/  S2R R35, SR_TID.X ;  /* 0x0000000000237919 */ /* 0x000e620000002100 */
[----:B------:R-:W-:Y:S01]  /*129b0*/  ULDC.64 UR6, c[0x4][0x40] ;  /* 0x0100100000067ab9 */ /* 0x000fe20000000a00 */
[----:B------:R-:W-:Y:S01]  /*129c0*/  F2FP.BF16.F32.PACK_AB R5, R86, R5 ;  /* 0x000000055605723e */ /* 0x000fe200000010ff */
[----:B------:R-:W-:Y:S01]  /*129d0*/  VIADD R67, R194, UR42 ;  /* 0x0000002ac2437c36 */ /* 0x000fe20008000000 */
[----:B------:R-:W-:Y:S01]  /*129e0*/  F2FP.BF16.F32.PACK_AB R0, R87, R0 ;  /* 0x000000005700723e */ /* 0x000fe200000010ff */
[----:B------:R-:W-:Y:S01]  /*129f0*/  ULDC UR10, c[0x0][0xa88] ;  /* 0x0002a200000a7ab9 */ /* 0x000fe20000000800 */
        /* <DEDUP_REMOVED lines=9> */
[----:B------:R-:W-:Y:S02]  /*12a90*/  LOP3.LUT P1, RZ, R193, 0x3, RZ, 0xc0, !PT ;  /* 0x00000003c1ff7812 */ /* 0x000fe4000782c0ff */
[----:B------:R-:W-:Y:S02]  /*12aa0*/  F2FP.BF16.F32.PACK_AB R49, R40, R49 ;  /* 0x000000312831723e */ /* 0x000fe400000010ff */
[----:B------:R-:W-:Y:S02]  /*12ab0*/  F2FP.BF16.F32.PACK_AB R29, R60, R29 ;  /* 0x0000001d3c1d723e */ /* 0x000fe400000010ff */
[----:B------:R-:W-:Y:S02]  /*12ac0*/  F2FP.BF16.F32.PACK_AB R24, R61, R24 ;  /* 0x000000183d18723e */ /* 0x000fe400000010ff */
[----:B------:R-:W-:Y:S01]  /*12ad0*/  F2FP.BF16.F32.PACK_AB R15, R70, R15 ;  /* 0x0000000f460f723e */ /* 0x000fe200000010ff */
[----:B-1----:R-:W-:Y:S01]  /*12ae0*/  IMAD.SHL.U32 R6, R35, 0x4, RZ ;  /* 0x0000000423067824 */ /* 0x002fe200078e00ff */
        /* <DEDUP_REMOVED lines=9> */
[----:B------:R-:W-:Y:S01]  /*12b80*/  F2FP.BF16.F32.PACK_AB R39, R39, R34 ;  /* 0x000000222727723e */ /* 0x000fe200000010ff */
[----:B------:R-:W-:Y:S01]  /*12b90*/  USHF.R.S32.HI UR5, URZ, 0x1f, UR43 ;  /* 0x0000001f3f057899 */ /* 0x000fe2000801142b */
[----:B------:R-:W-:Y:S01]  /*12ba0*/  LOP3.LUT R6, R6, 0xc, RZ, 0xc0, !PT ;  /* 0x0000000c06067812 */ /* 0x000fe200078ec0ff */
[----:B------:R-:W-:-:S03]  /*12bb0*/  ULDC.64 UR8, c[0x0][0xb70] ;  /* 0x0002dc0000087ab9 */ /* 0x000fc60000000a00 */
[----:B------:R-:W-:-:S05]  /*12bc0*/  IADD3 R6, P0, R6, UR6, RZ ;  /* 0x0000000606067c10 */ /* 0x000fca000ff1e0ff */
[----:B------:R-:W-:-:S05]  /*12bd0*/  IMAD.X R7, RZ, RZ, UR7, P0 ;  /* 0x00000007ff077e24 */ /* 0x000fca00080e06ff */
[----:B------:R1:W2:Y:S01]  /*12be0*/  LDG.E.CONSTANT R17, desc[UR54][R6.64] ;  /* 0x0000003606117981 */ /* 0x0002a2000c1e9900 */
[----:B------:R-:W-:Y:S01]  /*12bf0*/  F2FP.BF16.F32.PACK_AB R31, R46, R31 ;  /* 0x0000001f2e1f723e */ /* 0x000fe200000010ff */
[----:B------:R-:W-:Y:S01]  /*12c00*/  UIMAD UR5, UR5, UR8, URZ ;  /* 0x00000008050572a4 */ /* 0x000fe2000f8e023f */
[----:B------:R-:W-:Y:S01]  /*12c10*/  F2FP.BF16.F32.PACK_AB R30, R47, R30 ;  /* 0x0000001e2f1e723e */ /* 0x000fe200000010ff */
[----:B------:R-:W-:Y:S01]  /*12c20*/  UIMAD.WIDE.U32 UR6, UR43, UR8, URZ ;  /* 0x000000082b0672a5 */ /* 0x000fe2000f8e003f */
[----:B------:R-:W-:Y:S01]  /*12c30*/  F2FP.BF16.F32.PACK_AB R9, R84, R9 ;  /* 0x000000095409723e */ /* 0x000fe200000010ff */
[----:B------:R-:W-:Y:S01]  /*12c40*/  UIMAD UR5, UR43, UR9, UR5 ;  /* 0x000000092b0572a4 */ /* 0x000fe2000f8e0205 */
[----:B------:R-:W-:Y:S02]  /*12c50*/  F2FP.BF16.F32.PACK_AB R2, R85, R2 ;  /* 0x000000025502723e */ /* 0x000fe400000010ff */
[----:B------:R-:W-:Y:S01]  /*12c60*/  F2FP.BF16.F32.PACK_AB R26, R55, R26 ;  /* 0x0000001a371a723e */ /* 0x000fe200000010ff */
[----:B------:R-:W-:Y:S01]  /*12c70*/  UIADD3 UR5, UR7, UR5, URZ ;  /* 0x0000000507057290 */ /* 0x000fe2000fffe03f */
[----:B------:R-:W-:Y:S01]  /*12c80*/  BAR.SYNC.DEFER_BLOCKING 0x1, 0x100 ;  /* 0x0044000000007b1d */ /* 0x000fe20000010000 */
[----:B-1----:R-:W-:-:S02]  /*12c90*/  LOP3.LUT P0, R6, R35, 0x3, RZ, 0xc0, !PT ;  /* 0x0000000323067812 */ /* 0x002fc4000780c0ff */
[----:B------:R-:W-:Y:S02]  /*12ca0*/  F2FP.BF16.F32.PACK_AB R11, R78, R11 ;  /* 0x0000000b4e0b723e */ /* 0x000fe400000010ff */
[----:B------:R-:W-:Y:S02]  /*12cb0*/  ISETP.EQ.OR P0, PT, R6, 0x3, !P0 ;  /* 0x000000030600780c */ /* 0x000fe40004702670 */
[----:B------:R-:W-:Y:S02]  /*12cc0*/  F2FP.BF16.F32.PACK_AB R8, R79, R8 ;  /* 0x000000084f08723e */ /* 0x000fe400000010ff */
[----:B------:R-:W-:Y:S02]  /*12cd0*/  SEL R58, R5, R0, P0 ;  /* 0x00000000053a7207 */ /* 0x000fe40000000000 */
[----:B------:R-:W-:Y:S01]  /*12ce0*/  SEL R57, R0, R5, P0 ;  /* 0x0000000500397207 */ /* 0x000fe20000000000 */
[----:B------:R-:W-:Y:S01]  /*12cf0*/  VIADD R0, R67, 0x8 ;  /* 0x0000000843007836 */ /* 0x000fe20000000000 */
[----:B------:R-:W-:-:S02]  /*12d00*/  SEL R40, R37, R32, P0 ;  /* 0x0000002025287207 */ /* 0x000fc40000000000 */
[----:B------:R-:W-:Y:S02]  /*12d10*/  SEL R36, R88, R89, P0 ;  /* 0x0000005958247207 */ /* 0x000fe40000000000 */
[----:B------:R-:W-:Y:S02]  /*12d20*/  SEL R37, R32, R37, P0 ;  /* 0x0000002520257207 */ /* 0x000fe40000000000 */
[----:B------:R-:W-:Y:S02]  /*12d30*/  SEL R52, R25, R20, P0 ;  /* 0x0000001419347207 */ /* 0x000fe40000000000 */
[----:B------:R-:W-:Y:S02]  /*12d40*/  SEL R51, R20, R25, P0 ;  /* 0x0000001914337207 */ /* 0x000fe40000000000 */
[----:B------:R-:W-:Y:S02]  /*12d50*/  SEL R89, R89, R88, P0 ;  /* 0x0000005859597207 */ /* 0x000fe40000000000 */
[----:B------:R-:W-:-:S02]  /*12d60*/  SEL R32, R33, R28, P0 ;  /* 0x0000001c21207207 */ /* 0x000fc40000000000 */
[----:B------:R-:W-:Y:S02]  /*12d70*/  IADD3 R25, P5, R18, 0x20, RZ ;  /* 0x0000002012197810 */ /* 0x000fe40007fbe0ff */
[----:B------:R-:W-:Y:S02]  /*12d80*/  ISETP.GE.OR P2, PT, R0, UR10, P1 ;  /* 0x0000000a00007c0c */ /* 0x000fe40008f46670 */
[----:B------:R-:W-:Y:S02]  /*12d90*/  SEL R33, R28, R33, P0 ;  /* 0x000000211c217207 */ /* 0x000fe40000000000 */
[----:B------:R-:W-:Y:S02]  /*12da0*/  SEL R28, R29, R24, P0 ;  /* 0x000000181d1c7207 */ /* 0x000fe40000000000 */
[----:B------:R-:W-:Y:S02]  /*12db0*/  SEL R29, R24, R29, P0 ;  /* 0x0000001d181d7207 */ /* 0x000fe40000000000 */
[----:B------:R-:W-:-:S02]  /*12dc0*/  LOP3.LUT R24, R25, 0x380, RZ, 0xc0, !PT ;  /* 0x0000038019187812 */ /* 0x000fc400078ec0ff */
[----:B------:R-:W-:Y:S02]  /*12dd0*/  SEL R54, R15, R12, P0 ;  /* 0x0000000c0f367207 */ /* 0x000fe40000000000 */
[----:B------:R-:W-:Y:S02]  /*12de0*/  SHF.R.U64 R24, R24, 0x3, RZ ;  /* 0x0000000318187819 */ /* 0x000fe400000012ff */
[----:B------:R-:W-:Y:S02]  /*12df0*/  SEL R53, R12, R15, P0 ;  /* 0x0000000f0c357207 */ /* 0x000fe40000000000 */
[----:B------:R-:W-:Y:S02]  /*12e00*/  SEL R44, R13, R10, P0 ;  /* 0x0000000a0d2c7207 */ /* 0x000fe40000000000 */
[----:B------:R-:W-:Y:S02]  /*12e10*/  SEL R41, R10, R13, P0 ;  /* 0x0000000d0a297207 */ /* 0x000fe40000000000 */
[----:B------:R-:W-:-:S02]  /*12e20*/  IADD3 R15, P3, R18, 0x60, RZ ;  /* 0x00000060120f7810 */ /* 0x000fc40007f7e0ff */
[----:B------:R-:W-:Y:S02]  /*12e30*/  IADD3 R13, P4, R18, 0x4000, RZ ;  /* 0x00004000120d7810 */ /* 0x000fe40007f9e0ff */
[----:B------:R-:W-:Y:S01]  /*12e40*/  LOP3.LUT R24, R24, R25, RZ, 0x3c, !PT ;  /* 0x0000001918187212 */ /* 0x000fe200078e3cff */
[----:B------:R-:W-:Y:S01]  /*12e50*/  IMAD.X R25, RZ, RZ, R19, P5 ;  /* 0x000000ffff197224 */ /* 0x000fe200028e0613 */
[----:B------:R-:W-:Y:S02]  /*12e60*/  SEL R42, R21, R14, P0 ;  /* 0x0000000e152a7207 */ /* 0x000fe40000000000 */
[----:B------:R-:W-:Y:S02]  /*12e70*/  SEL R35, R14, R21, P0 ;  /* 0x000000150e237207 */ /* 0x000fe40000000000 */
[----:B------:R-:W-:Y:S02]  /*12e80*/  IADD3 R21, P6, R18, 0x40, RZ ;  /* 0x0000004012157810 */ /* 0x000fe40007fde0ff */
[----:B------:R-:W-:-:S02]  /*12e90*/  LOP3.LUT R14, R15, 0x380, RZ, 0xc0, !PT ;  /* 0x000003800f0e7812 */ /* 0x000fc400078ec0ff */
[----:B------:R-:W-:Y:S02]  /*12ea0*/  LOP3.LUT R12, R13, 0x380, RZ, 0xc0, !PT ;  /* 0x000003800d0c7812 */ /* 0x000fe400078ec0ff */
[----:B------:R-:W-:Y:S02]  /*12eb0*/  SEL R34, R92, R93, P0 ;  /* 0x0000005d5c227207 */ /* 0x000fe40000000000 */
[----:B------:R-:W-:Y:S02]  /*12ec0*/  SEL R50, R48, R49, P0 ;  /* 0x0000003130327207 */ /* 0x000fe40000000000 */
[----:B------:R-:W-:Y:S02]  /*12ed0*/  SEL R93, R93, R92, P0 ;  /* 0x0000005c5d5d7207 */ /* 0x000fe40000000000 */
[----:B------:R-:W-:Y:S02]  /*12ee0*/  SEL R49, R49, R48, P0 ;  /* 0x0000003031317207 */ /* 0x000fe40000000000 */
[----:B------:R-:W-:-:S02]  /*12ef0*/  LOP3.LUT R20, R21, 0x380, RZ, 0xc0, !PT ;  /* 0x0000038015147812 */ /* 0x000fc400078ec0ff */
[----:B------:R-:W-:Y:S02]  /*12f00*/  SHF.R.U64 R14, R14, 0x3, RZ ;  /* 0x000000030e0e7819 */ /* 0x000fe400000012ff */
[----:B------:R-:W-:Y:S02]  /*12f10*/  MOV R65, R24 ;  /* 0x0000001800417202 */ /* 0x000fe40000000f00 */
[----:B------:R-:W-:Y:S01]  /*12f20*/  SHF.R.U64 R12, R12, 0x3, RZ ;  /* 0x000000030c0c7819 */ /* 0x000fe200000012ff */
[----:B------:R-:W1:Y:S01]  /*12f30*/  LDC.64 R24, c[0x0][0xb78] ;  /* 0x0002de00ff187b82 */ /* 0x000e620000000a00 */
[----:B------:R-:W-:Y:S02]  /*12f40*/  SEL R48, R38, R39, P0 ;  /* 0x0000002726307207 */ /* 0x000fe40000000000 */
[----:B------:R-:W-:Y:S02]  /*12f50*/  SEL R39, R39, R38, P0 ;  /* 0x0000002627277207 */ /* 0x000fe40000000000 */
[----:B------:R-:W-:-:S02]  /*12f60*/  SHF.R.U64 R20, R20, 0x3, RZ ;  /* 0x0000000314147819 */ /* 0x000fc400000012ff */
[----:B------:R-:W-:Y:S01]  /*12f70*/  LOP3.LUT R14, R14, R15, RZ, 0x3c, !PT ;  /* 0x0000000f0e0e7212 */ /* 0x000fe200078e3cff */
[--C-:B------:R-:W-:Y:S01]  /*12f80*/  IMAD.X R15, RZ, RZ, R19.reuse, P3 ;  /* 0x000000ffff0f7224 */ /* 0x100fe200018e0613 */
[----:B------:R-:W-:Y:S02]  /*12f90*/  SEL R38, R31, R30, P0 ;  /* 0x0000001e1f267207 */ /* 0x000fe40000000000 */
[----:B------:R-:W-:Y:S01]  /*12fa0*/  LOP3.LUT R12, R12, R13, RZ, 0x3c, !PT ;  /* 0x0000000d0c0c7212 */ /* 0x000fe200078e3cff */
[----:B------:R-:W-:Y:S01]  /*12fb0*/  IMAD.X R13, RZ, RZ, R19, P4 ;  /* 0x000000ffff0d7224 */ /* 0x000fe200020e0613 */
[----:B------:R-:W-:Y:S02]  /*12fc0*/  SEL R31, R30, R31, P0 ;  /* 0x0000001f1e1f7207 */ /* 0x000fe40000000000 */
[----:B------:R-:W-:Y:S02]  /*12fd0*/  IADD3 R7, P3, R18, 0x4060, RZ ;  /* 0x0000406012077810 */ /* 0x000fe40007f7e0ff */
[----:B------:R-:W-:-:S02]  /*12fe0*/  SEL R46, R9, R2, P0 ;  /* 0x00000002092e7207 */ /* 0x000fc40000000000 */
[----:B------:R-:W-:Y:S02]  /*12ff0*/  SEL R43, R2, R9, P0 ;  /* 0x00000009022b7207 */ /* 0x000fe40000000000 */
[----:B------:R-:W-:Y:S02]  /*13000*/  SEL R30, R27, R26, P0 ;  /* 0x0000001a1b1e7207 */ /* 0x000fe40000000000 */
[----:B------:R-:W-:Y:S02]  /*13010*/  SEL R45, R26, R27, P0 ;  /* 0x0000001b1a2d7207 */ /* 0x000fe40000000000 */
[----:B------:R-:W-:Y:S01]  /*13020*/  LOP3.LUT R20, R20, R21, RZ, 0x3c, !PT ;  /* 0x0000001514147212 */ /* 0x000fe200078e3cff */
[----:B------:R-:W-:Y:S01]  /*13030*/  IMAD.X R21, RZ, RZ, R19, P6 ;  /* 0x000000ffff157224 */ /* 0x000fe200030e0613 */
[----:B------:R-:W-:Y:S02]  /*13040*/  SEL R56, R11, R8, P0 ;  /* 0x000000080b387207 */ /* 0x000fe40000000000 */
[----:B------:R-:W-:-:S02]  /*13050*/  SEL R55, R8, R11, P0 ;  /* 0x0000000b08377207 */ /* 0x000fc40000000000 */
[C---:B------:R-:W-:Y:S02]  /*13060*/  IADD3 R11, P5, R18.reuse, 0x4020, RZ ;  /* 0x00004020120b7810 */ /* 0x040fe40007fbe0ff */
[----:B------:R-:W-:Y:S02]  /*13070*/  IADD3 R9, P6, R18, 0x4040, RZ ;  /* 0x0000404012097810 */ /* 0x000fe40007fde0ff */
[----:B------:R-:W-:Y:S02]  /*13080*/  LOP3.LUT R6, R7, 0x380, RZ, 0xc0, !PT ;  /* 0x0000038007067812 */ /* 0x000fe400078ec0ff */
[----:B------:R-:W-:Y:S02]  /*13090*/  MOV R63, R14 ;  /* 0x0000000e003f7202 */ /* 0x000fe40000000f00 */
[----:B------:R-:W-:Y:S02]  /*130a0*/  MOV R62, R12 ;  /* 0x0000000c003e7202 */ /* 0x000fe40000000f00 */
[----:B------:R-:W-:-:S02]  /*130b0*/  LOP3.LUT R10, R11, 0x380, RZ, 0xc0, !PT ;  /* 0x000003800b0a7812 */ /* 0x000fc400078ec0ff */
[----:B------:R-:W-:Y:S02]  /*130c0*/  LOP3.LUT R8, R9, 0x380, RZ, 0xc0, !PT ;  /* 0x0000038009087812 */ /* 0x000fe400078ec0ff */
[----:B------:R-:W-:Y:S02]  /*130d0*/  SHF.R.U64 R6, R6, 0x3, RZ ;  /* 0x0000000306067819 */ /* 0x000fe400000012ff */
[----:B------:R-:W-:Y:S02]  /*130e0*/  LOP3.LUT R27, R18, 0x380, RZ, 0xc0, !PT ;  /* 0x00000380121b7812 */ /* 0x000fe400078ec0ff */
[----:B------:R-:W-:Y:S01]  /*130f0*/  MOV R64, R20 ;  /* 0x0000001400407202 */ /* 0x000fe20000000f00 */
[----:B------:R-:W-:Y:S01]  /*13100*/  IMAD.U32 R21, RZ, RZ, UR7 ;  /* 0x00000007ff157e24 */ /* 0x000fe2000f8e00ff */
[----:B------:R-:W-:Y:S01]  /*13110*/  SHF.R.U64 R10, R10, 0x3, RZ ;  /* 0x000000030a0a7819 */ /* 0x000fe200000012ff */
[----:B------:R-:W-:Y:S01]  /*13120*/  IMAD.U32 R21, RZ, RZ, UR5 ;  /* 0x00000005ff157e24 */ /* 0x000fe2000f8e00ff */
[----:B------:R-:W-:Y:S01]  /*13130*/  SHF.R.U64 R8, R8, 0x3, RZ ;  /* 0x0000000308087819 */ /* 0x000fe200000012ff */
[----:B------:R-:W-:Y:S01]  /*13140*/  USHF.R.S32.HI UR5, URZ, 0x1f, UR44 ;  /* 0x0000001f3f057899 */ /* 0x000fe2000801142c */
[----:B------:R-:W-:Y:S01]  /*13150*/  LOP3.LUT R6, R6, R7, RZ, 0x3c, !PT ;  /* 0x0000000706067212 */ /* 0x000fe200078e3cff */
[--C-:B------:R-:W-:Y:S01]  /*13160*/  IMAD.X R7, RZ, RZ, R19.reuse, P3 ;  /* 0x000000ffff077224 */ /* 0x100fe200018e0613 */
[----:B------:R-:W-:Y:S01]  /*13170*/  SHF.R.U64 R27, R27, 0x3, RZ ;  /* 0x000000031b1b7819 */ /* 0x000fe200000012ff */
[----:B------:R-:W-:Y:S01]  /*13180*/  IMAD.U32 R20, RZ, RZ, UR6 ;  /* 0x00000006ff147e24 */ /* 0x000fe2000f8e00ff */
[----:B------:R-:W-:Y:S01]  /*13190*/  LOP3.LUT R10, R10, R11, RZ, 0x3c, !PT ;  /* 0x0000000b0a0a7212 */ /* 0x000fe200078e3cff */
[--C-:B------:R-:W-:Y:S01]  /*131a0*/  IMAD.X R11, RZ, RZ, R19.reuse, P5 ;  /* 0x000000ffff0b7224 */ /* 0x100fe200028e0613 */
[----:B------:R-:W-:Y:S01]  /*131b0*/  LOP3.LUT R8, R8, R9, RZ, 0x3c, !PT ;  /* 0x0000000908087212 */ /* 0x000fe200078e3cff */
[--C-:B------:R-:W-:Y:S01]  /*131c0*/  IMAD.X R9, RZ, RZ, R19.reuse, P6 ;  /* 0x000000ffff097224 */ /* 0x100fe200030e0613 */
[----:B------:R-:W-:Y:S01]  /*131d0*/  LOP3.LUT R26, R27, R18, RZ, 0x3c, !PT ;  /* 0x000000121b1a7212 */ /* 0x000fe200078e3cff */
[----:B------:R-:W-:Y:S01]  /*131e0*/  IMAD.MOV.U32 R27, RZ, RZ, R19 ;  /* 0x000000ffff1b7224 */ /* 0x000fe200078e0013 */
[----:B------:R-:W-:Y:S01]  /*131f0*/  MOV R59, R6 ;  /* 0x00000006003b7202 */ /* 0x000fe20000000f00 */
[----:B-1----:R-:W-:Y:S01]  /*13200*/  IMAD R6, R24, UR5, RZ ;  /* 0x0000000518067c24 */ /* 0x002fe2000f8e02ff */
[----:B------:R-:W-:Y:S01]  /*13210*/  MOV R61, R10 ;  /* 0x0000000a003d7202 */ /* 0x000fe20000000f00 */
[----:B------:R-:W-:Y:S01]  /*13220*/  ULDC.64 UR6, c[0x0][0xb40] ;  /* 0x0002d00000067ab9 */ /* 0x000fe20000000a00 */
[----:B------:R-:W-:-:S02]  /*13230*/  MOV R60, R8 ;  /* 0x00000008003c7202 */ /* 0x000fc40000000f00 */
[----:B------:R-:W-:Y:S02]  /*13240*/  MOV R27, R26 ;  /* 0x0000001a001b7202 */ /* 0x000fe40000000f00 */
[----:B------:R-:W-:Y:S02]  /*13250*/  ISETP.GE.OR P1, PT, R67, UR10, P1 ;  /* 0x0000000a43007c0c */ /* 0x000fe40008f26670 */
[----:B--2---:R-:W-:Y:S01]  /*13260*/  LOP3.LUT R0, R17, 0x2, RZ, 0x3c, !PT ;  /* 0x0000000211007812 */ /* 0x004fe200078e3cff */
[----:B------:R-:W-:Y:S04]  /*13270*/  SHFL.IDX PT, R36, R36, R17, 0x1c1f ;  /* 0x001c1f1124247589 */ /* 0x000fe800000e0000 */
[----:B------:R-:W1:Y:S04]  /*13280*/  SHFL.IDX PT, R89, R89, R0, 0x1c1f ;  /* 0x001c1f0059597589 */ /* 0x000e6800000e0000 */
[----:B------:R-:W-:Y:S04]  /*13290*/  SHFL.IDX PT, R34, R34, R17, 0x1c1f ;  /* 0x001c1f1122227589 */ /* 0x000fe800000e0000 */
[----:B------:R-:W2:Y:S04]  /*132a0*/  SHFL.IDX PT, R93, R93, R0, 0x1c1f ;  /* 0x001c1f005d5d7589 */ /* 0x000ea800000e0000 */
[----:B------:R-:W-:Y:S04]  /*132b0*/  SHFL.IDX PT, R50, R50, R17, 0x1c1f ;  /* 0x001c1f1132327589 */ /* 0x000fe800000e0000 */
[----:B------:R-:W3:Y:S04]  /*132c0*/  SHFL.IDX PT, R49, R49, R0, 0x1c1f ;  /* 0x001c1f0031317589 */ /* 0x000ee800000e0000 */
[----:B------:R-:W-:Y:S04]  /*132d0*/  SHFL.IDX PT, R48, R48, R17, 0x1c1f ;  /* 0x001c1f1130307589 */ /* 0x000fe800000e0000 */
[----:B------:R-:W4:Y:S01]  /*132e0*/  SHFL.IDX PT, R39, R39, R0, 0x1c1f ;  /* 0x001c1f0027277589 */ /* 0x000f2200000e0000 */
[----:B-1----:R-:W-:-:S02]  /*132f0*/  SEL R12, R36, R89, P0 ;  /* 0x00000059240c7207 */ /* 0x002fc40000000000 */
[----:B------:R-:W-:Y:S01]  /*13300*/  SEL R14, R89, R36, P0 ;  /* 0x00000024590e7207 */ /* 0x000fe20000000000 */
[----:B------:R-:W-:Y:S04]  /*13310*/  SHFL.IDX PT, R32, R32, R17, 0x1c1f ;  /* 0x001c1f1120207589 */ /* 0x000fe800000e0000 */
[----:B------:R-:W1:Y:S01]  /*13320*/  SHFL.IDX PT, R33, R33, R0, 0x1c1f ;  /* 0x001c1f0021217589 */ /* 0x000e6200000e0000 */
[----:B--2---:R-:W-:Y:S02]  /*13330*/  SEL R8, R34, R93, P0 ;  /* 0x0000005d22087207 */ /* 0x004fe40000000000 */
[----:B------:R-:W-:Y:S01]  /*13340*/  SEL R10, R93, R34, P0 ;  /* 0x000000225d0a7207 */ /* 0x000fe20000000000 */
[----:B------:R-:W-:Y:S04]  /*13350*/  SHFL.IDX PT, R40, R40, R17, 0x1c1f ;  /* 0x001c1f1128287589 */ /* 0x000fe800000e0000 */
[----:B------:R1:W-:Y:S01]  /*13360*/  SHFL.IDX PT, R2, R28, R17, 0x1c1f ;  /* 0x001c1f111c027589 */ /* 0x0003e200000e0000 */
[----:B---3--:R-:W-:-:S02]  /*13370*/  SEL R9, R50, R49, P0 ;  /* 0x0000003132097207 */ /* 0x008fc40000000000 */
[----:B------:R-:W-:Y:S01]  /*13380*/  SEL R11, R49, R50, P0 ;  /* 0x00000032310b7207 */ /* 0x000fe20000000000 */
[----:B------:R-:W-:Y:S04]  /*13390*/  SHFL.IDX PT, R44, R44, R17, 0x1c1f ;  /* 0x001c1f112c2c7589 */ /* 0x000fe800000e0000 */
[----:B------:R-:W-:Y:S01]  /*133a0*/  SHFL.IDX PT, R38, R38, R17, 0x1c1f ;  /* 0x001c1f1126267589 */ /* 0x000fe200000e0000 */
[----:B----4-:R-:W-:Y:S02]  /*133b0*/  SEL R13, R48, R39, P0 ;  /* 0x00000027300d7207 */ /* 0x010fe40000000000 */
[----:B------:R-:W-:Y:S01]  /*133c0*/  SEL R15, R39, R48, P0 ;  /* 0x00000030270f7207 */ /* 0x000fe20000000000 */
[----:B------:R-:W2:Y:S04]  /*133d0*/  SHFL.IDX PT, R37, R37, R0, 0x1c1f ;  /* 0x001c1f0025257589 */ /* 0x000ea800000e0000 */
[----:B------:R-:W3:Y:S01]  /*133e0*/  SHFL.IDX PT, R29, R29, R0, 0x1c1f ;  /* 0x001c1f001d1d7589 */ /* 0x000ee200000e0000 */
[----:B-1----:R-:W-:-:S03]  /*133f0*/  SEL R28, R32, R33, P0 ;  /* 0x00000021201c7207 */ /* 0x002fc60000000000 */
[----:B------:R-:W-:Y:S04]  /*13400*/  SHFL.IDX PT, R31, R31, R0, 0x1c1f ;  /* 0x001c1f001f1f7589 */ /* 0x000fe800000e0000 */
[----:B------:R-:W-:Y:S04]  /*13410*/  SHFL.IDX PT, R41, R41, R0, 0x1c1f ;  /* 0x001c1f0029297589 */ /* 0x000fe800000e0000 */
[----:B------:R-:W-:Y:S04]  /*13420*/  SHFL.IDX PT, R46, R46, R17, 0x1c1f ;  /* 0x001c1f112e2e7589 */ /* 0x000fe800000e0000 */
[----:B------:R1:W-:Y:S04]  /*13430*/  SHFL.IDX PT, R47, R30, R17, 0x1c1f ;  /* 0x001c1f111e2f7589 */ /* 0x0003e800000e0000 */
[----:B------:R-:W4:Y:S01]  /*13440*/  SHFL.IDX PT, R36, R45, R0, 0x1c1f ;  /* 0x001c1f002d247589 */ /* 0x000f2200000e0000 */
[----:B--2---:R-:W-:-:S03]  /*13450*/  SEL R26, R37, R40, P0 ;  /* 0x00000028251a7207 */ /* 0x004fc60000000000 */
[----:B------:R-:W-:Y:S01]  /*13460*/  SHFL.IDX PT, R43, R43, R0, 0x1c1f ;  /* 0x001c1f002b2b7589 */ /* 0x000fe200000e0000 */
[----:B---3--:R-:W-:Y:S02]  /*13470*/  SEL R34, R29, R2, P0 ;  /* 0x000000021d227207 */ /* 0x008fe40000000000 */
[----:B-1----:R-:W-:Y:S01]  /*13480*/  SEL R30, R33, R32, P0 ;  /* 0x00000020211e7207 */ /* 0x002fe20000000000 */
[----:B------:R-:W-:Y:S01]  /*13490*/  SHFL.IDX PT, R42, R42, R17, 0x1c1f ;  /* 0x001c1f112a2a7589 */ /* 0x000fe200000e0000 */
[----:B------:R-:W-:-:S03]  /*134a0*/  SEL R32, R2, R29, P0 ;  /* 0x0000001d02207207 */ /* 0x000fc60000000000 */
[----:B------:R-:W-:Y:S04]  /*134b0*/  SHFL.IDX PT, R52, R52, R17, 0x1c1f ;  /* 0x001c1f1134347589 */ /* 0x000fe800000e0000 */
[----:B------:R-:W1:Y:S04]  /*134c0*/  SHFL.IDX PT, R51, R51, R0, 0x1c1f ;  /* 0x001c1f0033337589 */ /* 0x000e6800000e0000 */
[----:B------:R2:W3:Y:S04]  /*134d0*/  SHFL.IDX PT, R5, R35, R0, 0x1c1f ;  /* 0x001c1f0023057589 */ /* 0x0004e800000e0000 */
[----:B------:R-:W-:Y:S01]  /*134e0*/  SHFL.IDX PT, R54, R54, R17, 0x1c1f ;  /* 0x001c1f1136367589 */ /* 0x000fe200000e0000 */
[----:B----4-:R-:W-:-:S03]  /*134f0*/  SEL R29, R47, R36, P0 ;  /* 0x000000242f1d7207 */ /* 0x010fc60000000000 */
[----:B------:R-:W4:Y:S04]  /*13500*/  SHFL.IDX PT, R53, R53, R0, 0x1c1f ;  /* 0x001c1f0035357589 */ /* 0x000f2800000e0000 */
[----:B------:R-:W-:Y:S04]  /*13510*/  SHFL.IDX PT, R56, R56, R17, 0x1c1f ;  /* 0x001c1f1138387589 */ /* 0x000fe800000e0000 */
[----:B------:R-:W5:Y:S04]  /*13520*/  SHFL.IDX PT, R55, R55, R0, 0x1c1f ;  /* 0x001c1f0037377589 */ /* 0x000f6800000e0000 */
[----:B------:R3:W-:Y:S01]  /*13530*/  SHFL.IDX PT, R58, R58, R17, 0x1c1f ;  /* 0x001c1f113a3a7589 */ /* 0x0007e200000e0000 */
[----:B-1----:R-:W-:-:S02]  /*13540*/  SEL R33, R52, R51, P0 ;  /* 0x0000003334217207 */ /* 0x002fc40000000000 */
[----:B--2---:R-:W-:Y:S01]  /*13550*/  SEL R35, R51, R52, P0 ;  /* 0x0000003433237207 */ /* 0x004fe20000000000 */
[----:B------:R1:W2:Y:S04]  /*13560*/  SHFL.IDX PT, R57, R57, R0, 0x1c1f ;  /* 0x001c1f0039397589 */ /* 0x0002a800000e0000 */
[----:B------:R4:W-:Y:S01]  /*13570*/  STSM.16.M88.4 [R27], R8 ;  /* 0x000000081b007844 */ /* 0x0009e20000000200 */
[----:B---3--:R-:W-:Y:S01]  /*13580*/  IMAD R17, R25, UR44, R6 ;  /* 0x0000002c19117c24 */ /* 0x008fe2000f8e0206 */
[----:B------:R-:W-:Y:S01]  /*13590*/  SEL R25, R38, R31, P0 ;  /* 0x0000001f26197207 */ /* 0x000fe20000000000 */
[----:B------:R-:W-:Y:S01]  /*135a0*/  IMAD.WIDE.U32 R6, R24, UR44, R20 ;  /* 0x0000002c18067c25 */ /* 0x000fe2000f8e0014 */
[----:B------:R-:W-:Y:S01]  /*135b0*/  SEL R24, R40, R37, P0 ;  /* 0x0000002528187207 */ /* 0x000fe20000000000 */
[----:B------:R-:W-:Y:S01]  /*135c0*/  STSM.16.M88.4 [R65], R12 ;  /* 0x0000000c41007844 */ /* 0x000fe20000000200 */
[----:B------:R-:W-:-:S02]  /*135d0*/  SEL R40, R42, R5, P0 ;  /* 0x000000052a287207 */ /* 0x000fc40000000000 */
[----:B-1----:R-:W-:Y:S02]  /*135e0*/  IADD3 R0, P3, R67, R6, RZ ;  /* 0x0000000643007210 */ /* 0x002fe40007f7e0ff */
[----:B------:R-:W-:Y:S02]  /*135f0*/  SEL R42, R5, R42, P0 ;  /* 0x0000002a052a7207 */ /* 0x000fe40000000000 */
[----:B----4-:R-:W-:Y:S02]  /*13600*/  SHF.R.S32.HI R9, RZ, 0x1f, R67 ;  /* 0x0000001fff097819 */ /* 0x010fe40000011443 */
[----:B------:R-:W-:Y:S02]  /*13610*/  SEL R27, R31, R38, P0 ;  /* 0x000000261f1b7207 */ /* 0x000fe40000000000 */
[----:B------:R-:W-:Y:S02]  /*13620*/  SEL R8, R44, R41, P0 ;  /* 0x000000292c087207 */ /* 0x000fe40000000000 */
[----:B------:R-:W-:Y:S01]  /*13630*/  SEL R10, R41, R44, P0 ;  /* 0x0000002c290a7207 */ /* 0x000fe20000000000 */
[----:B------:R-:W-:Y:S01]  /*13640*/  STSM.16.M88.4 [R64], R24 ;  /* 0x0000001840007844 */ /* 0x000fe20000000200 */
[----:B------:R-:W-:-:S02]  /*13650*/  SEL R31, R36, R47, P0 ;  /* 0x0000002f241f7207 */ /* 0x000fc40000000000 */
[----:B------:R-:W-:Y:S02]  /*13660*/  SEL R44, R46, R43, P0 ;  /* 0x0000002b2e2c7207 */ /* 0x000fe40000000000 */
[----:B------:R-:W-:Y:S01]  /*13670*/  SEL R46, R43, R46, P0 ;  /* 0x0000002e2b2e7207 */ /* 0x000fe20000000000 */
[----:B------:R-:W-:Y:S01]  /*13680*/  STSM.16.M88.4 [R63], R28 ;  /* 0x0000001c3f007844 */ /* 0x000fe20000000200 */
[----:B------:R-:W-:Y:S02]  /*13690*/  IADD3.X R7, R9, R7, R17, P3, !PT ;  /* 0x0000000709077210 */ /* 0x000fe40001ffe411 */
[----:B------:R-:W-:Y:S01]  /*136a0*/  SEL R41, R54, R53, P0 ;  /* 0x0000003536297207 */ /* 0x000fe20000000000 */
[----:B------:R-:W-:Y:S01]  /*136b0*/  STSM.16.M88.4 [R62], R32 ;  /* 0x000000203e007844 */ /* 0x000fe20000000200 */
[----:B------:R-:W-:Y:S02]  /*136c0*/  SEL R43, R53, R54, P0 ;  /* 0x00000036352b7207 */ /* 0x000fe40000000000 */
[----:B-----5:R-:W-:-:S02]  /*136d0*/  SEL R9, R56, R55, P0 ;  /* 0x0000003738097207 */ /* 0x020fc40000000000 */
[----:B------:R-:W-:Y:S01]  /*136e0*/  SEL R11, R55, R56, P0 ;  /* 0x00000038370b7207 */ /* 0x000fe20000000000 */
[----:B------:R-:W-:Y:S01]  /*136f0*/  STSM.16.M88.4 [R61], R40 ;  /* 0x000000283d007844 */ /* 0x000fe20000000200 */
[----:B--2---:R-:W-:Y:S02]  /*13700*/  SEL R45, R58, R57, P0 ;  /* 0x000000393a2d7207 */ /* 0x004fe40000000000 */
[----:B------:R-:W-:Y:S01]  /*13710*/  SEL R47, R57, R58, P0 ;  /* 0x0000003a392f7207 */ /* 0x000fe20000000000 */
[----:B------:R-:W-:Y:S01]  /*13720*/  STSM.16.M88.4 [R60], R8 ;  /* 0x000000083c007844 */ /* 0x000fe20000000200 */
[----:B------:R-:W-:-:S03]  /*13730*/  LEA R6, P3, R0, UR6, 0x2 ;  /* 0x0000000600067c11 */ /* 0x000fc6000f8610ff */
[----:B------:R-:W-:Y:S01]  /*13740*/  STSM.16.M88.4 [R59], R44 ;  /* 0x0000002c3b007844 */ /* 0x000fe20000000200 */
[----:B------:R-:W-:Y:S01]  /*13750*/  LEA.HI.X R7, R0, UR7, R7, 0x2, P3 ;  /* 0x0000000700077c11 */ /* 0x000fe200098f1407 */
        /* <DEDUP_REMOVED lines=12> */
[----:B------:R-:W-:Y:S01]  /*13820*/  ULDC.64 UR8, c[0x0][0x198] ;  /* 0x0000660000087ab9 */ /* 0x000fe20000000a00 */
[----:B------:R-:W-:Y:S02]  /*13830*/  UIADD3 UR5, UR37, 0x4000, URZ ;  /* 0x0000400025057890 */ /* 0x000fe4000fffe03f */
[----:B------:R-:W-:Y:S01]  /*13840*/  UIADD3 UR6, UP0, UR8, 0x9f0, URZ ;  /* 0x000009f008067890 */ /* 0x000fe2000ff1e03f */
[----:B------:R-:W-:Y:S01]  /*13850*/  UMOV UR41, URZ ;  /* 0x0000003f00297c82 */ /* 0x000fe20008000000 */
[----:B------:R-:W-:Y:S02]  /*13860*/  UMOV UR45, URZ ;  /* 0x0000003f002d7c82 */ /* 0x000fe40008000000 */
[----:B------:R-:W-:Y:S01]  /*13870*/  UIADD3.X UR7, URZ, UR9, URZ, UP0, !UPT ;  /* 0x000000093f077290 */ /* 0x000fe200087fe43f */
[----:B------:R-:W-:Y:S01]  /*13880*/  UMOV UR40, UR37 ;  /* 0x0000002500287c82 */ /* 0x000fe20008000000 */
[----:B------:R-:W-:-:S07]  /*13890*/  UMOV UR8, 0x40 ;  /* 0x0000004000087882 */ /* 0x000fce0000000000 */
        /* <DEDUP_REMOVED lines=9> */
.L_x_958:
[----:B------:R-:W-:Y:S05]  /*13930*/  BSYNC B0 ;  /* 0x0000000000007941 */ /* 0x000fea0003800000 */
.L_x_957:
[----:B------:R-:W-:Y:S05]  /*13940*/  BRA `(.L_x_956) ;  /* 0x00000008001c7947 */ /* 0x000fea0003800000 */
.L_x_955:
[----:B------:R-:W1:Y:S01]  /*13950*/  LDC R12, c[0x0][0xdac] ;  /* 0x00036b00ff0c7b82 */ /* 0x000e620000000800 */
[----:B------:R-:W-:Y:S01]  /*13960*/  ISETP.GT.AND P0, PT, R197, 0x7f, PT ;  /* 0x0000007fc500780c */ /* 0x000fe20003f04270 */
[----:B------:R-:W-:Y:S01]  /*13970*/  USHF.R.S32.HI UR6, URZ, 0x1f, UR43 ;  /* 0x0000001f3f067899 */ /* 0x000fe2000801142b */
[----:B------:R-:W-:Y:S01]  /*13980*/  BSSY B0, `(.L_x_959) ;  /* 0x000001c000007945 */ /* 0x000fe20003800000 */
[----:B------:R-:W-:Y:S01]  /*13990*/  USHF.R.S32.HI UR7, URZ, 0x1f, UR44 ;  /* 0x0000001f3f077899 */ /* 0x000fe2000801142c */
[----:B------:R-:W-:-:S03]  /*139a0*/  SHF.R.S32.HI R23, RZ, 0x1f, R22 ;  /* 0x0000001fff177819 */ /* 0x000fc60000011416 */
[----:B------:R-:W2:Y:S08]  /*139b0*/  LDC.64 R6, c[0x0][0xae0] ;  /* 0x0002b800ff067b82 */ /* 0x000eb00000000a00 */
[----:B------:R-:W3:Y:S01]  /*139c0*/  LDC.64 R8, c[0x0][0xae8] ;  /* 0x0002ba00ff087b82 */ /* 0x000ee20000000a00 */
[----:B------:R-:W-:Y:S05]  /*139d0*/  @P0 BRA `(.L_x_960) ;  /* 0x0000000000580947 */ /* 0x000fea0003800000 */
[----:B------:R-:W4:Y:S01]  /*139e0*/  S2R R0, SR_TID.X ;  /* 0x0000000000007919 */ /* 0x000f220000002100 */
[----:B------:R-:W-:Y:S01]  /*139f0*/  IMAD.U32 R2, RZ, RZ, UR42 ;  /* 0x0000002aff027e24 */ /* 0x000fe2000f8e00ff */
[----:B------:R-:W-:-:S04]  /*13a00*/  ULDC UR5, c[0x0][0xa88] ;  /* 0x0002a20000057ab9 */ /* 0x000fc80000000800 */
[----:B----4-:R-:W-:-:S04]  /*13a10*/  IADD3 R2, R2, -0x80, R0 ;  /* 0xffffff8002027810 */ /* 0x010fc80007ffe000 */
[----:B------:R-:W-:-:S13]  /*13a20*/  ISETP.GE.AND P0, PT, R2, UR5, PT ;  /* 0x0000000502007c0c */ /* 0x000fda000bf06270 */
[----:B------:R-:W-:Y:S05]  /*13a30*/  @P0 BRA `(.L_x_960) ;  /* 0x0000000000400947 */ /* 0x000fea0003800000 */
[----:B------:R-:W4:Y:S01]  /*13a40*/  LDC.64 R4, c[0x0][0xb70] ;  /* 0x0002dc00ff047b82 */ /* 0x000f220000000a00 */
[----:B------:R-:W-:Y:S01]  /*13a50*/  SHF.R.S32.HI R3, RZ, 0x1f, R2 ;  /* 0x0000001fff037819 */ /* 0x000fe20000011402 */
[----:B------:R-:W-:-:S06]  /*13a60*/  ULDC.64 UR8, c[0x0][0xb40] ;  /* 0x0002d00000087ab9 */ /* 0x000fcc0000000a00 */
[----:B------:R-:W5:Y:S01]  /*13a70*/  LDC.64 R10, c[0x0][0xb78] ;  /* 0x0002de00ff0a7b82 */ /* 0x000f620000000a00 */
[C---:B----4-:R-:W-:Y:S02]  /*13a80*/  IMAD R0, R4.reuse, UR6, RZ ;  /* 0x0000000604007c24 */ /* 0x050fe4000f8e02ff */
[----:B------:R-:W-:-:S04]  /*13a90*/  IMAD.WIDE.U32 R2, R4, UR43, R2 ;  /* 0x0000002b04027c25 */ /* 0x000fc8000f8e0002 */
[----:B------:R-:W-:Y:S02]  /*13aa0*/  IMAD R5, R5, UR43, R0 ;  /* 0x0000002b05057c24 */ /* 0x000fe4000f8e0200 */
[C---:B-----5:R-:W-:Y:S02]  /*13ab0*/  IMAD R0, R10.reuse, UR7, RZ ;  /* 0x000000070a007c24 */ /* 0x060fe4000f8e02ff */
[----:B------:R-:W-:Y:S02]  /*13ac0*/  IMAD.IADD R3, R3, 0x1, R5 ;  /* 0x0000000103037824 */ /* 0x000fe400078e0205 */
[----:B------:R-:W-:Y:S02]  /*13ad0*/  IMAD R5, R11, UR44, R0 ;  /* 0x0000002c0b057c24 */ /* 0x000fe4000f8e0200 */
[----:B------:R-:W-:-:S04]  /*13ae0*/  IMAD.WIDE.U32 R2, R10, UR44, R2 ;  /* 0x0000002c0a027c25 */ /* 0x000fc8000f8e0002 */
[----:B------:R-:W-:Y:S01]  /*13af0*/  IMAD.IADD R3, R3, 0x1, R5 ;  /* 0x0000000103037824 */ /* 0x000fe200078e0205 */
[----:B------:R-:W-:-:S04]  /*13b00*/  LEA R4, P0, R2, UR8, 0x2 ;  /* 0x0000000802047c11 */ /* 0x000fc8000f8010ff */
[----:B------:R-:W-:Y:S01]  /*13b10*/  LEA.HI.X R5, R2, UR9, R3, 0x2, P0 ;  /* 0x0000000902057c11 */ /* 0x000fe200080f1403 */
[----:B------:R-:W-:-:S05]  /*13b20*/  IMAD.MOV.U32 R3, RZ, RZ, -0x800000 ;  /* 0xff800000ff037424 */ /* 0x000fca00078e00ff */
[----:B------:R4:W-:Y:S03]  /*13b30*/  STG.E desc[UR54][R4.64], R3 ;  /* 0x0000000304007986 */ /* 0x0009e6000c101936 */
.L_x_960:
[----:B------:R-:W-:Y:S05]  /*13b40*/  BSYNC B0 ;  /* 0x0000000000007941 */ /* 0x000fea0003800000 */
.L_x_959:
[----:B------:R-:W-:Y:S01]  /*13b50*/  ULDC UR5, c[0x0][0xa88] ;  /* 0x0002a20000057ab9 */ /* 0x000fe20000000800 */
[C---:B--2---:R-:W-:Y:S01]  /*13b60*/  IMAD R0, R6.reuse, UR6, RZ ;  /* 0x0000000606007c24 */ /* 0x044fe2000f8e02ff */
[----:B------:R-:W-:Y:S01]  /*13b70*/  UIADD3 UR42, -UR42, UR5, URZ ;  /* 0x000000052a2a7290 */ /* 0x000fe2000fffe13f */
[----:B----4-:R-:W-:Y:S01]  /*13b80*/  IMAD.WIDE.U32 R2, R6, UR43, R22 ;  /* 0x0000002b06027c25 */ /* 0x010fe2000f8e0016 */
[----:B------:R-:W-:Y:S01]  /*13b90*/  ULOP3.LUT UR52, URZ, UR52, URZ, 0x33, !UPT ;  /* 0x000000343f347292 */ /* 0x000fe2000f8e333f */
[----:B------:R-:W-:Y:S01]  /*13ba0*/  SHF.R.S32.HI R191, RZ, 0x1f, R190 ;  /* 0x0000001fffbf7819 */ /* 0x000fe200000114be */
[----:B------:R-:W-:Y:S01]  /*13bb0*/  BSSY B0, `(.L_x_961) ;  /* 0x0000021000007945 */ /* 0x000fe20003800000 */
[----:B------:R-:W-:Y:S01]  /*13bc0*/  IMAD R5, R7, UR43, R0 ;  /* 0x0000002b07057c24 */ /* 0x000fe2000f8e0200 */
[C---:B------:R-:W-:Y:S01]  /*13bd0*/  ISETP.GE.AND P2, PT, R190.reuse, UR42, PT ;  /* 0x0000002abe007c0c */ /* 0x040fe2000bf46270 */
[C---:B------:R-:W-:Y:S02]  /*13be0*/  VIADD R0, R190.reuse, 0x40 ;  /* 0x00000040be007836 */ /* 0x040fe40000000000 */
[----:B------:R-:W-:-:S02]  /*13bf0*/  VIADD R4, R190, 0x20 ;  /* 0x00000020be047836 */ /* 0x000fc40000000000 */
[----:B------:R-:W-:Y:S01]  /*13c00*/  IMAD.IADD R3, R3, 0x1, R5 ;  /* 0x0000000103037824 */ /* 0x000fe200078e0205 */
[----:B------:R-:W-:Y:S01]  /*13c10*/  ISETP.GE.AND P0, PT, R0, UR42, PT ;  /* 0x0000002a00007c0c */ /* 0x000fe2000bf06270 */
[----:B---3--:R-:W-:Y:S01]  /*13c20*/  IMAD R0, R8, UR7, RZ ;  /* 0x0000000708007c24 */ /* 0x008fe2000f8e02ff */
[----:B------:R-:W-:Y:S01]  /*13c30*/  ISETP.GE.AND P4, PT, R4, UR42, PT ;  /* 0x0000002a04007c0c */ /* 0x000fe2000bf86270 */
[----:B------:R-:W-:Y:S02]  /*13c40*/  VIADD R4, R190, 0x60 ;  /* 0x00000060be047836 */ /* 0x000fe40000000000 */
[----:B------:R-:W-:Y:S02]  /*13c50*/  IMAD R9, R9, UR44, R0 ;  /* 0x0000002c09097c24 */ /* 0x000fe4000f8e0200 */
[----:B-1----:R-:W-:Y:S01]  /*13c60*/  VIADD R5, R12, UR52 ;  /* 0x000000340c057c36 */ /* 0x002fe20008000000 */
[----:B------:R-:W-:Y:S01]  /*13c70*/  ISETP.GE.AND P1, PT, R4, UR42, PT ;  /* 0x0000002a04007c0c */ /* 0x000fe2000bf26270 */
[----:B------:R-:W-:-:S04]  /*13c80*/  IMAD.WIDE.U32 R6, R8, UR44, R2 ;  /* 0x0000002c08067c25 */ /* 0x000fc8000f8e0002 */
[----:B------:R-:W-:-:S04]  /*13c90*/  IMAD.WIDE R4, R5, 0x80, R190 ;  /* 0x0000008005047825 */ /* 0x000fc800078e02be */
[----:B------:R-:W-:Y:S01]  /*13ca0*/  IMAD.IADD R11, R7, 0x1, R9 ;  /* 0x00000001070b7824 */ /* 0x000fe200078e0209 */
        /* <DEDUP_REMOVED lines=17> */
.L_x_962:
[----:B------:R-:W-:Y:S05]  /*13dc0*/  BSYNC B0 ;  /* 0x0000000000007941 */ /* 0x000fea0003800000 */
.L_x_961:
[----:B------:R-:W-:Y:S04]  /*13dd0*/  BSSY B0, `(.L_x_963) ;  /* 0x0000014000007945 */ /* 0x000fe80003800000 */
[----:B------:R-:W-:Y:S05]  /*13de0*/  @P4 BRA `(.L_x_964) ;  /* 0x0000000000484947 */ /* 0x000fea0003800000 */
[----:B-1----:R-:W-:Y:S01]  /*13df0*/  IADD3 R9, P2, R4, 0x20, RZ ;  /* 0x0000002004097810 */ /* 0x002fe20007f5e0ff */
        /* <DEDUP_REMOVED lines=17> */
.L_x_964:
[----:B------:R-:W-:Y:S05]  /*13f10*/  BSYNC B0 ;  /* 0x0000000000007941 */ /* 0x000fea0003800000 */
.L_x_963:
[----:B------:R-:W-:Y:S04]  /*13f20*/  BSSY B0, `(.L_x_965) ;  /* 0x0000014000007945 */ /* 0x000fe80003800000 */
[----:B------:R-:W-:Y:S05]  /*13f30*/  @P0 BRA `(.L_x_966) ;  /* 0x0000000000480947 */ /* 0x000fea0003800000 */
[----:B-12---:R-:W-:Y:S01]  /*13f40*/  IADD3 R9, P0, R4, 0x40, RZ ;  /* 0x0000004004097810 */ /* 0x006fe20007f1e0ff */
        /* <DEDUP_REMOVED lines=17> */
.L_x_966:
[----:B------:R-:W-:Y:S05]  /*14060*/  BSYNC B0 ;  /* 0x0000000000007941 */ /* 0x000fea0003800000 */
.L_x_965:
        /* <DEDUP_REMOVED lines=20> */
.L_x_967:
[----:B------:R-:W-:Y:S05]  /*141b0*/  BSYNC B0 ;  /* 0x0000000000007941 */ /* 0x000fea0003800000 */
.L_x_956:
[----:B------:R-:W5:Y:S02]  /*141c0*/  LDC R0, c[0x0][0xda8] ;  /* 0x00036a00ff007b82 */ /* 0x000f640000000800 */
[----:B-----5:R-:W-:-:S13]  /*141d0*/  ISETP.LE.AND P0, PT, R0, UR4, PT ;  /* 0x0000000400007c0c */ /* 0x020fda000bf03270 */
[----:B------:R-:W-:Y:S05]  /*141e0*/  @!P0 BRA `(.L_x_968) ;  /* 0xfffffec800f48947 */ /* 0x000fea000383ffff */
[----:B------:R-:W-:Y:S05]  /*141f0*/  EXIT ;  /* 0x000000000000794d */ /* 0x000fea0003800000 */
.L_x_870:
[----:B------:R-:W-:-:S08]  /*14200*/  NOP ;  /* 0x0000000000007918 */ /* 0x000fd00000000000 */
[----:B------:R-:W1:-:S00]  /*14210*/  USETMAXREG.DEALLOC.CTAPOOL 0x18 ;  /* 0x00000018000079c8 */ /* 0x000e4000080e0500 */
[----:B-1----:R-:W2:Y:S01]  /*14220*/  LDL.LU R2, [R1+0x24] ;  /* 0x0000240001027983 */ /* 0x002ea20000300800 */
[----:B------:R-:W-:-:S05]  /*14230*/  LOP3.LUT R0, R0, 0x3, RZ, 0xc0, !PT ;  /* 0x0000000300007812 */ /* 0x000fca00078ec0ff */
[----:B------:R-:W1:Y:S01]  /*14240*/  S2UR UR4, SR_CTAID.X ;  /* 0x00000000000479c3 */ /* 0x000e620000002500 */
[----:B------:R-:W3:Y:S02]  /*14250*/  SHFL.IDX PT, R0, R0, RZ, 0x1f ;  /* 0x00001fff00007589 */ /* 0x000ee400000e0000 */
[----:B---3--:R-:W-:-:S05]  /*14260*/  ISETP.NE.AND P0, PT, R0, RZ, PT ;  /* 0x000000ff0000720c */ /* 0x008fca0003f05270 */
[----:B------:R-:W1:Y:S08]  /*14270*/  LDC R0, c[0x0][0xda8] ;  /* 0x00036a00ff007b82 */ /* 0x000e700000000800 */
[----:B------:R-:W-:Y:S06]  /*14280*/  @P0 BAR.ARV 0x4, 0x180 ;  /* 0x0106000000000b1d */ /* 0x000fec0000002000 */
[----:B--2---:R-:W-:-:S04]  /*14290*/  LOP3.LUT R2, R2, 0xfffffffd, RZ, 0xc0, !PT ;  /* 0xfffffffd02027812 */ /* 0x004fc800078ec0ff */
[----:B------:R-:W-:Y:S02]  /*142a0*/  @P0 LOP3.LUT R2, R2, 0x2, RZ, 0xfc, !PT ;  /* 0x0000000202020812 */ /* 0x000fe400078efcff */
[----:B-1----:R-:W-:Y:S01]  /*142b0*/  ISETP.LE.AND P0, PT, R0, UR4, PT ;  /* 0x0000000400007c0c */ /* 0x002fe2000bf03270 */
[----:B------:R-:W-:Y:S02]  /*142c0*/  IMAD.MOV.U32 R0, RZ, RZ, 0x1 ;  /* 0x00000001ff007424 */ /* 0x000fe400078e00ff */
[----:B------:R1:W-:Y:S04]  /*142d0*/  STL [R1+0x24], R2 ;  /* 0x0000240201007387 */ /* 0x0003e80000100800 */
[----:B------:R1:W-:Y:S04]  /*142e0*/  STL [R1], RZ ;  /* 0x000000ff01007387 */ /* 0x0003e80000100800 */
[----:B------:R1:W-:Y:S04]  /*142f0*/  STL [R1+0x28], RZ ;  /* 0x000028ff01007387 */ /* 0x0003e80000100800 */
[----:B------:R1:W-:Y:S01]  /*14300*/  STL [R1+0xc], R0 ;  /* 0x00000c0001007387 */ /* 0x0003e20000100800 */
[----:B------:R-:W-:Y:S05]  /*14310*/  @P0 BRA `(.L_x_969) ;  /* 0x0000003400680947 */ /* 0x000fea0003800000 */
[----:B-1----:R-:W1:Y:S01]  /*14320*/  S2R R2, SR_TID.X ;  /* 0x0000000000027919 */ /* 0x002e620000002100 */
[----:B------:R-:W-:Y:S01]  /*14330*/  ULDC UR46, c[0x0][0xc] ;  /* 0x00000300002e7ab9 */ /* 0x000fe20000000800 */
[----:B------:R-:W-:Y:S01]  /*14340*/  ULOP3.LUT UR44, UR61, 0x1, URZ, 0xfc, !UPT ;  /* 0x000000013d2c7892 */ /* 0x000fe2000f8efc3f */
[----:B------:R-:W2:Y:S01]  /*14350*/  S2R R7, SR_TID.X ;  /* 0x0000000000077919 */ /* 0x000ea20000002100 */
[----:B------:R-:W-:Y:S01]  /*14360*/  ULOP3.LUT UR45, UR61, 0x2, URZ, 0xfc, !UPT ;  /* 0x000000023d2d7892 */ /* 0x000fe2000f8efc3f */
[----:B------:R-:W-:Y:S01]  /*14370*/  ULDC.64 UR42, c[0x0][0x198] ;  /* 0x00006600002a7ab9 */ /* 0x000fe20000000a00 */
[----:B-1----:R-:W-:Y:S01]  /*14380*/  LOP3.LUT R2, R2, 0x7f, RZ, 0xc0, !PT ;  /* 0x0000007f02027812 */ /* 0x002fe200078ec0ff */
[----:B--2---:R-:W-:-:S03]  /*14390*/  IMAD.SHL.U32 R0, R7, 0x80, RZ ;  /* 0x0000008007007824 */ /* 0x004fc600078e00ff */
[----:B------:R-:W-:Y:S01]  /*143a0*/  SHF.R.U32.HI R3, RZ, 0x5, R2 ;  /* 0x00000005ff037819 */ /* 0x000fe20000011602 */
[C---:B------:R-:W-:Y:S01]  /*143b0*/  IMAD.SHL.U32 R4, R7.reuse, 0x20, RZ ;  /* 0x0000002007047824 */ /* 0x040fe200078e00ff */
        /* <DEDUP_REMOVED lines=16> */
[----:B------:R-:W-:Y:S01]  /*144c0*/  STL [R1+0x28], RZ ;  /* 0x000028ff01007387 */ /* 0x000fe20000100800 */
[----:B-1----:R-:W-:-:S05]  /*144d0*/  IMAD.MOV.U32 R0, RZ, RZ, 0x40 ;  /* 0x00000040ff007424 */ /* 0x002fca00078e00ff */
[----:B------:R-:W-:Y:S01]  /*144e0*/  SEL R2, R0, 0xffffffc0, !P0 ;  /* 0xffffffc000027807 */ /* 0x000fe20004000000 */
[----:B------:R-:W-:-:S05]  /*144f0*/  IMAD.U32 R0, RZ, RZ, UR4 ;  /* 0x00000004ff007e24 */ /* 0x000fca000f8e00ff */
[----:B------:R1:W-:Y:S04]  /*14500*/  STL [R1+0x20], R0 ;  /* 0x0000200001007387 */ /* 0x0003e80000100800 */
[----:B------:R2:W-:Y:S01]  /*14510*/  STL [R1], RZ ;  /* 0x000000ff01007387 */ /* 0x0005e20000100800 */
[----:B-1----:R-:W-:-:S05]  /*14520*/  IMAD.MOV.U32 R0, RZ, RZ, 0x1 ;  /* 0x00000001ff007424 */ /* 0x002fca00078e00ff */
[----:B------:R2:W-:Y:S02]  /*14530*/  STL [R1+0xc], R0 ;  /* 0x00000c0001007387 */ /* 0x0005e40000100800 */
.L_x_1029:
[----:B-1----:R-:W3:Y:S01]  /*14540*/  LDL R2, [R1+0x20] ;  /* 0x0000200001027983 */ /* 0x002ee20000100800 */
[----:B------:R-:W-:Y:S01]  /*14550*/  ULDC UR8, c[0x0][0xdd0] ;  /* 0x0003740000087ab9 */ /* 0x000fe20000000800 */
[----:B--2---:R-:W1:Y:S01]  /*14560*/  LDC R0, c[0x0][0xde8] ;  /* 0x00037a00ff007b82 */ /* 0x004e620000000800 */
[----:B------:R-:W-:-:S11]  /*14570*/  UISETP.NE.AND UP0, UPT, UR8, 0x1, UPT ;  /* 0x000000010800788c */ /* 0x000fd6000bf05270 */
[----:B------:R-:W-:Y:S01]  /*14580*/  @UP0 ULDC UR4, c[0x0][0xdd4] ;  /* 0x0003750000040ab9 */ /* 0x000fe20000000800 */
[----:B------:R-:W-:Y:S01]  /*14590*/  @UP0 ULDC UR9, c[0x0][0xdd8] ;  /* 0x0003760000090ab9 */ /* 0x000fe20000000800 */
[C---:B---3--:R-:W-:Y:S02]  /*145a0*/  R2UR UR6, R2.reuse ;  /* 0x00000000020672ca */ /* 0x048fe400000e0000 */
[----:B------:R-:W-:-:S11]  /*145b0*/  R2UR UR7, R2 ;  /* 0x00000000020772ca */ /* 0x000fd600000e0000 */
[----:B------:R-:W-:-:S04]  /*145c0*/  UIMAD.WIDE.U32 UR4, UR6, UR4, URZ ;  /* 0x00000004060472a5 */ /* 0x000fc8000f8e003f */
[----:B------:R-:W-:-:S04]  /*145d0*/  @UP0 USHF.R.U32.HI UR6, URZ, UR9, UR5 ;  /* 0x000000093f060299 */ /* 0x000fc80008011605 */
[----:B------:R-:W-:Y:S02]  /*145e0*/  UIADD3 UR4, -UR6, URZ, URZ ;  /* 0x0000003f06047290 */ /* 0x000fe4000fffe13f */
[----:B-1----:R-:W-:Y:S02]  /*145f0*/  ISETP.LE.AND P0, PT, R0, UR6, PT ;  /* 0x0000000600007c0c */ /* 0x002fe4000bf03270 */
[----:B------:R-:W-:-:S11]  /*14600*/  UIMAD UR8, UR8, UR4, UR7 ;  /* 0x00000004080872a4 */ /* 0x000fd6000f8e0207 */
[----:B------:R-:W-:Y:S05]  /*14610*/  @!P0 BRA `(.L_x_970) ;  /* 0x0000000000208947 */ /* 0x000fea0003800000 */
        /* <DEDUP_REMOVED lines=8> */
.L_x_970:
[----:B------:R-:W-:Y:S01]  /*146a0*/  ULDC UR9, c[0x0][0xdc4] ;  /* 0x0003710000097ab9 */ /* 0x000fe20000000800 */
[----:B------:R-:W-:Y:S01]  /*146b0*/  UMOV UR7, UR8 ;  /* 0x0000000800077c82 */ /* 0x000fe20008000000 */
[----:B------:R-:W-:-:S11]  /*146c0*/  UISETP.NE.AND UP0, UPT, UR9, 0x1, UPT ;  /* 0x000000010900788c */ /* 0x000fd6000bf05270 */
[----:B------:R-:W-:Y:S02]  /*146d0*/  @UP0 ULDC.64 UR10, c[0x0][0xdc8] ;  /* 0x00037200000a0ab9 */ /* 0x000fe40000000a00 */
[----:B------:R-:W-:-:S04]  /*146e0*/  UIMAD.WIDE.U32 UR4, UR8, UR10, URZ ;  /* 0x0000000a080472a5 */ /* 0x000fc8000f8e003f */
[----:B------:R-:W-:-:S04]  /*146f0*/  @UP0 USHF.R.U32.HI UR7, URZ, UR11, UR5 ;  /* 0x0000000b3f070299 */ /* 0x000fc80008011605 */
[----:B------:R-:W-:-:S12]  /*14700*/  UIMAD UR4, UR7, UR9, URZ ;  /* 0x00000009070472a4 */ /* 0x000fd8000f8e023f */
.L_x_971:
[----:B------:R-:W-:Y:S01]  /*14710*/  ULDC.64 UR10, c[0x0][0x3f8] ;  /* 0x0000fe00000a7ab9 */ /* 0x000fe20000000a00 */
[----:B------:R-:W-:Y:S02]  /*14720*/  ULOP3.LUT UR7, URZ, UR7, URZ, 0x33, !UPT ;  /* 0x000000073f077292 */ /* 0x000fe4000f8e333f */
[----:B------:R-:W-:Y:S01]  /*14730*/  UISETP.NE.U32.AND UP0, UPT, UR10, URZ, UPT ;  /* 0x0000003f0a00728c */ /* 0x000fe2000bf05070 */
[----:B------:R-:W-:Y:S02]  /*14740*/  ULDC UR37, c[0x0][0xdac] ;  /* 0x00036b0000257ab9 */ /* 0x000fe40000000800 */
[----:B------:R-:W-:Y:S01]  /*14750*/  ULDC UR10, c[0x0][0xdb8] ;  /* 0x00036e00000a7ab9 */ /* 0x000fe20000000800 */
[----:B------:R-:W-:Y:S02]  /*14760*/  UIADD3 UR37, UR7, UR37, URZ ;  /* 0x0000002507257290 */ /* 0x000fe4000fffe03f */
[----:B------:R-:W-:Y:S02]  /*14770*/  UISETP.NE.AND UP1, UPT, UR10, 0x1, UPT ;  /* 0x000000010a00788c */ /* 0x000fe4000bf25270 */
[----:B------:R-:W-:Y:S01]  /*14780*/  UIADD3 UR8, UR8, -UR4, URZ ;  /* 0x8000000408087290 */ /* 0x000fe2000fffe03f */
[----:B------:R-:W-:-:S02]  /*14790*/  ULDC UR9, c[0x0][0xdc4] ;  /* 0x0003710000097ab9 */ /* 0x000fc40000000800 */
[----:B------:R-:W-:Y:S01]  /*147a0*/  ULDC.64 UR4, c[0x0][0x9e0] ;  /* 0x0002780000047ab9 */ /* 0x000fe20000000a00 */
[----:B------:R-:W-:Y:S02]  /*147b0*/  UISETP.NE.AND.EX UP0, UPT, UR11, URZ, UPT, UP0 ;  /* 0x0000003f0b00728c */ /* 0x000fe4000bf05300 */
[----:B------:R-:W-:Y:S02]  /*147c0*/  UISETP.GE.AND UP2, UPT, UR5, 0x1, UPT ;  /* 0x000000010500788c */ /* 0x000fe4000bf46270 */
[----:B------:R-:W-:Y:S01]  /*147d0*/  USHF.L.U32 UR37, UR37, 0x7, URZ ;  /* 0x0000000725257899 */ /* 0x000fe2000800063f */
[----:B------:R-:W-:Y:S01]  /*147e0*/  ULDC UR11, c[0x0][0x404] ;  /* 0x00010100000b7ab9 */ /* 0x000fe20000000800 */
[----:B------:R-:W-:Y:S01]  /*147f0*/  ULDC UR12, c[0x0][0x288] ;  /* 0x0000a200000c7ab9 */ /* 0x000fe20000000800 */
[----:B------:R-:W-:Y:S01]  /*14800*/  UIMAD UR9, UR6, UR9, UR8 ;  /* 0x00000009060972a4 */ /* 0x000fe2000f8e0208 */
[----:B------:R-:W-:Y:S01]  /*14810*/  PLOP3.LUT P1, PT, PT, PT, UP2, 0x80, 0x0 ;  /* 0x000000000000781c */ /* 0x000fe20003f2f028 */
[----:B------:R-:W-:Y:S01]  /*14820*/  USEL UR11, UR11, 0x1, UP0 ;  /* 0x000000010b0b7887 */ /* 0x000fe20008000000 */
[----:B------:R-:W-:Y:S01]  /*14830*/  @UP1 ULDC UR6, c[0x0][0xdbc] ;  /* 0x00036f0000061ab9 */ /* 0x000fe20000000800 */
[----:B------:R-:W-:Y:S01]  /*14840*/  UIADD3 UR8, UR37, 0x80, -UR12 ;  /* 0x0000008025087890 */ /* 0x000fe2000fffe80c */
[----:B------:R-:W-:Y:S01]  /*14850*/  ULDC UR13, c[0x0][0x2e0] ;  /* 0x0000b800000d7ab9 */ /* 0x000fe20000000800 */
[----:B------:R-:W-:Y:S01]  /*14860*/  UIMAD.WIDE.U32 UR6, UR9, UR6, URZ ;  /* 0x00000006090672a5 */ /* 0x000fe2000f8e003f */
[----:B------:R-:W-:Y:S01]  /*14870*/  @UP1 ULDC UR14, c[0x0][0xdc0] ;  /* 0x00037000000e1ab9 */ /* 0x000fe20000000800 */
[----:B------:R-:W-:Y:S01]  /*14880*/  UIMAD UR8, UR11, UR13, UR8 ;  /* 0x0000000d0b0872a4 */ /* 0x000fe2000f8e0208 */
[----:B------:R-:W-:Y:S01]  /*14890*/  UMOV UR39, UR9 ;  /* 0x0000000900277c82 */ /* 0x000fe20008000000 */
[----:B------:R-:W-:-:S02]  /*148a0*/  @UP1 USHF.R.U32.HI UR39, URZ, UR14, UR7 ;  /* 0x0000000e3f271299 */ /* 0x000fc40008011607 */
[----:B------:R-:W-:Y:S02]  /*148b0*/  UIADD3 UR4, UR8, UR4, URZ ;  /* 0x0000000408047290 */ /* 0x000fe4000fffe03f */
[----:B------:R-:W-:-:S04]  /*148c0*/  UIADD3 UR38, -UR39, URZ, URZ ;  /* 0x0000003f27267290 */ /* 0x000fc8000fffe13f */
[----:B------:R-:W-:Y:S01]  /*148d0*/  UIMAD UR38, UR10, UR38, UR9 ;  /* 0x000000260a2672a4 */ /* 0x000fe2000f8e0209 */
[----:B------:R-:W-:Y:S01]  /*148e0*/  IMAD.U32 R0, RZ, RZ, UR4 ;  /* 0x00000004ff007e24 */ /* 0x000fe2000f8e00ff */
[----:B------:R-:W-:Y:S10]  /*148f0*/  @!P1 BRA `(.L_x_972) ;  /* 0x0000000000409947 */ /* 0x000ff40003800000 */
[----:B------:R-:W-:Y:S01]  /*14900*/  ISETP.LT.AND P0, PT, RZ, UR8, PT ;  /* 0x00000008ff007c0c */ /* 0x000fe2000bf01270 */
[----:B------:R-:W-:-:S12]  /*14910*/  UIADD3 UR4, UR8, -0x1, URZ ;  /* 0xffffffff08047890 */ /* 0x000fd8000fffe03f */
[----:B------:R-:W-:Y:S05]  /*14920*/  @P0 BRA `(.L_x_973) ;  /* 0x00000000001c0947 */ /* 0x000fea0003800000 */
[----:B------:R-:W-:Y:S02]  /*14930*/  UISETP.NE.AND UP0, UPT, UR5, 0x1, UPT ;  /* 0x000000010500788c */ /* 0x000fe4000bf05270 */
[----:B------:R-:W-:-:S09]  /*14940*/  UIADD3 UR4, -UR8, URZ, URZ ;  /* 0x0000003f08047290 */ /* 0x000fd2000fffe13f */
[----:B------:R-:W-:Y:S02]  /*14950*/  @UP0 ULDC.64 UR8, c[0x0][0x9e8] ;  /* 0x00027a0000080ab9 */ /* 0x000fe40000000a00 */
[----:B------:R-:W-:-:S04]  /*14960*/  UIMAD.WIDE.U32 UR6, UR4, UR8, URZ ;  /* 0x00000008040672a5 */ /* 0x000fc8000f8e003f */
[----:B------:R-:W-:-:S04]  /*14970*/  @UP0 USHF.R.U32.HI UR4, URZ, UR9, UR7 ;  /* 0x000000093f040299 */ /* 0x000fc80008011607 */
[----:B------:R-:W-:Y:S01]  /*14980*/  ULOP3.LUT UR4, URZ, UR4, URZ, 0x33, !UPT ;  /* 0x000000043f047292 */ /* 0x000fe2000f8e333f */
[----:B------:R-:W-:Y:S11]  /*14990*/  BRA `(.L_x_974) ;  /* 0x0000000000107947 */ /* 0x000ff60003800000 */
.L_x_973:
[----:B------:R-:W-:-:S11]  /*149a0*/  UISETP.NE.AND UP0, UPT, UR5, 0x1, UPT ;  /* 0x000000010500788c */ /* 0x000fd6000bf05270 */
[----:B------:R-:W-:Y:S02]  /*149b0*/  @UP0 ULDC.64 UR8, c[0x0][0x9e8] ;  /* 0x00027a0000080ab9 */ /* 0x000fe40000000a00 */
[----:B------:R-:W-:-:S04]  /*149c0*/  UIMAD.WIDE.U32 UR6, UR4, UR8, URZ ;  /* 0x00000008040672a5 */ /* 0x000fc8000f8e003f */
[----:B------:R-:W-:-:S12]  /*149d0*/  @UP0 USHF.R.U32.HI UR4, URZ, UR9, UR7 ;  /* 0x000000093f040299 */ /* 0x000fd80008011607 */
.L_x_974:
[----:B------:R-:W-:-:S06]  /*149e0*/  UIMAD UR4, UR4, UR5, UR5 ;  /* 0x00000005040472a4 */ /* 0x000fcc000f8e0205 */
[----:B------:R-:W-:-:S07]  /*149f0*/  VIMNMX R0, R0, UR4, PT ;  /* 0x0000000400007c48 */ /* 0x000fce000bfe0100 */
.L_x_972:
[----:B------:R-:W-:Y:S01]  /*14a00*/  UIMAD UR6, UR11, UR13, 0x9f ;  /* 0x0000009f0b0674a4 */ /* 0x000fe2000f8e020d */
[----:B------:R-:W-:Y:S01]  /*14a10*/  VIADD R0, R0, 0x9f ;  /* 0x0000009f00007836 */ /* 0x000fe20000000000 */
[----:B------:R-:W-:Y:S02]  /*14a20*/  UIADD3 UR4, UR37, -UR12, URZ ;  /* 0x8000000c25047290 */ /* 0x000fe4000fffe03f */
[----:B------:R-:W-:Y:S01]  /*14a30*/  UIMAD.WIDE UR6, UR6, 0x66666667, URZ ;  /* 0x66666667060678a5 */ /* 0x000fe2000f8e023f */
[----:B------:R-:W-:Y:S01]  /*14a40*/  IMAD.HI R0, R0, 0x66666667, RZ ;  /* 0x6666666700007827 */ /* 0x000fe200078e02ff */
[----:B------:R-:W-:Y:S02]  /*14a50*/  UIMAD UR4, UR11, UR13, UR4 ;  /* 0x0000000d0b0472a4 */ /* 0x000fe4000f8e0204 */
[----:B------:R-:W-:Y:S02]  /*14a60*/  USHF.R.U32.HI UR6, URZ, 0x1f, UR7 ;  /* 0x0000001f3f067899 */ /* 0x000fe40008011607 */
[----:B------:R-:W-:Y:S01]  /*14a70*/  SHF.R.U32.HI R3, RZ, 0x1f, R0 ;  /* 0x0000001fff037819 */ /* 0x000fe20000011600 */
[----:B------:R-:W-:Y:S01]  /*14a80*/  ULDC UR8, c[0x0][0x9dc] ;  /* 0x0002770000087ab9 */ /* 0x000fe20000000800 */
[----:B------:R-:W-:-:S02]  /*14a90*/  ULEA.HI.SX32 UR6, UR7, UR6, 0x1a ;  /* 0x0000000607067291 */ /* 0x000fc4000f8fd23f */
[----:B------:R-:W-:Y:S01]  /*14aa0*/  LEA.HI.SX32 R3, R0, R3, 0x1a ;  /* 0x0000000300037211 */ /* 0x000fe200078fd2ff */
[----:B------:R-:W-:-:S03]  /*14ab0*/  UIADD3 UR8, UR4, -UR8, URZ ;  /* 0x8000000804087290 */ /* 0x000fc6000fffe03f */
[----:B------:R-:W-:Y:S01]  /*14ac0*/  VIMNMX R16, R3, UR6, PT ;  /* 0x0000000603107c48 */ /* 0x000fe2000bfe0100 */
[----:B------:R-:W-:Y:S08]  /*14ad0*/  @!P1 BRA `(.L_x_975) ;  /* 0x0000000000449947 */ /* 0x000ff00003800000 */
[----:B------:R-:W-:-:S06]  /*14ae0*/  UISETP.GT.AND UP0, UPT, UR4, -0x1, UPT ;  /* 0xffffffff0400788c */ /* 0x000fcc000bf04270 */
[----:B------:R-:W-:-:S13]  /*14af0*/  PLOP3.LUT P0, PT, PT, PT, UP0, 0x80, 0x0 ;  /* 0x000000000000781c */ /* 0x000fda0003f0f008 */
[----:B------:R-:W-:Y:S05]  /*14b00*/  @P0 BRA `(.L_x_976) ;  /* 0x00000000001c0947 */ /* 0x000fea0003800000 */
[----:B------:R-:W-:Y:S02]  /*14b10*/  UISETP.NE.AND UP0, UPT, UR5, 0x1, UPT ;  /* 0x000000010500788c */ /* 0x000fe4000bf05270 */
[----:B------:R-:W-:-:S09]  /*14b20*/  ULOP3.LUT UR4, URZ, UR4, URZ, 0x33, !UPT ;  /* 0x000000043f047292 */ /* 0x000fd2000f8e333f */
[----:B------:R-:W-:Y:S02]  /*14b30*/  @UP0 ULDC.64 UR10, c[0x0][0x9e8] ;  /* 0x00027a00000a0ab9 */ /* 0x000fe40000000a00 */
[----:B------:R-:W-:-:S04]  /*14b40*/  UIMAD.WIDE.U32 UR6, UR4, UR10, URZ ;  /* 0x0000000a040672a5 */ /* 0x000fc8000f8e003f */
[----:B------:R-:W-:-:S04]  /*14b50*/  @UP0 USHF.R.U32.HI UR4, URZ, UR11, UR7 ;  /* 0x0000000b3f040299 */ /* 0x000fc80008011607 */
[----:B------:R-:W-:Y:S01]  /*14b60*/  ULOP3.LUT UR4, URZ, UR4, URZ, 0x33, !UPT ;  /* 0x000000043f047292 */ /* 0x000fe2000f8e333f */
[----:B------:R-:W-:Y:S11]  /*14b70*/  BRA `(.L_x_977) ;  /* 0x0000000000107947 */ /* 0x000ff60003800000 */
.L_x_976:
[----:B------:R-:W-:-:S11]  /*14b80*/  UISETP.NE.AND UP0, UPT, UR5, 0x1, UPT ;  /* 0x000000010500788c */ /* 0x000fd6000bf05270 */
[----:B------:R-:W-:Y:S02]  /*14b90*/  @UP0 ULDC.64 UR10, c[0x0][0x9e8] ;  /* 0x00027a00000a0ab9 */ /* 0x000fe40000000a00 */
[----:B------:R-:W-:-:S04]  /*14ba0*/  UIMAD.WIDE.U32 UR6, UR4, UR10, URZ ;  /* 0x0000000a040672a5 */ /* 0x000fc8000f8e003f */
[----:B------:R-:W-:-:S12]  /*14bb0*/  @UP0 USHF.R.U32.HI UR4, URZ, UR11, UR7 ;  /* 0x0000000b3f040299 */ /* 0x000fd80008011607 */
.L_x_977:
[----:B------:R-:W-:-:S04]  /*14bc0*/  UIMAD UR4, UR4, UR5, URZ ;  /* 0x00000005040472a4 */ /* 0x000fc8000f8e023f */
[----:B------:R-:W-:-:S04]  /*14bd0*/  UISETP.LT.AND UP0, UPT, UR8, UR4, UPT ;  /* 0x000000040800728c */ /* 0x000fc8000bf01270 */
[----:B------:R-:W-:-:S12]  /*14be0*/  USEL UR8, UR8, UR4, !UP0 ;  /* 0x0000000408087287 */ /* 0x000fd8000c000000 */
.L_x_975:
[----:B------:R-:W-:Y:S01]  /*14bf0*/  UIMAD.WIDE UR4, UR8, 0x66666667, URZ ;  /* 0x66666667080478a5 */ /* 0x000fe2000f8e023f */
[----:B------:R-:W-:Y:S03]  /*14c00*/  BSSY B6, `(.L_x_978) ;  /* 0x00002b0000067945 */ /* 0x000fe60003800000 */
[----:B------:R-:W-:-:S04]  /*14c10*/  USHF.R.U32.HI UR4, URZ, 0x1f, UR5 ;  /* 0x0000001f3f047899 */ /* 0x000fc80008011605 */
[----:B------:R-:W-:-:S04]  /*14c20*/  ULEA.HI.SX32 UR4, UR5, UR4, 0x1a ;  /* 0x0000000405047291 */ /* 0x000fc8000f8fd23f */
[----:B------:R-:W-:-:S04]  /*14c30*/  UISETP.LT.AND UP0, UPT, URZ, UR4, UPT ;  /* 0x000000043f00728c */ /* 0x000fc8000bf01270 */
[----:B------:R-:W-:-:S06]  /*14c40*/  USEL UR41, URZ, UR4, !UP0 ;  /* 0x000000043f297287 */ /* 0x000fcc000c000000 */
[----:B------:R-:W-:-:S13]  /*14c50*/  ISETP.GT.AND P0, PT, R16, UR41, PT ;  /* 0x0000002910007c0c */ /* 0x000fda000bf04270 */
[----:B------:R-:W-:Y:S05]  /*14c60*/  @P0 BRA `(.L_x_979) ;  /* 0x0000000000480947 */ /* 0x000fea0003800000 */
[----:B------:R-:W1:Y:S02]  /*14c70*/  S2R R0, SR_TID.X ;  /* 0x0000000000007919 */ /* 0x000e640000002100 */
[----:B-1----:R-:W-:-:S04]  /*14c80*/  LOP3.LUT R0, R0, 0x7f, RZ, 0xc0, !PT ;  /* 0x0000007f00007812 */ /* 0x002fc800078ec0ff */
[----:B------:R-:W-:-:S13]  /*14c90*/  ISETP.NE.AND P0, PT, R0, RZ, PT ;  /* 0x000000ff0000720c */ /* 0x000fda0003f05270 */
[----:B------:R-:W-:Y:S05]  /*14ca0*/  @P0 BRA `(.L_x_980) ;  /* 0x0000002800940947 */ /* 0x000fea0003800000 */
[----:B------:R-:W1:Y:S01]  /*14cb0*/  S2R R5, SR_LANEID ;  /* 0x0000000000057919 */ /* 0x000e620000000000 */
[----:B------:R-:W-:Y:S01]  /*14cc0*/  VOTEU.ANY UR4, UPT, PT ;  /* 0x0000000000047886 */ /* 0x000fe200038e0100 */
[----:B------:R-:W2:Y:S01]  /*14cd0*/  LDC.64 R2, c[0x0][0xdf0] ;  /* 0x00037c00ff027b82 */ /* 0x000ea20000000a00 */
[----:B------:R-:W1:Y:S02]  /*14ce0*/  FLO.U32 R0, UR4 ;  /* 0x0000000400007d00 */ /* 0x000e6400080e0000 */
[----:B-1----:R-:W-:-:S06]  /*14cf0*/  ISETP.EQ.U32.AND P0, PT, R0, R5, PT ;  /* 0x000000050000720c */ /* 0x002fcc0003f02070 */
[----:B------:R-:W2:Y:S07]  /*14d00*/  POPC R5, UR4 ;  /* 0x0000000400057d09 */ /* 0x000eae0008000000 */
[----:B--2---:R-:W2:Y:S01]  /*14d10*/  @P0 ATOMG.E.ADD.STRONG.GPU PT, R3, desc[UR54][R2.64], R5 ;  /* 0x00000005020309a8 */ /* 0x004ea200081ee1f6 */
[----:B------:R-:W1:Y:S02]  /*14d20*/  S2R R4, SR_LTMASK ;  /* 0x0000000000047919 */ /* 0x000e640000003900 */
[----:B-1----:R-:W-:-:S04]  /*14d30*/  LOP3.LUT R4, R4, UR4, RZ, 0xc0, !PT ;  /* 0x0000000404047c12 */ /* 0x002fc8000f8ec0ff */
[----:B------:R-:W1:Y:S01]  /*14d40*/  POPC R7, R4 ;  /* 0x0000000400077309 */ /* 0x000e620000000000 */
[----:B--2---:R-:W1:Y:S02]  /*14d50*/  SHFL.IDX PT, R0, R3, R0, 0x1f ;  /* 0x00001f0003007589 */ /* 0x004e6400000e0000 */
[----:B-1----:R-:W-:-:S05]  /*14d60*/  IADD3 R0, R0, UR46, R7 ;  /* 0x0000002e00007c10 */ /* 0x002fca000fffe007 */
[----:B------:R2:W-:Y:S01]  /*14d70*/  STL [R1+0x20], R0 ;  /* 0x0000200001007387 */ /* 0x0005e20000100800 */
[----:B------:R-:W-:Y:S05]  /*14d80*/  BRA `(.L_x_980) ;  /* 0x00000028005c7947 */ /* 0x000fea0003800000 */
.L_x_979:
[----:B------:R-:W1:Y:S01]  /*14d90*/  S2UR UR4, SR_CgaCtaId ;  /* 0x00000000000479c3 */ /* 0x000e620000008800 */
[----:B------:R-:W-:Y:S02]  /*14da0*/  UMOV UR40, 0x400 ;  /* 0x0000040000287882 */ /* 0x000fe40000000000 */
[----:B-1----:R-:W-:-:S04]  /*14db0*/  ULEA UR40, UR4, UR40, 0x18 ;  /* 0x0000002804287291 */ /* 0x002fc8000f8ec03f */
        /* <DEDUP_REMOVED lines=9> */
[----:B------:R-:W1:Y:S01]  /*14e50*/  LDC.64 R2, c[0x4][R2] ;  /* 0x0100000002027b82 */ /* 0x000e620000000a00 */
        /* <DEDUP_REMOVED lines=9> */
[----:B-1----:R-:W-:Y:S05]  /*14ef0*/  CALL.ABS.NOINC R2 ;  /* 0x0000000002007343 */ /* 0x002fea0003c00000 */
.L_x_981:
        /* <DEDUP_REMOVED lines=24> */
.L_x_982:
[----:B------:R-:W-:-:S04]  /*15080*/  UIADD3 UR4, UR40, 0x400, URZ ;  /* 0x0000040028047890 */ /* 0x000fc8000fffe03f */
[----:B------:R-:W-:-:S06]  /*15090*/  ULOP3.LUT UP0, URZ, UR4, 0x9f, URZ, 0xc0, !UPT ;  /* 0x0000009f043f7892 */ /* 0x000fcc000f80c03f */
[----:B------:R-:W-:-:S13]  /*150a0*/  PLOP3.LUT P0, PT, PT, PT, UP0, 0x80, 0x0 ;  /* 0x000000000000781c */ /* 0x000fda0003f0f008 */
        /* <DEDUP_REMOVED lines=17> */
.L_x_983:
[----:B------:R-:W-:-:S13]  /*151c0*/  LOP3.LUT P6, RZ, R17, 0x3ff, RZ, 0xc0, !PT ;  /* 0x000003ff11ff7812 */ /* 0x000fda00078cc0ff */
        /* <DEDUP_REMOVED lines=17> */
.L_x_984:
[----:B------:R-:W-:Y:S01]  /*152e0*/  ULDC.64 UR4, c[0x0][0x9f8] ;  /* 0x00027e0000047ab9 */ /* 0x000fe20000000a00 */
[----:B------:R-:W-:Y:S01]  /*152f0*/  IMAD.U32 R5, RZ, RZ, UR39 ;  /* 0x00000027ff057e24 */ /* 0x000fe2000f8e00ff */
[----:B------:R-:W-:Y:S01]  /*15300*/  ISETP.NE.U32.AND P0, PT, RZ, UR4, PT ;  /* 0x00000004ff007c0c */ /* 0x000fe2000bf05070 */
[----:B------:R-:W-:Y:S01]  /*15310*/  IMAD.U32 R8, RZ, RZ, UR39 ;  /* 0x00000027ff087e24 */ /* 0x000fe2000f8e00ff */
[----:B------:R-:W2:Y:S01]  /*15320*/  LDC R0, c[0x0][0x428] ;  /* 0x00010a00ff007b82 */ /* 0x000ea20000000800 */
[----:B------:R-:W3:Y:S01]  /*15330*/  S2R R18, SR_TID.X ;  /* 0x0000000000127919 */ /* 0x000ee20000002100 */
[----:B------:R-:W-:-:S13]  /*15340*/  ISETP.NE.AND.EX P0, PT, RZ, UR5, PT, P0 ;  /* 0x00000005ff007c0c */ /* 0x000fda000bf05300 */
[----:B-1----:R-:W1:Y:S01]  /*15350*/  @P0 LDC.64 R2, c[0x0][0x9f8] ;  /* 0x00027e00ff020b82 */ /* 0x002e620000000a00 */
[----:B------:R-:W-:Y:S01]  /*15360*/  IMAD.U32 R4, RZ, RZ, UR38 ;  /* 0x00000026ff047e24 */ /* 0x000fe2000f8e00ff */
[----:B---3--:R-:W-:Y:S01]  /*15370*/  LOP3.LUT R17, R18, 0x7f, RZ, 0xc0, !PT ;  /* 0x0000007f12117812 */ /* 0x008fe200078ec0ff */
[----:B-1----:R-:W-:-:S05]  /*15380*/  @P0 IMAD.WIDE R2, R5, 0x4, R2 ;  /* 0x0000000405020825 */ /* 0x002fca00078e0202 */
[----:B------:R1:W3:Y:S01]  /*15390*/  @P0 LDG.E R8, desc[UR54][R2.64] ;  /* 0x0000003602080981 */ /* 0x0002e2000c1e1900 */
[----:B--2---:R-:W-:Y:S01]  /*153a0*/  ISETP.NE.AND P0, PT, R0, 0x1, PT ;  /* 0x000000010000780c */ /* 0x004fe20003f05270 */
[----:B------:R-:W-:Y:S01]  /*153b0*/  UMOV UR36, URZ ;  /* 0x0000003f00247c82 */ /* 0x000fe20008000000 */
[----:B------:R-:W-:Y:S01]  /*153c0*/  ISETP.NE.AND P2, PT, R17, RZ, PT ;  /* 0x000000ff1100720c */ /* 0x000fe20003f45270 */
[----:B------:R-:W-:Y:S01]  /*153d0*/  UMOV UR8, 0x40 ;  /* 0x0000004000087882 */ /* 0x000fe20000000000 */
[----:B------:R-:W-:Y:S01]  /*153e0*/  UMOV UR9, UR37 ;  /* 0x0000002500097c82 */ /* 0x000fe20008000000 */
[----:B------:R-:W-:Y:S01]  /*153f0*/  UMOV UR10, UR38 ;  /* 0x00000026000a7c82 */ /* 0x000fe20008000000 */
[----:B------:R-:W-:Y:S01]  /*15400*/  UMOV UR11, UR39 ;  /* 0x00000027000b7c82 */ /* 0x000fe20008000000 */
[----:B------:R-:W-:Y:S01]  /*15410*/  UMOV UR12, 0x80 ;  /* 0x00000080000c7882 */ /* 0x000fe20000000000 */
[----:B------:R-:W-:Y:S01]  /*15420*/  UMOV UR13, UR37 ;  /* 0x00000025000d7c82 */ /* 0x000fe20008000000 */
[----:B-1----:R-:W1:Y:S01]  /*15430*/  LDC.64 R2, c[0x0][0x3f8] ;  /* 0x0000fe00ff027b82 */ /* 0x002e620000000a00 */
[----:B------:R-:W-:Y:S01]  /*15440*/  UMOV UR14, UR38 ;  /* 0x00000026000e7c82 */ /* 0x000fe20008000000 */
[----:B------:R-:W-:Y:S01]  /*15450*/  UMOV UR15, UR39 ;  /* 0x00000027000f7c82 */ /* 0x000fe20008000000 */
[----:B------:R-:W-:-:S03]  /*15460*/  UMOV UR6, 0xffffffff ;  /* 0xffffffff00067882 */ /* 0x000fc60000000000 */
[----:B------:R-:W-:Y:S02]  /*15470*/  VOTEU.ALL UP1, P2 ;  /* 0x00000000003f7886 */ /* 0x000fe40001020000 */
[----:B------:R-:W2:Y:S03]  /*15480*/  @P0 LDC R0, c[0x0][0x42c] ;  /* 0x00010b00ff000b82 */ /* 0x000ea60000000800 */
[----:B------:R-:W-:-:S04]  /*15490*/  @!UP1 UIADD3 UR4, UP0, UR42, 0x270, URZ ;  /* 0x000002702a049890 */ /* 0x000fc8000ff1e03f */
[----:B------:R-:W-:Y:S01]  /*154a0*/  @!UP1 UIADD3.X UR5, URZ, UR43, URZ, UP0, !UPT ;  /* 0x0000002b3f059290 */ /* 0x000fe200087fe43f */
[----:B------:R-:W4:Y:S01]  /*154b0*/  @P0 LDC R5, c[0x0][0x430] ;  /* 0x00010c00ff050b82 */ /* 0x000f220000000800 */
[----:B-1----:R-:W-:-:S07]  /*154c0*/  ISETP.NE.U32.AND P1, PT, R2, RZ, PT ;  /* 0x000000ff0200720c */ /* 0x002fce0003f25070 */
[----:B------:R1:W-:Y:S01]  /*154d0*/  @!UP1 UTMAPF.L2.4D [UR36], [UR4] ;  /* 0x00000024040095b8 */ /* 0x0003e20008018000 */
[----:B------:R-:W-:Y:S01]  /*154e0*/  ISETP.NE.AND.EX P1, PT, R3, RZ, PT, P1 ;  /* 0x000000ff0300720c */ /* 0x000fe20003f25310 */
[----:B--2---:R-:W-:Y:S01]  /*154f0*/  @P0 IMAD.HI.U32 R0, R0, UR38, RZ ;  /* 0x0000002600000c27 */ /* 0x004fe2000f8e00ff */
[----:B------:R1:W-:Y:S04]  /*15500*/  @!UP1 UTMAPF.L2.4D [UR8], [UR4] ;  /* 0x00000008040095b8 */ /* 0x0003e80008018000 */
[----:B----4-:R-:W-:Y:S01]  /*15510*/  @P0 SHF.R.U32.HI R4, RZ, R5, R0 ;  /* 0x00000005ff040219 */ /* 0x010fe20000011600 */
[----:B------:R1:W-:Y:S01]  /*15520*/  @!UP1 UTMAPF.L2.4D [UR12], [UR4] ;  /* 0x0000000c040095b8 */ /* 0x0003e20008018000 */
[----:B---3--:R-:W-:Y:S01]  /*15530*/  SHF.R.S32.HI R9, RZ, 0x1f, R8 ;  /* 0x0000001fff097819 */ /* 0x008fe20000011408 */
        /* <DEDUP_REMOVED lines=8> */
.L_x_1048:
[----:B--2---:R-:W-:Y:S02]  /*155c0*/  ISETP.NE.AND P0, PT, R14, RZ, PT ;  /* 0x000000ff0e00720c */ /* 0x004fe40003f05270 */
[----:B------:R-:W-:-:S11]  /*155d0*/  PLOP3.LUT P6, PT, PT, PT, PT, 0x8, 0x0 ;  /* 0x000000000000781c */ /* 0x000fd60003fce170 */
[----:B------:R-:W-:Y:S05]  /*155e0*/  @P0 BRA `(.L_x_986) ;  /* 0x0000000400f40947 */ /* 0x000fea0003800000 */
[----:B------:R-:W-:Y:S01]  /*155f0*/  UMOV UR4, 0xffffffff ;  /* 0xffffffff00047882 */ /* 0x000fe20000000000 */
[----:B------:R-:W-:Y:S02]  /*15600*/  VIADD R6, R16, 0xffffffff ;  /* 0xffffffff10067836 */ /* 0x000fe40000000000 */
[----:B------:R-:W-:Y:S05]  /*15610*/  BRA.DIV UR4, `(.L_x_987) ;  /* 0x0000002a04ac7947 */ /* 0x000fea000b800000 */
[----:B------:R-:W-:-:S13]  /*15620*/  ELECT P6, URZ, PT ;  /* 0x00000000003f782f */ /* 0x000fda00038c0000 */
.L_x_1051:
        /* <DEDUP_REMOVED lines=9> */
[----:B------:R-:W-:-:S05]  /*156c0*/  @P0 SHF.R.U32.HI R4, RZ, R5, R7 ;  /* 0x00000005ff040219 */ /* 0x000fca0000011607 */
[----:B------:R-:W-:-:S04]  /*156d0*/  IMAD.MOV R5, RZ, RZ, -R4 ;  /* 0x000000ffff057224 */ /* 0x000fc800078e0a04 */
[----:B------:R-:W-:Y:S01]  /*156e0*/  IMAD R6, R0, R5, R6 ;  /* 0x0000000500067224 */ /* 0x000fe200078e0206 */
[--C-:B------:R-:W-:Y:S01]  /*156f0*/  SHF.R.S32.HI R5, RZ, 0x1f, R4.reuse ;  /* 0x0000001fff057819 */ /* 0x100fe20000011404 */
[----:B------:R-:W-:Y:S02]  /*15700*/  IMAD R0, R9, UR4, RZ ;  /* 0x0000000409007c24 */ /* 0x000fe4000f8e02ff */
[----:B------:R-:W-:-:S04]  /*15710*/  IMAD.WIDE.U32 R4, R8, UR4, R4 ;  /* 0x0000000408047c25 */ /* 0x000fc8000f8e0004 */
[----:B------:R-:W-:Y:S01]  /*15720*/  IMAD R0, R8, UR5, R0 ;  /* 0x0000000508007c24 */ /* 0x000fe2000f8e0200 */
[----:B------:R-:W-:-:S03]  /*15730*/  LEA R2, P0, R4, R2, 0x2 ;  /* 0x0000000204027211 */ /* 0x000fc600078010ff */
[----:B------:R-:W-:-:S05]  /*15740*/  IMAD.IADD R0, R5, 0x1, R0 ;  /* 0x0000000105007824 */ /* 0x000fca00078e0200 */
[----:B------:R-:W-:-:S05]  /*15750*/  LEA.HI.X R3, R4, R3, R0, 0x2, P0 ;  /* 0x0000000304037211 */ /* 0x000fca00000f1400 */
[----:B------:R2:W5:Y:S02]  /*15760*/  LDG.E R0, desc[UR54][R2.64] ;  /* 0x0000003602007981 */ /* 0x000564000c1e1900 */
.L_x_989:
[----:B--2---:R-:W2:Y:S04]  /*15770*/  LDL R2, [R1] ;  /* 0x0000000001027983 */ /* 0x004ea80000100800 */
[----:B------:R-:W3:Y:S01]  /*15780*/  LDL R3, [R1+0xc] ;  /* 0x00000c0001037983 */ /* 0x000ee20000100800 */
[----:B------:R-:W-:Y:S02]  /*15790*/  ISETP.NE.AND P0, PT, R17, RZ, PT ;  /* 0x000000ff1100720c */ /* 0x000fe40003f05270 */
[----:B--2---:R-:W-:Y:S02]  /*157a0*/  LEA R2, R2, UR40, 0x3 ;  /* 0x0000002802027c11 */ /* 0x004fe4000f8e18ff */
[----:B---3--:R-:W-:-:S04]  /*157b0*/  SHF.L.U32 R3, R3, 0x1f, RZ ;  /* 0x0000001f03037819 */ /* 0x008fc800000006ff */
[----:B------:R-:W2:Y:S02]  /*157c0*/  SYNCS.PHASECHK.TRANS64.TRYWAIT P3, [R2+URZ+0x29880], R3 ;  /* 0x02988003020075a7 */ /* 0x000ea4000806017f */
[----:B--2---:R-:W-:Y:S05]  /*157d0*/  @!P3 BRA `(.L_x_990) ;  /* 0x00000028005cb947 */ /* 0x004fea0003800000 */
.L_x_1052:
[----:B------:R-:W-:Y:S05]  /*157e0*/  @P0 BRA `(.L_x_991) ;  /* 0x00000000001c0947 */ /* 0x000fea0003800000 */
[----:B-1----:R-:W1:Y:S01]  /*157f0*/  S2R R4, SR_TID.X ;  /* 0x0000000000047919 */ /* 0x002e620000002100 */
[----:B------:R-:W-:-:S04]  /*15800*/  IMAD.MOV.U32 R5, RZ, RZ, 0x5000 ;  /* 0x00005000ff057424 */ /* 0x000fc800078e00ff */
[----:B------:R3:W-:Y:S01]  /*15810*/  SYNCS.ARRIVE.TRANS64 RZ, [R2+URZ+0x29870], R5 ;  /* 0x0298700502ff79a7 */ /* 0x0007e2000800003f */
[----:B-1----:R-:W-:-:S04]  /*15820*/  LOP3.LUT R4, R4, 0x1f, RZ, 0xc0, !PT ;  /* 0x0000001f04047812 */ /* 0x002fc800078ec0ff */
[----:B------:R-:W-:-:S13]  /*15830*/  ISETP.NE.AND P3, PT, R4, RZ, PT ;  /* 0x000000ff0400720c */ /* 0x000fda0003f65270 */
[----:B---3--:R-:W-:Y:S05]  /*15840*/  @!P3 BRA `(.L_x_991) ;  /* 0x000000000004b947 */ /* 0x008fea0003800000 */
[----:B------:R-:W-:Y:S01]  /*15850*/  BPT.TRAP 0x1 ;  /* 0x000000040000795c */ /* 0x000fe20000300000 */
.L_x_991:
[----:B------:R-:W3:Y:S04]  /*15860*/  LDL R5, [R1] ;  /* 0x0000000001057983 */ /* 0x000ee80000100800 */
[----:B-1----:R-:W4:Y:S01]  /*15870*/  LDL R4, [R1+0x8] ;  /* 0x0000080001047983 */ /* 0x002f220000100800 */
        /* <DEDUP_REMOVED lines=17> */
.L_x_1053:
        /* <DEDUP_REMOVED lines=8> */
.L_x_993:
        /* <DEDUP_REMOVED lines=28> */
.L_x_988:
[----:B------:R-:W-:Y:S05]  /*15bd0*/  WARPSYNC.ALL ;  /* 0x0000000000007948 */ /* 0x000fea0003800000 */
[----:B------:R-:W-:Y:S01]  /*15be0*/  BAR.SYNC.DEFER_BLOCKING 0x8, 0x120 ;  /* 0x0204800000007b1d */ /* 0x000fe20000010000 */
[----:B------:R-:W-:Y:S01]  /*15bf0*/  ELECT P0, URZ, PT ;  /* 0x00000000003f782f */ /* 0x000fe20003800000 */
[----:B------:R-:W-:Y:S02]  /*15c00*/  UIADD3 UR4, UP0, UR42, 0x270, URZ ;  /* 0x000002702a047890 */ /* 0x000fe4000ff1e03f */
[----:B------:R-:W-:Y:S02]  /*15c10*/  UIADD3 UR8, UR40, 0x14400, URZ ;  /* 0x0001440028087890 */ /* 0x000fe4000fffe03f */
[----:B------:R-:W-:-:S02]  /*15c20*/  UIADD3 UR9, UR40, 0x29800, URZ ;  /* 0x0002980028097890 */ /* 0x000fc4000fffe03f */
[----:B------:R-:W-:Y:S02]  /*15c30*/  UIADD3.X UR5, URZ, UR43, URZ, UP0, !UPT ;  /* 0x0000002b3f057290 */ /* 0x000fe400087fe43f */
[----:B------:R-:W-:Y:S02]  /*15c40*/  UIADD3 UR24, UR40, 0x16400, URZ ;  /* 0x0001640028187890 */ /* 0x000fe4000fffe03f */
[----:B------:R-:W-:Y:S02]  /*15c50*/  UIADD3 UR16, UR40, 0x18400, URZ ;  /* 0x0001840028107890 */ /* 0x000fe4000fffe03f */
[----:B------:R-:W-:Y:S01]  /*15c60*/  @P0 IMAD.MOV.U32 R2, RZ, RZ, 0x6000 ;  /* 0x00006000ff020424 */ /* 0x000fe200078e00ff */
[----:B------:R-:W-:Y:S01]  /*15c70*/  UMOV UR6, 0x0 ;  /* 0x0000000000067882 */ /* 0x000fe20000000000 */
[----:B------:R-:W-:Y:S01]  /*15c80*/  UMOV UR7, 0x12f00000 ;  /* 0x12f0000000077882 */ /* 0x000fe20000000000 */
[----:B------:R-:W-:Y:S01]  /*15c90*/  UMOV UR10, URZ ;  /* 0x0000003f000a7c82 */ /* 0x000fe20008000000 */
[----:B------:R-:W-:Y:S01]  /*15ca0*/  UMOV UR11, UR37 ;  /* 0x00000025000b7c82 */ /* 0x000fe20008000000 */
[----:B------:R-:W-:Y:S01]  /*15cb0*/  UMOV UR12, UR38 ;  /* 0x00000026000c7c82 */ /* 0x000fe20008000000 */
[----:B------:R-:W-:Y:S01]  /*15cc0*/  UMOV UR13, UR39 ;  /* 0x00000027000d7c82 */ /* 0x000fe20008000000 */
[----:B------:R-:W-:Y:S01]  /*15cd0*/  UMOV UR26, 0x40 ;  /* 0x00000040001a7882 */ /* 0x000fe20000000000 */
[----:B------:R-:W-:Y:S01]  /*15ce0*/  UMOV UR27, UR37 ;  /* 0x00000025001b7c82 */ /* 0x000fe20008000000 */
[----:B------:R-:W-:Y:S01]  /*15cf0*/  UMOV UR28, UR38 ;  /* 0x00000026001c7c82 */ /* 0x000fe20008000000 */
[----:B------:R2:W-:Y:S01]  /*15d00*/  @P0 SYNCS.ARRIVE.TRANS64 RZ, [UR40+0x29800], R2 ;  /* 0x02980002ffff09a7 */ /* 0x0005e20008000028 */
[----:B------:R-:W-:Y:S01]  /*15d10*/  UMOV UR29, UR39 ;  /* 0x00000027001d7c82 */ /* 0x000fe20008000000 */
[----:B------:R-:W-:Y:S01]  /*15d20*/  UMOV UR25, UR9 ;  /* 0x0000000900197c82 */ /* 0x000fe20008000000 */
[----:B------:R-:W-:Y:S01]  /*15d30*/  UMOV UR18, 0x80 ;  /* 0x0000008000127882 */ /* 0x000fe20000000000 */
[----:B------:R-:W-:Y:S01]  /*15d40*/  UMOV UR19, UR37 ;  /* 0x0000002500137c82 */ /* 0x000fe20008000000 */
[----:B------:R-:W-:Y:S01]  /*15d50*/  UMOV UR20, UR38 ;  /* 0x0000002600147c82 */ /* 0x000fe20008000000 */
[----:B------:R-:W-:Y:S01]  /*15d60*/  UMOV UR21, UR39 ;  /* 0x0000002700157c82 */ /* 0x000fe20008000000 */
[----:B------:R2:W-:Y:S01]  /*15d70*/  UTMALDG.4D [UR8], [UR4], desc[UR6] ;  /* 0x00000608040075b4 */ /* 0x0005e20008019000 */
[----:B------:R-:W-:Y:S01]  /*15d80*/  UMOV UR17, UR9 ;  /* 0x0000000900117c82 */ /* 0x000fe20008000000 */
[----:B------:R2:W-:Y:S01]  /*15d90*/  UTMALDG.4D [UR24], [UR4], desc[UR6] ;  /* 0x00000618040075b4 */ /* 0x0005e20008019000 */
[----:B------:R2:W-:Y:S02]  /*15da0*/  UTMALDG.4D [UR16], [UR4], desc[UR6] ;  /* 0x00000610040075b4 */ /* 0x0005e40008019000 */
[----:B--2---:R-:W-:Y:S01]  /*15db0*/  NOP ;  /* 0x0000000000007918 */ /* 0x004fe20000000000 */
.L_x_986:
[----:B------:R-:W2:Y:S01]  /*15dc0*/  LDL.LU R3, [R1+0x28] ;  /* 0x0000280001037983 */ /* 0x000ea20000300800 */
[----:B------:R-:W-:Y:S01]  /*15dd0*/  VIADD R20, R16, 0xfffffffe ;  /* 0xfffffffe10147836 */ /* 0x000fe20000000000 */
[----:B------:R-:W-:Y:S04]  /*15de0*/  BSSY B0, `(.L_x_994) ;  /* 0x000000a000007945 */ /* 0x000fe80003800000 */
[----:B------:R-:W-:Y:S01]  /*15df0*/  ISETP.GE.AND P3, PT, R20, UR41, PT ;  /* 0x0000002914007c0c */ /* 0x000fe2000bf66270 */
        /* <DEDUP_REMOVED lines=8> */
.L_x_1054:
[----:B------:R-:W-:Y:S05]  /*15e80*/  BSYNC B0 ;  /* 0x0000000000007941 */ /* 0x000fea0003800000 */
.L_x_994:
[----:B------:R-:W-:Y:S05]  /*15e90*/  @!P3 BRA `(.L_x_996) ;  /* 0x000000100008b947 */ /* 0x000fea0003800000 */
[----:B------:R3:W5:Y:S04]  /*15ea0*/  LDL.LU R6, [R1] ;  /* 0x0000000001067983 */ /* 0x0007680000300800 */
[----:B------:R3:W5:Y:S02]  /*15eb0*/  LDL.LU R7, [R1+0xc] ;  /* 0x00000c0001077983 */ /* 0x0007640000300800 */
.L_x_1018:
[----:B--2-45:R-:W-:Y:S01]  /*15ec0*/  VIADD R2, R6, 0x1 ;  /* 0x0000000106027836 */ /* 0x034fe20000000000 */
[----:B------:R-:W-:Y:S05]  /*15ed0*/  YIELD ;  /* 0x0000000000007946 */ /* 0x000fea0003800000 */
[----:B------:R-:W-:Y:S01]  /*15ee0*/  ISETP.NE.AND P0, PT, R2, 0x2, PT ;  /* 0x000000020200780c */ /* 0x000fe20003f05270 */
[----:B------:R-:W-:Y:S03]  /*15ef0*/  BSSY B0, `(.L_x_997) ;  /* 0x000008d000007945 */ /* 0x000fe60003800000 */
[----:B-1----:R-:W-:-:S02]  /*15f00*/  SEL R4, RZ, 0x1, P0 ;  /* 0x00000001ff047807 */ /* 0x002fc40000000000 */
        /* <DEDUP_REMOVED lines=15> */
[----:B------:R-:W-:-:S04]  /*16000*/  @P0 SHF.R.U32.HI R2, RZ, R3, R0 ;  /* 0x00000003ff020219 */ /* 0x000fc80000011600 */
[--C-:B------:R-:W-:Y:S01]  /*16010*/  SHF.R.S32.HI R3, RZ, 0x1f, R2.reuse ;  /* 0x0000001fff037819 */ /* 0x100fe20000011402 */
[----:B------:R-:W-:-:S04]  /*16020*/  IMAD.MOV R8, RZ, RZ, -R2 ;  /* 0x000000ffff087224 */ /* 0x000fc800078e0a02 */
[----:B------:R-:W-:Y:S02]  /*16030*/  IMAD R8, R5, R8, R20 ;  /* 0x0000000805087224 */ /* 0x000fe400078e0214 */
        /* <DEDUP_REMOVED lines=8> */
.L_x_999:
[----:B------:R-:W4:Y:S01]  /*160c0*/  S2R R2, SR_TID.X ;  /* 0x0000000000027919 */ /* 0x000f220000002100 */
[----:B--2---:R-:W-:Y:S01]  /*160d0*/  LEA R4, R10, UR40, 0x3 ;  /* 0x000000280a047c11 */ /* 0x004fe2000f8e18ff */
[----:B------:R-:W-:Y:S01]  /*160e0*/  BSSY B1, `(.L_x_1000) ;  /* 0x0000006000017945 */ /* 0x000fe20003800000 */
[----:B----4-:R-:W-:Y:S02]  /*160f0*/  LOP3.LUT R3, R2, 0x7f, RZ, 0xc0, !PT ;  /* 0x0000007f02037812 */ /* 0x010fe400078ec0ff */
[----:B------:R-:W-:Y:S02]  /*16100*/  SHF.L.U32 R2, R9, 0x1f, RZ ;  /* 0x0000001f09027819 */ /* 0x000fe400000006ff */
[----:B------:R-:W-:Y:S02]  /*16110*/  ISETP.NE.AND P3, PT, R3, RZ, PT ;  /* 0x000000ff0300720c */ /* 0x000fe40003f65270 */
[----:B------:R-:W2:Y:S02]  /*16120*/  SYNCS.PHASECHK.TRANS64.TRYWAIT P0, [R4+URZ+0x29880], R2 ;  /* 0x02988002040075a7 */ /* 0x000ea4000800017f */
[----:B--2---:R-:W-:Y:S09]  /*16130*/  @!P0 BRA `(.L_x_1001) ;  /* 0x0000002000448947 */ /* 0x004ff20003800000 */
.L_x_1055:
[----:B------:R-:W-:Y:S05]  /*16140*/  BSYNC B1 ;  /* 0x0000000000017941 */ /* 0x000fea0003800000 */
.L_x_1000:
[----:B------:R-:W-:Y:S04]  /*16150*/  BSSY B1, `(.L_x_1002) ;  /* 0x0000009000017945 */ /* 0x000fe80003800000 */
[----:B------:R-:W-:Y:S05]  /*16160*/  @P3 BRA `(.L_x_1003) ;  /* 0x00000000001c3947 */ /* 0x000fea0003800000 */
[----:B------:R-:W4:Y:S02]  /*16170*/  S2R R3, SR_TID.X ;  /* 0x0000000000037919 */ /* 0x000f240000002100 */
[----:B----4-:R-:W-:Y:S01]  /*16180*/  LOP3.LUT R5, R3, 0x1f, RZ, 0xc0, !PT ;  /* 0x0000001f03057812 */ /* 0x010fe200078ec0ff */
[----:B------:R-:W-:-:S03]  /*16190*/  IMAD.MOV.U32 R3, RZ, RZ, 0x5000 ;  /* 0x00005000ff037424 */ /* 0x000fc600078e00ff */
[----:B------:R-:W-:Y:S01]  /*161a0*/  ISETP.NE.AND P0, PT, R5, RZ, PT ;  /* 0x000000ff0500720c */ /* 0x000fe20003f05270 */
[----:B------:R4:W-:-:S12]  /*161b0*/  SYNCS.ARRIVE.TRANS64 RZ, [R4+URZ+0x29870], R3 ;  /* 0x0298700304ff79a7 */ /* 0x0009d8000800003f */
[----:B----4-:R-:W-:Y:S05]  /*161c0*/  @!P0 BRA `(.L_x_1003) ;  /* 0x0000000000048947 */ /* 0x010fea0003800000 */
[----:B------:R-:W-:Y:S01]  /*161d0*/  BPT.TRAP 0x1 ;  /* 0x000000040000795c */ /* 0x000fe20000300000 */
.L_x_1003:
[----:B------:R-:W-:Y:S05]  /*161e0*/  BSYNC B1 ;  /* 0x0000000000017941 */ /* 0x000fea0003800000 */
.L_x_1002:
[----:B------:R-:W4:Y:S04]  /*161f0*/  LDL R3, [R1] ;  /* 0x0000000001037983 */ /* 0x000f280000100800 */
[----:B-1----:R-:W2:Y:S01]  /*16200*/  LDL R9, [R1+0x8] ;  /* 0x0000080001097983 */ /* 0x002ea20000100800 */
[----:B------:R-:W-:Y:S02]  /*16210*/  IMAD.MOV.U32 R10, RZ, RZ, RZ ;  /* 0x000000ffff0a7224 */ /* 0x000fe400078e00ff */
        /* <DEDUP_REMOVED lines=9> */
[----:B--2---:R-:W-:-:S03]  /*162b0*/  R2UR UR12, R9 ;  /* 0x00000000090c72ca */ /* 0x004fc600000e0000 */
[----:B------:R-:W-:Y:S02]  /*162c0*/  VIADD R3, R3, 0xa400 ;  /* 0x0000a40003037836 */ /* 0x000fe40000000000 */
[----:B------:R-:W-:-:S10]  /*162d0*/  VIADD R9, R4, 0x29870 ;  /* 0x0002987004097836 */ /* 0x000fd40000000000 */
.L_x_1004:
        /* <DEDUP_REMOVED lines=8> */
[----:B-1----:R-:W-:Y:S05]  /*16360*/  @P0 BRA.U.ANY `(.L_x_1004) ;  /* 0xfffffffd00dc0947 */ /* 0x002fea000393ffff */
[----:B------:R-:W1:Y:S01]  /*16370*/  SYNCS.PHASECHK.TRANS64.TRYWAIT P0, [R4+URZ+0x29840], R2 ;  /* 0x02984002040075a7 */ /* 0x000e62000800017f */
[----:B------:R-:W-:Y:S04]  /*16380*/  BSSY B1, `(.L_x_1005) ;  /* 0x0000002000017945 */ /* 0x000fe80003800000 */
[----:B-1----:R-:W-:Y:S05]  /*16390*/  @!P0 BRA `(.L_x_1006) ;  /* 0x0000001c00c08947 */ /* 0x002fea0003800000 */
.L_x_1056:
[----:B------:R-:W-:Y:S05]  /*163a0*/  BSYNC B1 ;  /* 0x0000000000017941 */ /* 0x000fea0003800000 */
.L_x_1005:
[----:B------:R-:W-:Y:S01]  /*163b0*/  BSSY B1, `(.L_x_1007) ;  /* 0x000000b000017945 */ /* 0x000fe20003800000 */
[----:B-1----:R-:W-:Y:S02]  /*163c0*/  IMAD.MOV.U32 R2, RZ, RZ, 0x0 ;  /* 0x00000000ff027424 */ /* 0x002fe400078e00ff */
[----:B------:R-:W-:Y:S01]  /*163d0*/  IMAD.MOV.U32 R3, RZ, RZ, 0x14f00000 ;  /* 0x14f00000ff037424 */ /* 0x000fe200078e00ff */
        /* <DEDUP_REMOVED lines=8> */
.L_x_1008:
[----:B------:R-:W-:Y:S05]  /*16460*/  BSYNC B1 ;  /* 0x0000000000017941 */ /* 0x000fea0003800000 */
.L_x_1007:
[----:B------:R-:W2:Y:S04]  /*16470*/  LDL R11, [R1+0x8] ;  /* 0x00000800010b7983 */ /* 0x000ea80000100800 */
[----:B------:R-:W4:Y:S01]  /*16480*/  LDL R9, [R1] ;  /* 0x0000000001097983 */ /* 0x000f220000100800 */
        /* <DEDUP_REMOVED lines=8> */
[----:B----4-:R-:W-:-:S04]  /*16510*/  IMAD R5, R9, 0x7800, R5 ;  /* 0x0000780009057824 */ /* 0x010fc800078e0205 */
[----:B------:R-:W-:-:S10]  /*16520*/  VIADD R9, R5, 0x1a400 ;  /* 0x0001a40005097836 */ /* 0x000fd40000000000 */
.L_x_1009:
        /* <DEDUP_REMOVED lines=16> */
.L_x_1010:
        /* <DEDUP_REMOVED lines=16> */
.L_x_1011:
        /* <DEDUP_REMOVED lines=9> */
.L_x_998:
[----:B------:R-:W-:Y:S05]  /*167c0*/  BSYNC B0 ;  /* 0x0000000000007941 */ /* 0x000fea0003800000 */
.L_x_997:
[----:B------:R-:W-:-:S06]  /*167d0*/  UISETP.NE.AND UP0, UPT, UR44, 0x3, UPT ;  /* 0x000000032c00788c */ /* 0x000fcc000bf05270 */
[----:B------:R-:W-:-:S13]  /*167e0*/  PLOP3.LUT P0, PT, PT, PT, UP0, 0x80, 0x0 ;  /* 0x000000000000781c */ /* 0x000fda0003f0f008 */
[----:B------:R-:W-:Y:S05]  /*167f0*/  @!P0 BRA `(.L_x_1012) ;  /* 0x0000000000048947 */ /* 0x000fea0003800000 */
[----:B------:R-:W-:Y:S01]  /*16800*/  BPT.TRAP 0x1 ;  /* 0x000000040000795c */ /* 0x000fe20000300000 */
.L_x_1012:
        /* <DEDUP_REMOVED lines=8> */
[----:B--2-4-:R-:W-:Y:S05]  /*16890*/  @!P3 BRA `(.L_x_1014) ;  /* 0x000000180094b947 */ /* 0x014fea0003800000 */
.L_x_1057:
[----:B------:R-:W-:Y:S05]  /*168a0*/  BSYNC B0 ;  /* 0x0000000000007941 */ /* 0x000fea0003800000 */
.L_x_1013:
[----:B------:R-:W-:Y:S05]  /*168b0*/  @!P0 BRA `(.L_x_1015) ;  /* 0x0000000000048947 */ /* 0x000fea0003800000 */
[----:B------:R-:W-:Y:S01]  /*168c0*/  BPT.TRAP 0x1 ;  /* 0x000000040000795c */ /* 0x000fe20000300000 */
.L_x_1015:
[----:B--2---:R-:W2:Y:S01]  /*168d0*/  LDL R2, [R1+0x4] ;  /* 0x0000040001027983 */ /* 0x004ea20000100800 */
[----:B------:R-:W-:-:S04]  /*168e0*/  SHF.L.U32 R3, R7, 0x1f, RZ ;  /* 0x0000001f07037819 */ /* 0x000fc800000006ff */
[----:B--2---:R2:W4:Y:S02]  /*168f0*/  SYNCS.PHASECHK.TRANS64.TRYWAIT P3, [R2+URZ+0x29860], R3 ;  /* 0x02986003020075a7 */ /* 0x004524000806017f */
[----:B--2---:R-:W-:Y:S01]  /*16900*/  IMAD R2, R6, 0x5000, RZ ;  /* 0x0000500006027824 */ /* 0x004fe200078e02ff */
[----:B----4-:R-:W-:Y:S06]  /*16910*/  @!P3 BRA `(.L_x_1016) ;  /* 0x00000018008cb947 */ /* 0x010fec0003800000 */
.L_x_1058:
[----:B--2---:R-:W2:Y:S04]  /*16920*/  LDL R4, [R1+0x1c] ;  /* 0x00001c0001047983 */ /* 0x004ea80000100800 */
[----:B------:R-:W4:Y:S01]  /*16930*/  LDL R12, [R1+0x18] ;  /* 0x00001800010c7983 */ /* 0x000f220000100800 */
[----:B------:R-:W-:Y:S05]  /*16940*/  WARPSYNC.ALL ;  /* 0x0000000000007948 */ /* 0x000fea0003800000 */
[----:B------:R-:W5:Y:S01]  /*16950*/  S2R R8, SR_TID.X ;  /* 0x0000000000087919 */ /* 0x000f620000002100 */
[----:B-1----:R-:W-:Y:S01]  /*16960*/  IMAD.MOV.U32 R10, RZ, RZ, 0x40 ;  /* 0x00000040ff0a7424 */ /* 0x002fe200078e00ff */
[----:B-----5:R-:W-:-:S04]  /*16970*/  LOP3.LUT P3, RZ, R8, 0x4, RZ, 0xc0, !PT ;  /* 0x0000000408ff7812 */ /* 0x020fc8000786c0ff */
[----:B------:R-:W-:Y:S02]  /*16980*/  SEL R10, R10, 0xffffffc0, !P3 ;  /* 0xffffffc00a0a7807 */ /* 0x000fe40005800000 */
[C---:B--2---:R-:W-:Y:S02]  /*16990*/  LOP3.LUT R3, R2.reuse, R4, RZ, 0xfc, !PT ;  /* 0x0000000402037212 */ /* 0x044fe400078efcff */
[----:B----4-:R-:W-:-:S03]  /*169a0*/  IADD3 R2, R2, UR40, R12 ;  /* 0x0000002802027c10 */ /* 0x010fc6000fffe00c */
[----:B------:R-:W1:Y:S01]  /*169b0*/  LDSM.16.MT88.4 R4, [R3+UR40+0xa400] ;  /* 0x00a400280304783b */ /* 0x000e620008004200 */
[----:B------:R-:W-:-:S04]  /*169c0*/  VIADD R21, R3, UR40 ;  /* 0x0000002803157c36 */ /* 0x000fc80008000000 */
[----:B------:R-:W-:Y:S01]  /*169d0*/  IMAD.IADD R21, R10, 0x1, R21 ;  /* 0x000000010a157824 */ /* 0x000fe200078e0215 */
        /* <DEDUP_REMOVED lines=67> */
.L_x_1017:
[----:B------:R-:W2:Y:S01]  /*16e10*/  LDL.LU R3, [R1+0x4] ;  /* 0x0000040001037983 */ /* 0x000ea20000300800 */
[C---:B------:R-:W-:Y:S01]  /*16e20*/  ISETP.GT.AND P0, PT, R20.reuse, UR41, PT ;  /* 0x0000002914007c0c */ /* 0x040fe2000bf04270 */
[----:B------:R-:W-:Y:S02]  /*16e30*/  VIADD R20, R20, 0xffffffff ;  /* 0xffffffff14147836 */ /* 0x000fe40000000000 */
[----:B-1----:R4:W5:Y:S04]  /*16e40*/  LDL R6, [R1] ;  /* 0x0000000001067983 */ /* 0x0029680000100800 */
[----:B------:R4:W5:Y:S01]  /*16e50*/  LDL R7, [R1+0xc] ;  /* 0x00000c0001077983 */ /* 0x0009620000100800 */
[----:B--2---:R4:W-:Y:S01]  /*16e60*/  SYNCS.ARRIVE.TRANS64.A1T0 RZ, [R3+URZ+0x29850], RZ ;  /* 0x029850ff03ff79a7 */ /* 0x0049e2000810003f */
[----:B------:R-:W-:-:S05]  /*16e70*/  @!P2 VIADD R2, R3, 0x29880 ;  /* 0x000298800302a836 */ /* 0x000fca0000000000 */
[----:B------:R-:W-:Y:S01]  /*16e80*/  @!P2 PRMT R2, RZ, 0x654, R2 ;  /* 0x00000654ff02a816 */ /* 0x000fe20000000002 */
[----:B------:R-:W-:Y:S06]  /*16e90*/  BAR.SYNC.DEFER_BLOCKING 0x2, 0x80 ;  /* 0x0082000000007b1d */ /* 0x000fec0000010000 */
[----:B------:R4:W-:Y:S01]  /*16ea0*/  @!P2 SYNCS.ARRIVE.TRANS64.RED.A1T0 RZ, [R2+URZ], RZ ;  /* 0x000000ff02ffa9a7 */ /* 0x0009e2000810043f */
[----:B------:R-:W-:Y:S05]  /*16eb0*/  @P0 BRA `(.L_x_1018) ;  /* 0xfffffff000000947 */ /* 0x000fea000383ffff */
.L_x_996:
[----:B------:R-:W-:Y:S04]  /*16ec0*/  BSSY B0, `(.L_x_1019) ;  /* 0x000000f000007945 */ /* 0x000fe80003800000 */
[----:B------:R-:W-:Y:S05]  /*16ed0*/  @P2 BRA `(.L_x_1020) ;  /* 0x0000000000342947 */ /* 0x000fea0003800000 */
[----:B------:R-:W1:Y:S01]  /*16ee0*/  S2R R5, SR_LANEID ;  /* 0x0000000000057919 */ /* 0x000e620000000000 */
[----:B------:R-:W-:Y:S01]  /*16ef0*/  VOTEU.ANY UR4, UPT, PT ;  /* 0x0000000000047886 */ /* 0x000fe200038e0100 */
[----:B--2-4-:R-:W2:Y:S01]  /*16f00*/  LDC.64 R2, c[0x0][0xdf0] ;  /* 0x00037c00ff027b82 */ /* 0x014ea20000000a00 */
[----:B------:R-:W1:Y:S02]  /*16f10*/  FLO.U32 R0, UR4 ;  /* 0x0000000400007d00 */ /* 0x000e6400080e0000 */
[----:B-1----:R-:W-:-:S06]  /*16f20*/  ISETP.EQ.U32.AND P0, PT, R0, R5, PT ;  /* 0x000000050000720c */ /* 0x002fcc0003f02070 */
[----:B------:R-:W2:Y:S07]  /*16f30*/  POPC R5, UR4 ;  /* 0x0000000400057d09 */ /* 0x000eae0008000000 */
[----:B--2---:R-:W2:Y:S01]  /*16f40*/  @P0 ATOMG.E.ADD.STRONG.GPU PT, R3, desc[UR54][R2.64], R5 ;  /* 0x00000005020309a8 */ /* 0x004ea200081ee1f6 */
[----:B------:R-:W1:Y:S02]  /*16f50*/  S2R R4, SR_LTMASK ;  /* 0x0000000000047919 */ /* 0x000e640000003900 */
[----:B-1----:R-:W-:-:S04]  /*16f60*/  LOP3.LUT R4, R4, UR4, RZ, 0xc0, !PT ;  /* 0x0000000404047c12 */ /* 0x002fc8000f8ec0ff */
[----:B-----5:R-:W1:Y:S01]  /*16f70*/  POPC R7, R4 ;  /* 0x0000000400077309 */ /* 0x020e620000000000 */
[----:B--2---:R-:W1:Y:S02]  /*16f80*/  SHFL.IDX PT, R0, R3, R0, 0x1f ;  /* 0x00001f0003007589 */ /* 0x004e6400000e0000 */
[----:B-1----:R-:W-:-:S05]  /*16f90*/  IADD3 R0, R0, UR46, R7 ;  /* 0x0000002e00007c10 */ /* 0x002fca000fffe007 */
[----:B------:R1:W-:Y:S02]  /*16fa0*/  STL [R1+0x20], R0 ;  /* 0x0000200001007387 */ /* 0x0003e40000100800 */
.L_x_1020:
[----:B------:R-:W-:Y:S05]  /*16fb0*/  BSYNC B0 ;  /* 0x0000000000007941 */ /* 0x000fea0003800000 */
.L_x_1019:
[----:B------:R-:W-:-:S06]  /*16fc0*/  UISETP.NE.AND UP0, UPT, UR44, 0x3, UPT ;  /* 0x000000032c00788c */ /* 0x000fcc000bf05270 */
[----:B------:R-:W-:-:S13]  /*16fd0*/  PLOP3.LUT P0, PT, PT, PT, UP0, 0x80, 0x0 ;  /* 0x000000000000781c */ /* 0x000fda0003f0f008 */
[----:B------:R-:W-:Y:S05]  /*16fe0*/  @!P0 BRA `(.L_x_1021) ;  /* 0x0000000000048947 */ /* 0x000fea0003800000 */
[----:B------:R-:W-:Y:S01]  /*16ff0*/  BPT.TRAP 0x1 ;  /* 0x000000040000795c */ /* 0x000fe20000300000 */
.L_x_1021:
[----:B--2-4-:R-:W2:Y:S04]  /*17000*/  LDL R2, [R1+0xc] ;  /* 0x00000c0001027983 */ /* 0x014ea80000100800 */
[----:B-1----:R-:W4:Y:S01]  /*17010*/  LDL R0, [R1] ;  /* 0x0000000001007983 */ /* 0x002f220000100800 */
[----:B------:R-:W-:Y:S01]  /*17020*/  BSSY B0, `(.L_x_1022) ;  /* 0x0000008000007945 */ /* 0x000fe20003800000 */
[----:B--2---:R-:W-:-:S04]  /*17030*/  LOP3.LUT R3, R2, 0x1, RZ, 0x3c, !PT ;  /* 0x0000000102037812 */ /* 0x004fc800078e3cff */
[----:B------:R-:W-:Y:S02]  /*17040*/  SHF.L.U32 R3, R3, 0x1f, RZ ;  /* 0x0000001f03037819 */ /* 0x000fe400000006ff */
[----:B----4-:R-:W-:-:S04]  /*17050*/  LEA R20, R0, UR40, 0x3 ;  /* 0x0000002800147c11 */ /* 0x010fc8000f8e18ff */
[----:B------:R-:W1:Y:S01]  /*17060*/  SYNCS.PHASECHK.TRANS64.TRYWAIT P0, [R20+URZ+0x29870], R3 ;  /* 0x02987003140075a7 */ /* 0x000e62000800017f */
[----:B------:R-:W-:-:S05]  /*17070*/  IMAD.U32 R0, RZ, RZ, UR45 ;  /* 0x0000002dff007e24 */ /* 0x000fca000f8e00ff */
[----:B------:R-:W-:Y:S01]  /*17080*/  ISETP.NE.AND P1, PT, R0, 0x3, PT ;  /* 0x000000030000780c */ /* 0x000fe20003f25270 */
[----:B-1----:R-:W-:-:S12]  /*17090*/  @!P0 BRA `(.L_x_1023) ;  /* 0x0000001000c48947 */ /* 0x002fd80003800000 */
.L_x_1059:
[----:B------:R-:W-:Y:S05]  /*170a0*/  BSYNC B0 ;  /* 0x0000000000007941 */ /* 0x000fea0003800000 */
.L_x_1022:
[----:B------:R-:W-:Y:S05]  /*170b0*/  @!P1 BRA `(.L_x_1024) ;  /* 0x0000000000049947 */ /* 0x000fea0003800000 */
[----:B------:R-:W-:Y:S01]  /*170c0*/  BPT.TRAP 0x1 ;  /* 0x000000040000795c */ /* 0x000fe20000300000 */
.L_x_1024:
[----:B------:R-:W1:Y:S02]  /*170d0*/  LDL R0, [R1+0xc] ;  /* 0x00000c0001007983 */ /* 0x000e640000100800 */
[----:B-1----:R-:W-:-:S04]  /*170e0*/  SHF.L.U32 R3, R0, 0x1f, RZ ;  /* 0x0000001f00037819 */ /* 0x002fc800000006ff */
[----:B------:R-:W1:Y:S02]  /*170f0*/  SYNCS.PHASECHK.TRANS64.TRYWAIT P0, [R20+URZ+0x29860], R3 ;  /* 0x02986003140075a7 */ /* 0x000e64000800017f */
[----:B-1----:R-:W-:Y:S05]  /*17100*/  @!P0 BRA `(.L_x_1025) ;  /* 0x0000001000bc8947 */ /* 0x002fea0003800000 */
.L_x_1060:
[----:B------:R-:W2:Y:S04]  /*17110*/  LDL R0, [R1] ;  /* 0x0000000001007983 */ /* 0x000ea80000100800 */
[----:B------:R-:W4:Y:S04]  /*17120*/  LDL R2, [R1+0x1c] ;  /* 0x00001c0001027983 */ /* 0x000f280000100800 */
[----:B------:R-:W3:Y:S01]  /*17130*/  LDL R12, [R1+0x18] ;  /* 0x00001800010c7983 */ /* 0x000ee20000100800 */
[----:B------:R-:W-:Y:S05]  /*17140*/  WARPSYNC.ALL ;  /* 0x0000000000007948 */ /* 0x000fea0003800000 */
[----:B------:R-:W1:Y:S01]  /*17150*/  S2R R8, SR_TID.X ;  /* 0x0000000000087919 */ /* 0x000e620000002100 */
[----:B------:R-:W-:Y:S01]  /*17160*/  IMAD.MOV.U32 R10, RZ, RZ, 0x40 ;  /* 0x00000040ff0a7424 */ /* 0x000fe200078e00ff */
[----:B-1----:R-:W-:-:S04]  /*17170*/  LOP3.LUT P0, RZ, R8, 0x4, RZ, 0xc0, !PT ;  /* 0x0000000408ff7812 */ /* 0x002fc8000780c0ff */
[----:B------:R-:W-:Y:S01]  /*17180*/  SEL R10, R10, 0xffffffc0, !P0 ;  /* 0xffffffc00a0a7807 */ /* 0x000fe20004000000 */
[----:B--2---:R-:W-:-:S05]  /*17190*/  IMAD R0, R0, 0x5000, RZ ;  /* 0x0000500000007824 */ /* 0x004fca00078e02ff */
[C---:B----4-:R-:W-:Y:S02]  /*171a0*/  LOP3.LUT R2, R0.reuse, R2, RZ, 0xfc, !PT ;  /* 0x0000000200027212 */ /* 0x050fe400078efcff */
[----:B---3--:R-:W-:-:S03]  /*171b0*/  IADD3 R0, R0, UR40, R12 ;  /* 0x0000002800007c10 */ /* 0x008fc6000fffe00c */
[----:B-----5:R-:W1:Y:S01]  /*171c0*/  LDSM.16.MT88.4 R4, [R2+UR40+0xa400] ;  /* 0x00a400280204783b */ /* 0x020e620008004200 */
[----:B------:R-:W-:-:S04]  /*171d0*/  VIADD R3, R2, UR40 ;  /* 0x0000002802037c36 */ /* 0x000fc80008000000 */
        /* <DEDUP_REMOVED lines=68> */
.L_x_1026:
        /* <DEDUP_REMOVED lines=14> */
.L_x_980:
[----:B------:R-:W-:Y:S05]  /*17700*/  BSYNC B6 ;  /* 0x0000000000067941 */ /* 0x000fea0003800000 */
.L_x_978:
[----:B-12---:R-:W2:Y:S04]  /*17710*/  LDL R0, [R1+0x24] ;  /* 0x0000240001007983 */ /* 0x006ea80000100800 */
[----:B------:R1:W5:Y:S01]  /*17720*/  LDL R2, [R1+0x20] ;  /* 0x0000200001027983 */ /* 0x0003620000100800 */
[----:B--2---:R-:W-:-:S13]  /*17730*/  LOP3.LUT P0, RZ, R0, 0x2, RZ, 0xc0, !PT ;  /* 0x0000000200ff7812 */ /* 0x004fda000780c0ff */
[----:B-1----:R-:W-:Y:S05]  /*17740*/  @!P0 BRA `(.L_x_1027) ;  /* 0x0000000000208947 */ /* 0x002fea0003800000 */
[----:B------:R-:W1:Y:S08]  /*17750*/  S2UR UR5, SR_CgaCtaId ;  /* 0x00000000000579c3 */ /* 0x000e700000008800 */
[----:B------:R-:W-:Y:S06]  /*17760*/  BAR.SYNC.DEFER_BLOCKING 0x5, 0x180 ;  /* 0x0146000000007b1d */ /* 0x000fec0000010000 */
[----:B------:R-:W-:-:S02]  /*17770*/  UMOV UR4, 0x400 ;  /* 0x0000040000047882 */ /* 0x000fc40000000000 */
[----:B-1----:R-:W-:-:S09]  /*17780*/  ULEA UR4, UR5, UR4, 0x18 ;  /* 0x0000000405047291 */ /* 0x002fd2000f8ec03f */
[----:B-----5:R-:W1:Y:S04]  /*17790*/  LDS R2, [UR4+0x298d0] ;  /* 0x0298d004ff027984 */ /* 0x020e680008000800 */
[----:B-1----:R1:W-:Y:S01]  /*177a0*/  STL [R1+0x20], R2 ;  /* 0x0000200201007387 */ /* 0x0023e20000100800 */
[----:B------:R-:W-:Y:S06]  /*177b0*/  BAR.ARV 0x4, 0x180 ;  /* 0x0106000000007b1d */ /* 0x000fec0000002000 */
[----:B------:R-:W-:Y:S05]  /*177c0*/  BRA `(.L_x_1028) ;  /* 0x00000000002c7947 */ /* 0x000fea0003800000 */
.L_x_1027:
[----:B------:R-:W1:Y:S01]  /*177d0*/  S2R R0, SR_TID.X ;  /* 0x0000000000007919 */ /* 0x000e620000002100 */
[----:B------:R-:W-:Y:S01]  /*177e0*/  BAR.SYNC.DEFER_BLOCKING 0x4, 0x180 ;  /* 0x0106000000007b1d */ /* 0x000fe20000010000 */
[----:B-1----:R-:W-:-:S04]  /*177f0*/  LOP3.LUT R0, R0, 0x7f, RZ, 0xc0, !PT ;  /* 0x0000007f00007812 */ /* 0x002fc800078ec0ff */
[----:B------:R-:W-:-:S13]  /*17800*/  ISETP.NE.AND P0, PT, R0, RZ, PT ;  /* 0x000000ff0000720c */ /* 0x000fda0003f05270 */
[----:B------:R-:W1:Y:S01]  /*17810*/  @!P0 S2R R3, SR_CgaCtaId ;  /* 0x0000000000038919 */ /* 0x000e620000008800 */
[----:B------:R-:W-:-:S04]  /*17820*/  @!P0 MOV R0, 0x400 ;  /* 0x0000040000008802 */ /* 0x000fc80000000f00 */
[----:B-1----:R-:W-:Y:S02]  /*17830*/  @!P0 LEA R3, R3, R0, 0x18 ;  /* 0x0000000003038211 */ /* 0x002fe400078ec0ff */
[----:B-----5:R-:W1:Y:S04]  /*17840*/  SHFL.IDX PT, R0, R2, RZ, 0x1f ;  /* 0x00001fff02007589 */ /* 0x020e6800000e0000 */
[----:B------:R2:W-:Y:S04]  /*17850*/  @!P0 STS [R3+0x298d0], R2 ;  /* 0x0298d00203008388 */ /* 0x0005e80000000800 */
[----:B-1----:R2:W-:Y:S01]  /*17860*/  STL [R1+0x20], R0 ;  /* 0x0000200001007387 */ /* 0x0025e20000100800 */
[----:B------:R-:W-:Y:S06]  /*17870*/  BAR.ARV 0x5, 0x180 ;  /* 0x0146000000007b1d */ /* 0x000fec0000002000 */
.L_x_1028:
[----:B--2---:R-:W2:Y:S01]  /*17880*/  LDL R0, [R1+0x20] ;  /* 0x0000200001007983 */ /* 0x004ea20000100800 */
[----:B------:R-:W-:Y:S02]  /*17890*/  ULDC UR4, c[0x0][0xda8] ;  /* 0x00036a0000047ab9 */ /* 0x000fe40000000800 */
[----:B--2---:R-:W-:-:S13]  /*178a0*/  ISETP.GE.AND P0, PT, R0, UR4, PT ;  /* 0x0000000400007c0c */ /* 0x004fda000bf06270 */
[----:B------:R-:W-:Y:S05]  /*178b0*/  @!P0 BRA `(.L_x_1029) ;  /* 0xffffffcc00208947 */ /* 0x000fea000383ffff */
.L_x_969:
[----:B-1----:R-:W2:Y:S01]  /*178c0*/  LDL.LU R0, [R1+0x28] ;  /* 0x0000280001007983 */ /* 0x002ea20000300800 */
[----:B------:R-:W-:Y:S01]  /*178d0*/  BSSY B0, `(.L_x_1030) ;  /* 0x000000b000007945 */ /* 0x000fe20003800000 */
[----:B------:R-:W1:Y:S01]  /*178e0*/  S2R R5, SR_CgaCtaId ;  /* 0x0000000000057919 */ /* 0x000e620000008800 */
[----:B--2---:R-:W-:-:S05]  /*178f0*/  VIADD R0, R0, 0x1 ;  /* 0x0000000100007836 */ /* 0x004fca0000000000 */
[----:B------:R-:W-:-:S04]  /*17900*/  LEA.HI R2, R0, R0, RZ, 0x1 ;  /* 0x0000000000027211 */ /* 0x000fc800078f08ff */
[----:B------:R-:W-:-:S05]  /*17910*/  LOP3.LUT R3, R2, 0xfffffffe, RZ, 0xc0, !PT ;  /* 0xfffffffe02037812 */ /* 0x000fca00078ec0ff */
[----:B------:R-:W-:Y:S01]  /*17920*/  IMAD.IADD R3, R0, 0x1, -R3 ;  /* 0x0000000100037824 */ /* 0x000fe200078e0a03 */
[----:B------:R-:W-:-:S04]  /*17930*/  MOV R0, 0x400 ;  /* 0x0000040000007802 */ /* 0x000fc80000000f00 */
[----:B-1----:R-:W-:Y:S02]  /*17940*/  LEA R0, R5, R0, 0x18 ;  /* 0x0000000005007211 */ /* 0x002fe400078ec0ff */
[----:B------:R-:W-:-:S04]  /*17950*/  SHF.L.U32 R3, R3, 0x1f, RZ ;  /* 0x0000001f03037819 */ /* 0x000fc800000006ff */
[----:B------:R-:W1:Y:S02]  /*17960*/  SYNCS.PHASECHK.TRANS64.TRYWAIT P0, [R0+URZ+0x29820], R3 ;  /* 0x02982003000075a7 */ /* 0x000e64000800017f */
[----:B-1----:R-:W-:Y:S05]  /*17970*/  @!P0 BRA `(.L_x_1031) ;  /* 0x0000000800b48947 */ /* 0x002fea0003800000 */
.L_x_1061:
[----:B------:R-:W-:Y:S05]  /*17980*/  BSYNC B0 ;  /* 0x0000000000007941 */ /* 0x000fea0003800000 */
.L_x_1030:
[----:B------:R-:W-:-:S03]  /*17990*/  UMOV UR4, 0xffffffff ;  /* 0xffffffff00047882 */ /* 0x000fc60000000000 */
[----:B------:R-:W-:Y:S05]  /*179a0*/  BRA.DIV UR4, `(.L_x_1032) ;  /* 0x0000000a04bc7947 */ /* 0x000fea000b800000 */
[----:B------:R-:W2:Y:S02]  /*179b0*/  S2R R2, SR_TID.X ;  /* 0x0000000000027919 */ /* 0x000ea40000002100 */
[----:B--2---:R-:W-:-:S04]  /*179c0*/  SHF.R.U32.HI R2, RZ, 0x5, R2 ;  /* 0x00000005ff027819 */ /* 0x004fc80000011602 */
[----:B------:R-:W-:-:S05]  /*179d0*/  LOP3.LUT R2, R2, 0x3, RZ, 0xc0, !PT ;  /* 0x0000000302027812 */ /* 0x000fca00078ec0ff */
[----:B------:R2:W3:Y:S02]  /*179e0*/  SHFL.IDX PT, R14, R2, RZ, 0x1f ;  /* 0x00001fff020e7589 */ /* 0x0004e400000e0000 */
.L_x_1064:
[----:B---3--:R-:W-:Y:S01]  /*179f0*/  ISETP.NE.AND P0, PT, R14, RZ, PT ;  /* 0x000000ff0e00720c */ /* 0x008fe20003f05270 */
[----:B------:R-:W-:-:S12]  /*17a00*/  BSSY B0, `(.L_x_1033) ;  /* 0x000002e000007945 */ /* 0x000fd80003800000 */
[----:B------:R-:W-:Y:S05]  /*17a10*/  @P0 BRA `(.L_x_1034) ;  /* 0x0000000000b00947 */ /* 0x000fea0003800000 */
[----:B------:R-:W-:-:S03]  /*17a20*/  UMOV UR4, 0xffffffff ;  /* 0xffffffff00047882 */ /* 0x000fc60000000000 */
[----:B------:R-:W-:Y:S05]  /*17a30*/  BRA.DIV UR4, `(.L_x_1035) ;  /* 0x0000000a04cc7947 */ /* 0x000fea000b800000 */
[----:B------:R-:W-:-:S13]  /*17a40*/  ELECT P6, URZ, PT ;  /* 0x00000000003f782f */ /* 0x000fda00038c0000 */
.L_x_1067:
[----:B------:R-:W-:Y:S05]  /*17a50*/  @!P6 BRA `(.L_x_1034) ;  /* 0x0000000000a0e947 */ /* 0x000fea0003800000 */
[----:B------:R-:W-:-:S06]  /*17a60*/  ULOP3.LUT UR4, UR61, 0x2, URZ, 0xfc, !UPT ;  /* 0x000000023d047892 */ /* 0x000fcc000f8efc3f */
[----:B--2---:R-:W-:-:S05]  /*17a70*/  IMAD.U32 R2, RZ, RZ, UR4 ;  /* 0x00000004ff027e24 */ /* 0x004fca000f8e00ff */
[----:B------:R-:W-:-:S13]  /*17a80*/  ISETP.NE.AND P0, PT, R2, 0x3, PT ;  /* 0x000000030200780c */ /* 0x000fda0003f05270 */
[----:B------:R-:W-:Y:S05]  /*17a90*/  @!P0 BRA `(.L_x_1036) ;  /* 0x0000000000048947 */ /* 0x000fea0003800000 */
[----:B------:R-:W-:Y:S01]  /*17aa0*/  BPT.TRAP 0x1 ;  /* 0x000000040000795c */ /* 0x000fe20000300000 */
.L_x_1036:
[----:B-1----:R-:W2:Y:S04]  /*17ab0*/  LDL R3, [R1] ;  /* 0x0000000001037983 */ /* 0x002ea80000100800 */
[----:B------:R-:W3:Y:S01]  /*17ac0*/  LDL.LU R7, [R1+0xc] ;  /* 0x00000c0001077983 */ /* 0x000ee20000300800 */
[----:B------:R-:W-:-:S04]  /*17ad0*/  VIADD R2, R0, 0x29840 ;  /* 0x0002984000027836 */ /* 0x000fc80000000000 */
[C---:B--2---:R-:W-:Y:S02]  /*17ae0*/  IMAD R6, R3.reuse, 0x8, R2 ;  /* 0x0000000803067824 */ /* 0x044fe400078e0202 */
[----:B------:R-:W-:Y:S01]  /*17af0*/  VIADD R3, R3, 0x1 ;  /* 0x0000000103037836 */ /* 0x000fe20000000000 */
[----:B---3--:R-:W-:-:S04]  /*17b00*/  SHF.L.U32 R5, R7, 0x1f, RZ ;  /* 0x0000001f07057819 */ /* 0x008fc800000006ff */
[C---:B------:R-:W-:Y:S01]  /*17b10*/  ISETP.NE.AND P2, PT, R3.reuse, 0x2, PT ;  /* 0x000000020300780c */ /* 0x040fe20003f45270 */
[----:B------:R-:W1:Y:S03]  /*17b20*/  SYNCS.PHASECHK.TRANS64.TRYWAIT P1, [R6+URZ], R5 ;  /* 0x00000005060075a7 */ /* 0x000e66000802017f */
[----:B------:R-:W-:Y:S02]  /*17b30*/  SEL R4, RZ, 0x1, P2 ;  /* 0x00000001ff047807 */ /* 0x000fe40001000000 */
[----:B------:R-:W-:Y:S02]  /*17b40*/  SEL R3, R3, RZ, P2 ;  /* 0x000000ff03037207 */ /* 0x000fe40001000000 */
[----:B------:R-:W-:-:S03]  /*17b50*/  LOP3.LUT R4, R7, R4, RZ, 0x3c, !PT ;  /* 0x0000000407047212 */ /* 0x000fc600078e3cff */
[----:B------:R-:W-:Y:S01]  /*17b60*/  IMAD R7, R3, 0x8, R2 ;  /* 0x0000000803077824 */ /* 0x000fe200078e0202 */
[----:B------:R-:W-:Y:S01]  /*17b70*/  SHF.L.U32 R2, R4, 0x1f, RZ ;  /* 0x0000001f04027819 */ /* 0x000fe200000006ff */
[----:B-1----:R-:W-:Y:S06]  /*17b80*/  @!P1 BRA `(.L_x_1037) ;  /* 0x0000000800989947 */ /* 0x002fec0003800000 */
.L_x_1068:
[----:B------:R-:W2:Y:S02]  /*17b90*/  SYNCS.PHASECHK.TRANS64.TRYWAIT P1, [R7+URZ], R2 ;  /* 0x00000002070075a7 */ /* 0x000ea4000802017f */
[----:B--2---:R-:W-:Y:S05]  /*17ba0*/  @!P1 BRA `(.L_x_1038) ;  /* 0x0000000800a49947 */ /* 0x004fea0003800000 */
.L_x_1069:
[----:B------:R-:W-:Y:S05]  /*17bb0*/  @!P0 BRA `(.L_x_1039) ;  /* 0x0000000000048947 */ /* 0x000fea0003800000 */
[----:B------:R-:W-:Y:S01]  /*17bc0*/  BPT.TRAP 0x1 ;  /* 0x000000040000795c */ /* 0x000fe20000300000 */
.L_x_1039:
[----:B------:R-:W3:Y:S02]  /*17bd0*/  LDL.LU R4, [R1] ;  /* 0x0000000001047983 */ /* 0x000ee40000300800 */
[----:B---3--:R-:W-:-:S04]  /*17be0*/  IMAD R4, R4, 0x8, R0 ;  /* 0x0000000804047824 */ /* 0x008fc800078e0200 */
[----:B------:R-:W3:Y:S02]  /*17bf0*/  SYNCS.PHASECHK.TRANS64.TRYWAIT P1, [R4+URZ+0x29860], R5 ;  /* 0x02986005040075a7 */ /* 0x000ee4000802017f */
[----:B---3--:R-:W-:Y:S05]  /*17c00*/  @!P1 BRA `(.L_x_1040) ;  /* 0x0000000800a09947 */ /* 0x008fea0003800000 */
.L_x_1070:
[----:B------:R-:W-:Y:S05]  /*17c10*/  @!P0 BRA `(.L_x_1041) ;  /* 0x0000000000048947 */ /* 0x000fea0003800000 */
[----:B------:R-:W-:Y:S01]  /*17c20*/  BPT.TRAP 0x1 ;  /* 0x000000040000795c */ /* 0x000fe20000300000 */
.L_x_1041:
[----:B------:R-:W-:-:S04]  /*17c30*/  IMAD R3, R3, 0x8, R0 ;  /* 0x0000000803037824 */ /* 0x000fc800078e0200 */
[----:B------:R-:W4:Y:S02]  /*17c40*/  SYNCS.PHASECHK.TRANS64.TRYWAIT P1, [R3+URZ+0x29860], R2 ;  /* 0x02986002030075a7 */ /* 0x000f24000802017f */
[----:B----4-:R-:W-:Y:S05]  /*17c50*/  @!P1 BRA `(.L_x_1042) ;  /* 0x0000000800a09947 */ /* 0x010fea0003800000 */
.L_x_1071:
[----:B------:R-:W-:Y:S05]  /*17c60*/  @!P0 BRA `(.L_x_1043) ;  /* 0x0000000000048947 */ /* 0x000fea0003800000 */
[----:B------:R-:W-:Y:S01]  /*17c70*/  BPT.TRAP 0x1 ;  /* 0x000000040000795c */ /* 0x000fe20000300000 */
.L_x_1043:
[----:B------:R-:W5:Y:S02]  /*17c80*/  SYNCS.PHASECHK.TRANS64.TRYWAIT P0, [R4+URZ+0x29880], R5 ;  /* 0x02988005040075a7 */ /* 0x000f64000800017f */
[----:B-----5:R-:W-:Y:S05]  /*17c90*/  @!P0 BRA `(.L_x_1044) ;  /* 0x0000000800a48947 */ /* 0x020fea0003800000 */
.L_x_1045:
[----:B------:R1:W1:Y:S02]  /*17ca0*/  SYNCS.PHASECHK.TRANS64.TRYWAIT P0, [R3+URZ+0x29880], R2 ;  /* 0x02988002030075a7 */ /* 0x000264000800017f */
[----:B-1----:R-:W-:Y:S05]  /*17cb0*/  @!P0 NANOSLEEP.SYNCS 0x989680 ;  /* 0x009896800000895d */ /* 0x002fea0003900000 */
[----:B------:R-:W1:Y:S02]  /*17cc0*/  @!P0 SYNCS.PHASECHK.TRANS64 P0, [R3+URZ+0x29880], R2 ;  /* 0x02988002030085a7 */ /* 0x000e64000800007f */
[----:B-1----:R-:W-:Y:S05]  /*17cd0*/  @!P0 BRA `(.L_x_1045) ;  /* 0xfffffffc00f08947 */ /* 0x002fea000383ffff */
.L_x_1034:
[----:B------:R-:W-:Y:S05]  /*17ce0*/  BSYNC B0 ;  /* 0x0000000000007941 */ /* 0x000fea0003800000 */
.L_x_1033:
[----:B------:R-:W-:Y:S05]  /*17cf0*/  EXIT ;  /* 0x000000000000794d */ /* 0x000fea0003800000 */
.L_x_882:
[----:B-1----:R-:W-:-:S04]  /*17d00*/  IMAD.U32 R3, RZ, RZ, UR37 ;  /* 0x00000025ff037e24 */ /* 0x002fc8000f8e00ff */
[----:B------:R1:W2:Y:S03]  /*17d10*/  SYNCS.PHASECHK.TRANS64.TRYWAIT P1, [R3+URZ+0x29800], R0 ;  /* 0x02980000030075a7 */ /* 0x0002a6000802017f */
[----:B--2---:R-:W-:Y:S05]  /*17d20*/  @!P1 NANOSLEEP.SYNCS 0x989680 ;  /* 0x009896800000995d */ /* 0x004fea0003900000 */
[----:B------:R-:W2:Y:S02]  /*17d30*/  @!P1 SYNCS.PHASECHK.TRANS64 P1, [R3+URZ+0x29800], R0 ;  /* 0x02980000030095a7 */ /* 0x000ea4000802007f */
[----:B--2---:R-:W-:Y:S05]  /*17d40*/  @!P1 BRA `(.L_x_882) ;  /* 0xfffffffc00ec9947 */ /* 0x004fea000383ffff */
[----:B------:R-:W-:Y:S05]  /*17d50*/  BRA `(.L_x_1046) ;  /* 0xfffffe9c00f47947 */ /* 0x000fea000383ffff */
.L_x_886:
[----:B--2---:R2:W3:Y:S02]  /*17d60*/  SYNCS.PHASECHK.TRANS64.TRYWAIT P1, [R3+URZ+0x29830], R0 ;  /* 0x02983000030075a7 */ /* 0x0044e4000802017f */
[----:B---3--:R-:W-:Y:S05]  /*17d70*/  @!P1 NANOSLEEP.SYNCS 0x989680 ;  /* 0x009896800000995d */ /* 0x008fea0003900000 */
[----:B------:R-:W3:Y:S02]  /*17d80*/  @!P1 SYNCS.PHASECHK.TRANS64 P1, [R3+URZ+0x29830], R0 ;  /* 0x02983000030095a7 */ /* 0x000ee4000802007f */
[----:B---3--:R-:W-:Y:S05]  /*17d90*/  @!P1 BRA `(.L_x_886) ;  /* 0xfffffffc00f09947 */ /* 0x008fea000383ffff */
[----:B------:R-:W-:Y:S05]  /*17da0*/  BRA `(.L_x_885) ;  /* 0xfffffea000207947 */ /* 0x000fea000383ffff */
.L_x_902:
[----:B--2---:R-:W-:-:S04]  /*17db0*/  IMAD.U32 R10, RZ, RZ, UR6 ;  /* 0x00000006ff0a7e24 */ /* 0x004fc8000f8e00ff */
[----:B------:R2:W3:Y:S03]  /*17dc0*/  SYNCS.PHASECHK.TRANS64.TRYWAIT P1, [R10+URZ+0x29830], R9 ;  /* 0x029830090a0075a7 */ /* 0x0004e6000802017f */
[----:B---3--:R-:W-:Y:S05]  /*17dd0*/  @!P1 NANOSLEEP.SYNCS 0x989680 ;  /* 0x009896800000995d */ /* 0x008fea0003900000 */
[----:B------:R-:W3:Y:S02]  /*17de0*/  @!P1 SYNCS.PHASECHK.TRANS64 P1, [R10+URZ+0x29830], R9 ;  /* 0x029830090a0095a7 */ /* 0x000ee4000802007f */
[----:B---3--:R-:W-:Y:S05]  /*17df0*/  @!P1 BRA `(.L_x_902) ;  /* 0xfffffffc00ec9947 */ /* 0x008fea000383ffff */
[----:B------:R-:W-:Y:S05]  /*17e00*/  BRA `(.L_x_899) ;  /* 0xfffffee4000c7947 */ /* 0x000fea000383ffff */
.L_x_906:
[----:B--2---:R-:W-:-:S04]  /*17e10*/  IMAD.U32 R10, RZ, RZ, UR6 ;  /* 0x00000006ff0a7e24 */ /* 0x004fc8000f8e00ff */
[----:B------:R2:W3:Y:S03]  /*17e20*/  SYNCS.PHASECHK.TRANS64.TRYWAIT P1, [R10+URZ+0x29850], R9 ;  /* 0x029850090a0075a7 */ /* 0x0004e6000802017f */
[----:B---3--:R-:W-:Y:S05]  /*17e30*/  @!P1 NANOSLEEP.SYNCS 0x989680 ;  /* 0x009896800000995d */ /* 0x008fea0003900000 */
[----:B------:R-:W3:Y:S02]  /*17e40*/  @!P1 SYNCS.PHASECHK.TRANS64 P1, [R10+URZ+0x29850], R9 ;  /* 0x029850090a0095a7 */ /* 0x000ee4000802007f */
[----:B---3--:R-:W-:Y:S05]  /*17e50*/  @!P1 BRA `(.L_x_906) ;  /* 0xfffffffc00ec9947 */ /* 0x008fea000383ffff */
[----:B------:R-:W-:Y:S05]  /*17e60*/  BRA `(.L_x_903) ;  /* 0xfffffef000087947 */ /* 0x000fea000383ffff */
.L_x_924:
[----:B--2---:R-:W-:-:S04]  /*17e70*/  IMAD.U32 R13, RZ, RZ, UR5 ;  /* 0x00000005ff0d7e24 */ /* 0x004fc8000f8e00ff */
[----:B------:R2:W3:Y:S03]  /*17e80*/  SYNCS.PHASECHK.TRANS64.TRYWAIT P1, [R13+URZ+0x29830], R0 ;  /* 0x029830000d0075a7 */ /* 0x0004e6000802017f */
[----:B---3--:R-:W-:Y:S05]  /*17e90*/  @!P1 NANOSLEEP.SYNCS 0x989680 ;  /* 0x009896800000995d */ /* 0x008fea0003900000 */
[----:B------:R-:W3:Y:S02]  /*17ea0*/  @!P1 SYNCS.PHASECHK.TRANS64 P1, [R13+URZ+0x29830], R0 ;  /* 0x029830000d0095a7 */ /* 0x000ee4000802007f */
[----:B---3--:R-:W-:Y:S05]  /*17eb0*/  @!P1 BRA `(.L_x_924) ;  /* 0xfffffffc00ec9947 */ /* 0x008fea000383ffff */
[----:B------:R-:W-:Y:S05]  /*17ec0*/  BRA `(.L_x_921) ;  /* 0xffffff2c00187947 */ /* 0x000fea000383ffff */
.L_x_928:
[----:B--2---:R-:W-:-:S04]  /*17ed0*/  IMAD.U32 R13, RZ, RZ, UR6 ;  /* 0x00000006ff0d7e24 */ /* 0x004fc8000f8e00ff */
[----:B------:R2:W3:Y:S03]  /*17ee0*/  SYNCS.PHASECHK.TRANS64.TRYWAIT P1, [R13+URZ+0x29850], R0 ;  /* 0x029850000d0075a7 */ /* 0x0004e6000802017f */
[----:B---3--:R-:W-:Y:S05]  /*17ef0*/  @!P1 NANOSLEEP.SYNCS 0x989680 ;  /* 0x009896800000995d */ /* 0x008fea0003900000 */
[----:B------:R-:W3:Y:S02]  /*17f00*/  @!P1 SYNCS.PHASECHK.TRANS64 P1, [R13+URZ+0x29850], R0 ;  /* 0x029850000d0095a7 */ /* 0x000ee4000802007f */
[----:B---3--:R-:W-:Y:S05]  /*17f10*/  @!P1 BRA `(.L_x_928) ;  /* 0xfffffffc00ec9947 */ /* 0x008fea000383ffff */
[----:B------:R-:W-:Y:S05]  /*17f20*/  BRA `(.L_x_925) ;  /* 0xffffff3800207947 */ /* 0x000fea000383ffff */
.L_x_935:
[----:B--2---:R-:W-:-:S04]  /*17f30*/  IMAD.U32 R13, RZ, RZ, UR5 ;  /* 0x00000005ff0d7e24 */ /* 0x004fc8000f8e00ff */
[----:B------:R2:W3:Y:S03]  /*17f40*/  SYNCS.PHASECHK.TRANS64.TRYWAIT P1, [R13+URZ+0x29830], R0 ;  /* 0x029830000d0075a7 */ /* 0x0004e6000802017f */
[----:B---3--:R-:W-:Y:S05]  /*17f50*/  @!P1 NANOSLEEP.SYNCS 0x989680 ;  /* 0x009896800000995d */ /* 0x008fea0003900000 */
[----:B------:R-:W3:Y:S02]  /*17f60*/  @!P1 SYNCS.PHASECHK.TRANS64 P1, [R13+URZ+0x29830], R0 ;  /* 0x029830000d0095a7 */ /* 0x000ee4000802007f */
[----:B---3--:R-:W-:Y:S05]  /*17f70*/  @!P1 BRA `(.L_x_935) ;  /* 0xfffffffc00ec9947 */ /* 0x008fea000383ffff */
[----:B------:R-:W-:Y:S05]  /*17f80*/  BRA `(.L_x_932) ;  /* 0xffffff5800447947 */ /* 0x000fea000383ffff */
.L_x_939:
[----:B--2---:R-:W-:-:S04]  /*17f90*/  IMAD.U32 R13, RZ, RZ, UR6 ;  /* 0x00000006ff0d7e24 */ /* 0x004fc8000f8e00ff */
[----:B------:R2:W3:Y:S03]  /*17fa0*/  SYNCS.PHASECHK.TRANS64.TRYWAIT P1, [R13+URZ+0x29850], R0 ;  /* 0x029850000d0075a7 */ /* 0x0004e6000802017f */
[----:B---3--:R-:W-:Y:S05]  /*17fb0*/  @!P1 NANOSLEEP.SYNCS 0x989680 ;  /* 0x009896800000995d */ /* 0x008fea0003900000 */
[----:B------:R-:W3:Y:S02]  /*17fc0*/  @!P1 SYNCS.PHASECHK.TRANS64 P1, [R13+URZ+0x29850], R0 ;  /* 0x029850000d0095a7 */ /* 0x000ee4000802007f */
[----:B---3--:R-:W-:Y:S05]  /*17fd0*/  @!P1 BRA `(.L_x_939) ;  /* 0xfffffffc00ec9947 */ /* 0x008fea000383ffff */
[----:B------:R-:W-:Y:S05]  /*17fe0*/  BRA `(.L_x_936) ;  /* 0xffffff64004c7947 */ /* 0x000fea000383ffff */
.L_x_953:
[----:B--2---:R-:W-:-:S04]  /*17ff0*/  IMAD.U32 R6, RZ, RZ, UR9 ;  /* 0x00000009ff067e24 */ /* 0x004fc8000f8e00ff */
[----:B------:R2:W3:Y:S03]  /*18000*/  SYNCS.PHASECHK.TRANS64.TRYWAIT P1, [R6+URZ+0x29850], R3 ;  /* 0x02985003060075a7 */ /* 0x0004e6000802017f */
[----:B---3--:R-:W-:Y:S05]  /*18010*/  @!P1 NANOSLEEP.SYNCS 0x989680 ;  /* 0x009896800000995d */ /* 0x008fea0003900000 */
[----:B------:R-:W3:Y:S02]  /*18020*/  @!P1 SYNCS.PHASECHK.TRANS64 P1, [R6+URZ+0x29850], R3 ;  /* 0x02985003060095a7 */ /* 0x000ee4000802007f */
[----:B---3--:R-:W-:Y:S05]  /*18030*/  @!P1 BRA `(.L_x_953) ;  /* 0xfffffffc00ec9947 */ /* 0x008fea000383ffff */
[----:B------:R-:W-:Y:S05]  /*18040*/  BRA `(.L_x_952) ;  /* 0xffffff9c00a47947 */ /* 0x000fea000383ffff */
.L_x_985:
[----:B------:R-:W-:Y:S02]  /*18050*/  IMAD.MOV.U32 R13, RZ, RZ, R4 ;  /* 0x000000ffff0d7224 */ /* 0x000fe400078e0004 */
[----:B------:R-:W-:Y:S02]  /*18060*/  IMAD.MOV.U32 R12, RZ, RZ, RZ ;  /* 0x000000ffff0c7224 */ /* 0x000fe400078e00ff */
[----:B------:R-:W-:Y:S02]  /*18070*/  IMAD.MOV.U32 R11, RZ, RZ, 0x1f ;  /* 0x0000001fff0b7424 */ /* 0x000fe400078e00ff */
[----:B------:R-:W-:-:S07]  /*18080*/  IMAD.MOV.U32 R15, RZ, RZ, -0x1 ;  /* 0xffffffffff0f7424 */ /* 0x000fce00078e00ff */
[----:B------:R-:W-:Y:S05]  /*18090*/  WARPSYNC.COLLECTIVE R15, `(.L_x_1047) ;  /* 0x000000000f087348 */ /* 0x000fea0003c00000 */
[----:B------:R1:W2:Y:S02]  /*180a0*/  SHFL.IDX P6, R14, R13, R12, R11 ;  /* 0x0000000c0d0e7389 */ /* 0x0002a400000c000b */
[----:B-12---:R-:W-:Y:S01]  /*180b0*/  ENDCOLLECTIVE ;  /* 0x000000000000791b */ /* 0x006fe20003800000 */
.L_x_1047:
[----:B------:R-:W-:Y:S05]  /*180c0*/  BRA `(.L_x_1048) ;  /* 0xffffffd4003c7947 */ /* 0x000fea000383ffff */
.L_x_987:
[----:B------:R-:W-:Y:S01]  /*180d0*/  BSSY B0, `(.L_x_1049) ;  /* 0x0000006000007945 */ /* 0x000fe20003800000 */
[----:B------:R-:W-:-:S07]  /*180e0*/  IMAD.MOV.U32 R15, RZ, RZ, -0x1 ;  /* 0xffffffffff0f7424 */ /* 0x000fce00078e00ff */
[----:B-1----:R-:W-:Y:S05]  /*180f0*/  WARPSYNC.COLLECTIVE R15, `(.L_x_1050) ;  /* 0x000000000f0c7348 */ /* 0x002fea0003c00000 */
[----:B------:R-:W-:Y:S02]  /*18100*/  ELECT P6, UR62, PT ;  /* 0x00000000003e782f */ /* 0x000fe400038c0000 */
[----:B------:R-:W-:Y:S01]  /*18110*/  MOV R14, UR62 ;  /* 0x0000003e000e7c02 */ /* 0x000fe20008000f00 */
[----:B-1----:R-:W-:Y:S10]  /*18120*/  ENDCOLLECTIVE ;  /* 0x000000000000791b */ /* 0x002ff40003800000 */
.L_x_1050:
[----:B------:R-:W-:Y:S05]  /*18130*/  BSYNC B0 ;  /* 0x0000000000007941 */ /* 0x000fea0003800000 */
.L_x_1049:
[----:B------:R-:W-:Y:S05]  /*18140*/  BRA `(.L_x_1051) ;  /* 0xffffffd400387947 */ /* 0x000fea000383ffff */
.L_x_990:
[----:B--2---:R2:W3:Y:S02]  /*18150*/  SYNCS.PHASECHK.TRANS64.TRYWAIT P3, [R2+URZ+0x29880], R3 ;  /* 0x02988003020075a7 */ /* 0x0044e4000806017f */
[----:B---3--:R-:W-:Y:S05]  /*18160*/  @!P3 NANOSLEEP.SYNCS 0x989680 ;  /* 0x009896800000b95d */ /* 0x008fea0003900000 */
[----:B------:R-:W3:Y:S02]  /*18170*/  @!P3 SYNCS.PHASECHK.TRANS64 P3, [R2+URZ+0x29880], R3 ;  /* 0x029880030200b5a7 */ /* 0x000ee4000806007f */
[----:B---3--:R-:W-:Y:S05]  /*18180*/  @!P3 BRA `(.L_x_990) ;  /* 0xfffffffc00f0b947 */ /* 0x008fea000383ffff */
[----:B------:R-:W-:Y:S05]  /*18190*/  BRA `(.L_x_1052) ;  /* 0xffffffd400907947 */ /* 0x000fea000383ffff */
.L_x_992:
[----:B-1----:R1:W3:Y:S02]  /*181a0*/  SYNCS.PHASECHK.TRANS64.TRYWAIT P3, [R2+URZ+0x29840], R3 ;  /* 0x02984003020075a7 */ /* 0x0022e4000806017f */
[----:B---3--:R-:W-:Y:S05]  /*181b0*/  @!P3 NANOSLEEP.SYNCS 0x989680 ;  /* 0x009896800000b95d */ /* 0x008fea0003900000 */
[----:B------:R-:W3:Y:S02]  /*181c0*/  @!P3 SYNCS.PHASECHK.TRANS64 P3, [R2+URZ+0x29840], R3 ;  /* 0x029840030200b5a7 */ /* 0x000ee4000806007f */
[----:B---3--:R-:W-:Y:S05]  /*181d0*/  @!P3 BRA `(.L_x_992) ;  /* 0xfffffffc00f0b947 */ /* 0x008fea000383ffff */
[----:B------:R-:W-:Y:S05]  /*181e0*/  BRA `(.L_x_1053) ;  /* 0xffffffd400e87947 */ /* 0x000fea000383ffff */
.L_x_995:
[----:B--2---:R-:W-:-:S04]  /*181f0*/  IMAD.U32 R3, RZ, RZ, UR40 ;  /* 0x00000028ff037e24 */ /* 0x004fc8000f8e00ff */
[----:B------:R2:W3:Y:S03]  /*18200*/  SYNCS.PHASECHK.TRANS64.TRYWAIT P0, [R3+URZ+0x29820], R2 ;  /* 0x02982002030075a7 */ /* 0x0004e6000800017f */
[----:B---3--:R-:W-:Y:S05]  /*18210*/  @!P0 NANOSLEEP.SYNCS 0x989680 ;  /* 0x009896800000895d */ /* 0x008fea0003900000 */
[----:B------:R-:W3:Y:S02]  /*18220*/  @!P0 SYNCS.PHASECHK.TRANS64 P0, [R3+URZ+0x29820], R2 ;  /* 0x02982002030085a7 */ /* 0x000ee4000800007f */
[----:B---3--:R-:W-:Y:S05]  /*18230*/  @!P0 BRA `(.L_x_995) ;  /* 0xfffffffc00ec8947 */ /* 0x008fea000383ffff */
[----:B------:R-:W-:Y:S05]  /*18240*/  BRA `(.L_x_1054) ;  /* 0xffffffdc000c7947 */ /* 0x000fea000383ffff */
.L_x_1001:
[----:B--2---:R2:W4:Y:S02]  /*18250*/  SYNCS.PHASECHK.TRANS64.TRYWAIT P0, [R4+URZ+0x29880], R2 ;  /* 0x02988002040075a7 */ /* 0x004524000800017f */
[----:B----4-:R-:W-:Y:S05]  /*18260*/  @!P0 NANOSLEEP.SYNCS 0x989680 ;  /* 0x009896800000895d */ /* 0x010fea0003900000 */
[----:B------:R-:W4:Y:S02]  /*18270*/  @!P0 SYNCS.PHASECHK.TRANS64 P0, [R4+URZ+0x29880], R2 ;  /* 0x02988002040085a7 */ /* 0x000f24000800007f */
[----:B----4-:R-:W-:Y:S05]  /*18280*/  @!P0 BRA `(.L_x_1001) ;  /* 0xfffffffc00f08947 */ /* 0x010fea000383ffff */
[----:B------:R-:W-:Y:S05]  /*18290*/  BRA `(.L_x_1055) ;  /* 0xffffffdc00a87947 */ /* 0x000fea000383ffff */
.L_x_1006:
[----:B-1----:R1:W2:Y:S02]  /*182a0*/  SYNCS.PHASECHK.TRANS64.TRYWAIT P0, [R4+URZ+0x29840], R2 ;  /* 0x02984002040075a7 */ /* 0x0022a4000800017f */
[----:B--2---:R-:W-:Y:S05]  /*182b0*/  @!P0 NANOSLEEP.SYNCS 0x989680 ;  /* 0x009896800000895d */ /* 0x004fea0003900000 */
[----:B------:R-:W2:Y:S02]  /*182c0*/  @!P0 SYNCS.PHASECHK.TRANS64 P0, [R4+URZ+0x29840], R2 ;  /* 0x02984002040085a7 */ /* 0x000ea4000800007f */
[----:B--2---:R-:W-:Y:S05]  /*182d0*/  @!P0 BRA `(.L_x_1006) ;  /* 0xfffffffc00f08947 */ /* 0x004fea000383ffff */
[----:B------:R-:W-:Y:S05]  /*182e0*/  BRA `(.L_x_1056) ;  /* 0xffffffe0002c7947 */ /* 0x000fea000383ffff */
.L_x_1014:
[----:B--2---:R-:W2:Y:S02]  /*182f0*/  LDL R3, [R1+0x4] ;  /* 0x0000040001037983 */ /* 0x004ea40000100800 */
[----:B--2---:R2:W4:Y:S02]  /*18300*/  SYNCS.PHASECHK.TRANS64.TRYWAIT P3, [R3+URZ+0x29870], R2 ;  /* 0x02987002030075a7 */ /* 0x004524000806017f */
[----:B----4-:R-:W-:Y:S05]  /*18310*/  @!P3 NANOSLEEP.SYNCS 0x989680 ;  /* 0x009896800000b95d */ /* 0x010fea0003900000 */
[----:B------:R-:W4:Y:S02]  /*18320*/  @!P3 SYNCS.PHASECHK.TRANS64 P3, [R3+URZ+0x29870], R2 ;  /* 0x029870020300b5a7 */ /* 0x000f24000806007f */
[----:B----4-:R-:W-:Y:S05]  /*18330*/  @!P3 BRA `(.L_x_1014) ;  /* 0xfffffffc00ecb947 */ /* 0x010fea000383ffff */
[----:B------:R-:W-:Y:S05]  /*18340*/  BRA `(.L_x_1057) ;  /* 0xffffffe400547947 */ /* 0x000fea000383ffff */
.L_x_1016:
[----:B--2---:R-:W2:Y:S02]  /*18350*/  LDL R4, [R1+0x4] ;  /* 0x0000040001047983 */ /* 0x004ea40000100800 */
[----:B--2---:R2:W4:Y:S02]  /*18360*/  SYNCS.PHASECHK.TRANS64.TRYWAIT P3, [R4+URZ+0x29860], R3 ;  /* 0x02986003040075a7 */ /* 0x004524000806017f */
[----:B----4-:R-:W-:Y:S05]  /*18370*/  @!P3 NANOSLEEP.SYNCS 0x989680 ;  /* 0x009896800000b95d */ /* 0x010fea0003900000 */
[----:B------:R-:W4:Y:S02]  /*18380*/  @!P3 SYNCS.PHASECHK.TRANS64 P3, [R4+URZ+0x29860], R3 ;  /* 0x029860030400b5a7 */ /* 0x000f24000806007f */
[----:B----4-:R-:W-:Y:S05]  /*18390*/  @!P3 BRA `(.L_x_1016) ;  /* 0xfffffffc00ecb947 */ /* 0x010fea000383ffff */
[----:B------:R-:W-:Y:S05]  /*183a0*/  BRA `(.L_x_1058) ;  /* 0xffffffe4005c7947 */ /* 0x000fea000383ffff */
.L_x_1023:
[----:B-1----:R1:W2:Y:S02]  /*183b0*/  SYNCS.PHASECHK.TRANS64.TRYWAIT P0, [R20+URZ+0x29870], R3 ;  /* 0x02987003140075a7 */ /* 0x0022a4000800017f */
[----:B--2---:R-:W-:Y:S05]  /*183c0*/  @!P0 NANOSLEEP.SYNCS 0x989680 ;  /* 0x009896800000895d */ /* 0x004fea0003900000 */
[----:B------:R-:W2:Y:S02]  /*183d0*/  @!P0 SYNCS.PHASECHK.TRANS64 P0, [R20+URZ+0x29870], R3 ;  /* 0x02987003140085a7 */ /* 0x000ea4000800007f */
[----:B--2---:R-:W-:Y:S05]  /*183e0*/  @!P0 BRA `(.L_x_1023) ;  /* 0xfffffffc00f08947 */ /* 0x004fea000383ffff */
[----:B------:R-:W-:Y:S05]  /*183f0*/  BRA `(.L_x_1059) ;  /* 0xffffffec00287947 */ /* 0x000fea000383ffff */
.L_x_1025:
[----:B-1----:R1:W2:Y:S02]  /*18400*/  SYNCS.PHASECHK.TRANS64.TRYWAIT P0, [R20+URZ+0x29860], R3 ;  /* 0x02986003140075a7 */ /* 0x0022a4000800017f */
[----:B--2---:R-:W-:Y:S05]  /*18410*/  @!P0 NANOSLEEP.SYNCS 0x989680 ;  /* 0x009896800000895d */ /* 0x004fea0003900000 */
[----:B------:R-:W2:Y:S02]  /*18420*/  @!P0 SYNCS.PHASECHK.TRANS64 P0, [R20+URZ+0x29860], R3 ;  /* 0x02986003140085a7 */ /* 0x000ea4000800007f */
[----:B--2---:R-:W-:Y:S05]  /*18430*/  @!P0 BRA `(.L_x_1025) ;  /* 0xfffffffc00f08947 */ /* 0x004fea000383ffff */
[----:B------:R-:W-:Y:S05]  /*18440*/  BRA `(.L_x_1060) ;  /* 0xffffffec00307947 */ /* 0x000fea000383ffff */
.L_x_1031:
[----:B-1----:R1:W2:Y:S02]  /*18450*/  SYNCS.PHASECHK.TRANS64.TRYWAIT P0, [R0+URZ+0x29820], R3 ;  /* 0x02982003000075a7 */ /* 0x0022a4000800017f */
[----:B--2---:R-:W-:Y:S05]  /*18460*/  @!P0 NANOSLEEP.SYNCS 0x989680 ;  /* 0x009896800000895d */ /* 0x004fea0003900000 */
[----:B------:R-:W2:Y:S02]  /*18470*/  @!P0 SYNCS.PHASECHK.TRANS64 P0, [R0+URZ+0x29820], R3 ;  /* 0x02982003000085a7 */ /* 0x000ea4000800007f */
[----:B--2---:R-:W-:Y:S05]  /*18480*/  @!P0 BRA `(.L_x_1031) ;  /* 0xfffffffc00f08947 */ /* 0x004fea000383ffff */
[----:B------:R-:W-:Y:S05]  /*18490*/  BRA `(.L_x_1061) ;  /* 0xfffffff400387947 */ /* 0x000fea000383ffff */
.L_x_1032:
[----:B------:R-:W2:Y:S01]  /*184a0*/  S2R R2, SR_TID.X ;  /* 0x0000000000027919 */ /* 0x000ea20000002100 */
[----:B------:R-:W-:Y:S01]  /*184b0*/  BSSY B0, `(.L_x_1062) ;  /* 0x000000a000007945 */ /* 0x000fe20003800000 */
[----:B------:R-:W-:Y:S02]  /*184c0*/  IMAD.MOV.U32 R12, RZ, RZ, RZ ;  /* 0x000000ffff0c7224 */ /* 0x000fe400078e00ff */
[----:B------:R-:W-:Y:S02]  /*184d0*/  IMAD.MOV.U32 R11, RZ, RZ, 0x1f ;  /* 0x0000001fff0b7424 */ /* 0x000fe400078e00ff */
[----:B------:R-:W-:Y:S01]  /*184e0*/  IMAD.MOV.U32 R15, RZ, RZ, -0x1 ;  /* 0xffffffffff0f7424 */ /* 0x000fe200078e00ff */
[----:B--2---:R-:W-:-:S04]  /*184f0*/  SHF.R.U32.HI R2, RZ, 0x5, R2 ;  /* 0x00000005ff027819 */ /* 0x004fc80000011602 */
[----:B------:R-:W-:-:S05]  /*18500*/  LOP3.LUT R2, R2, 0x3, RZ, 0xc0, !PT ;  /* 0x0000000302027812 */ /* 0x000fca00078ec0ff */
[----:B------:R-:W-:-:S07]  /*18510*/  IMAD.MOV.U32 R13, RZ, RZ, R2 ;  /* 0x000000ffff0d7224 */ /* 0x000fce00078e0002 */
[----:B-1----:R-:W-:Y:S05]  /*18520*/  WARPSYNC.COLLECTIVE R15, `(.L_x_1063) ;  /* 0x000000000f087348 */ /* 0x002fea0003c00000 */
[----:B------:R2:W3:Y:S02]  /*18530*/  SHFL.IDX P6, R14, R13, R12, R11 ;  /* 0x0000000c0d0e7389 */ /* 0x0004e400000c000b */
[----:B-123--:R-:W-:Y:S01]  /*18540*/  ENDCOLLECTIVE ;  /* 0x000000000000791b */ /* 0x00efe20003800000 */
.L_x_1063:
[----:B------:R-:W-:Y:S05]  /*18550*/  BSYNC B0 ;  /* 0x0000000000007941 */ /* 0x000fea0003800000 */
.L_x_1062:
[----:B------:R-:W-:Y:S05]  /*18560*/  BRA `(.L_x_1064) ;  /* 0xfffffff400207947 */ /* 0x000fea000383ffff */
.L_x_1035:
[----:B------:R-:W-:Y:S01]  /*18570*/  BSSY B1, `(.L_x_1065) ;  /* 0x0000006000017945 */ /* 0x000fe20003800000 */
[----:B------:R-:W-:-:S07]  /*18580*/  IMAD.MOV.U32 R15, RZ, RZ, -0x1 ;  /* 0xffffffffff0f7424 */ /* 0x000fce00078e00ff */
[----:B-12---:R-:W-:Y:S05]  /*18590*/  WARPSYNC.COLLECTIVE R15, `(.L_x_1066) ;  /* 0x000000000f0c7348 */ /* 0x006fea0003c00000 */
[----:B------:R-:W-:Y:S02]  /*185a0*/  ELECT P6, UR62, PT ;  /* 0x00000000003e782f */ /* 0x000fe400038c0000 */
[----:B------:R-:W-:Y:S01]  /*185b0*/  MOV R14, UR62 ;  /* 0x0000003e000e7c02 */ /* 0x000fe20008000f00 */
[----:B-12---:R-:W-:Y:S10]  /*185c0*/  ENDCOLLECTIVE ;  /* 0x000000000000791b */ /* 0x006ff40003800000 */
.L_x_1066:
[----:B------:R-:W-:Y:S05]  /*185d0*/  BSYNC B1 ;  /* 0x0000000000017941 */ /* 0x000fea0003800000 */
.L_x_1065:
[----:B------:R-:W-:Y:S05]  /*185e0*/  BRA `(.L_x_1067) ;  /* 0xfffffff400187947 */ /* 0x000fea000383ffff */
.L_x_1037:
[----:B-1----:R1:W2:Y:S02]  /*185f0*/  SYNCS.PHASECHK.TRANS64.TRYWAIT P1, [R6+URZ], R5 ;  /* 0x00000005060075a7 */ /* 0x0022a4000802017f */
[----:B--2---:R-:W-:Y:S05]  /*18600*/  @!P1 NANOSLEEP.SYNCS 0x989680 ;  /* 0x009896800000995d */ /* 0x004fea0003900000 */
[----:B------:R-:W2:Y:S02]  /*18610*/  @!P1 SYNCS.PHASECHK.TRANS64 P1, [R6+URZ], R5 ;  /* 0x00000005060095a7 */ /* 0x000ea4000802007f */
[----:B--2---:R-:W-:Y:S05]  /*18620*/  @!P1 BRA `(.L_x_1037) ;  /* 0xfffffffc00f09947 */ /* 0x004fea000383ffff */
[----:B------:R-:W-:Y:S05]  /*18630*/  BRA `(.L_x_1068) ;  /* 0xfffffff400547947 */ /* 0x000fea000383ffff */
.L_x_1038:
[----:B--2---:R2:W3:Y:S02]  /*18640*/  SYNCS.PHASECHK.TRANS64.TRYWAIT P1, [R7+URZ], R2 ;  /* 0x00000002070075a7 */ /* 0x0044e4000802017f */
[----:B---3--:R-:W-:Y:S05]  /*18650*/  @!P1 NANOSLEEP.SYNCS 0x989680 ;  /* 0x009896800000995d */ /* 0x008fea0003900000 */
[----:B------:R-:W3:Y:S02]  /*18660*/  @!P1 SYNCS.PHASECHK.TRANS64 P1, [R7+URZ], R2 ;  /* 0x00000002070095a7 */ /* 0x000ee4000802007f */
[----:B---3--:R-:W-:Y:S05]  /*18670*/  @!P1 BRA `(.L_x_1038) ;  /* 0xfffffffc00f09947 */ /* 0x008fea000383ffff */
[----:B------:R-:W-:Y:S05]  /*18680*/  BRA `(.L_x_1069) ;  /* 0xfffffff400487947 */ /* 0x000fea000383ffff */
.L_x_1040:
[----:B---3--:R3:W4:Y:S02]  /*18690*/  SYNCS.PHASECHK.TRANS64.TRYWAIT P1, [R4+URZ+0x29860], R5 ;  /* 0x02986005040075a7 */ /* 0x008724000802017f */
[----:B----4-:R-:W-:Y:S05]  /*186a0*/  @!P1 NANOSLEEP.SYNCS 0x989680 ;  /* 0x009896800000995d */ /* 0x010fea0003900000 */
[----:B------:R-:W4:Y:S02]  /*186b0*/  @!P1 SYNCS.PHASECHK.TRANS64 P1, [R4+URZ+0x29860], R5 ;  /* 0x02986005040095a7 */ /* 0x000f24000802007f */
[----:B----4-:R-:W-:Y:S05]  /*186c0*/  @!P1 BRA `(.L_x_1040) ;  /* 0xfffffffc00f09947 */ /* 0x010fea000383ffff */
[----:B------:R-:W-:Y:S05]  /*186d0*/  BRA `(.L_x_1070) ;  /* 0xfffffff4004c7947 */ /* 0x000fea000383ffff */
.L_x_1042:
[----:B----4-:R4:W1:Y:S02]  /*186e0*/  SYNCS.PHASECHK.TRANS64.TRYWAIT P1, [R3+URZ+0x29860], R2 ;  /* 0x02986002030075a7 */ /* 0x010864000802017f */
[----:B-1----:R-:W-:Y:S05]  /*186f0*/  @!P1 NANOSLEEP.SYNCS 0x989680 ;  /* 0x009896800000995d */ /* 0x002fea0003900000 */
[----:B------:R-:W1:Y:S02]  /*18700*/  @!P1 SYNCS.PHASECHK.TRANS64 P1, [R3+URZ+0x29860], R2 ;  /* 0x02986002030095a7 */ /* 0x000e64000802007f */
[----:B-1----:R-:W-:Y:S05]  /*18710*/  @!P1 BRA `(.L_x_1042) ;  /* 0xfffffffc00f09947 */ /* 0x002fea000383ffff */
[----:B------:R-:W-:Y:S05]  /*18720*/  BRA `(.L_x_1071) ;  /* 0xfffffff4004c7947 */ /* 0x000fea000383ffff */
.L_x_1044:
[----:B------:R1:W1:Y:S02]  /*18730*/  SYNCS.PHASECHK.TRANS64.TRYWAIT P0, [R4+URZ+0x29880], R5 ;  /* 0x02988005040075a7 */ /* 0x000264000800017f */
[----:B-1----:R-:W-:Y:S05]  /*18740*/  @!P0 NANOSLEEP.SYNCS 0x989680 ;  /* 0x009896800000895d */ /* 0x002fea0003900000 */
[----:B------:R-:W1:Y:S02]  /*18750*/  @!P0 SYNCS.PHASECHK.TRANS64 P0, [R4+URZ+0x29880], R5 ;  /* 0x02988005040085a7 */ /* 0x000e64000800007f */
[----:B-1----:R-:W-:Y:S05]  /*18760*/  @!P0 BRA `(.L_x_1044) ;  /* 0xfffffffc00f08947 */ /* 0x002fea000383ffff */
[----:B------:R-:W-:Y:S05]  /*18770*/  BRA `(.L_x_1045) ;  /* 0xfffffff400487947 */ /* 0x000fea000383ffff */
.L_x_1072:
        /* <DEDUP_REMOVED lines=16> */
.L_x_2671:


//--------------------- .text._ZN7cutlass13device_kernelIN5flash11enable_sm90INS1_16FlashAttnFwdSm90INS1_25CollectiveMainloopFwdSm90ILi2EN4cute5tupleIJNS5_1CILi1EEES8_S8_EEENS6_IJNS7_ILi128EEENS7_ILi160EEENS7_ILi192EEEEEELi128ENS_12float_e4m3_tEfNS_4arch4Sm90ELb0ELb1ELb0ELb1ELb0ELb0ELb0ELb1ELb1ELb0ELb0ELb0EEENS1_21CollectiveEpilogueFwdINS6_IJSA_SA_SB_EEES9_NS_10bfloat16_tESG_Li256ELb1ELb0ELb0ELb1EEENS1_36VarlenDynamicPersistentTileSchedulerILi128ELi160ELi256ELi128ELb0ELb0ELb1ELb1ELb0ELb1EEEEEEEEEvNT_6ParamsE --------------------------
	.section	.text._ZN7cutlass13device_kernelIN5flash11enable_sm90INS1_16FlashAttnFwdSm90INS1_25CollectiveMainloopFwdSm90ILi2EN4cute5tupleIJNS5_1CILi1EEES8_S8_EEENS6_IJNS7_ILi128EEENS7_ILi160EEENS7_ILi192EEEEEELi128ENS_12float_e4m3_tEfNS_4arch4Sm90ELb0ELb1ELb0ELb1ELb0ELb0ELb0ELb1ELb1ELb0ELb0ELb0EEENS1_21CollectiveEpilogueFwdINS6_IJSA_SA_SB_EEES9_NS_10bfloat16_tESG_Li256ELb1ELb0ELb0ELb1EEENS1_36VarlenDynamicPersistentTileSchedulerILi128ELi160ELi256ELi128ELb0ELb0ELb1ELb1ELb0ELb1EEEEEEEEEvNT_6ParamsE,"ax",@progbits
	.align	128
.text._ZN7cutlass13device_kernelIN5flash11enable_sm90INS1_16FlashAttnFwdSm90INS1_25CollectiveMainloopFwdSm90ILi2EN4cute5tupleIJNS5_1CILi1EEES8_S8_EEENS6_IJNS7_ILi128EEENS7_ILi160EEENS7_ILi192EEEEEELi128ENS_12float_e4m3_tEfNS_4arch4Sm90ELb0ELb1ELb0ELb1ELb0ELb0ELb0ELb1ELb1ELb0ELb0ELb0EEENS1_21CollectiveEpilogueFwdINS6_IJSA_SA_SB_EEES9_NS_10bfloat16_tESG_Li256ELb1ELb0ELb0ELb1EEENS1_36VarlenDynamicPersistentTileSchedulerILi128ELi160ELi256ELi128ELb0ELb0ELb1ELb1ELb0ELb1EEEEEEEEEvNT_6ParamsE:
        .type           _ZN7cutlass13device_kernelIN5flash11enable_sm90INS1_16FlashAttnFwdSm90INS1_25CollectiveMainloopFwdSm90ILi2EN4cute5tupleIJNS5_1CILi1EEES8_S8_EEENS6_IJNS7_ILi128EEENS7_ILi160EEENS7_ILi192EEEEEELi128ENS_12float_e4m3_tEfNS_4arch4Sm90ELb0ELb1ELb0ELb1ELb0ELb0ELb0ELb1ELb1ELb0ELb0ELb0EEENS1_21CollectiveEpilogueFwdINS6_IJSA_SA_SB_EEES9_NS_10bfloat16_tESG_Li256ELb1ELb0ELb0ELb1EEENS1_36VarlenDynamicPersistentTileSchedulerILi128ELi160ELi256ELi128ELb0ELb0ELb1ELb1ELb0ELb1EEEEEEEEEvNT_6ParamsE,@function
        .size           _ZN7cutlass13device_kernelIN5flash11enable_sm90INS1_16FlashAttnFwdSm90INS1_25CollectiveMainloopFwdSm90ILi2EN4cute5tupleIJNS5_1CILi1EEES8_S8_EEENS6_IJNS7_ILi128EEENS7_ILi160EEENS7_ILi192EEEEEELi128ENS_12float_e4m3_tEfNS_4arch4Sm90ELb0ELb1ELb0ELb1ELb0ELb0ELb0ELb1ELb1ELb0ELb0ELb0EEENS1_21CollectiveEpilogueFwdINS6_IJSA_SA_SB_EEES9_NS_10bfloat16_tESG_Li256ELb1ELb0ELb0ELb1EEENS1_36VarlenDynamicPersistentTileSchedulerILi128ELi160ELi256ELi128ELb0ELb0ELb1ELb1ELb0ELb1EEEEEEEEEvNT_6ParamsE,(.L_x_2672 - _ZN7cutlass13device_kernelIN5flash11enable_sm90INS1_16FlashAttnFwdSm90INS1_25CollectiveMainloopFwdSm90ILi2EN4cute5tupleIJNS5_1CILi1EEES8_S8_EEENS6_IJNS7_ILi128EEENS7_ILi160EEENS7_ILi192EEEEEELi128ENS_12float_e4m3_tEfNS_4arch4Sm90ELb0ELb1ELb0ELb1ELb0ELb0ELb0ELb1ELb1ELb0ELb0ELb0EEENS1_21CollectiveEpilogueFwdINS6_IJSA_SA_SB_EEES9_NS_10bfloat16_tESG_Li256ELb1ELb0ELb0ELb1EEENS1_36VarlenDynamicPersistentTileSchedulerILi128ELi160ELi256ELi128ELb0ELb0ELb1ELb1ELb0ELb1EEEEEEEEEvNT_6ParamsE)
        .other          _ZN7cutlass13device_kernelIN5flash11enable_sm90INS1_16FlashAttnFwdSm90INS1_25CollectiveMainloopFwdSm90ILi2EN4cute5tupleIJNS5_1CILi1EEES8_S8_EEENS6_IJNS7_ILi128EEENS7_ILi160EEENS7_ILi192EEEEEELi128ENS_12float_e4m3_tEfNS_4arch4Sm90ELb0ELb1ELb0ELb1ELb0ELb0ELb0ELb1ELb1ELb0ELb0ELb0EEENS1_21CollectiveEpilogueFwdINS6_IJSA_SA_SB_EEES9_NS_10bfloat16_tESG_Li256ELb1ELb0ELb0ELb1EEENS1_36VarlenDynamicPersistentTileSchedulerILi128ELi160ELi256ELi128ELb0ELb0ELb1ELb1ELb0ELb1EEEEEEEEEvNT_6ParamsE,@"STO_CUDA_ENTRY STV_DEFAULT"
_ZN7cutlass13device_kernelIN5flash11enable_sm90INS1_16FlashAttnFwdSm90INS1_25CollectiveMainloopFwdSm90ILi2EN4cute5tupleIJNS5_1CILi1EEES8_S8_EEENS6_IJNS7_ILi128EEENS7_ILi160EEENS7_ILi192EEEEEELi128ENS_12float_e4m3_tEfNS_4arch4Sm90ELb0ELb1ELb0ELb1ELb0ELb0ELb0ELb1ELb1ELb0ELb0ELb0EEENS1_21CollectiveEpilogueFwdINS6_IJSA_SA_SB_EEES9_NS_10bfloat16_tESG_Li256ELb1ELb0ELb0ELb1EEENS1_36VarlenDynamicPersistentTileSchedulerILi128ELi160ELi256ELi128ELb0ELb0ELb1ELb1ELb0ELb1EEEEEEEEEvNT_6ParamsE:
        /* <DEDUP_REMOVED lines=21> */
.L_x_1074:
[----:B------:R-:W-:Y:S05]  /*0150*/  BSYNC B0 ;  /* 0x0000000000007941 */ /* 0x000fea0003800000 */
.L_x_1073:
        /* <DEDUP_REMOVED lines=41> */
.L_x_1075:
        /* <DEDUP_REMOVED lines=22> */
.L_x_1076:
        /* <DEDUP_REMOVED lines=18> */
.L_x_1077:
        /* <DEDUP_REMOVED lines=22> */
.L_x_1078:
        /* <DEDUP_REMOVED lines=22> */
.L_x_1079:
[----:B------:R-:W-:Y:S01]  /*0930*/  PLOP3.LUT P0, PT, PT, PT, UP0, 0x80, 0x0 ;  /* 0x000000000000781c */ /* 0x000fe20003f0f008 */
[----:B------:R-:W-:Y:S01]  /*0940*/  UMOV UR40, 0x1 ;  /* 0x0000000100287882 */ /* 0x000fe20000000000 */
[----:B------:R-:W-:Y:S01]  /*0950*/  NOP ;  /* 0x0000000000007918 */ /* 0x000fe20000000000 */
[----:B------:R-:W-:Y:S01]  /*0960*/  USEL UR40, UR40, 0x2, !UP0 ;  /* 0x0000000228287887 */ /* 0x000fe2000c000000 */
[----:B------:R-:W-:Y:S01]  /*0970*/  ULDC.64 UR50, c[0x0][0x208] ;  /* 0x0000820000327ab9 */ /* 0x000fe20000000a00 */
[----:B012-4-:R-:W-:Y:S08]  /*0980*/  BAR.SYNC.DEFER_BLOCKING 0x0 ;  /* 0x0000000000007b1d */ /* 0x017ff00000010000 */
[----:B------:R-:W-:Y:S05]  /*0990*/  @!P0 BRA `(.L_x_1080) ;  /* 0x00000144006c8947 */ /* 0x000fea0003800000 */
.L_x_1081:
        /* <DEDUP_REMOVED lines=21> */
[----:B------:R-:W-:Y:S01]  /*0af0*/  R2UR UR48, R111 ;  /* 0x000000006f3072ca */ /* 0x000fe200000e0000 */
[----:B------:R-:W-:Y:S01]  /*0b00*/  UMOV UR46, URZ ;  /* 0x0000003f002e7c82 */ /* 0x000fe20008000000 */
[----:B------:R-:W-:Y:S01]  /*0b10*/  SHF.R.S32.HI R0, RZ, 0x1f, R195 ;  /* 0x0000001fff007819 */ /* 0x000fe200000114c3 */
[----:B------:R-:W-:Y:S01]  /*0b20*/  UMOV UR45, URZ ;  /* 0x0000003f002d7c82 */ /* 0x000fe20008000000 */
[----:B------:R-:W-:Y:S02]  /*0b30*/  UMOV UR52, URZ ;  /* 0x0000003f00347c82 */ /* 0x000fe40008000000 */
[CC--:B------:R-:W-:Y:S02]  /*0b40*/  LEA.HI R2, R0.reuse, R195.reuse, RZ, 0x7 ;  /* 0x000000c300027211 */ /* 0x0c0fe400078f38ff */
[----:B------:R-:W-:-:S02]  /*0b50*/  LEA.HI R3, R0, R195, RZ, 0x4 ;  /* 0x000000c300037211 */ /* 0x000fc400078f20ff */
[----:B------:R-:W-:Y:S02]  /*0b60*/  LOP3.LUT R4, R2, 0xffffff80, RZ, 0xc0, !PT ;  /* 0xffffff8002047812 */ /* 0x000fe400078ec0ff */
[----:B------:R-:W-:-:S03]  /*0b70*/  SHF.R.S32.HI R193, RZ, 0x7, R2 ;  /* 0x00000007ffc17819 */ /* 0x000fc60000011402 */
[----:B------:R-:W-:Y:S01]  /*0b80*/  IMAD.IADD R191, R195, 0x1, -R4 ;  /* 0x00000001c3bf7824 */ /* 0x000fe200078e0a04 */
[----:B------:R-:W-:-:S04]  /*0b90*/  LEA.HI R2, R2, R193, RZ, 0x1 ;  /* 0x000000c102027211 */ /* 0x000fc800078f08ff */
[----:B------:R-:W-:Y:S02]  /*0ba0*/  SHF.R.S32.HI R8, RZ, 0x1f, R191 ;  /* 0x0000001fff087819 */ /* 0x000fe400000114bf */
[----:B------:R-:W-:Y:S02]  /*0bb0*/  LOP3.LUT R2, R2, 0x3fffffe, RZ, 0xc0, !PT ;  /* 0x03fffffe02027812 */ /* 0x000fe400078ec0ff */
[CC--:B------:R-:W-:Y:S02]  /*0bc0*/  LEA.HI R7, R8.reuse, R191.reuse, RZ, 0x2 ;  /* 0x000000bf08077211 */ /* 0x0c0fe400078f10ff */
[----:B------:R-:W-:Y:S01]  /*0bd0*/  LEA.HI R8, R8, R191, RZ, 0x5 ;  /* 0x000000bf08087211 */ /* 0x000fe200078f28ff */
[----:B------:R-:W-:Y:S01]  /*0be0*/  IMAD.IADD R192, R193, 0x1, -R2 ;  /* 0x00000001c1c07824 */ /* 0x000fe200078e0a02 */
[--C-:B------:R-:W-:Y:S02]  /*0bf0*/  SHF.R.S32.HI R5, RZ, 0x2, R7.reuse ;  /* 0x00000002ff057819 */ /* 0x100fe40000011407 */
[----:B------:R-:W-:-:S02]  /*0c00*/  SHF.R.S32.HI R4, RZ, 0x1f, R7 ;  /* 0x0000001fff047819 */ /* 0x000fc40000011407 */
[----:B------:R-:W-:Y:S02]  /*0c10*/  SHF.R.S32.HI R8, RZ, 0x5, R8 ;  /* 0x00000005ff087819 */ /* 0x000fe40000011408 */
[----:B------:R-:W-:Y:S02]  /*0c20*/  LEA.HI R4, R4, R5, RZ, 0x3 ;  /* 0x0000000504047211 */ /* 0x000fe400078f18ff */
[----:B------:R-:W-:Y:S02]  /*0c30*/  LOP3.LUT R16, R7, 0x7ffffffc, RZ, 0xc0, !PT ;  /* 0x7ffffffc07107812 */ /* 0x000fe400078ec0ff */
[----:B------:R-:W-:Y:S02]  /*0c40*/  LOP3.LUT R6, R4, 0xfffffff8, RZ, 0xc0, !PT ;  /* 0xfffffff804067812 */ /* 0x000fe400078ec0ff */
[CC--:B------:R-:W-:Y:S01]  /*0c50*/  LEA.HI R4, R0.reuse, R195.reuse, RZ, 0x5 ;  /* 0x000000c300047211 */ /* 0x0c0fe200078f28ff */
[----:B------:R-:W-:Y:S01]  /*0c60*/  IMAD.IADD R16, R191, 0x1, -R16 ;  /* 0x00000001bf107824 */ /* 0x000fe200078e0a10 */
[----:B------:R-:W-:Y:S01]  /*0c70*/  LEA.HI R0, R0, R195, RZ, 0x3 ;  /* 0x000000c300007211 */ /* 0x000fe200078f18ff */
[----:B------:R-:W-:Y:S01]  /*0c80*/  IMAD.IADD R9, R5, 0x1, -R6 ;  /* 0x0000000105097824 */ /* 0x000fe200078e0a06 */
[----:B------:R-:W-:Y:S01]  /*0c90*/  SHF.R.S32.HI R6, RZ, 0x4, R3 ;  /* 0x00000004ff067819 */ /* 0x000fe20000011403 */
[----:B------:R-:W-:Y:S01]  /*0ca0*/  IMAD.SHL.U32 R5, R4, 0x20, RZ ;  /* 0x0000002004057824 */ /* 0x000fe200078e00ff */
[C---:B------:R-:W-:Y:S01]  /*0cb0*/  LOP3.LUT R4, R3.reuse, 0x3fffff0, RZ, 0xc0, !PT ;  /* 0x03fffff003047812 */ /* 0x040fe200078ec0ff */
[----:B------:R-:W-:Y:S01]  /*0cc0*/  IMAD R9, R8, 0x10, R9 ;  /* 0x0000001008097824 */ /* 0x000fe200078e0209 */
[----:B------:R-:W-:-:S02]  /*0cd0*/  LEA.HI R3, R3, R6, RZ, 0x1 ;  /* 0x0000000603037211 */ /* 0x000fc400078f08ff */
[----:B------:R-:W-:Y:S01]  /*0ce0*/  LOP3.LUT R5, R5, 0xfffffc00, RZ, 0xc0, !PT ;  /* 0xfffffc0005057812 */ /* 0x000fe200078ec0ff */
[----:B------:R-:W-:Y:S01]  /*0cf0*/  IMAD.IADD R4, R195, 0x1, -R4 ;  /* 0x00000001c3047824 */ /* 0x000fe200078e0a04 */
[----:B------:R-:W-:Y:S01]  /*0d00*/  LOP3.LUT R3, R3, 0x1ffffffe, RZ, 0xc0, !PT ;  /* 0x1ffffffe03037812 */ /* 0x000fe200078ec0ff */
[----:B------:R-:W-:Y:S01]  /*0d10*/  IMAD R192, R192, 0x40, R9 ;  /* 0x00000040c0c07824 */ /* 0x000fe200078e0209 */
[----:B------:R-:W-:Y:S01]  /*0d20*/  LOP3.LUT R2, R0, 0x1ffffff8, RZ, 0xc0, !PT ;  /* 0x1ffffff800027812 */ /* 0x000fe200078ec0ff */
[----:B------:R-:W-:Y:S01]  /*0d30*/  IMAD R4, R4, 0x40, R5 ;  /* 0x0000004004047824 */ /* 0x000fe200078e0205 */
[----:B------:R-:W-:Y:S01]  /*0d40*/  SHF.R.S32.HI R22, RZ, 0x3, R0 ;  /* 0x00000003ff167819 */ /* 0x000fe20000011400 */
[----:B------:R-:W-:Y:S02]  /*0d50*/  IMAD.IADD R3, R6, 0x1, -R3 ;  /* 0x0000000106037824 */ /* 0x000fe400078e0a03 */
[----:B------:R-:W-:Y:S02]  /*0d60*/  IMAD.IADD R2, R195, 0x1, -R2 ;  /* 0x00000001c3027824 */ /* 0x000fe400078e0a02 */
[----:B------:R-:W-:-:S02]  /*0d70*/  IMAD R194, R3, 0x8, R4 ;  /* 0x0000000803c27824 */ /* 0x000fc400078e0204 */
[----:B------:R-:W-:-:S07]  /*0d80*/  IMAD.SHL.U32 R19, R2, 0x8, RZ ;  /* 0x0000000802137824 */ /* 0x000fce00078e00ff */
.L_x_1185:
[----:B------:R-:W-:Y:S01]  /*0d90*/  ULDC.64 UR4, c[0x0][0xa28] ;  /* 0x00028a0000047ab9 */ /* 0x000fe20000000a00 */
[----:B0-----:R-:W0:Y:S01]  /*0da0*/  LDC R18, c[0x0][0x288] ;  /* 0x0000a200ff127b82 */ /* 0x001e220000000800 */
[----:B------:R-:W-:Y:S01]  /*0db0*/  UISETP.NE.U32.AND UP0, UPT, UR4, URZ, UPT ;  /* 0x0000003f0400728c */ /* 0x000fe2000bf05070 */
[----:B------:R-:W-:-:S03]  /*0dc0*/  IMAD.MOV.U32 R6, RZ, RZ, RZ ;  /* 0x000000ffff067224 */ /* 0x000fc600078e00ff */
[----:B------:R-:W-:-:S03]  /*0dd0*/  UISETP.NE.AND.EX UP0, UPT, UR5, URZ, UPT, UP0 ;  /* 0x0000003f0500728c */ /* 0x000fc6000bf05300 */
[----:B------:R-:W-:Y:S01]  /*0de0*/  ULDC.64 UR4, c[0x0][0xa18] ;  /* 0x0002860000047ab9 */ /* 0x000fe20000000a00 */
[----:B-12-45:R-:W1:Y:S01]  /*0df0*/  LDC.64 R8, c[0x0][0x3f8] ;  /* 0x0000fe00ff087b82 */ /* 0x036e620000000a00 */
[----:B------:R-:W-:Y:S01]  /*0e00*/  UISETP.NE.U32.AND UP1, UPT, UR4, URZ, UPT ;  /* 0x0000003f0400728c */ /* 0x000fe2000bf25070 */
[----:B------:R-:W-:-:S03]  /*0e10*/  PLOP3.LUT P0, PT, PT, PT, UP0, 0x80, 0x0 ;  /* 0x000000000000781c */ /* 0x000fc60003f0f008 */
[----:B------:R-:W-:-:S03]  /*0e20*/  UISETP.NE.AND.EX UP1, UPT, UR5, URZ, UPT, UP1 ;  /* 0x0000003f0500728c */ /* 0x000fc6000bf25310 */
[----:B------:R-:W-:Y:S01]  /*0e30*/  @UP0 ULDC.64 UR4, c[0x0][0xa28] ;  /* 0x00028a0000040ab9 */ /* 0x000fe20000000a00 */
[----:B------:R-:W2:Y:S01]  /*0e40*/  LDC R0, c[0x0][0x404] ;  /* 0x00010100ff007b82 */ /* 0x000ea20000000800 */
[----:B------:R-:W-:Y:S01]  /*0e50*/  @UP0 UIMAD.WIDE UR4, UR48, 0x4, UR4 ;  /* 0x00000004300408a5 */ /* 0x000fe2000f8e0204 */
[----:B------:R-:W-:-:S05]  /*0e60*/  PLOP3.LUT P2, PT, PT, PT, UP1, 0x80, 0x0 ;  /* 0x000000000000781c */ /* 0x000fca0003f4f018 */
[----:B------:R-:W-:Y:S01]  /*0e70*/  @UP1 ULDC.64 UR6, c[0x0][0xa18] ;  /* 0x0002860000061ab9 */ /* 0x000fe20000000a00 */
[----:B------:R-:W-:Y:S01]  /*0e80*/  IMAD.U32 R2, RZ, RZ, UR4 ;  /* 0x00000004ff027e24 */ /* 0x000fe2000f8e00ff */
[----:B---3--:R-:W3:Y:S01]  /*0e90*/  LDC R17, c[0x0][0x2e0] ;  /* 0x0000b800ff117b82 */ /* 0x008ee20000000800 */
[----:B------:R-:W-:Y:S01]  /*0ea0*/  IMAD.U32 R3, RZ, RZ, UR5 ;  /* 0x00000005ff037e24 */ /* 0x000fe2000f8e00ff */
[----:B------:R-:W-:-:S04]  /*0eb0*/  @UP1 UIMAD.WIDE UR4, UR48, 0x4, UR6 ;  /* 0x00000004300418a5 */ /* 0x000fc8000f8e0206 */
[----:B------:R4:W5:Y:S02]  /*0ec0*/  @P0 LDG.E R6, desc[UR50][R2.64] ;  /* 0x0000003202060981 */ /* 0x000964000c1e1900 */
[----:B------:R-:W-:Y:S02]  /*0ed0*/  IMAD.U32 R4, RZ, RZ, UR4 ;  /* 0x00000004ff047e24 */ /* 0x000fe4000f8e00ff */
[----:B------:R-:W-:Y:S01]  /*0ee0*/  IMAD.U32 R5, RZ, RZ, UR5 ;  /* 0x00000005ff057e24 */ /* 0x000fe2000f8e00ff */
[----:B------:R-:W-:-:S04]  /*0ef0*/  ULDC.64 UR4, c[0x0][0xa20] ;  /* 0x0002880000047ab9 */ /* 0x000fc80000000a00 */
[----:B0-----:R4:W5:Y:S01]  /*0f00*/  @P2 LDG.E R18, desc[UR50][R4.64] ;  /* 0x0000003204122981 */ /* 0x001962000c1e1900 */
[----:B-1----:R-:W-:Y:S02]  /*0f10*/  ISETP.NE.U32.AND P0, PT, R8, RZ, PT ;  /* 0x000000ff0800720c */ /* 0x002fe40003f05070 */
[----:B------:R-:W-:Y:S02]  /*0f20*/  ISETP.NE.U32.AND P1, PT, RZ, UR4, PT ;  /* 0x00000004ff007c0c */ /* 0x000fe4000bf25070 */
[----:B------:R-:W-:Y:S02]  /*0f30*/  ISETP.NE.AND.EX P0, PT, R9, RZ, PT, P0 ;  /* 0x000000ff0900720c */ /* 0x000fe40003f05300 */
[----:B------:R-:W-:Y:S02]  /*0f40*/  ISETP.NE.AND.EX P1, PT, RZ, UR5, PT, P1 ;  /* 0x00000005ff007c0c */ /* 0x000fe4000bf25310 */
[----:B--2---:R-:W-:Y:S01]  /*0f50*/  SEL R0, R0, 0x1, P0 ;  /* 0x0000000100007807 */ /* 0x004fe20000000000 */
[----:B----4-:R-:W-:Y:S10]  /*0f60*/  @P2 BRA `(.L_x_1082) ;  /* 0x00000000002c2947 */ /* 0x010ff40003800000 */
        /* <DEDUP_REMOVED lines=8> */
[----:B-----5:R-:W2:Y:S04]  /*0ff0*/  LDG.E R18, desc[UR50][R2.64] ;  /* 0x0000003202127981 */ /* 0x020ea8000c1e1900 */
[----:B------:R-:W2:Y:S02]  /*1000*/  LDG.E R5, desc[UR50][R2.64+0x4] ;  /* 0x0000043202057981 */ /* 0x000ea4000c1e1900 */
[----:B--2---:R-:W-:-:S07]  /*1010*/  IMAD.IADD R18, R5, 0x1, -R18 ;  /* 0x0000000105127824 */ /* 0x004fce00078e0a12 */
.L_x_1082:
[----:B------:R-:W-:Y:S01]  /*1020*/  UMOV UR42, UR44 ;  /* 0x0000002c002a7c82 */ /* 0x000fe20008000000 */
[----:B------:R-:W-:Y:S01]  /*1030*/  UMOV UR36, UR48 ;  /* 0x0000003000247c82 */ /* 0x000fe20008000000 */
[----:B---3--:R-:W-:Y:S02]  /*1040*/  IMAD R17, R0, R17, RZ ;  /* 0x0000001100117224 */ /* 0x008fe400078e02ff */
[----:B------:R-:W-:Y:S01]  /*1050*/  IMAD.MOV.U32 R190, RZ, RZ, R109 ;  /* 0x000000ffffbe7224 */ /* 0x000fe200078e006d */
[----:B------:R-:W-:Y:S06]  /*1060*/  @!P1 BRA `(.L_x_1083) ;  /* 0x0000000000189947 */ /* 0x000fec0003800000 */
[----:B------:R-:W-:Y:S02]  /*1070*/  ULDC.64 UR4, c[0x0][0xa20] ;  /* 0x0002880000047ab9 */ /* 0x000fe40000000a00 */
[----:B------:R-:W-:-:S06]  /*1080*/  UIMAD.WIDE UR4, UR48, 0x4, UR4 ;  /* 0x00000004300478a5 */ /* 0x000fcc000f8e0204 */
[----:B------:R-:W-:Y:S02]  /*1090*/  IMAD.U32 R2, RZ, RZ, UR4 ;  /* 0x00000004ff027e24 */ /* 0x000fe4000f8e00ff */
[----:B------:R-:W-:-:S05]  /*10a0*/  IMAD.U32 R3, RZ, RZ, UR5 ;  /* 0x00000005ff037e24 */ /* 0x000fca000f8e00ff */
[----:B------:R0:W5:Y:S01]  /*10b0*/  LDG.E R17, desc[UR50][R2.64] ;  /* 0x0000003202117981 */ /* 0x000162000c1e1900 */
[----:B------:R-:W-:Y:S05]  /*10c0*/  BRA `(.L_x_1084) ;  /* 0x00000000002c7947 */ /* 0x000fea0003800000 */
.L_x_1083:
        /* <DEDUP_REMOVED lines=9> */
[----:B------:R-:W2:Y:S02]  /*1160*/  LDG.E R0, desc[UR50][R2.64+0x4] ;  /* 0x0000043202007981 */ /* 0x000ea4000c1e1900 */
[----:B--2---:R-:W-:-:S07]  /*1170*/  IMAD.IADD R17, R0, 0x1, -R17 ;  /* 0x0000000100117824 */ /* 0x004fce00078e0a11 */
.L_x_1084:
[----:B------:R-:W-:Y:S01]  /*1180*/  ULDC.64 UR6, c[0x0][0x990] ;  /* 0x0002640000067ab9 */ /* 0x000fe20000000a00 */
[----:B------:R-:W-:Y:S01]  /*1190*/  ULDC.64 UR4, c[0x0][0x998] ;  /* 0x0002660000047ab9 */ /* 0x000fe20000000a00 */
[----:B------:R-:W-:Y:S01]  /*11a0*/  UISETP.NE.U32.AND UP0, UPT, UR6, URZ, UPT ;  /* 0x0000003f0600728c */ /* 0x000fe2000bf05070 */
[----:B------:R-:W-:Y:S01]  /*11b0*/  IMAD.MOV.U32 R7, RZ, RZ, 0x3f800000 ;  /* 0x3f800000ff077424 */ /* 0x000fe200078e00ff */
[----:B------:R-:W-:Y:S01]  /*11c0*/  UISETP.NE.U32.AND UP1, UPT, UR4, URZ, UPT ;  /* 0x0000003f0400728c */ /* 0x000fe2000bf25070 */
[----:B------:R-:W-:Y:S01]  /*11d0*/  IMAD.MOV.U32 R0, RZ, RZ, 0x3f800000 ;  /* 0x3f800000ff007424 */ /* 0x000fe200078e00ff */
[----:B------:R-:W-:Y:S01]  /*11e0*/  UISETP.NE.AND.EX UP0, UPT, UR7, URZ, UPT, UP0 ;  /* 0x0000003f0700728c */ /* 0x000fe2000bf05300 */
[----:B------:R-:W1:Y:S01]  /*11f0*/  LDC.64 R8, c[0x0][0x9e0] ;  /* 0x00027800ff087b82 */ /* 0x000e620000000a00 */
[----:B------:R-:W-:Y:S01]  /*1200*/  UISETP.NE.AND.EX UP1, UPT, UR5, URZ, UPT, UP1 ;  /* 0x0000003f0500728c */ /* 0x000fe2000bf25310 */
[----:B------:R-:W-:Y:S02]  /*1210*/  ULDC UR8, c[0x0][0x428] ;  /* 0x00010a0000087ab9 */ /* 0x000fe40000000800 */
[----:B------:R-:W-:Y:S01]  /*1220*/  UISETP.NE.AND UP2, UPT, UR8, 0x1, UPT ;  /* 0x000000010800788c */ /* 0x000fe2000bf45270 */
[----:B------:R-:W-:-:S02]  /*1230*/  PLOP3.LUT P0, PT, PT, PT, UP0, 0x80, 0x0 ;  /* 0x000000000000781c */ /* 0x000fc40003f0f008 */
[----:B------:R-:W-:-:S03]  /*1240*/  PLOP3.LUT P1, PT, PT, PT, UP1, 0x80, 0x0 ;  /* 0x000000000000781c */ /* 0x000fc60003f2f018 */
[----:B------:R-:W-:Y:S01]  /*1250*/  @UP0 USHF.R.S32.HI UR8, URZ, 0x1f, UR48 ;  /* 0x0000001f3f080899 */ /* 0x000fe20008011430 */
[----:B------:R-:W-:Y:S01]  /*1260*/  @UP0 ULDC.64 UR14, c[0x0][0x9a8] ;  /* 0x00026a00000e0ab9 */ /* 0x000fe20000000a00 */
[----:B------:R-:W-:Y:S02]  /*1270*/  @UP1 ULDC.64 UR16, c[0x0][0x9b8] ;  /* 0x00026e0000101ab9 */ /* 0x000fe40000000a00 */
[----:B------:R-:W-:Y:S02]  /*1280*/  @UP0 UIMAD UR10, UR8, UR14, URZ ;  /* 0x0000000e080a02a4 */ /* 0x000fe4000f8e023f */
[----:B------:R-:W-:Y:S02]  /*1290*/  @UP0 UIMAD.WIDE.U32 UR8, UR48, UR14, URZ ;  /* 0x0000000e300802a5 */ /* 0x000fe4000f8e003f */
[----:B------:R-:W-:Y:S01]  /*12a0*/  @UP1 USHF.R.S32.HI UR14, URZ, 0x1f, UR48 ;  /* 0x0000001f3f0e1899 */ /* 0x000fe20008011430 */
[----:B------:R-:W-:Y:S01]  /*12b0*/  @UP2 ULDC UR12, c[0x0][0x42c] ;  /* 0x00010b00000c2ab9 */ /* 0x000fe20000000800 */
[----:B------:R-:W-:-:S02]  /*12c0*/  @UP0 UIMAD UR15, UR48, UR15, UR10 ;  /* 0x0000000f300f02a4 */ /* 0x000fc4000f8e020a */
[----:B------:R-:W-:Y:S02]  /*12d0*/  @UP1 UIMAD UR14, UR14, UR16, URZ ;  /* 0x000000100e0e12a4 */ /* 0x000fe4000f8e023f */
[----:B------:R-:W-:Y:S02]  /*12e0*/  UIMAD.WIDE.U32 UR12, UR44, UR12, URZ ;  /* 0x0000000c2c0c72a5 */ /* 0x000fe4000f8e003f */
[----:B------:R-:W-:Y:S02]  /*12f0*/  @UP1 UIMAD.WIDE.U32 UR10, UR48, UR16, URZ ;  /* 0x00000010300a12a5 */ /* 0x000fe4000f8e003f */
[----:B------:R-:W-:Y:S01]  /*1300*/  @UP1 UIMAD UR16, UR48, UR17, UR14 ;  /* 0x00000011301012a4 */ /* 0x000fe2000f8e020e */
[----:B------:R-:W-:Y:S02]  /*1310*/  @UP0 ULDC.64 UR18, c[0x0][0x9b0] ;  /* 0x00026c0000120ab9 */ /* 0x000fe40000000a00 */
[----:B------:R-:W-:Y:S01]  /*1320*/  @UP2 ULDC UR17, c[0x0][0x430] ;  /* 0x00010c0000112ab9 */ /* 0x000fe20000000800 */
[----:B------:R-:W-:Y:S01]  /*1330*/  UMOV UR14, UR44 ;  /* 0x0000002c000e7c82 */ /* 0x000fe20008000000 */
[----:B------:R-:W-:Y:S01]  /*1340*/  @UP2 USHF.R.U32.HI UR14, URZ, UR17, UR13 ;  /* 0x000000113f0e2299 */ /* 0x000fe2000801160d */
[----:B------:R-:W-:Y:S01]  /*1350*/  @UP1 ULDC.64 UR20, c[0x0][0x9c0] ;  /* 0x0002700000141ab9 */ /* 0x000fe20000000a00 */
[----:B------:R-:W-:-:S02]  /*1360*/  @UP0 UIADD3 UR9, UR9, UR15, URZ ;  /* 0x0000000f09090290 */ /* 0x000fc4000fffe03f */
[----:B------:R-:W-:Y:S02]  /*1370*/  @UP0 USHF.R.S32.HI UR12, URZ, 0x1f, UR14 ;  /* 0x0000001f3f0c0899 */ /* 0x000fe4000801140e */
[----:B------:R-:W-:Y:S02]  /*1380*/  @UP1 USHF.R.S32.HI UR13, URZ, 0x1f, UR14 ;  /* 0x0000001f3f0d1899 */ /* 0x000fe4000801140e */
[----:B------:R-:W-:Y:S02]  /*1390*/  @UP0 UIMAD UR12, UR12, UR18, URZ ;  /* 0x000000120c0c02a4 */ /* 0x000fe4000f8e023f */
[----:B------:R-:W-:Y:S02]  /*13a0*/  @UP1 UIADD3 UR11, UR11, UR16, URZ ;  /* 0x000000100b0b1290 */ /* 0x000fe4000fffe03f */
[----:B------:R-:W-:Y:S02]  /*13b0*/  @UP1 UIMAD UR13, UR13, UR20, URZ ;  /* 0x000000140d0d12a4 */ /* 0x000fe4000f8e023f */
[----:B------:R-:W-:-:S02]  /*13c0*/  @UP0 UIMAD.WIDE.U32 UR8, UR14, UR18, UR8 ;  /* 0x000000120e0802a5 */ /* 0x000fc4000f8e0008 */
[----:B------:R-:W-:Y:S02]  /*13d0*/  @UP0 UIMAD UR12, UR14, UR19, UR12 ;  /* 0x000000130e0c02a4 */ /* 0x000fe4000f8e020c */
[----:B------:R-:W-:Y:S02]  /*13e0*/  @UP1 UIMAD.WIDE.U32 UR10, UR14, UR20, UR10 ;  /* 0x000000140e0a12a5 */ /* 0x000fe4000f8e000a */
[----:B------:R-:W-:Y:S02]  /*13f0*/  @UP1 UIMAD UR13, UR14, UR21, UR13 ;  /* 0x000000150e0d12a4 */ /* 0x000fe4000f8e020d */
[----:B------:R-:W-:Y:S02]  /*1400*/  @UP0 UIADD3 UR12, UR9, UR12, URZ ;  /* 0x0000000c090c0290 */ /* 0x000fe4000fffe03f */
[----:B------:R-:W-:Y:S02]  /*1410*/  @UP0 ULEA UR6, UP3, UR8, UR6, 0x2 ;  /* 0x0000000608060291 */ /* 0x000fe4000f86103f */
[----:B------:R-:W-:-:S02]  /*1420*/  @UP1 UIADD3 UR9, UR11, UR13, URZ ;  /* 0x0000000d0b091290 */ /* 0x000fc4000fffe03f */
[----:B------:R-:W-:Y:S02]  /*1430*/  @UP1 ULEA UR4, UP4, UR10, UR4, 0x2 ;  /* 0x000000040a041291 */ /* 0x000fe4000f88103f */
[----:B------:R-:W-:Y:S01]  /*1440*/  @UP0 ULEA.HI.X UR7, UR8, UR7, UR12, 0x2, UP3 ;  /* 0x0000000708070291 */ /* 0x000fe200098f140c */
[----:B0-----:R-:W-:Y:S01]  /*1450*/  IMAD.U32 R2, RZ, RZ, UR6 ;  /* 0x00000006ff027e24 */ /* 0x001fe2000f8e00ff */
[----:B------:R-:W-:Y:S02]  /*1460*/  @UP1 ULEA.HI.X UR5, UR10, UR5, UR9, 0x2, UP4 ;  /* 0x000000050a051291 */ /* 0x000fe4000a0f1409 */
[----:B------:R-:W-:Y:S01]  /*1470*/  IMAD.U32 R4, RZ, RZ, UR4 ;  /* 0x00000004ff047e24 */ /* 0x000fe2000f8e00ff */
[----:B------:R-:W-:Y:S01]  /*1480*/  ULDC UR4, c[0x0][0x988] ;  /* 0x0002620000047ab9 */ /* 0x000fe20000000800 */
[----:B------:R-:W-:Y:S01]  /*1490*/  IMAD.U32 R3, RZ, RZ, UR7 ;  /* 0x00000007ff037e24 */ /* 0x000fe2000f8e00ff */
[----:B------:R-:W-:Y:S01]  /*14a0*/  @UP2 ULDC UR6, c[0x0][0x430] ;  /* 0x00010c0000062ab9 */ /* 0x000fe20000000800 */
[----:B------:R-:W-:-:S03]  /*14b0*/  IMAD.U32 R5, RZ, RZ, UR5 ;  /* 0x00000005ff057e24 */ /* 0x000fc6000f8e00ff */
[----:B------:R-:W2:Y:S04]  /*14c0*/  @P0 LDG.E R7, desc[UR50][R2.64] ;  /* 0x0000003202070981 */ /* 0x000ea8000c1e1900 */
[----:B------:R-:W2:Y:S01]  /*14d0*/  @P1 LDG.E R0, desc[UR50][R4.64] ;  /* 0x0000003204001981 */ /* 0x000ea2000c1e1900 */
[----:B-1----:R-:W-:Y:S01]  /*14e0*/  ISETP.GE.AND P1, PT, R9, 0x1, PT ;  /* 0x000000010900780c */ /* 0x002fe20003f26270 */
[----:B-----5:R-:W-:-:S05]  /*14f0*/  IMAD.IADD R17, R17, 0x1, -R6 ;  /* 0x0000000111117824 */ /* 0x020fca00078e0a06 */
[----:B------:R-:W-:-:S05]  /*1500*/  IADD3 R188, R17, 0x80, -R18 ;  /* 0x0000008011bc7810 */ /* 0x000fca0007ffe812 */
[----:B------:R-:W-:Y:S02]  /*1510*/  IMAD R188, R109, 0x80, R188 ;  /* 0x000000806dbc7824 */ /* 0x000fe400078e02bc */
[----:B--2---:R-:W-:-:S04]  /*1520*/  FMUL.FTZ R0, R7, R0 ;  /* 0x0000000007007220 */ /* 0x004fc80000410000 */
[----:B------:R-:W-:Y:S01]  /*1530*/  FMUL.FTZ R0, R0, UR4 ;  /* 0x0000000400007c20 */ /* 0x000fe20008410000 */
[----:B------:R-:W-:Y:S02]  /*1540*/  @UP2 ULDC UR4, c[0x0][0x42c] ;  /* 0x00010b0000042ab9 */ /* 0x000fe40000000800 */
[----:B------:R-:W-:Y:S02]  /*1550*/  UIMAD.WIDE.U32 UR4, UR44, UR4, URZ ;  /* 0x000000042c0472a5 */ /* 0x000fe4000f8e003f */
[----:B------:R-:W-:Y:S01]  /*1560*/  R2UR UR37, R0 ;  /* 0x00000000002572ca */ /* 0x000fe200000e0000 */
[----:B------:R-:W-:Y:S01]  /*1570*/  IMAD.IADD R0, R188, 0x1, R8 ;  /* 0x00000001bc007824 */ /* 0x000fe200078e0208 */
[----:B------:R-:W-:Y:S01]  /*1580*/  @UP2 USHF.R.U32.HI UR44, URZ, UR6, UR5 ;  /* 0x000000063f2c2299 */ /* 0x000fe20008011605 */
[----:B------:R-:W-:-:S12]  /*1590*/  @!P1 BRA `(.L_x_1085) ;  /* 0x0000000000409947 */ /* 0x000fd80003800000 */
[C---:B------:R-:W-:Y:S01]  /*15a0*/  ISETP.GT.AND P0, PT, R188.reuse, RZ, PT ;  /* 0x000000ffbc00720c */ /* 0x040fe20003f04270 */
[----:B------:R-:W-:-:S12]  /*15b0*/  VIADD R2, R188, 0xffffffff ;  /* 0xffffffffbc027836 */ /* 0x000fd80000000000 */
[----:B------:R-:W-:Y:S05]  /*15c0*/  @P0 BRA `(.L_x_1086) ;  /* 0x00000000001c0947 */ /* 0x000fea0003800000 */
[----:B------:R-:W-:Y:S01]  /*15d0*/  ISETP.NE.AND P0, PT, R9, 0x1, PT ;  /* 0x000000010900780c */ /* 0x000fe20003f05270 */
[----:B------:R-:W-:-:S12]  /*15e0*/  IMAD.MOV R3, RZ, RZ, -R188 ;  /* 0x000000ffff037224 */ /* 0x000fd800078e0abc */
[----:B------:R-:W0:Y:S02]  /*15f0*/  @P0 LDC.64 R4, c[0x0][0x9e8] ;  /* 0x00027a00ff040b82 */ /* 0x000e240000000a00 */
[----:B0-----:R-:W-:-:S05]  /*1600*/  @P0 IMAD.HI.U32 R2, R3, R4, RZ ;  /* 0x0000000403020227 */ /* 0x001fca00078e00ff */
[----:B------:R-:W-:-:S04]  /*1610*/  @P0 SHF.R.U32.HI R3, RZ, R5, R2 ;  /* 0x00000005ff030219 */ /* 0x000fc80000011602 */
[----:B------:R-:W-:Y:S01]  /*1620*/  LOP3.LUT R2, RZ, R3, RZ, 0x33, !PT ;  /* 0x00000003ff027212 */ /* 0x000fe200078e33ff */
[----:B------:R-:W-:Y:S06]  /*1630*/  BRA `(.L_x_1087) ;  /* 0x0000000000107947 */ /* 0x000fec0003800000 */
.L_x_1086:
[----:B------:R-:W-:-:S13]  /*1640*/  ISETP.NE.AND P0, PT, R9, 0x1, PT ;  /* 0x000000010900780c */ /* 0x000fda0003f05270 */
[----:B------:R-:W0:Y:S02]  /*1650*/  @P0 LDC.64 R4, c[0x0][0x9e8] ;  /* 0x00027a00ff040b82 */ /* 0x000e240000000a00 */
[----:B0-----:R-:W-:-:S05]  /*1660*/  @P0 IMAD.HI.U32 R4, R2, R4, RZ ;  /* 0x0000000402040227 */ /* 0x001fca00078e00ff */
[----:B------:R-:W-:-:S07]  /*1670*/  @P0 SHF.R.U32.HI R2, RZ, R5, R4 ;  /* 0x00000005ff020219 */ /* 0x000fce0000011604 */
.L_x_1087:
[----:B------:R-:W-:-:S05]  /*1680*/  IMAD R3, R2, R9, R9 ;  /* 0x0000000902037224 */ /* 0x000fca00078e0209 */
[----:B------:R-:W-:-:S07]  /*1690*/  VIMNMX R0, R0, R3, PT ;  /* 0x0000000300007248 */ /* 0x000fce0003fe0100 */
.L_x_1085:
[----:B------:R-:W-:Y:S01]  /*16a0*/  VIADD R2, R0, 0x9f ;  /* 0x0000009f00027836 */ /* 0x000fe20000000000 */
[----:B------:R-:W-:Y:S01]  /*16b0*/  ULDC UR4, c[0x0][0x9dc] ;  /* 0x0002770000047ab9 */ /* 0x000fe20000000800 */
[C---:B------:R-:W-:Y:S02]  /*16c0*/  VIADD R0, R17.reuse, 0x9f ;  /* 0x0000009f11007836 */ /* 0x040fe40000000000 */
[----:B------:R-:W-:Y:S02]  /*16d0*/  IMAD.IADD R4, R17, 0x1, -R18 ;  /* 0x0000000111047824 */ /* 0x000fe400078e0a12 */
[----:B------:R-:W-:-:S04]  /*16e0*/  IMAD.HI R2, R2, 0x66666667, RZ ;  /* 0x6666666702027827 */ /* 0x000fc800078e02ff */
[----:B------:R-:W-:Y:S01]  /*16f0*/  IMAD.HI R0, R0, 0x66666667, RZ ;  /* 0x6666666700007827 */ /* 0x000fe200078e02ff */
[----:B------:R-:W-:-:S03]  /*1700*/  SHF.R.U32.HI R5, RZ, 0x1f, R2 ;  /* 0x0000001fff057819 */ /* 0x000fc60000011602 */
[----:B------:R-:W-:Y:S01]  /*1710*/  IMAD R105, R109, 0x80, R4 ;  /* 0x000000806d697824 */ /* 0x000fe200078e0204 */
        /* <DEDUP_REMOVED lines=11> */
[----:B------:R-:W0:Y:S02]  /*17d0*/  @P0 LDC.64 R4, c[0x0][0x9e8] ;  /* 0x00027a00ff040b82 */ /* 0x000e240000000a00 */
[----:B0-----:R-:W-:-:S05]  /*17e0*/  @P0 IMAD.HI.U32 R0, R3, R4, RZ ;  /* 0x0000000403000227 */ /* 0x001fca00078e00ff */
[----:B------:R-:W-:-:S04]  /*17f0*/  @P0 SHF.R.U32.HI R3, RZ, R5, R0 ;  /* 0x00000005ff030219 */ /* 0x000fc80000011600 */
[----:B------:R-:W-:Y:S01]  /*1800*/  LOP3.LUT R0, RZ, R3, RZ, 0x33, !PT ;  /* 0x00000003ff007212 */ /* 0x000fe200078e33ff */
[----:B------:R-:W-:Y:S06]  /*1810*/  BRA `(.L_x_1090) ;  /* 0x0000000000147947 */ /* 0x000fec0003800000 */
.L_x_1089:
[----:B------:R-:W-:Y:S01]  /*1820*/  ISETP.NE.AND P0, PT, R9, 0x1, PT ;  /* 0x000000010900780c */ /* 0x000fe20003f05270 */
[----:B------:R-:W-:-:S12]  /*1830*/  IMAD.MOV.U32 R0, RZ, RZ, R105 ;  /* 0x000000ffff007224 */ /* 0x000fd800078e0069 */
[----:B------:R-:W0:Y:S02]  /*1840*/  @P0 LDC.64 R2, c[0x0][0x9e8] ;  /* 0x00027a00ff020b82 */ /* 0x000e240000000a00 */
[----:B0-----:R-:W-:-:S05]  /*1850*/  @P0 IMAD.HI.U32 R2, R105, R2, RZ ;  /* 0x0000000269020227 */ /* 0x001fca00078e00ff */
[----:B------:R-:W-:-:S07]  /*1860*/  @P0 SHF.R.U32.HI R0, RZ, R3, R2 ;  /* 0x00000003ff000219 */ /* 0x000fce0000011602 */
.L_x_1090:
[----:B------:R-:W-:-:S05]  /*1870*/  IMAD R0, R0, R9, RZ ;  /* 0x0000000900007224 */ /* 0x000fca00078e02ff */
[----:B------:R-:W-:-:S13]  /*1880*/  R2UR UR5, R0 ;  /* 0x00000000000572ca */ /* 0x000fda00000e0000 */
[----:B------:R-:W-:-:S04]  /*1890*/  UISETP.LT.AND UP0, UPT, UR4, UR5, UPT ;  /* 0x000000050400728c */ /* 0x000fc8000bf01270 */
[----:B------:R-:W-:-:S12]  /*18a0*/  USEL UR4, UR4, UR5, !UP0 ;  /* 0x0000000504047287 */ /* 0x000fd8000c000000 */
.L_x_1088:
[----:B------:R-:W-:Y:S01]  /*18b0*/  UIMAD.WIDE UR4, UR4, 0x66666667, URZ ;  /* 0x66666667040478a5 */ /* 0x000fe2000f8e023f */
[----:B------:R-:W-:Y:S02]  /*18c0*/  PLOP3.LUT P0, PT, PT, PT, PT, 0x80, 0x0 ;  /* 0x000000000000781c */ /* 0x000fe40003f0f070 */
        /* <DEDUP_REMOVED lines=31> */
[----:B------:R-:W-:Y:S01]  /*1ac0*/  IMAD.MOV.U32 R34, RZ, RZ, RZ ;  /* 0x000000ffff227224 */ /* 0x000fe200078e00ff */
[----:B------:R-:W-:Y:S02]  /*1ad0*/  CS2R R88, SRZ ;  /* 0x0000000000587805 */ /* 0x000fe4000001ff00 */
[----:B------:R-:W-:Y:S02]  /*1ae0*/  CS2R R40, SRZ ;  /* 0x0000000000287805 */ /* 0x000fe4000001ff00 */
[----:B------:R-:W-:-:S02]  /*1af0*/  CS2R R90, SRZ ;  /* 0x00000000005a7805 */ /* 0x000fc4000001ff00 */
[----:B------:R-:W-:Y:S02]  /*1b00*/  CS2R R48, SRZ ;  /* 0x0000000000307805 */ /* 0x000fe4000001ff00 */
[----:B------:R-:W-:Y:S01]  /*1b10*/  CS2R R92, SRZ ;  /* 0x00000000005c7805 */ /* 0x000fe2000001ff00 */
[----:B------:R-:W-:Y:S01]  /*1b20*/  IMAD.MOV.U32 R57, RZ, RZ, RZ ;  /* 0x000000ffff397224 */ /* 0x000fe200078e00ff */
[----:B------:R-:W-:Y:S01]  /*1b30*/  CS2R R94, SRZ ;  /* 0x00000000005e7805 */ /* 0x000fe2000001ff00 */
[----:B------:R-:W-:Y:S06]  /*1b40*/  @!P1 BRA `(.L_x_1091) ;  /* 0x0000010c00889947 */ /* 0x000fec0003800000 */
        /* <DEDUP_REMOVED lines=31> */
.L_x_1092:
[----:B------:R-:W-:Y:S01]  /*1d40*/  ULEA.HI UR4, UR46, UR46, URZ, 0x1 ;  /* 0x0000002e2e047291 */ /* 0x000fe2000f8f083f */
[----:B------:R-:W-:-:S03]  /*1d50*/  IMAD.U32 R2, RZ, RZ, UR47 ;  /* 0x0000002fff027e24 */ /* 0x000fc6000f8e00ff */
[----:B------:R-:W-:Y:S02]  /*1d60*/  ULOP3.LUT UR4, UR4, 0xfffffffe, URZ, 0xc0, !UPT ;  /* 0xfffffffe04047892 */ /* 0x000fe4000f8ec03f */
[----:B------:R-:W-:Y:S02]  /*1d70*/  ISETP.NE.AND P0, PT, R2, 0x3, PT ;  /* 0x000000030200780c */ /* 0x000fe40003f05270 */
[----:B------:R-:W-:-:S06]  /*1d80*/  UIADD3 UR4, UR46, -UR4, URZ ;  /* 0x800000042e047290 */ /* 0x000fcc000fffe03f */
[----:B------:R-:W-:-:S05]  /*1d90*/  IMAD.U32 R0, RZ, RZ, UR4 ;  /* 0x00000004ff007e24 */ /* 0x000fca000f8e00ff */
[----:B------:R-:W-:-:S04]  /*1da0*/  SHF.L.U32 R0, R0, 0x1f, RZ ;  /* 0x0000001f00007819 */ /* 0x000fc800000006ff */
[----:B------:R-:W0:Y:S02]  /*1db0*/  SYNCS.PHASECHK.TRANS64.TRYWAIT P1, [UR41+0x29800], R0 ;  /* 0x02980000ff0075a7 */ /* 0x000e240008020169 */
[----:B0-----:R-:W-:Y:S05]  /*1dc0*/  @!P1 BRA `(.L_x_1093) ;  /* 0x00000184003c9947 */ /* 0x001fea0003800000 */
.L_x_1280:
[----:B------:R-:W-:Y:S05]  /*1dd0*/  @!P0 BRA `(.L_x_1094) ;  /* 0x0000000000048947 */ /* 0x000fea0003800000 */
[----:B------:R-:W-:Y:S01]  /*1de0*/  BPT.TRAP 0x1 ;  /* 0x000000040000795c */ /* 0x000fe20000300000 */
.L_x_1094:
[----:B0-----:R-:W-:Y:S02]  /*1df0*/  IMAD.U32 R3, RZ, RZ, UR52 ;  /* 0x00000034ff037e24 */ /* 0x001fe4000f8e00ff */
[----:B------:R-:W-:-:S03]  /*1e00*/  IMAD.U32 R0, RZ, RZ, UR45 ;  /* 0x0000002dff007e24 */ /* 0x000fc6000f8e00ff */
[----:B------:R-:W-:Y:S02]  /*1e10*/  LEA R3, R3, UR41, 0x3 ;  /* 0x0000002903037c11 */ /* 0x000fe4000f8e18ff */
[----:B------:R-:W-:-:S04]  /*1e20*/  SHF.L.U32 R0, R0, 0x1f, RZ ;  /* 0x0000001f00007819 */ /* 0x000fc800000006ff */
[----:B------:R0:W1:Y:S01]  /*1e30*/  SYNCS.PHASECHK.TRANS64.TRYWAIT P1, [R3+URZ+0x29830], R0 ;  /* 0x02983000030075a7 */ /* 0x000062000802017f */
[----:B------:R-:W-:Y:S05]  /*1e40*/  @!P0 BRA `(.L_x_1095) ;  /* 0x0000000000048947 */ /* 0x000fea0003800000 */
[----:B------:R-:W-:Y:S01]  /*1e50*/  BPT.TRAP 0x1 ;  /* 0x000000040000795c */ /* 0x000fe20000300000 */
.L_x_1095:
[----:B------:R-:W2:Y:S01]  /*1e60*/  S2R R2, SR_TID.X ;  /* 0x0000000000027919 */ /* 0x000ea20000002100 */
[----:B------:R-:W-:Y:S02]  /*1e70*/  LOP3.LUT R189, R189, 0xfffffff7, RZ, 0xc0, !PT ;  /* 0xfffffff7bdbd7812 */ /* 0x000fe400078ec0ff */
[----:B--2---:R-:W-:-:S13]  /*1e80*/  LOP3.LUT P2, RZ, R2, 0x7f, RZ, 0xc0, !PT ;  /* 0x0000007f02ff7812 */ /* 0x004fda000784c0ff */
[----:B------:R-:W-:Y:S01]  /*1e90*/  @P2 LOP3.LUT R189, R189, 0x8, RZ, 0xfc, !PT ;  /* 0x00000008bdbd2812 */ /* 0x000fe200078efcff */
[----:B-1----:R-:W-:Y:S06]  /*1ea0*/  @P1 BRA `(.L_x_1096) ;  /* 0x0000000000081947 */ /* 0x002fec0003800000 */
[----:B------:R-:W1:Y:S02]  /*1eb0*/  SYNCS.PHASECHK.TRANS64.TRYWAIT P1, [R3+URZ+0x29830], R0 ;  /* 0x02983000030075a7 */ /* 0x000e64000802017f */
[----:B-1----:R-:W-:Y:S05]  /*1ec0*/  @!P1 BRA `(.L_x_1097) ;  /* 0x0000018400149947 */ /* 0x002fea0003800000 */
.L_x_1096:
[----:B------:R-:W-:Y:S05]  /*1ed0*/  WARPSYNC.ALL ;  /* 0x0000000000007948 */ /* 0x000fea0003800000 */
[----:B------:R-:W-:Y:S01]  /*1ee0*/  UIADD3 UR4, UR41, 0x1a400, URZ ;  /* 0x0001a40029047890 */ /* 0x000fe2000fffe03f */
[----:B------:R-:W-:Y:S01]  /*1ef0*/  WARPGROUP.ARRIVE ;  /* 0x00000000000079c5 */ /* 0x000fe20000000000 */
[----:B------:R-:W-:-:S05]  /*1f00*/  ULOP3.LUT UR28, UR49, 0x10000, URZ, 0xfc, !UPT ;  /* 0x00010000311c7892 */ /* 0x000fca000f8efc3f */
[----:B------:R-:W2:Y:S01]  /*1f10*/  S2R R2, SR_TID.X ;  /* 0x0000000000027919 */ /* 0x000ea20000002100 */
[----:B------:R-:W-:Y:S01]  /*1f20*/  USHF.R.U32.HI UR4, URZ, 0x4, UR4 ;  /* 0x000000043f047899 */ /* 0x000fe20008011604 */
[----:B------:R-:W-:Y:S01]  /*1f30*/  IMAD.MOV.U32 R5, RZ, RZ, -0xa0 ;  /* 0xffffff60ff057424 */ /* 0x000fe200078e00ff */
[----:B------:R-:W-:Y:S01]  /*1f40*/  UMOV UR25, 0x80000020 ;  /* 0x8000002000197882 */ /* 0x000fe20000000000 */
[----:B------:R-:W-:Y:S01]  /*1f50*/  UMOV UR27, 0x80000020 ;  /* 0x80000020001b7882 */ /* 0x000fe20000000000 */
[----:B------:R-:W-:Y:S01]  /*1f60*/  ULOP3.LUT UR4, UR4, 0x3fff, URZ, 0xc0, !UPT ;  /* 0x00003fff04047892 */ /* 0x000fe2000f8ec03f */
[----:B------:R-:W-:Y:S01]  /*1f70*/  IMAD R6, R104, R5, 0xa0 ;  /* 0x000000a068067424 */ /* 0x000fe200078e0205 */
[----:B------:R-:W-:Y:S01]  /*1f80*/  UMOV UR24, UR28 ;  /* 0x0000001c00187c82 */ /* 0x000fe20008000000 */
[----:B------:R-:W-:Y:S01]  /*1f90*/  UMOV UR5, UR25 ;  /* 0x0000001900057c82 */ /* 0x000fe20008000000 */
[----:B------:R-:W-:Y:S01]  /*1fa0*/  ULOP3.LUT UR49, UR4, 0x10000, URZ, 0xfc, !UPT ;  /* 0x0001000004317892 */ /* 0x000fe2000f8efc3f */
[----:B------:R-:W-:Y:S01]  /*1fb0*/  IMAD R4, R109, 0x80, R192 ;  /* 0x000000806d047824 */ /* 0x000fe200078e02c0 */
[----:B------:R-:W-:Y:S01]  /*1fc0*/  UMOV UR7, 0x80000020 ;  /* 0x8000002000077882 */ /* 0x000fe20000000000 */
[----:B------:R-:W-:Y:S01]  /*1fd0*/  UMOV UR4, UR24 ;  /* 0x0000001800047c82 */ /* 0x000fe20008000000 */
[----:B------:R-:W-:Y:S01]  /*1fe0*/  UIMAD UR30, UR52, 0x780, UR49 ;  /* 0x00000780341e78a4 */ /* 0x000fe2000f8e0231 */
[----:B------:R-:W-:Y:S01]  /*1ff0*/  IMAD R10, R16, -0x2, R6 ;  /* 0xfffffffe100a7824 */ /* 0x000fe200078e0206 */
[----:B------:R-:W-:Y:S01]  /*2000*/  UMOV UR11, 0x80000020 ;  /* 0x80000020000b7882 */ /* 0x000fe20000000000 */
[----:B------:R-:W-:Y:S01]  /*2010*/  UMOV UR15, 0x80000020 ;  /* 0x80000020000f7882 */ /* 0x000fe20000000000 */
[----:B------:R-:W-:-:S02]  /*2020*/  UIADD3 UR6, UR30, 0x80, URZ ;  /* 0x000000801e067890 */ /* 0x000fc4000fffe03f */
[----:B------:R-:W-:Y:S02]  /*2030*/  UIADD3 UR8, UR30, 0x100, URZ ;  /* 0x000001001e087890 */ /* 0x000fe4000fffe03f */
[----:B------:R-:W-:Y:S01]  /*2040*/  UMOV UR26, UR30 ;  /* 0x0000001e001a7c82 */ /* 0x000fe20008000000 */
[----:B------:R-:W-:Y:S01]  /*2050*/  UIADD3 UR9, UR30, 0x180, URZ ;  /* 0x000001801e097890 */ /* 0x000fe2000fffe03f */
[----:B------:R-:W-:Y:S01]  /*2060*/  QGMMA.64x32x32.F32.E4M3.E4M3 R88, gdesc[UR24], RZ, !UPT, gsb0 ;  /* 0x00600000185879f3 */ /* 0x000fe2000c0008ff */
[----:B------:R-:W-:Y:S01]  /*2070*/  UMOV UR26, UR6 ;  /* 0x00000006001a7c82 */ /* 0x000fe20008000000 */
[----:B------:R-:W-:Y:S01]  /*2080*/  UMOV UR27, 0x80000020 ;  /* 0x80000020001b7882 */ /* 0x000fe20000000000 */
[----:B------:R-:W-:Y:S01]  /*2090*/  UMOV UR6, UR8 ;  /* 0x0000000800067c82 */ /* 0x000fe20008000000 */
[----:B------:R-:W-:Y:S02]  /*20a0*/  UIADD3 UR10, UR30, 0x200, URZ ;  /* 0x000002001e0a7890 */ /* 0x000fe4000fffe03f */
[----:B------:R-:W-:-:S02]  /*20b0*/  UIADD3 UR12, UR30, 0x102, URZ ;  /* 0x000001021e0c7890 */ /* 0x000fc4000fffe03f */
[----:B------:R-:W-:Y:S01]  /*20c0*/  UIADD3 UR13, UR30, 0x182, URZ ;  /* 0x000001821e0d7890 */ /* 0x000fe2000fffe03f */
[----:B--2---:R-:W-:Y:S01]  /*20d0*/  LOP3.LUT P1, RZ, R2, 0x7f, RZ, 0xc0, !PT ;  /* 0x0000007f02ff7812 */ /* 0x004fe2000782c0ff */
[----:B------:R-:W-:Y:S02]  /*20e0*/  UIADD3 UR14, UR30, 0x202, URZ ;  /* 0x000002021e0e7890 */ /* 0x000fe4000fffe03f */
[----:B------:R-:W-:Y:S01]  /*20f0*/  UIADD3 UR18, UR30, 0x382, URZ ;  /* 0x000003821e127890 */ /* 0x000fe2000fffe03f */
[----:B------:R-:W-:Y:S01]  /*2100*/  UMOV UR19, 0x80000020 ;  /* 0x8000002000137882 */ /* 0x000fe20000000000 */
[----:B------:R-:W-:Y:S01]  /*2110*/  UIADD3 UR22, UR30, 0x600, URZ ;  /* 0x000006001e167890 */ /* 0x000fe2000fffe03f */
[----:B------:R-:W-:Y:S01]  /*2120*/  UMOV UR23, 0x80000020 ;  /* 0x8000002000177882 */ /* 0x000fe20000000000 */
[----:B------:R-:W-:Y:S01]  /*2130*/  UMOV UR31, 0x80000020 ;  /* 0x80000020001f7882 */ /* 0x000fe20000000000 */
[----:B------:R-:W-:-:S05]  /*2140*/  ULDC UR54, c[0x0][0x9dc] ;  /* 0x0002770000367ab9 */ /* 0x000fca0000000800 */
[----:B01----:R-:W-:Y:S02]  /*2150*/  @!P1 VIADD R0, R3, 0x29840 ;  /* 0x0002984003009836 */ /* 0x003fe40000000000 */
[----:B------:R-:W-:-:S03]  /*2160*/  IMAD.IADD R3, R17, 0x1, R6 ;  /* 0x0000000111037824 */ /* 0x000fc600078e0206 */
[----:B------:R-:W-:Y:S01]  /*2170*/  @!P1 PRMT R0, RZ, 0x654, R0 ;  /* 0x00000654ff009816 */ /* 0x000fe20000000000 */
[--C-:B------:R-:W-:Y:S01]  /*2180*/  IMAD R7, R16, -0x2, R3.reuse ;  /* 0xfffffffe10077824 */ /* 0x100fe200078e0203 */
[----:B------:R-:W-:-:S05]  /*2190*/  IADD3 R5, -R18, 0x1, R3 ;  /* 0x0000000112057810 */ /* 0x000fca0007ffe103 */
[----:B------:R-:W-:Y:S01]  /*21a0*/  IMAD R5, R16, -0x2, R5 ;  /* 0xfffffffe10057824 */ /* 0x000fe200078e0205 */
        /* <DEDUP_REMOVED lines=157> */
[----:B------:R-:W-:Y:S01]  /*2b80*/  ULOP3.LUT UR10, URZ, UR54, URZ, 0x33, !UPT ;  /* 0x000000363f0a7292 */ /* 0x000fe2000f8e333f */
        /* <DEDUP_REMOVED lines=8> */
[----:B------:R-:W-:Y:S02]  /*2c10*/  ULDC.64 UR6, c[0x0][0x9e0] ;  /* 0x0002780000067ab9 */ /* 0x000fe40000000a00 */
[----:B------:R-:W-:Y:S01]  /*2c20*/  UISETP.GE.AND UP0, UPT, UR7, 0x1, UPT ;  /* 0x000000010700788c */ /* 0x000fe2000bf06270 */
[C---:B------:R-:W-:Y:S02]  /*2c30*/  VIADD R8, R5.reuse, UR6 ;  /* 0x0000000605087c36 */ /* 0x040fe40008000000 */
        /* <DEDUP_REMOVED lines=8> */
[----:B0-----:R-:W-:-:S11]  /*2cc0*/  VIADDMNMX R0, R4, R8, R7, PT ;  /* 0x0000000804007246 */ /* 0x001fd60003800107 */
[----:B------:R-:W-:Y:S05]  /*2cd0*/  @P1 BRA `(.L_x_1098) ;  /* 0x0000000000541947 */ /* 0x000fea0003800000 */
[----:B------:R-:W-:Y:S01]  /*2ce0*/  IADD3 R3, -R18, R17, R4 ;  /* 0x0000001112037210 */ /* 0x000fe20007ffe104 */
[----:B------:R-:W-:Y:S03]  /*2cf0*/  BSSY B0, `(.L_x_1099) ;  /* 0x0000010000007945 */ /* 0x000fe60003800000 */
        /* <DEDUP_REMOVED lines=10> */
.L_x_1100:
[----:B------:R-:W-:-:S06]  /*2da0*/  UISETP.NE.AND UP1, UPT, UR7, 0x1, UPT ;  /* 0x000000010700788c */ /* 0x000fcc000bf25270 */
[----:B------:R-:W-:-:S05]  /*2db0*/  PLOP3.LUT P1, PT, PT, PT, UP1, 0x80, 0x0 ;  /* 0x000000000000781c */ /* 0x000fca0003f2f018 */
[----:B------:R-:W-:-:S08]  /*2dc0*/  @UP1 ULDC.64 UR10, c[0x0][0x9e8] ;  /* 0x00027a00000a1ab9 */ /* 0x000fd00000000a00 */
[----:B------:R-:W-:-:S05]  /*2dd0*/  @P1 IMAD.HI.U32 R9, R3, UR10, RZ ;  /* 0x0000000a03091c27 */ /* 0x000fca000f8e00ff */
[----:B------:R-:W-:-:S07]  /*2de0*/  @P1 SHF.R.U32.HI R3, RZ, UR11, R9 ;  /* 0x0000000bff031c19 */ /* 0x000fce0008011609 */
.L_x_1101:
[----:B------:R-:W-:Y:S05]  /*2df0*/  BSYNC B0 ;  /* 0x0000000000007941 */ /* 0x000fea0003800000 */
.L_x_1099:
[----:B------:R-:W-:-:S05]  /*2e00*/  IMAD R3, R3, UR7, R10 ;  /* 0x0000000703037c24 */ /* 0x000fca000f8e020a */
[----:B------:R-:W-:Y:S02]  /*2e10*/  VIMNMX R2, R2, R3, !PT ;  /* 0x0000000302027248 */ /* 0x000fe40007fe0100 */
[----:B------:R-:W-:-:S07]  /*2e20*/  VIADDMNMX R0, R3, UR7, R0, PT ;  /* 0x0000000703007c46 */ /* 0x000fce000b800100 */
.L_x_1098:
        /* <DEDUP_REMOVED lines=49> */
[----:B------:R-:W-:Y:S02]  /*3140*/  ISETP.LT.OR P2, PT, R0, 0x29, P2 ;  /* 0x000000290000780c */ /* 0x000fe40001741670 */
[----:B------:R-:W-:Y:S02]  /*3150*/  IADD3 R3, R5, 0x8, R4 ;  /* 0x0000000805037810 */ /* 0x000fe40007ffe004 */
        /* <DEDUP_REMOVED lines=143> */
[----:B------:R-:W-:Y:S01]  /*3a50*/  ISETP.LT.OR P6, PT, R0, 0x9a, P6 ;  /* 0x0000009a0000780c */ /* 0x000fe200037c1670 */
[----:B------:R-:W-:-:S03]  /*3a60*/  VIADD R0, R4, 0x8 ;  /* 0x0000000804007836 */ /* 0x000fc60000000000 */
[----:B------:R-:W-:Y:S02]  /*3a70*/  FSEL R37, R37, -INF , !P6 ;  /* 0xff80000025257808 */ /* 0x000fe40007000000 */
[----:B------:R-:W-:Y:S02]  /*3a80*/  PLOP3.LUT P6, PT, PT, PT, UP0, 0x40, 0x0 ;  /* 0x000000000000781c */ /* 0x000fe40003fce808 */
[----:B------:R-:W-:-:S11]  /*3a90*/  VIADDMNMX R0, R0, R8, R7, PT ;  /* 0x0000000800007246 */ /* 0x000fd60003800107 */
[----:B------:R-:W-:Y:S05]  /*3aa0*/  @P6 BRA `(.L_x_1102) ;  /* 0x0000000000606947 */ /* 0x000fea0003800000 */
[----:B------:R-:W-:Y:S01]  /*3ab0*/  IADD3 R5, R17, 0x8, R4 ;  /* 0x0000000811057810 */ /* 0x000fe20007ffe004 */
[----:B------:R-:W-:Y:S04]  /*3ac0*/  BSSY B0, `(.L_x_1103) ;  /* 0x0000013000007945 */ /* 0x000fe80003800000 */
        /* <DEDUP_REMOVED lines=12> */
.L_x_1104:
[----:B------:R-:W-:-:S06]  /*3b90*/  UISETP.NE.AND UP1, UPT, UR7, 0x1, UPT ;  /* 0x000000010700788c */ /* 0x000fcc000bf25270 */
[----:B------:R-:W-:-:S05]  /*3ba0*/  PLOP3.LUT P6, PT, PT, PT, UP1, 0x80, 0x0 ;  /* 0x000000000000781c */ /* 0x000fca0003fcf018 */
[----:B------:R-:W-:-:S08]  /*3bb0*/  @UP1 ULDC.64 UR10, c[0x0][0x9e8] ;  /* 0x00027a00000a1ab9 */ /* 0x000fd00000000a00 */
[----:B------:R-:W-:Y:S01]  /*3bc0*/  @P6 IMAD.HI.U32 R2, R5, UR10, RZ ;  /* 0x0000000a05026c27 */ /* 0x000fe2000f8e00ff */
[----:B------:R-:W-:-:S13]  /*3bd0*/  PLOP3.LUT P6, PT, PT, PT, UP1, 0x80, 0x0 ;  /* 0x000000000000781c */ /* 0x000fda0003fcf018 */
[----:B------:R-:W-:-:S07]  /*3be0*/  @P6 SHF.R.U32.HI R5, RZ, UR11, R2 ;  /* 0x0000000bff056c19 */ /* 0x000fce0008011602 */
.L_x_1105:
[----:B------:R-:W-:Y:S05]  /*3bf0*/  BSYNC B0 ;  /* 0x0000000000007941 */ /* 0x000fea0003800000 */
.L_x_1103:
[----:B------:R-:W-:-:S05]  /*3c00*/  IMAD R5, R5, UR7, R10 ;  /* 0x0000000705057c24 */ /* 0x000fca000f8e020a */
[----:B------:R-:W-:Y:S02]  /*3c10*/  VIMNMX R3, R3, R5, !PT ;  /* 0x0000000503037248 */ /* 0x000fe40007fe0100 */
[----:B------:R-:W-:-:S07]  /*3c20*/  VIADDMNMX R0, R5, UR7, R0, PT ;  /* 0x0000000705007c46 */ /* 0x000fce000b800100 */
.L_x_1102:
[C---:B------:R-:W-:Y:S02]  /*3c30*/  ISETP.GT.AND P1, PT, R3.reuse, 0x20, !P1 ;  /* 0x000000200300780c */ /* 0x040fe40004f24270 */
        /* <DEDUP_REMOVED lines=109> */
[----:B------:R-:W0:Y:S01]  /*4310*/  SHFL.BFLY PT, R2, R5, 0x2, 0x1f ;  /* 0x0c401f0005027f89 */ /* 0x000e2200000e0000 */
        /* <DEDUP_REMOVED lines=13> */
[----:B0-----:R-:W-:Y:S02]  /*43f0*/  FMNMX.FTZ R6, R5, R2, !PT ;  /* 0x0000000205067209 */ /* 0x001fe40007810000 */
[C---:B------:R-:W-:Y:S02]  /*4400*/  ISETP.LT.OR P1, PT, R0.reuse, 0x6a, P1 ;  /* 0x0000006a0000780c */ /* 0x040fe40000f21670 */
[----:B------:R-:W-:Y:S01]  /*4410*/  ISETP.LT.OR P5, PT, R0, 0x99, P5 ;  /* 0x000000990000780c */ /* 0x000fe20002fa1670 */
[----:B------:R-:W0:Y:S01]  /*4420*/  SHFL.BFLY PT, R7, R6, 0x1, 0x1f ;  /* 0x0c201f0006077f89 */ /* 0x000e2200000e0000 */
        /* <DEDUP_REMOVED lines=11> */
[----:B0-----:R-:W-:Y:S01]  /*44e0*/  FMNMX.FTZ R2, R6, R7, !PT ;  /* 0x0000000706027209 */ /* 0x001fe20007810000 */
[----:B------:R-:W-:Y:S01]  /*44f0*/  IMAD.U32 R7, RZ, RZ, UR37 ;  /* 0x00000025ff077e24 */ /* 0x000fe2000f8e00ff */
        /* <DEDUP_REMOVED lines=64> */
[----:B------:R-:W-:Y:S01]  /*4900*/  ISETP.GT.AND P1, PT, R3, 0x88, !P6 ;  /* 0x000000880300780c */ /* 0x000fe20007724270 */
[--C-:B------:R-:W-:Y:S01]  /*4910*/  FFMA.FTZ R84, R84, UR37, -R88.reuse ;  /* 0x0000002554547c23 */ /* 0x100fe20008010858 */
[----:B------:R-:W-:Y:S01]  /*4920*/  ISETP.NE.AND P2, PT, R132, RZ, PT ;  /* 0x000000ff8400720c */ /* 0x000fe20003f45270 */
[--C-:B------:R-:W-:Y:S01]  /*4930*/  FFMA.FTZ R5, R9, UR37, -R88.reuse ;  /* 0x0000002509057c23 */ /* 0x100fe20008010858 */
[----:B------:R-:W-:Y:S01]  /*4940*/  ISETP.LT.OR P1, PT, R0, 0x89, P1 ;  /* 0x000000890000780c */ /* 0x000fe20000f21670 */
[----:B------:R1:W-:Y:S01]  /*4950*/  MUFU.EX2 R15, R76 ;  /* 0x0000004c000f7308 */ /* 0x0003e20000000800 */
[----:B0-----:R-:W-:Y:S01]  /*4960*/  FMNMX.FTZ R72, R74, R21, !PT ;  /* 0x000000154a487209 */ /* 0x001fe20007810000 */
[--C-:B------:R-:W-:Y:S01]  /*4970*/  FFMA.FTZ R6, R89, UR37, -R88.reuse ;  /* 0x0000002559067c23 */ /* 0x100fe20008010858 */
[----:B------:R-:W-:Y:S01]  /*4980*/  FSEL R30, R30, -INF , !P1 ;  /* 0xff8000001e1e7808 */ /* 0x000fe20004800000 */
[--C-:B------:R-:W-:Y:S01]  /*4990*/  FFMA.FTZ R7, R92, UR37, -R88.reuse ;  /* 0x000000255c077c23 */ /* 0x100fe20008010858 */
[----:B------:R-:W-:Y:S01]  /*49a0*/  FMNMX.FTZ R21, R75, R72, !PT ;  /* 0x000000484b157209 */ /* 0x000fe20007810000 */
[--C-:B------:R-:W-:Y:S01]  /*49b0*/  FFMA.FTZ R8, R93, UR37, -R88.reuse ;  /* 0x000000255d087c23 */ /* 0x100fe20008010858 */
[----:B------:R-:W-:Y:S01]  /*49c0*/  ISETP.GT.AND P1, PT, R3, 0x89, !P2 ;  /* 0x000000890300780c */ /* 0x000fe20005724270 */
[----:B------:R-:W-:Y:S01]  /*49d0*/  MUFU.EX2 R5, R5 ;  /* 0x0000000500057308 */ /* 0x000fe20000000800 */
[----:B------:R-:W-:Y:S01]  /*49e0*/  FMNMX.FTZ R72, R78, R21, !PT ;  /* 0x000000154e487209 */ /* 0x000fe20007810000 */
[--C-:B------:R-:W-:Y:S01]  /*49f0*/  FFMA.FTZ R9, R96, UR37, -R88.reuse ;  /* 0x0000002560097c23 */ /* 0x100fe20008010858 */
[----:B------:R-:W-:Y:S01]  /*4a00*/  ISETP.LT.OR P1, PT, R0, 0x8a, P1 ;  /* 0x0000008a0000780c */ /* 0x000fe20000f21670 */
[--C-:B------:R-:W-:Y:S01]  /*4a10*/  FFMA.FTZ R10, R97, UR37, -R88.reuse ;  /* 0x00000025610a7c23 */ /* 0x100fe20008010858 */
[----:B------:R-:W-:Y:S01]  /*4a20*/  FMNMX.FTZ R73, R79, R72, !PT ;  /* 0x000000484f497209 */ /* 0x000fe20007810000 */
[--C-:B------:R-:W-:Y:S01]  /*4a30*/  FFMA.FTZ R72, R81, UR37, -R88.reuse ;  /* 0x0000002551487c23 */ /* 0x100fe20008010858 */
[----:B------:R-:W-:-:S01]  /*4a40*/  FFMA.FTZ R81, R69, UR37, -R88 ;  /* 0x0000002545517c23 */ /* 0x000fc20008010858 */
[----:B------:R0:W-:Y:S01]  /*4a50*/  MUFU.EX2 R21, R80 ;  /* 0x0000005000157308 */ /* 0x0001e20000000800 */
[----:B-1----:R-:W-:Y:S01]  /*4a60*/  FMNMX.FTZ R76, R82, R73, !PT ;  /* 0x00000049524c7209 */ /* 0x002fe20007810000 */
[--C-:B------:R-:W-:Y:S01]  /*4a70*/  FFMA.FTZ R11, R100, UR37, -R88.reuse ;  /* 0x00000025640b7c23 */ /* 0x100fe20008010858 */
[----:B------:R-:W-:Y:S01]  /*4a80*/  FSEL R31, R31, -INF , !P1 ;  /* 0xff8000001f1f7808 */ /* 0x000fe20004800000 */
[--C-:B------:R-:W-:Y:S01]  /*4a90*/  FFMA.FTZ R12, R101, UR37, -R88.reuse ;  /* 0x00000025650c7c23 */ /* 0x100fe20008010858 */
[----:B------:R-:W-:Y:S01]  /*4aa0*/  FMNMX.FTZ R73, R83, R76, !PT ;  /* 0x0000004c53497209 */ /* 0x000fe20007810000 */
[--C-:B------:R-:W-:Y:S01]  /*4ab0*/  FFMA.FTZ R56, R56, UR37, -R88.reuse ;  /* 0x0000002538387c23 */ /* 0x100fe20008010858 */
[----:B------:R-:W-:Y:S01]  /*4ac0*/  ISETP.NE.AND P6, PT, R133, RZ, PT ;  /* 0x000000ff8500720c */ /* 0x000fe20003fc5270 */
[----:B------:R-:W1:Y:S01]  /*4ad0*/  MUFU.EX2 R6, R6 ;  /* 0x0000000600067308 */ /* 0x000e620000000800 */
[----:B------:R-:W-:Y:S01]  /*4ae0*/  FMNMX.FTZ R76, R86, R73, !PT ;  /* 0x00000049564c7209 */ /* 0x000fe20007810000 */
[--C-:B------:R-:W-:Y:S01]  /*4af0*/  FFMA.FTZ R57, R57, UR37, -R88.reuse ;  /* 0x0000002539397c23 */ /* 0x100fe20008010858 */
[----:B------:R-:W-:Y:S01]  /*4b00*/  ISETP.GT.AND P2, PT, R3, 0x99, !P6 ;  /* 0x000000990300780c */ /* 0x000fe20007744270 */
[--C-:B------:R-:W-:Y:S01]  /*4b10*/  FFMA.FTZ R60, R60, UR37, -R88.reuse ;  /* 0x000000253c3c7c23 */ /* 0x100fe20008010858 */
[----:B------:R-:W-:Y:S01]  /*4b20*/  FMNMX.FTZ R77, R87, R76, !PT ;  /* 0x0000004c574d7209 */ /* 0x000fe20007810000 */
        /* <DEDUP_REMOVED lines=9> */
[----:B------:R-:W-:-:S01]  /*4bc0*/  FFMA.FTZ R68, R68, UR37, -R88 ;  /* 0x0000002544447c23 */ /* 0x000fc20008010858 */
[----:B------:R0:W-:Y:S01]  /*4bd0*/  MUFU.EX2 R3, R81 ;  /* 0x0000005100037308 */ /* 0x0001e20000000800 */
[----:B------:R-:W-:Y:S01]  /*4be0*/  FMNMX.FTZ R80, R62, R77, !PT ;  /* 0x0000004d3e507209 */ /* 0x000fe20007810000 */
[--C-:B--2---:R-:W-:Y:S01]  /*4bf0*/  FFMA.FTZ R84, R40, UR37, -R88.reuse ;  /* 0x0000002528547c23 */ /* 0x104fe20008010858 */
[----:B------:R-:W-:-:S01]  /*4c00*/  FFMA.FTZ R24, R24, UR37, -R88 ;  /* 0x0000002518187c23 */ /* 0x000fc20008010858 */
[--C-:B------:R-:W-:Y:S01]  /*4c10*/  FFMA.FTZ R25, R25, UR37, -R88.reuse ;  /* 0x0000002519197c23 */ /* 0x100fe20008010858 */
[----:B------:R-:W-:Y:S01]  /*4c20*/  FMNMX.FTZ R77, R63, R80, !PT ;  /* 0x000000503f4d7209 */ /* 0x000fe20007810000 */
[--C-:B------:R-:W-:Y:S01]  /*4c30*/  FFMA.FTZ R28, R28, UR37, -R88.reuse ;  /* 0x000000251c1c7c23 */ /* 0x100fe20008010858 */
[----:B------:R-:W-:-:S01]  /*4c40*/  FFMA.FTZ R29, R29, UR37, -R88 ;  /* 0x000000251d1d7c23 */ /* 0x000fc20008010858 */
[----:B------:R-:W2:Y:S01]  /*4c50*/  MUFU.EX2 R7, R7 ;  /* 0x0000000700077308 */ /* 0x000ea20000000800 */
[----:B------:R-:W-:Y:S01]  /*4c60*/  FMNMX.FTZ R80, R66, R77, !PT ;  /* 0x0000004d42507209 */ /* 0x000fe20007810000 */
[--C-:B0-----:R-:W-:Y:S01]  /*4c70*/  FFMA.FTZ R81, R41, UR37, -R88.reuse ;  /* 0x0000002529517c23 */ /* 0x101fe20008010858 */
[----:B------:R-:W-:-:S01]  /*4c80*/  FFMA.FTZ R32, R32, UR37, -R88 ;  /* 0x0000002520207c23 */ /* 0x000fc20008010858 */
[--C-:B------:R-:W-:Y:S01]  /*4c90*/  FFMA.FTZ R33, R33, UR37, -R88.reuse ;  /* 0x0000002521217c23 */ /* 0x100fe20008010858 */
[----:B------:R-:W-:Y:S01]  /*4ca0*/  FMNMX.FTZ R77, R67, R80, !PT ;  /* 0x00000050434d7209 */ /* 0x000fe20007810000 */
[--C-:B------:R-:W-:Y:S01]  /*4cb0*/  FFMA.FTZ R36, R36, UR37, -R88.reuse ;  /* 0x0000002524247c23 */ /* 0x100fe20008010858 */
[----:B------:R-:W-:-:S01]  /*4cc0*/  FFMA.FTZ R37, R37, UR37, -R88 ;  /* 0x0000002525257c23 */ /* 0x000fc20008010858 */
[----:B------:R-:W0:Y:S01]  /*4cd0*/  MUFU.EX2 R8, R8 ;  /* 0x0000000800087308 */ /* 0x000e220000000800 */
[----:B------:R-:W-:-:S04]  /*4ce0*/  FMNMX.FTZ R80, R70, R77, !PT ;  /* 0x0000004d46507209 */ /* 0x000fc80007810000 */
[----:B------:R-:W-:-:S03]  /*4cf0*/  FMNMX.FTZ R77, R71, R80, !PT ;  /* 0x00000050474d7209 */ /* 0x000fc60007810000 */
[----:B------:R-:W3:Y:S01]  /*4d00*/  MUFU.EX2 R9, R9 ;  /* 0x0000000900097308 */ /* 0x000ee20000000800 */
[----:B------:R-:W-:-:S04]  /*4d10*/  FMNMX.FTZ R80, R42, R77, !PT ;  /* 0x0000004d2a507209 */ /* 0x000fc80007810000 */
[----:B------:R-:W-:-:S03]  /*4d20*/  FMNMX.FTZ R77, R43, R80, !PT ;  /* 0x000000502b4d7209 */ /* 0x000fc60007810000 */
[----:B------:R-:W4:Y:S01]  /*4d30*/  MUFU.EX2 R10, R10 ;  /* 0x0000000a000a7308 */ /* 0x000f220000000800 */
        /* <DEDUP_REMOVED lines=15> */
[----:B------:R-:W-:Y:S01]  /*4e30*/  MUFU.EX2 R69, R84 ;  /* 0x0000005400457308 */ /* 0x000fe20000000800 */
[----:B------:R-:W-:-:S04]  /*4e40*/  FMNMX.FTZ R80, R34, R77, !PT ;  /* 0x0000004d22507209 */ /* 0x000fc80007810000 */
        /* <DEDUP_REMOVED lines=9> */
[----:B------:R-:W-:Y:S01]  /*4ee0*/  IMAD.U32 R53, RZ, RZ, UR37 ;  /* 0x00000025ff357e24 */ /* 0x000fe2000f8e00ff */
[----:B------:R5:W-:Y:S03]  /*4ef0*/  MUFU.EX2 R38, R81 ;  /* 0x0000005100267308 */ /* 0x000be60000000800 */
[----:B------:R-:W1:Y:S05]  /*4f00*/  SHFL.BFLY PT, R77, R0, 0x2, 0x1f ;  /* 0x0c401f00004d7f89 */ /* 0x000e6a00000e0000 */
[----:B------:R2:W-:Y:S08]  /*4f10*/  MUFU.EX2 R41, R80 ;  /* 0x0000005000297308 */ /* 0x0005f00000000800 */
[----:B------:R-:W-:Y:S08]  /*4f20*/  MUFU.EX2 R72, R72 ;  /* 0x0000004800487308 */ /* 0x000ff00000000800 */
[----:B------:R-:W-:Y:S01]  /*4f30*/  MUFU.EX2 R76, R76 ;  /* 0x0000004c004c7308 */ /* 0x000fe20000000800 */
[----:B-1----:R-:W-:-:S05]  /*4f40*/  FMNMX.FTZ R77, R0, R77, !PT ;  /* 0x0000004d004d7209 */ /* 0x002fca0007810000 */
[----:B------:R-:W1:Y:S02]  /*4f50*/  SHFL.BFLY PT, R0, R77, 0x1, 0x1f ;  /* 0x0c201f004d007f89 */ /* 0x000e6400000e0000 */
[----:B------:R-:W-:Y:S08]  /*4f60*/  MUFU.EX2 R56, R56 ;  /* 0x0000003800387308 */ /* 0x000ff00000000800 */
[----:B------:R-:W-:Y:S08]  /*4f70*/  MUFU.EX2 R57, R57 ;  /* 0x0000003900397308 */ /* 0x000ff00000000800 */
[----:B------:R-:W-:Y:S01]  /*4f80*/  MUFU.EX2 R60, R60 ;  /* 0x0000003c003c7308 */ /* 0x000fe20000000800 */
[----:B-1----:R-:W-:-:S07]  /*4f90*/  FMNMX.FTZ R0, R77, R0, !PT ;  /* 0x000000004d007209 */ /* 0x002fce0007810000 */
[----:B------:R-:W-:Y:S01]  /*4fa0*/  MUFU.EX2 R61, R61 ;  /* 0x0000003d003d7308 */ /* 0x000fe20000000800 */
[C---:B------:R-:W-:Y:S01]  /*4fb0*/  FSETP.NEU.FTZ.AND P1, PT, R0.reuse, -INF , PT ;  /* 0xff8000000000780b */ /* 0x040fe20003f3d000 */
[----:B------:R-:W-:-:S06]  /*4fc0*/  FFMA.FTZ R53, R0, R53, -8 ;  /* 0xc100000000357423 */ /* 0x000fcc0000010035 */
[----:B------:R-:W-:Y:S01]  /*4fd0*/  MUFU.EX2 R64, R64 ;  /* 0x0000004000407308 */ /* 0x000fe20000000800 */
[----:B-----5:R-:W-:Y:S02]  /*4fe0*/  FSEL R81, R53, RZ, P1 ;  /* 0x000000ff35517208 */ /* 0x020fe40000800000 */
[----:B------:R-:W-:-:S03]  /*4ff0*/  PLOP3.LUT P1, PT, PT, PT, UP0, 0x40, 0x0 ;  /* 0x000000000000781c */ /* 0x000fc60003f2e808 */
[--C-:B------:R-:W-:Y:S01]  /*5000*/  FFMA.FTZ R53, R90, UR37, -R81.reuse ;  /* 0x000000255a357c23 */ /* 0x100fe20008010851 */
[----:B--2---:R-:W-:-:S01]  /*5010*/  FFMA.FTZ R80, R91, UR37, -R81 ;  /* 0x000000255b507c23 */ /* 0x004fc20008010851 */
        /* <DEDUP_REMOVED lines=15> */
[----:B------:R-:W-:-:S01]  /*5110*/  FFMA.FTZ R84, R99, UR37, -R81 ;  /* 0x0000002563547c23 */ /* 0x000fc20008010851 */
[--C-:B------:R-:W-:Y:S01]  /*5120*/  FFMA.FTZ R102, R102, UR37, -R81.reuse ;  /* 0x0000002566667c23 */ /* 0x100fe20008010851 */
[----:B------:R-:W-:-:S01]  /*5130*/  FFMA.FTZ R103, R103, UR37, -R81 ;  /* 0x0000002567677c23 */ /* 0x000fc20008010851 */
[----:B0-----:R-:W-:Y:S01]  /*5140*/  FADD.FTZ R66, R8, R67 ;  /* 0x0000004308427221 */ /* 0x001fe20000010000 */
[----:B------:R-:W-:-:S01]  /*5150*/  FFMA.FTZ R74, R74, UR37, -R81 ;  /* 0x000000254a4a7c23 */ /* 0x000fc20008010851 */
[----:B------:R-:W0:Y:S01]  /*5160*/  MUFU.EX2 R94, R94 ;  /* 0x0000005e005e7308 */ /* 0x000e220000000800 */
[----:B------:R-:W-:-:S01]  /*5170*/  FFMA.FTZ R75, R75, UR37, -R81 ;  /* 0x000000254b4b7c23 */ /* 0x000fc20008010851 */
[----:B---3--:R-:W-:Y:S01]  /*5180*/  FADD.FTZ R89, R9, R66 ;  /* 0x0000004209597221 */ /* 0x008fe20000010000 */
[----:B------:R-:W-:-:S01]  /*5190*/  FFMA.FTZ R86, R86, UR37, -R81 ;  /* 0x0000002556567c23 */ /* 0x000fc20008010851 */
[--C-:B------:R-:W-:Y:S01]  /*51a0*/  FFMA.FTZ R87, R87, UR37, -R81.reuse ;  /* 0x0000002557577c23 */ /* 0x100fe20008010851 */
[----:B------:R-:W-:-:S01]  /*51b0*/  FFMA.FTZ R58, R58, UR37, -R81 ;  /* 0x000000253a3a7c23 */ /* 0x000fc20008010851 */
[----:B----4-:R-:W-:Y:S01]  /*51c0*/  FADD.FTZ R90, R10, R89 ;  /* 0x000000590a5a7221 */ /* 0x010fe20000010000 */
[----:B------:R-:W-:-:S01]  /*51d0*/  FFMA.FTZ R59, R59, UR37, -R81 ;  /* 0x000000253b3b7c23 */ /* 0x000fc20008010851 */
[----:B------:R-:W2:Y:S01]  /*51e0*/  MUFU.EX2 R95, R95 ;  /* 0x0000005f005f7308 */ /* 0x000ea20000000800 */
        /* <DEDUP_REMOVED lines=8> */
[----:B0-----:R-:W-:-:S01]  /*5270*/  FADD.FTZ R66, R94, R67 ;  /* 0x000000435e427221 */ /* 0x001fc20000010000 */
[----:B------:R-:W-:Y:S01]  /*5280*/  FADD.FTZ R67, R11, R90 ;  /* 0x0000005a0b437221 */ /* 0x000fe20000010000 */
[----:B------:R-:W-:Y:S01]  /*5290*/  F2FP.SATFINITE.E4M3.F32.PACK_AB_MERGE_C R11, R12, R11, RZ ;  /* 0x0000000b0c0b723e */ /* 0x000fe200048070ff */
[--C-:B------:R-:W-:Y:S01]  /*52a0*/  FFMA.FTZ R50, R50, UR37, -R81.reuse ;  /* 0x0000002532327c23 */ /* 0x100fe20008010851 */
[----:B------:R-:W-:-:S01]  /*52b0*/  FFMA.FTZ R51, R51, UR37, -R81 ;  /* 0x0000002533337c23 */ /* 0x000fc20008010851 */
[----:B------:R-:W-:Y:S01]  /*52c0*/  FADD.FTZ R90, R12, R67 ;  /* 0x000000430c5a7221 */ /* 0x000fe20000010000 */
[----:B------:R-:W-:Y:S01]  /*52d0*/  F2FP.SATFINITE.E4M3.F32.PACK_AB_MERGE_C R186, R10, R9, R11 ;  /* 0x000000090aba723e */ /* 0x000fe2000480700b */
[----:B------:R-:W0:Y:S01]  /*52e0*/  MUFU.EX2 R84, R84 ;  /* 0x0000005400547308 */ /* 0x000e220000000800 */
[----:B--2---:R-:W-:-:S01]  /*52f0*/  FADD.FTZ R66, R95, R66 ;  /* 0x000000425f427221 */ /* 0x004fc20000010000 */
[----:B------:R-:W-:Y:S01]  /*5300*/  FADD.FTZ R89, R13, R90 ;  /* 0x0000005a0d597221 */ /* 0x000fe20000010000 */
[----:B------:R-:W-:-:S01]  /*5310*/  FFMA.FTZ R54, R54, UR37, -R81 ;  /* 0x0000002536367c23 */ /* 0x000fc20008010851 */
[--C-:B------:R-:W-:Y:S01]  /*5320*/  FFMA.FTZ R55, R55, UR37, -R81.reuse ;  /* 0x0000002537377c23 */ /* 0x100fe20008010851 */
[----:B------:R-:W-:-:S01]  /*5330*/  FFMA.FTZ R26, R26, UR37, -R81 ;  /* 0x000000251a1a7c23 */ /* 0x000fc20008010851 */
[----:B------:R-:W-:Y:S01]  /*5340*/  FADD.FTZ R90, R14, R89 ;  /* 0x000000590e5a7221 */ /* 0x000fe20000010000 */
[----:B------:R-:W-:Y:S01]  /*5350*/  F2FP.SATFINITE.E4M3.F32.PACK_AB_MERGE_C R89, R8, R7, RZ ;  /* 0x000000070859723e */ /* 0x000fe200048070ff */
[----:B------:R-:W2:Y:S01]  /*5360*/  MUFU.EX2 R102, R102 ;  /* 0x0000006600667308 */ /* 0x000ea20000000800 */
[----:B-1----:R-:W-:-:S01]  /*5370*/  FADD.FTZ R67, R77, R66 ;  /* 0x000000424d437221 */ /* 0x002fc20000010000 */
[----:B------:R-:W-:Y:S01]  /*5380*/  FFMA.FTZ R27, R27, UR37, -R81 ;  /* 0x000000251b1b7c23 */ /* 0x000fe20008010851 */
[----:B------:R-:W-:Y:S01]  /*5390*/  F2FP.SATFINITE.E4M3.F32.PACK_AB_MERGE_C R184, R6, R5, R89 ;  /* 0x0000000506b8723e */ /* 0x000fe20004807059 */
[--C-:B------:R-:W-:Y:S01]  /*53a0*/  FFMA.FTZ R30, R30, UR37, -R81.reuse ;  /* 0x000000251e1e7c23 */ /* 0x100fe20008010851 */
[----:B------:R-:W-:-:S01]  /*53b0*/  FFMA.FTZ R31, R31, UR37, -R81 ;  /* 0x000000251f1f7c23 */ /* 0x000fc20008010851 */
[--C-:B------:R-:W-:Y:S01]  /*53c0*/  FFMA.FTZ R34, R34, UR37, -R81.reuse ;  /* 0x0000002522227c23 */ /* 0x100fe20008010851 */
[----:B------:R-:W-:-:S01]  /*53d0*/  FFMA.FTZ R35, R35, UR37, -R81 ;  /* 0x0000002523237c23 */ /* 0x000fc20008010851 */
[----:B------:R-:W1:Y:S01]  /*53e0*/  MUFU.EX2 R103, R103 ;  /* 0x0000006700677308 */ /* 0x000e620000000800 */
[----:B0-----:R-:W-:-:S01]  /*53f0*/  FADD.FTZ R67, R84, R67 ;  /* 0x0000004354437221 */ /* 0x001fc20000010000 */
[--C-:B------:R-:W-:Y:S01]  /*5400*/  FFMA.FTZ R40, R40, UR37, -R81.reuse ;  /* 0x0000002528287c23 */ /* 0x100fe20008010851 */
[----:B------:R-:W-:-:S01]  /*5410*/  FFMA.FTZ R39, R39, UR37, -R81 ;  /* 0x0000002527277c23 */ /* 0x000fc20008010851 */
[----:B------:R-:W-:-:S04]  /*5420*/  F2FP.SATFINITE.E4M3.F32.PACK_AB_MERGE_C R94, R95, R94, RZ ;  /* 0x0000005e5f5e723e */ /* 0x000fc800048070ff */
[----:B------:R-:W0:Y:S01]  /*5430*/  MUFU.EX2 R74, R74 ;  /* 0x0000004a004a7308 */ /* 0x000e220000000800 */
[----:B--2---:R-:W-:-:S01]  /*5440*/  FADD.FTZ R66, R102, R67 ;  /* 0x0000004366427221 */ /* 0x004fc20000010000 */
[----:B------:R-:W-:Y:S01]  /*5450*/  FADD.FTZ R67, R15, R90 ;  /* 0x0000005a0f437221 */ /* 0x000fe20000010000 */
[----:B------:R-:W-:Y:S02]  /*5460*/  F2FP.SATFINITE.E4M3.F32.PACK_AB_MERGE_C R15, R20, R15, RZ ;  /* 0x0000000f140f723e */ /* 0x000fe400048070ff */
[----:B------:R-:W-:Y:S02]  /*5470*/  F2FP.SATFINITE.E4M3.F32.PACK_AB_MERGE_C R185, R80, R53, R94 ;  /* 0x0000003550b9723e */ /* 0x000fe4000480705e */
[----:B------:R-:W-:Y:S01]  /*5480*/  F2FP.SATFINITE.E4M3.F32.PACK_AB_MERGE_C R180, R14, R13, R15 ;  /* 0x0000000d0eb4723e */ /* 0x000fe2000480700f */
[----:B------:R-:W2:Y:S01]  /*5490*/  MUFU.EX2 R75, R75 ;  /* 0x0000004b004b7308 */ /* 0x000ea20000000800 */
[----:B-1----:R-:W-:-:S01]  /*54a0*/  FADD.FTZ R7, R103, R66 ;  /* 0x0000004267077221 */ /* 0x002fc20000010000 */
[----:B------:R-:W-:Y:S01]  /*54b0*/  FADD.FTZ R66, R20, R67 ;  /* 0x0000004314427221 */ /* 0x000fe20000010000 */
[----:B------:R-:W-:-:S04]  /*54c0*/  F2FP.SATFINITE.E4M3.F32.PACK_AB_MERGE_C R102, R103, R102, RZ ;  /* 0x000000666766723e */ /* 0x000fc800048070ff */
[----:B------:R-:W-:Y:S01]  /*54d0*/  F2FP.SATFINITE.E4M3.F32.PACK_AB_MERGE_C R187, R84, R77, R102 ;  /* 0x0000004d54bb723e */ /* 0x000fe20004807066 */
[----:B------:R-:W1:Y:S01]  /*54e0*/  MUFU.EX2 R85, R85 ;  /* 0x0000005500557308 */ /* 0x000e620000000800 */
[----:B0-----:R-:W-:-:S01]  /*54f0*/  FADD.FTZ R8, R74, R7 ;  /* 0x000000074a087221 */ /* 0x001fc20000010000 */
[----:B------:R-:W-:-:S04]  /*5500*/  FADD.FTZ R7, R21, R66 ;  /* 0x0000004215077221 */ /* 0x000fc80000010000 */
[----:B------:R-:W-:Y:S02]  /*5510*/  FADD.FTZ R12, R72, R7 ;  /* 0x00000007480c7221 */ /* 0x000fe40000010000 */
[----:B------:R-:W0:Y:S01]  /*5520*/  MUFU.EX2 R88, R88 ;  /* 0x0000005800587308 */ /* 0x000e220000000800 */
[----:B--2---:R-:W-:-:S01]  /*5530*/  FADD.FTZ R8, R75, R8 ;  /* 0x000000084b087221 */ /* 0x004fc20000010000 */
[----:B------:R-:W-:Y:S01]  /*5540*/  FADD.FTZ R7, R73, R12 ;  /* 0x0000000c49077221 */ /* 0x000fe20000010000 */
[----:B------:R-:W-:-:S03]  /*5550*/  F2FP.SATFINITE.E4M3.F32.PACK_AB_MERGE_C R73, R76, R73, RZ ;  /* 0x000000494c49723e */ /* 0x000fc600048070ff */
[----:B------:R-:W-:Y:S01]  /*5560*/  FADD.FTZ R7, R76, R7 ;  /* 0x000000074c077221 */ /* 0x000fe20000010000 */
[----:B------:R-:W-:Y:S01]  /*5570*/  F2FP.SATFINITE.E4M3.F32.PACK_AB_MERGE_C R182, R72, R21, R73 ;  /* 0x0000001548b6723e */ /* 0x000fe20004807049 */
[----:B------:R-:W2:Y:S01]  /*5580*/  MUFU.EX2 R78, R78 ;  /* 0x0000004e004e7308 */ /* 0x000ea20000000800 */
[----:B-1----:R-:W-:-:S01]  /*5590*/  FADD.FTZ R5, R85, R8 ;  /* 0x0000000855057221 */ /* 0x002fc20000010000 */
[----:B------:R-:W-:-:S04]  /*55a0*/  FADD.FTZ R8, R56, R7 ;  /* 0x0000000738087221 */ /* 0x000fc80000010000 */
[----:B------:R-:W-:Y:S02]  /*55b0*/  FADD.FTZ R7, R57, R8 ;  /* 0x0000000839077221 */ /* 0x000fe40000010000 */
[----:B------:R-:W1:Y:S01]  /*55c0*/  MUFU.EX2 R79, R79 ;  /* 0x0000004f004f7308 */ /* 0x000e620000000800 */
[----:B0-----:R-:W-:-:S01]  /*55d0*/  FADD.FTZ R5, R88, R5 ;  /* 0x0000000558057221 */ /* 0x001fc20000010000 */
[----:B------:R-:W-:Y:S01]  /*55e0*/  FADD.FTZ R8, R60, R7 ;  /* 0x000000073c087221 */ /* 0x000fe20000010000 */
[C---:B------:R-:W-:Y:S02]  /*55f0*/  F2FP.SATFINITE.E4M3.F32.PACK_AB_MERGE_C R60, R61.reuse, R60, RZ ;  /* 0x0000003c3d3c723e */ /* 0x040fe400048070ff */
[----:B------:R-:W-:Y:S01]  /*5600*/  F2FP.SATFINITE.E4M3.F32.PACK_AB_MERGE_C R85, R88, R85, RZ ;  /* 0x000000555855723e */ /* 0x000fe200048070ff */
[----:B------:R-:W-:-:S01]  /*5610*/  FADD.FTZ R61, R61, R8 ;  /* 0x000000083d3d7221 */ /* 0x000fc20000010000 */
[----:B------:R-:W-:Y:S01]  /*5620*/  F2FP.SATFINITE.E4M3.F32.PACK_AB_MERGE_C R176, R57, R56, R60 ;  /* 0x0000003839b0723e */ /* 0x000fe2000480703c */
[----:B------:R-:W0:Y:S01]  /*5630*/  MUFU.EX2 R86, R86 ;  /* 0x0000005600567308 */ /* 0x000e220000000800 */
[----:B--2---:R-:W-:-:S01]  /*5640*/  FADD.FTZ R6, R78, R5 ;  /* 0x000000054e067221 */ /* 0x004fc20000010000 */
[----:B------:R-:W-:Y:S01]  /*5650*/  FADD.FTZ R8, R64, R61 ;  /* 0x0000003d40087221 */ /* 0x000fe20000010000 */
[----:B------:R-:W-:-:S05]  /*5660*/  F2FP.SATFINITE.E4M3.F32.PACK_AB_MERGE_C R181, R75, R74, R85 ;  /* 0x0000004a4bb5723e */ /* 0x000fca0004807055 */
[----:B------:R-:W2:Y:S01]  /*5670*/  MUFU.EX2 R87, R87 ;  /* 0x0000005700577308 */ /* 0x000ea20000000800 */
[----:B-1----:R-:W-:-:S07]  /*5680*/  FADD.FTZ R5, R79, R6 ;  /* 0x000000064f057221 */ /* 0x002fce0000010000 */
[----:B------:R-:W1:Y:S01]  /*5690*/  MUFU.EX2 R58, R58 ;  /* 0x0000003a003a7308 */ /* 0x000e620000000800 */
[----:B0-----:R-:W-:-:S07]  /*56a0*/  FADD.FTZ R6, R86, R5 ;  /* 0x0000000556067221 */ /* 0x001fce0000010000 */
[----:B------:R-:W0:Y:S01]  /*56b0*/  MUFU.EX2 R59, R59 ;  /* 0x0000003b003b7308 */ /* 0x000e220000000800 */
[----:B--2---:R-:W-:-:S01]  /*56c0*/  FADD.FTZ R5, R87, R6 ;  /* 0x0000000657057221 */ /* 0x004fc20000010000 */
[----:B------:R-:W-:-:S04]  /*56d0*/  F2FP.SATFINITE.E4M3.F32.PACK_AB_MERGE_C R86, R87, R86, RZ ;  /* 0x000000565756723e */ /* 0x000fc800048070ff */
[----:B------:R-:W-:Y:S02]  /*56e0*/  F2FP.SATFINITE.E4M3.F32.PACK_AB_MERGE_C R183, R79, R78, R86 ;  /* 0x0000004e4fb7723e */ /* 0x000fe40004807056 */
        /* <DEDUP_REMOVED lines=10> */
[----:B------:R-:W-:-:S04]  /*5790*/  F2FP.SATFINITE.E4M3.F32.PACK_AB_MERGE_C R82, R83, R82, RZ ;  /* 0x000000525352723e */ /* 0x000fc800048070ff */
[----:B------:R-:W-:Y:S02]  /*57a0*/  F2FP.SATFINITE.E4M3.F32.PACK_AB_MERGE_C R177, R59, R58, R82 ;  /* 0x0000003a3bb1723e */ /* 0x000fe40004807052 */
[----:B------:R-:W0:Y:S01]  /*57b0*/  MUFU.EX2 R63, R63 ;  /* 0x0000003f003f7308 */ /* 0x000e220000000800 */
[----:B--2---:R-:W-:Y:S01]  /*57c0*/  F2FP.SATFINITE.E4M3.F32.PACK_AB_MERGE_C R9, R3, R68, RZ ;  /* 0x000000440309723e */ /* 0x004fe200048070ff */
[----:B------:R-:W-:-:S03]  /*57d0*/  FADD.FTZ R68, R68, R7 ;  /* 0x0000000744447221 */ /* 0x000fc60000010000 */
[----:B------:R-:W-:Y:S01]  /*57e0*/  F2FP.SATFINITE.E4M3.F32.PACK_AB_MERGE_C R178, R65, R64, R9 ;  /* 0x0000004041b2723e */ /* 0x000fe20004807009 */
[----:B------:R-:W-:-:S02]  /*57f0*/  FADD.FTZ R68, R3, R68 ;  /* 0x0000004403447221 */ /* 0x000fc40000010000 */
[----:B------:R-:W2:Y:S01]  /*5800*/  MUFU.EX2 R70, R70 ;  /* 0x0000004600467308 */ /* 0x000ea20000000800 */
[----:B-1----:R-:W-:-:S07]  /*5810*/  FADD.FTZ R6, R62, R5 ;  /* 0x000000053e067221 */ /* 0x002fce0000010000 */
[----:B------:R-:W1:Y:S01]  /*5820*/  MUFU.EX2 R44, R44 ;  /* 0x0000002c002c7308 */ /* 0x000e620000000800 */
[----:B0-----:R-:W-:-:S07]  /*5830*/  FADD.FTZ R3, R63, R6 ;  /* 0x000000063f037221 */ /* 0x001fce0000010000 */
[----:B------:R-:W0:Y:S01]  /*5840*/  MUFU.EX2 R71, R71 ;  /* 0x0000004700477308 */ /* 0x000e220000000800 */
[----:B--2---:R-:W-:-:S07]  /*5850*/  FADD.FTZ R6, R70, R3 ;  /* 0x0000000346067221 */ /* 0x004fce0000010000 */
[----:B------:R-:W2:Y:S01]  /*5860*/  MUFU.EX2 R42, R42 ;  /* 0x0000002a002a7308 */ /* 0x000ea20000000800 */
[----:B-1----:R-:W-:-:S04]  /*5870*/  F2FP.SATFINITE.E4M3.F32.PACK_AB_MERGE_C R7, R44, R41, RZ ;  /* 0x000000292c07723e */ /* 0x002fc800048070ff */
[----:B------:R-:W-:Y:S01]  /*5880*/  F2FP.SATFINITE.E4M3.F32.PACK_AB_MERGE_C R172, R38, R69, R7 ;  /* 0x0000004526ac723e */ /* 0x000fe20004807007 */
[----:B------:R-:W-:-:S02]  /*5890*/  FADD.FTZ R69, R69, R68 ;  /* 0x0000004445457221 */ /* 0x000fc40000010000 */
[----:B------:R-:W1:Y:S01]  /*58a0*/  MUFU.EX2 R43, R43 ;  /* 0x0000002b002b7308 */ /* 0x000e620000000800 */
[----:B0-----:R-:W-:-:S01]  /*58b0*/  FADD.FTZ R3, R71, R6 ;  /* 0x0000000647037221 */ /* 0x001fc20000010000 */
[----:B------:R-:W-:Y:S01]  /*58c0*/  FADD.FTZ R38, R38, R69 ;  /* 0x0000004526267221 */ /* 0x000fe20000010000 */
[----:B------:R-:W-:-:S03]  /*58d0*/  F2FP.SATFINITE.E4M3.F32.PACK_AB_MERGE_C R70, R71, R70, RZ ;  /* 0x000000464746723e */ /* 0x000fc600048070ff */
[----:B------:R-:W-:Y:S01]  /*58e0*/  FADD.FTZ R41, R41, R38 ;  /* 0x0000002629297221 */ /* 0x000fe20000010000 */
[----:B------:R-:W-:Y:S01]  /*58f0*/  F2FP.SATFINITE.E4M3.F32.PACK_AB_MERGE_C R179, R63, R62, R70 ;  /* 0x0000003e3fb3723e */ /* 0x000fe20004807046 */
[----:B------:R-:W0:Y:S01]  /*5900*/  MUFU.EX2 R46, R46 ;  /* 0x0000002e002e7308 */ /* 0x000e220000000800 */
[----:B--2---:R-:W-:-:S01]  /*5910*/  FADD.FTZ R6, R42, R3 ;  /* 0x000000032a067221 */ /* 0x004fc20000010000 */
[----:B------:R-:W-:-:S06]  /*5920*/  FADD.FTZ R44, R44, R41 ;  /* 0x000000292c2c7221 */ /* 0x000fcc0000010000 */
[----:B------:R-:W-:Y:S01]  /*5930*/  MUFU.EX2 R49, R49 ;  /* 0x0000003100317308 */ /* 0x000fe20000000800 */
[----:B-1----:R-:W-:-:S07]  /*5940*/  FADD.FTZ R3, R43, R6 ;  /* 0x000000062b037221 */ /* 0x002fce0000010000 */
[----:B------:R-:W1:Y:S01]  /*5950*/  MUFU.EX2 R52, R52 ;  /* 0x0000003400347308 */ /* 0x000e620000000800 */
[----:B0-----:R-:W-:-:S07]  /*5960*/  FADD.FTZ R6, R46, R3 ;  /* 0x000000032e067221 */ /* 0x001fce0000010000 */
[----:B------:R-:W0:Y:S08]  /*5970*/  MUFU.EX2 R47, R47 ;  /* 0x0000002f002f7308 */ /* 0x000e300000000800 */
[----:B------:R-:W-:Y:S01]  /*5980*/  MUFU.EX2 R45, R45 ;  /* 0x0000002d002d7308 */ /* 0x000fe20000000800 */
[----:B-1----:R-:W-:-:S07]  /*5990*/  F2FP.SATFINITE.E4M3.F32.PACK_AB_MERGE_C R5, R52, R49, RZ ;  /* 0x000000313405723e */ /* 0x002fce00048070ff */
[----:B------:R-:W1:Y:S01]  /*59a0*/  MUFU.EX2 R48, R48 ;  /* 0x0000003000307308 */ /* 0x000e620000000800 */
[----:B0-----:R-:W-:-:S01]  /*59b0*/  FADD.FTZ R3, R47, R6 ;  /* 0x000000062f037221 */ /* 0x001fc20000010000 */
[----:B------:R-:W-:-:S04]  /*59c0*/  F2FP.SATFINITE.E4M3.F32.PACK_AB_MERGE_C R46, R47, R46, RZ ;  /* 0x0000002e2f2e723e */ /* 0x000fc800048070ff */
[----:B------:R-:W-:Y:S02]  /*59d0*/  F2FP.SATFINITE.E4M3.F32.PACK_AB_MERGE_C R173, R43, R42, R46 ;  /* 0x0000002a2bad723e */ /* 0x000fe4000480702e */
[----:B------:R-:W0:Y:S08]  /*59e0*/  MUFU.EX2 R50, R50 ;  /* 0x0000003200327308 */ /* 0x000e300000000800 */
[----:B------:R-:W2:Y:S01]  /*59f0*/  MUFU.EX2 R51, R51 ;  /* 0x0000003300337308 */ /* 0x000ea20000000800 */
[----:B-1----:R-:W-:Y:S01]  /*5a00*/  F2FP.SATFINITE.E4M3.F32.PACK_AB_MERGE_C R174, R48, R45, R5 ;  /* 0x0000002d30ae723e */ /* 0x002fe20004807005 */
[----:B------:R-:W-:-:S04]  /*5a10*/  FADD.FTZ R45, R45, R44 ;  /* 0x0000002c2d2d7221 */ /* 0x000fc80000010000 */
[----:B------:R-:W-:Y:S02]  /*5a20*/  FADD.FTZ R48, R48, R45 ;  /* 0x0000002d30307221 */ /* 0x000fe40000010000 */
[----:B------:R-:W1:Y:S01]  /*5a30*/  MUFU.EX2 R54, R54 ;  /* 0x0000003600367308 */ /* 0x000e620000000800 */
[----:B0-----:R-:W-:-:S01]  /*5a40*/  FADD.FTZ R6, R50, R3 ;  /* 0x0000000332067221 */ /* 0x001fc20000010000 */
[----:B------:R-:W-:-:S04]  /*5a50*/  FADD.FTZ R49, R49, R48 ;  /* 0x0000003031317221 */ /* 0x000fc80000010000 */
[----:B------:R-:W-:Y:S02]  /*5a60*/  FADD.FTZ R49, R52, R49 ;  /* 0x0000003134317221 */ /* 0x000fe40000010000 */
[----:B------:R-:W-:Y:S01]  /*5a70*/  MUFU.EX2 R28, R28 ;  /* 0x0000001c001c7308 */ /* 0x000fe20000000800 */
[----:B--2---:R-:W-:-:S07]  /*5a80*/  FADD.FTZ R3, R51, R6 ;  /* 0x0000000633037221 */ /* 0x004fce0000010000 */
[----:B------:R-:W0:Y:S01]  /*5a90*/  MUFU.EX2 R29, R29 ;  /* 0x0000001d001d7308 */ /* 0x000e220000000800 */
[----:B-1----:R-:W-:-:S07]  /*5aa0*/  FADD.FTZ R6, R54, R3 ;  /* 0x0000000336067221 */ /* 0x002fce0000010000 */
[----:B------:R-:W1:Y:S08]  /*5ab0*/  MUFU.EX2 R55, R55 ;  /* 0x0000003700377308 */ /* 0x000e700000000800 */
[----:B------:R-:W-:Y:S01]  /*5ac0*/  MUFU.EX2 R24, R24 ;  /* 0x0000001800187308 */ /* 0x000fe20000000800 */
[----:B0-----:R-:W-:-:S07]  /*5ad0*/  F2FP.SATFINITE.E4M3.F32.PACK_AB_MERGE_C R5, R29, R28, RZ ;  /* 0x0000001c1d05723e */ /* 0x001fce00048070ff */
[----:B------:R-:W0:Y:S01]  /*5ae0*/  MUFU.EX2 R25, R25 ;  /* 0x0000001900197308 */ /* 0x000e220000000800 */
[C---:B-1----:R-:W-:Y:S01]  /*5af0*/  F2FP.SATFINITE.E4M3.F32.PACK_AB_MERGE_C R54, R55.reuse, R54, RZ ;  /* 0x000000363736723e */ /* 0x042fe200048070ff */
[----:B------:R-:W-:-:S03]  /*5b00*/  FADD.FTZ R55, R55, R6 ;  /* 0x0000000637377221 */ /* 0x000fc60000010000 */
[----:B------:R-:W-:-:S03]  /*5b10*/  F2FP.SATFINITE.E4M3.F32.PACK_AB_MERGE_C R175, R51, R50, R54 ;  /* 0x0000003233af723e */ /* 0x000fc60004807036 */
[----:B------:R-:W1:Y:S08]  /*5b20*/  MUFU.EX2 R26, R26 ;  /* 0x0000001a001a7308 */ /* 0x000e700000000800 */
[----:B------:R-:W2:Y:S01]  /*5b30*/  MUFU.EX2 R27, R27 ;  /* 0x0000001b001b7308 */ /* 0x000ea20000000800 */
[----:B0-----:R-:W-:Y:S01]  /*5b40*/  F2FP.SATFINITE.E4M3.F32.PACK_AB_MERGE_C R168, R25, R24, R5 ;  /* 0x0000001819a8723e */ /* 0x001fe20004807005 */
[----:B------:R-:W-:-:S04]  /*5b50*/  FADD.FTZ R24, R24, R49 ;  /* 0x0000003118187221 */ /* 0x000fc80000010000 */
[----:B------:R-:W-:Y:S02]  /*5b60*/  FADD.FTZ R25, R25, R24 ;  /* 0x0000001819197221 */ /* 0x000fe40000010000 */
[----:B------:R-:W0:Y:S01]  /*5b70*/  MUFU.EX2 R30, R30 ;  /* 0x0000001e001e7308 */ /* 0x000e220000000800 */
[----:B-1----:R-:W-:-:S01]  /*5b80*/  FADD.FTZ R6, R26, R55 ;  /* 0x000000371a067221 */ /* 0x002fc20000010000 */
[----:B------:R-:W-:-:S04]  /*5b90*/  FADD.FTZ R28, R28, R25 ;  /* 0x000000191c1c7221 */ /* 0x000fc80000010000 */
[----:B------:R-:W-:Y:S02]  /*5ba0*/  FADD.FTZ R29, R29, R28 ;  /* 0x0000001c1d1d7221 */ /* 0x000fe40000010000 */
[----:B------:R-:W-:Y:S01]  /*5bb0*/  MUFU.EX2 R36, R36 ;  /* 0x0000002400247308 */ /* 0x000fe20000000800 */
[----:B--2---:R-:W-:-:S07]  /*5bc0*/  FADD.FTZ R3, R27, R6 ;  /* 0x000000061b037221 */ /* 0x004fce0000010000 */
[----:B------:R-:W1:Y:S01]  /*5bd0*/  MUFU.EX2 R37, R37 ;  /* 0x0000002500257308 */ /* 0x000e620000000800 */
[----:B0-----:R-:W-:-:S07]  /*5be0*/  FADD.FTZ R6, R30, R3 ;  /* 0x000000031e067221 */ /* 0x001fce0000010000 */
[----:B------:R-:W0:Y:S08]  /*5bf0*/  MUFU.EX2 R31, R31 ;  /* 0x0000001f001f7308 */ /* 0x000e300000000800 */
[----:B------:R-:W-:Y:S01]  /*5c00*/  MUFU.EX2 R32, R32 ;  /* 0x0000002000207308 */ /* 0x000fe20000000800 */
[----:B-1----:R-:W-:-:S07]  /*5c10*/  F2FP.SATFINITE.E4M3.F32.PACK_AB_MERGE_C R3, R37, R36, RZ ;  /* 0x000000242503723e */ /* 0x002fce00048070ff */
[----:B------:R-:W1:Y:S01]  /*5c20*/  MUFU.EX2 R33, R33 ;  /* 0x0000002100217308 */ /* 0x000e620000000800 */
[C---:B0-----:R-:W-:Y:S01]  /*5c30*/  F2FP.SATFINITE.E4M3.F32.PACK_AB_MERGE_C R30, R31.reuse, R30, RZ ;  /* 0x0000001e1f1e723e */ /* 0x041fe200048070ff */
[----:B------:R-:W-:-:S03]  /*5c40*/  FADD.FTZ R31, R31, R6 ;  /* 0x000000061f1f7221 */ /* 0x000fc60000010000 */
[----:B------:R-:W-:-:S03]  /*5c50*/  F2FP.SATFINITE.E4M3.F32.PACK_AB_MERGE_C R169, R27, R26, R30 ;  /* 0x0000001a1ba9723e */ /* 0x000fc6000480701e */
[----:B------:R-:W0:Y:S08]  /*5c60*/  MUFU.EX2 R34, R34 ;  /* 0x0000002200227308 */ /* 0x000e300000000800 */
[----:B------:R-:W2:Y:S01]  /*5c70*/  MUFU.EX2 R35, R35 ;  /* 0x0000002300237308 */ /* 0x000ea20000000800 */
[----:B-1----:R-:W-:Y:S01]  /*5c80*/  F2FP.SATFINITE.E4M3.F32.PACK_AB_MERGE_C R170, R33, R32, R3 ;  /* 0x0000002021aa723e */ /* 0x002fe20004807003 */
[----:B------:R-:W-:-:S04]  /*5c90*/  FADD.FTZ R32, R32, R29 ;  /* 0x0000001d20207221 */ /* 0x000fc80000010000 */
[----:B------:R-:W-:Y:S02]  /*5ca0*/  FADD.FTZ R33, R33, R32 ;  /* 0x0000002021217221 */ /* 0x000fe40000010000 */
[----:B------:R-:W-:Y:S01]  /*5cb0*/  MUFU.EX2 R40, R40 ;  /* 0x0000002800287308 */ /* 0x000fe20000000800 */
[----:B0-----:R-:W-:-:S07]  /*5cc0*/  FADD.FTZ R6, R34, R31 ;  /* 0x0000001f22067221 */ /* 0x001fce0000010000 */
[----:B------:R-:W0:Y:S01]  /*5cd0*/  MUFU.EX2 R39, R39 ;  /* 0x0000002700277308 */ /* 0x000e220000000800 */
[----:B--2---:R-:W-:-:S01]  /*5ce0*/  FADD.FTZ R3, R35, R6 ;  /* 0x0000000623037221 */ /* 0x004fc20000010000 */
[----:B------:R-:W-:-:S04]  /*5cf0*/  FADD.FTZ R6, R36, R33 ;  /* 0x0000002124067221 */ /* 0x000fc80000010000 */
[----:B------:R-:W-:Y:S01]  /*5d00*/  FADD.FTZ R6, R37, R6 ;  /* 0x0000000625067221 */ /* 0x000fe20000010000 */
[----:B0-----:R-:W-:Y:S01]  /*5d10*/  F2FP.SATFINITE.E4M3.F32.PACK_AB_MERGE_C R5, R39, R40, RZ ;  /* 0x000000282705723e */ /* 0x001fe200048070ff */
[----:B------:R-:W-:Y:S01]  /*5d20*/  FADD.FTZ R40, R40, R3 ;  /* 0x0000000328287221 */ /* 0x000fe20000010000 */
[----:B------:R-:W-:Y:S02]  /*5d30*/  VIADD R3, R104, 0xfffffffe ;  /* 0xfffffffe68037836 */ /* 0x000fe40000000000 */
        /* <DEDUP_REMOVED lines=14> */
.L_x_1107:
[----:B------:R-:W-:-:S11]  /*5e20*/  UISETP.NE.AND UP1, UPT, UR7, 0x1, UPT ;  /* 0x000000010700788c */ /* 0x000fd6000bf25270 */
[----:B------:R-:W-:Y:S02]  /*5e30*/  @UP1 ULDC.64 UR18, c[0x0][0x9e8] ;  /* 0x00027a0000121ab9 */ /* 0x000fe40000000a00 */
[----:B------:R-:W-:-:S04]  /*5e40*/  UIMAD.WIDE.U32 UR10, UR14, UR18, URZ ;  /* 0x000000120e0a72a5 */ /* 0x000fc8000f8e003f */
[----:B------:R-:W-:-:S12]  /*5e50*/  @UP1 USHF.R.U32.HI UR14, URZ, UR19, UR11 ;  /* 0x000000133f0e1299 */ /* 0x000fd8000801160b */
.L_x_1108:
[----:B------:R-:W-:-:S04]  /*5e60*/  UIMAD UR7, UR14, UR7, UR7 ;  /* 0x000000070e0772a4 */ /* 0x000fc8000f8e0207 */
[----:B------:R-:W-:-:S04]  /*5e70*/  UISETP.LT.AND UP1, UPT, UR6, UR7, UPT ;  /* 0x000000070600728c */ /* 0x000fc8000bf21270 */
[----:B------:R-:W-:-:S12]  /*5e80*/  USEL UR6, UR6, UR7, UP1 ;  /* 0x0000000706067287 */ /* 0x000fd80008800000 */
.L_x_1106:
        /* <DEDUP_REMOVED lines=39> */
[----:B------:R-:W-:Y:S01]  /*6100*/  IMAD.IADD R13, R17, 0x1, -R18 ;  /* 0x00000001110d7824 */ /* 0x000fe200078e0a12 */
[----:B------:R-:W-:Y:S01]  /*6110*/  ULDC UR53, c[0x0][0x9e4] ;  /* 0x0002790000357ab9 */ /* 0x000fe20000000800 */
[----:B------:R-:W-:Y:S01]  /*6120*/  IMAD.MOV.U32 R87, RZ, RZ, RZ ;  /* 0x000000ffff577224 */ /* 0x000fe200078e00ff */
[----:B------:R-:W-:Y:S01]  /*6130*/  ULDC UR54, c[0x0][0x9dc] ;  /* 0x0002770000367ab9 */ /* 0x000fe20000000800 */
[----:B------:R-:W-:Y:S01]  /*6140*/  IMAD.IADD R11, R4, 0x1, R13 ;  /* 0x00000001040b7824 */ /* 0x000fe200078e020d */
[----:B------:R-:W-:-:S03]  /*6150*/  ULDC UR55, c[0x0][0x9e0] ;  /* 0x0002780000377ab9 */ /* 0x000fc60000000800 */
[----:B------:R-:W-:-:S05]  /*6160*/  VIADD R9, R11, 0x8 ;  /* 0x000000080b097836 */ /* 0x000fca0000000000 */
[----:B------:R-:W-:-:S07]  /*6170*/  LOP3.LUT R7, RZ, R9, RZ, 0x33, !PT ;  /* 0x00000009ff077212 */ /* 0x000fce00078e33ff */
.L_x_1127:
        /* <DEDUP_REMOVED lines=9> */
.L_x_1111:
[----:B------:R-:W-:Y:S01]  /*6210*/  ULEA UR6, UR57, UR41, 0x3 ;  /* 0x0000002939067291 */ /* 0x000fe2000f8e183f */
[----:B------:R-:W-:-:S05]  /*6220*/  IMAD.U32 R8, RZ, RZ, UR56 ;  /* 0x00000038ff087e24 */ /* 0x000fca000f8e00ff */
[----:B------:R-:W-:-:S04]  /*6230*/  SHF.L.U32 R8, R8, 0x1f, RZ ;  /* 0x0000001f08087819 */ /* 0x000fc800000006ff */
[----:B------:R0:W1:Y:S01]  /*6240*/  SYNCS.PHASECHK.TRANS64.TRYWAIT P1, [UR6+0x29830], R8 ;  /* 0x02983008ff0075a7 */ /* 0x0000620008020146 */
[----:B------:R-:W-:Y:S05]  /*6250*/  @!P0 BRA `(.L_x_1112) ;  /* 0x0000000000048947 */ /* 0x000fea0003800000 */
[----:B------:R-:W-:Y:S01]  /*6260*/  BPT.TRAP 0x1 ;  /* 0x000000040000795c */ /* 0x000fe20000300000 */
.L_x_1112:
[----:B-1----:R-:W-:Y:S05]  /*6270*/  @P1 BRA `(.L_x_1110) ;  /* 0x0000000000081947 */ /* 0x002fea0003800000 */
[----:B------:R-:W1:Y:S02]  /*6280*/  SYNCS.PHASECHK.TRANS64.TRYWAIT P1, [UR6+0x29830], R8 ;  /* 0x02983008ff0075a7 */ /* 0x000e640008020146 */
[----:B-1----:R-:W-:Y:S05]  /*6290*/  @!P1 BRA `(.L_x_1113) ;  /* 0x0000014000349947 */ /* 0x002fea0003800000 */
.L_x_1110:
[----:B------:R-:W2:Y:S01]  /*62a0*/  S2R R10, SR_TID.X ;  /* 0x00000000000a7919 */ /* 0x000ea20000002100 */
        /* <DEDUP_REMOVED lines=22> */
[----:B01----:R-:W-:-:S05]  /*6410*/  VIADD R8, R10, 0x8 ;  /* 0x000000080a087836 */ /* 0x003fca0000000000 */
        /* <DEDUP_REMOVED lines=164> */
.L_x_1115:
[----:B------:R-:W-:Y:S01]  /*6e60*/  ULEA UR6, UR52, UR41, 0x3 ;  /* 0x0000002934067291 */ /* 0x000fe2000f8e183f */
[----:B------:R-:W-:-:S05]  /*6e70*/  IMAD.U32 R8, RZ, RZ, UR45 ;  /* 0x0000002dff087e24 */ /* 0x000fca000f8e00ff */
[----:B------:R-:W-:-:S04]  /*6e80*/  SHF.L.U32 R8, R8, 0x1f, RZ ;  /* 0x0000001f08087819 */ /* 0x000fc800000006ff */
[----:B------:R0:W1:Y:S01]  /*6e90*/  SYNCS.PHASECHK.TRANS64.TRYWAIT P1, [UR6+0x29850], R8 ;  /* 0x02985008ff0075a7 */ /* 0x0000620008020146 */
[----:B------:R-:W-:Y:S05]  /*6ea0*/  @!P0 BRA `(.L_x_1116) ;  /* 0x0000000000048947 */ /* 0x000fea0003800000 */
[----:B------:R-:W-:Y:S01]  /*6eb0*/  BPT.TRAP 0x1 ;  /* 0x000000040000795c */ /* 0x000fe20000300000 */
.L_x_1116:
[----:B-1----:R-:W-:Y:S05]  /*6ec0*/  @P1 BRA `(.L_x_1114) ;  /* 0x0000000000081947 */ /* 0x002fea0003800000 */
[----:B------:R-:W1:Y:S02]  /*6ed0*/  SYNCS.PHASECHK.TRANS64.TRYWAIT P1, [UR6+0x29850], R8 ;  /* 0x02985008ff0075a7 */ /* 0x000e640008020146 */
[----:B-1----:R-:W-:Y:S05]  /*6ee0*/  @!P1 BRA `(.L_x_1117) ;  /* 0x0000013400389947 */ /* 0x002fea0003800000 */
.L_x_1114:
[----:B------:R-:W-:Y:S01]  /*6ef0*/  UIADD3 UR6, UR41, 0x400, URZ ;  /* 0x0000040029067890 */ /* 0x000fe2000fffe03f */
[----:B------:R-:W-:Y:S01]  /*6f00*/  WARPGROUP.ARRIVE ;  /* 0x00000000000079c5 */ /* 0x000fe20000000000 */
[----:B------:R-:W-:-:S05]  /*6f10*/  UMOV UR7, 0xc0000010 ;  /* 0xc000001000077882 */ /* 0x000fca0000000000 */
[----:B------:R-:W2:Y:S01]  /*6f20*/  S2R R10, SR_TID.X ;  /* 0x00000000000a7919 */ /* 0x000ea20000002100 */
[----:B------:R-:W-:Y:S01]  /*6f30*/  USHF.R.U32.HI UR6, URZ, 0x4, UR6 ;  /* 0x000000043f067899 */ /* 0x000fe20008011606 */
[----:B01----:R-:W-:Y:S02]  /*6f40*/  IMAD.U32 R8, RZ, RZ, UR57 ;  /* 0x00000039ff087e24 */ /* 0x003fe4000f8e00ff */
[----:B------:R-:W-:Y:S01]  /*6f50*/  IMAD R14, R3, -0xa0, RZ ;  /* 0xffffff60030e7824 */ /* 0x000fe200078e02ff */
[----:B------:R-:W-:-:S04]  /*6f60*/  ULOP3.LUT UR6, UR6, 0x3fff, URZ, 0xc0, !UPT ;  /* 0x00003fff06067892 */ /* 0x000fc8000f8ec03f */
[----:B------:R-:W-:Y:S01]  /*6f70*/  ULOP3.LUT UR6, UR6, 0x10000, URZ, 0xfc, !UPT ;  /* 0x0001000006067892 */ /* 0x000fe2000f8efc3f */
[----:B------:R-:W-:-:S03]  /*6f80*/  IADD3 R15, R14, 0x1, R17 ;  /* 0x000000010e0f7810 */ /* 0x000fc60007ffe011 */
[----:B------:R-:W-:Y:S02]  /*6f90*/  UIMAD UR10, UR52, 0x500, UR6 ;  /* 0x00000500340a78a4 */ /* 0x000fe4000f8e0206 */
[----:B------:R-:W-:-:S04]  /*6fa0*/  IMAD.IADD R15, R15, 0x1, -R18 ;  /* 0x000000010f0f7824 */ /* 0x000fc800078e0a12 */
[----:B------:R-:W-:Y:S01]  /*6fb0*/  IMAD R15, R16, -0x2, R15 ;  /* 0xfffffffe100f7824 */ /* 0x000fe200078e020f */
[----:B------:R-:W-:Y:S02]  /*6fc0*/  UMOV UR6, UR10 ;  /* 0x0000000a00067c82 */ /* 0x000fe40008000000 */
[----:B------:R-:W-:Y:S01]  /*6fd0*/  QGMMA.64x128x32.F32.E4M3.E4M3 R24, R184, gdesc[UR4], R24, gsb0 ;  /* 0x01e00004b8187df3 */ /* 0x000fe20008000818 */
[----:B------:R-:W-:Y:S01]  /*6fe0*/  UIADD3 UR6, UR10, 0x100, URZ ;  /* 0x000001000a067890 */ /* 0x000fe2000fffe03f */
[----:B------:R-:W-:Y:S01]  /*6ff0*/  VIADD R21, R15, UR55 ;  /* 0x000000370f157c36 */ /* 0x000fe20008000000 */
[----:B------:R-:W-:-:S03]  /*7000*/  UMOV UR7, 0xc0000010 ;  /* 0xc000001000077882 */ /* 0x000fc60000000000 */
[----:B------:R-:W-:Y:S01]  /*7010*/  IMAD.IADD R12, R4, 0x1, R21 ;  /* 0x00000001040c7824 */ /* 0x000fe200078e0215 */
[----:B--2---:R-:W-:Y:S02]  /*7020*/  LOP3.LUT P1, RZ, R10, 0x7f, RZ, 0xc0, !PT ;  /* 0x0000007f0aff7812 */ /* 0x004fe4000782c0ff */
[----:B------:R-:W-:-:S04]  /*7030*/  SHF.R.U32.HI R10, RZ, 0x7, R10 ;  /* 0x00000007ff0a7819 */ /* 0x000fc8000001160a */
[----:B------:R-:W-:-:S07]  /*7040*/  IADD3 R10, -R10, 0xb, RZ ;  /* 0x0000000b0a0a7810 */ /* 0x000fce0007ffe1ff */
        /* <DEDUP_REMOVED lines=21> */
[----:B------:R-:W-:-:S06]  /*71a0*/  ULOP3.LUT UR6, URZ, UR54, URZ, 0x33, !UPT ;  /* 0x000000363f067292 */ /* 0x000fcc000f8e333f */
[----:B------:R-:W-:Y:S01]  /*71b0*/  VIADD R15, R15, UR6 ;  /* 0x000000060f0f7c36 */ /* 0x000fe20008000000 */
[----:B------:R-:W-:Y:S02]  /*71c0*/  WARPGROUP.DEPBAR.LE gsb0, 0x0 ;  /* 0x00008000000079c5 */ /* 0x000fe40000010000 */
[----:B------:R0:W-:Y:S06]  /*71d0*/  BAR.ARV R10, 0x100 ;  /* 0x0004000a0000751d */ /* 0x0001ec0000002000 */
[----:B------:R1:W-:Y:S01]  /*71e0*/  @!P1 SYNCS.ARRIVE.TRANS64.RED.A1T0 RZ, [R8+URZ], RZ ;  /* 0x000000ff08ff99a7 */ /* 0x0003e2000810043f */
[----:B------:R-:W-:Y:S01]  /*71f0*/  PLOP3.LUT P1, PT, PT, PT, UP0, 0x40, 0x0 ;  /* 0x000000000000781c */ /* 0x000fe20003f2e808 */
[----:B0-----:R-:W-:-:S02]  /*7200*/  IMAD.IADD R10, R4, 0x1, R15 ;  /* 0x00000001040a7824 */ /* 0x001fc400078e020f */
[----:B-1----:R-:W-:-:S10]  /*7210*/  IMAD R8, R16, -0x2, R14 ;  /* 0xfffffffe10087824 */ /* 0x002fd400078e020e */
[----:B------:R-:W-:Y:S05]  /*7220*/  @P1 BRA `(.L_x_1118) ;  /* 0x0000000000581947 */ /* 0x000fea0003800000 */
[----:B------:R-:W-:Y:S01]  /*7230*/  ISETP.GT.AND P1, PT, R11, -0x1, PT ;  /* 0xffffffff0b00780c */ /* 0x000fe20003f24270 */
[----:B------:R-:W-:-:S12]  /*7240*/  BSSY B0, `(.L_x_1119) ;  /* 0x0000011000007945 */ /* 0x000fd80003800000 */
[----:B------:R-:W-:Y:S05]  /*7250*/  @P1 BRA `(.L_x_1120) ;  /* 0x0000000000241947 */ /* 0x000fea0003800000 */
[----:B------:R-:W-:Y:S02]  /*7260*/  IMAD.U32 R168, RZ, RZ, UR53 ;  /* 0x00000035ffa87e24 */ /* 0x000fe4000f8e00ff */
[----:B------:R-:W-:-:S03]  /*7270*/  IMAD.IADD R169, R4, 0x1, R13 ;  /* 0x0000000104a97824 */ /* 0x000fc600078e020d */
[----:B------:R-:W-:Y:S02]  /*7280*/  ISETP.NE.AND P1, PT, R168, 0x1, PT ;  /* 0x00000001a800780c */ /* 0x000fe40003f25270 */
[----:B------:R-:W-:-:S11]  /*7290*/  LOP3.LUT R169, RZ, R169, RZ, 0x33, !PT ;  /* 0x000000a9ffa97212 */ /* 0x000fd600078e33ff */
[----:B------:R-:W0:Y:S02]  /*72a0*/  @P1 LDC.64 R170, c[0x0][0x9e8] ;  /* 0x00027a00ffaa1b82 */ /* 0x000e240000000a00 */
[----:B0-----:R-:W-:-:S05]  /*72b0*/  @P1 IMAD.HI.U32 R20, R169, R170, RZ ;  /* 0x000000aaa9141227 */ /* 0x001fca00078e00ff */
[----:B------:R-:W-:-:S04]  /*72c0*/  @P1 SHF.R.U32.HI R169, RZ, R171, R20 ;  /* 0x000000abffa91219 */ /* 0x000fc80000011614 */
[----:B------:R-:W-:Y:S01]  /*72d0*/  LOP3.LUT R169, RZ, R169, RZ, 0x33, !PT ;  /* 0x000000a9ffa97212 */ /* 0x000fe200078e33ff */
[----:B------:R-:W-:Y:S06]  /*72e0*/  BRA `(.L_x_1121) ;  /* 0x0000000000187947 */ /* 0x000fec0003800000 */
.L_x_1120:
[----:B------:R-:W-:Y:S02]  /*72f0*/  IMAD.U32 R168, RZ, RZ, UR53 ;  /* 0x00000035ffa87e24 */ /* 0x000fe4000f8e00ff */
[----:B------:R-:W-:-:S03]  /*7300*/  IMAD.MOV.U32 R169, RZ, RZ, R11 ;  /* 0x000000ffffa97224 */ /* 0x000fc600078e000b */
[----:B------:R-:W-:-:S13]  /*7310*/  ISETP.NE.AND P1, PT, R168, 0x1, PT ;  /* 0x00000001a800780c */ /* 0x000fda0003f25270 */
[----:B------:R-:W0:Y:S02]  /*7320*/  @P1 LDC.64 R170, c[0x0][0x9e8] ;  /* 0x00027a00ffaa1b82 */ /* 0x000e240000000a00 */
[----:B0-----:R-:W-:-:S05]  /*7330*/  @P1 IMAD.HI.U32 R20, R11, R170, RZ ;  /* 0x000000aa0b141227 */ /* 0x001fca00078e00ff */
[----:B------:R-:W-:-:S07]  /*7340*/  @P1 SHF.R.U32.HI R169, RZ, R171, R20 ;  /* 0x000000abffa91219 */ /* 0x000fce0000011614 */
.L_x_1121:
[----:B------:R-:W-:Y:S05]  /*7350*/  BSYNC B0 ;  /* 0x0000000000007941 */ /* 0x000fea0003800000 */
.L_x_1119:
[----:B------:R-:W-:-:S05]  /*7360*/  IMAD R169, R169, R168, R8 ;  /* 0x000000a8a9a97224 */ /* 0x000fca00078e0208 */
[----:B------:R-:W-:Y:S02]  /*7370*/  VIADDMNMX R12, R169, R168, R12, PT ;  /* 0x000000a8a90c7246 */ /* 0x000fe4000380010c */
[----:B------:R-:W-:-:S07]  /*7380*/  VIMNMX R10, R10, R169, !PT ;  /* 0x000000a90a0a7248 */ /* 0x000fce0007fe0100 */
.L_x_1118:
        /* <DEDUP_REMOVED lines=40> */
[----:B------:R-:W-:Y:S02]  /*7610*/  IADD3 R21, R21, 0x8, R4 ;  /* 0x0000000815157810 */ /* 0x000fe40007ffe004 */
        /* <DEDUP_REMOVED lines=152> */
[----:B------:R-:W-:Y:S02]  /*7fa0*/  ISETP.GT.AND P6, PT, R10, 0x99, !P6 ;  /* 0x000000990a00780c */ /* 0x000fe400077c4270 */
[----:B------:R-:W-:Y:S02]  /*7fb0*/  IADD3 R10, R15, 0x8, R4 ;  /* 0x000000080f0a7810 */ /* 0x000fe40007ffe004 */
[----:B------:R-:W-:-:S04]  /*7fc0*/  ISETP.LT.OR P6, PT, R12, 0x9a, P6 ;  /* 0x0000009a0c00780c */ /* 0x000fc800037c1670 */
[----:B------:R-:W-:Y:S02]  /*7fd0*/  FSEL R101, R101, -INF , !P6 ;  /* 0xff80000065657808 */ /* 0x000fe40007000000 */
[----:B------:R-:W-:-:S13]  /*7fe0*/  PLOP3.LUT P6, PT, PT, PT, UP0, 0x40, 0x0 ;  /* 0x000000000000781c */ /* 0x000fda0003fce808 */
[----:B------:R-:W-:Y:S05]  /*7ff0*/  @P6 BRA `(.L_x_1122) ;  /* 0x0000000000546947 */ /* 0x000fea0003800000 */
[----:B------:R-:W-:Y:S01]  /*8000*/  ISETP.GT.AND P6, PT, R9, -0x1, PT ;  /* 0xffffffff0900780c */ /* 0x000fe20003fc4270 */
[----:B------:R-:W-:-:S12]  /*8010*/  BSSY B0, `(.L_x_1123) ;  /* 0x0000010000007945 */ /* 0x000fd80003800000 */
[----:B------:R-:W-:Y:S05]  /*8020*/  @P6 BRA `(.L_x_1124) ;  /* 0x0000000000206947 */ /* 0x000fea0003800000 */
[----:B------:R-:W-:Y:S02]  /*8030*/  IMAD.U32 R210, RZ, RZ, UR53 ;  /* 0x00000035ffd27e24 */ /* 0x000fe4000f8e00ff */
[----:B------:R-:W-:-:S03]  /*8040*/  IMAD.MOV.U32 R12, RZ, RZ, R7 ;  /* 0x000000ffff0c7224 */ /* 0x000fc600078e0007 */
[----:B------:R-:W-:-:S13]  /*8050*/  ISETP.NE.AND P6, PT, R210, 0x1, PT ;  /* 0x00000001d200780c */ /* 0x000fda0003fc5270 */
[----:B------:R-:W0:Y:S02]  /*8060*/  @P6 LDC.64 R14, c[0x0][0x9e8] ;  /* 0x00027a00ff0e6b82 */ /* 0x000e240000000a00 */
[----:B0-----:R-:W-:-:S05]  /*8070*/  @P6 IMAD.HI.U32 R14, R7, R14, RZ ;  /* 0x0000000e070e6227 */ /* 0x001fca00078e00ff */
[----:B------:R-:W-:-:S04]  /*8080*/  @P6 SHF.R.U32.HI R12, RZ, R15, R14 ;  /* 0x0000000fff0c6219 */ /* 0x000fc8000001160e */
[----:B------:R-:W-:Y:S01]  /*8090*/  LOP3.LUT R211, RZ, R12, RZ, 0x33, !PT ;  /* 0x0000000cffd37212 */ /* 0x000fe200078e33ff */
[----:B------:R-:W-:Y:S06]  /*80a0*/  BRA `(.L_x_1125) ;  /* 0x0000000000187947 */ /* 0x000fec0003800000 */
.L_x_1124:
[----:B------:R-:W-:Y:S02]  /*80b0*/  IMAD.U32 R210, RZ, RZ, UR53 ;  /* 0x00000035ffd27e24 */ /* 0x000fe4000f8e00ff */
[----:B------:R-:W-:-:S03]  /*80c0*/  IMAD.MOV.U32 R211, RZ, RZ, R9 ;  /* 0x000000ffffd37224 */ /* 0x000fc600078e0009 */
[----:B------:R-:W-:-:S13]  /*80d0*/  ISETP.NE.AND P6, PT, R210, 0x1, PT ;  /* 0x00000001d200780c */ /* 0x000fda0003fc5270 */
[----:B------:R-:W0:Y:S02]  /*80e0*/  @P6 LDC.64 R14, c[0x0][0x9e8] ;  /* 0x00027a00ff0e6b82 */ /* 0x000e240000000a00 */
[----:B0-----:R-:W-:-:S05]  /*80f0*/  @P6 IMAD.HI.U32 R14, R9, R14, RZ ;  /* 0x0000000e090e6227 */ /* 0x001fca00078e00ff */
[----:B------:R-:W-:-:S07]  /*8100*/  @P6 SHF.R.U32.HI R211, RZ, R15, R14 ;  /* 0x0000000fffd36219 */ /* 0x000fce000001160e */
.L_x_1125:
[----:B------:R-:W-:Y:S05]  /*8110*/  BSYNC B0 ;  /* 0x0000000000007941 */ /* 0x000fea0003800000 */
.L_x_1123:
[----:B------:R-:W-:-:S05]  /*8120*/  IMAD R8, R211, R210, R8 ;  /* 0x000000d2d3087224 */ /* 0x000fca00078e0208 */
[----:B------:R-:W-:Y:S02]  /*8130*/  VIADDMNMX R21, R8, R210, R21, PT ;  /* 0x000000d208157246 */ /* 0x000fe40003800115 */
[----:B------:R-:W-:-:S07]  /*8140*/  VIMNMX R10, R10, R8, !PT ;  /* 0x000000080a0a7248 */ /* 0x000fce0007fe0100 */
.L_x_1122:
        /* <DEDUP_REMOVED lines=97> */
[----:B------:R-:W-:Y:S02]  /*8760*/  FMNMX.FTZ R12, R101, R8, !PT ;  /* 0x00000008650c7209 */ /* 0x000fe40007810000 */
[----:B------:R-:W-:Y:S02]  /*8770*/  ISETP.LT.OR P1, PT, R21, 0x59, P1 ;  /* 0x000000591500780c */ /* 0x000fe40000f21670 */
[----:B------:R-:W-:Y:S01]  /*8780*/  ISETP.GT.AND P2, PT, R10, 0x89, !P2 ;  /* 0x000000890a00780c */ /* 0x000fe20005744270 */
[----:B------:R-:W0:Y:S01]  /*8790*/  SHFL.BFLY PT, R15, R12, 0x2, 0x1f ;  /* 0x0c401f000c0f7f89 */ /* 0x000e2200000e0000 */
        /* <DEDUP_REMOVED lines=10> */
[C---:B------:R-:W-:Y:S02]  /*8840*/  ISETP.GT.AND P1, PT, R10.reuse, 0x60, !P1 ;  /* 0x000000600a00780c */ /* 0x040fe40004f24270 */
[----:B------:R-:W-:Y:S02]  /*8850*/  ISETP.GT.AND P5, PT, R10, 0x98, !P5 ;  /* 0x000000980a00780c */ /* 0x000fe40006fa4270 */
[----:B------:R-:W-:Y:S02]  /*8860*/  ISETP.LT.OR P1, PT, R21, 0x61, P1 ;  /* 0x000000611500780c */ /* 0x000fe40000f21670 */
[----:B0-----:R-:W-:-:S02]  /*8870*/  FMNMX.FTZ R14, R12, R15, !PT ;  /* 0x0000000f0c0e7209 */ /* 0x001fc40007810000 */
[----:B------:R-:W-:Y:S02]  /*8880*/  FSEL R106, R106, -INF , !P1 ;  /* 0xff8000006a6a7808 */ /* 0x000fe40004800000 */
[----:B------:R-:W-:Y:S01]  /*8890*/  ISETP.NE.AND P1, PT, R198, RZ, PT ;  /* 0x000000ffc600720c */ /* 0x000fe20003f25270 */
[----:B------:R-:W0:Y:S01]  /*88a0*/  SHFL.BFLY PT, R15, R14, 0x1, 0x1f ;  /* 0x0c201f000e0f7f89 */ /* 0x000e2200000e0000 */
[C---:B------:R-:W-:Y:S02]  /*88b0*/  ISETP.LT.OR P3, PT, R21.reuse, 0x91, P3 ;  /* 0x000000911500780c */ /* 0x040fe40001f61670 */
        /* <DEDUP_REMOVED lines=13> */
[----:B0-----:R-:W-:Y:S01]  /*8990*/  FMNMX.FTZ R8, R14, R15, !PT ;  /* 0x0000000f0e087209 */ /* 0x001fe20007810000 */
[----:B------:R-:W-:Y:S01]  /*89a0*/  IMAD.U32 R15, RZ, RZ, UR37 ;  /* 0x00000025ff0f7e24 */ /* 0x000fe2000f8e00ff */
        /* <DEDUP_REMOVED lines=59> */
[----:B------:R-:W-:Y:S02]  /*8d60*/  ISETP.GT.AND P1, PT, R10, RZ, !P6 ;  /* 0x000000ff0a00720c */ /* 0x000fe40007724270 */
[----:B------:R-:W-:Y:S02]  /*8d70*/  ISETP.NE.AND P6, PT, R152, RZ, PT ;  /* 0x000000ff9800720c */ /* 0x000fe40003fc5270 */
        /* <DEDUP_REMOVED lines=56> */
[----:B------:R-:W-:Y:S01]  /*9100*/  FFMA.FTZ R100, R100, UR37, -R154 ;  /* 0x0000002564647c23 */ /* 0x000fe2000801089a */
        /* <DEDUP_REMOVED lines=41> */
[--C-:B------:R-:W-:Y:S01]  /*93a0*/  FFMA.FTZ R109, R113, UR37, -R154.reuse ;  /* 0x00000025716d7c23 */ /* 0x100fe2000801089a */
[----:B0-----:R-:W-:-:S01]  /*93b0*/  FFMA.FTZ R160, R101, UR37, -R154 ;  /* 0x0000002565a07c23 */ /* 0x001fc2000801089a */
[----:B------:R-:W-:Y:S01]  /*93c0*/  FFMA.FTZ R113, R117, UR37, -R154 ;  /* 0x0000002575717c23 */ /* 0x000fe2000801089a */
[----:B------:R-:W-:Y:S01]  /*93d0*/  FMNMX.FTZ R156, R103, R108, !PT ;  /* 0x0000006c679c7209 */ /* 0x000fe20007810000 */
[----:B------:R-:W-:Y:S01]  /*93e0*/  IMAD.U32 R117, RZ, RZ, UR37 ;  /* 0x00000025ff757e24 */ /* 0x000fe2000f8e00ff */
[----:B------:R-:W-:Y:S01]  /*93f0*/  FSEL R101, R8, RZ, P1 ;  /* 0x000000ff08657208 */ /* 0x000fe20000800000 */
[----:B------:R-:W-:Y:S02]  /*9400*/  MUFU.EX2 R108, R164 ;  /* 0x000000a4006c7308 */ /* 0x000fe40000000800 */
[----:B------:R-:W0:Y:S02]  /*9410*/  SHFL.BFLY PT, R165, R156, 0x2, 0x1f ;  /* 0x0c401f009ca57f89 */ /* 0x000e2400000e0000 */
[----:B------:R-:W-:-:S04]  /*9420*/  FADD.FTZ R2, -R101, R2 ;  /* 0x0000000265027221 */ /* 0x000fc80000010100 */
[----:B------:R-:W-:Y:S01]  /*9430*/  FMUL.FTZ R154, R2, UR37 ;  /* 0x00000025029a7c20 */ /* 0x000fe20008410000 */
[----:B------:R1:W-:Y:S08]  /*9440*/  MUFU.EX2 R101, R160 ;  /* 0x000000a000657308 */ /* 0x0003f00000000800 */
[----:B------:R-:W2:Y:S08]  /*9450*/  MUFU.EX2 R154, R154 ;  /* 0x0000009a009a7308 */ /* 0x000eb00000000800 */
[----:B------:R-:W-:Y:S01]  /*9460*/  MUFU.EX2 R145, R145 ;  /* 0x0000009100917308 */ /* 0x000fe20000000800 */
[----:B0-----:R-:W-:-:S05]  /*9470*/  FMNMX.FTZ R165, R156, R165, !PT ;  /* 0x000000a59ca57209 */ /* 0x001fca0007810000 */
[----:B------:R-:W0:Y:S02]  /*9480*/  SHFL.BFLY PT, R88, R165, 0x1, 0x1f ;  /* 0x0c201f00a5587f89 */ /* 0x000e2400000e0000 */
[----:B------:R-:W-:Y:S08]  /*9490*/  MUFU.EX2 R148, R148 ;  /* 0x0000009400947308 */ /* 0x000ff00000000800 */
[----:B------:R-:W-:Y:S08]  /*94a0*/  MUFU.EX2 R149, R149 ;  /* 0x0000009500957308 */ /* 0x000ff00000000800 */
[----:B------:R-:W-:Y:S01]  /*94b0*/  MUFU.EX2 R120, R120 ;  /* 0x0000007800787308 */ /* 0x000fe20000000800 */
[----:B0-----:R-:W-:-:S07]  /*94c0*/  FMNMX.FTZ R88, R165, R88, !PT ;  /* 0x00000058a5587209 */ /* 0x001fce0007810000 */
[----:B------:R-:W-:Y:S01]  /*94d0*/  MUFU.EX2 R121, R121 ;  /* 0x0000007900797308 */ /* 0x000fe20000000800 */
[C---:B------:R-:W-:Y:S01]  /*94e0*/  FSETP.NEU.FTZ.AND P1, PT, R88.reuse, -INF , PT ;  /* 0xff8000005800780b */ /* 0x040fe20003f3d000 */
[----:B------:R-:W-:-:S03]  /*94f0*/  FFMA.FTZ R117, R88, R117, -8 ;  /* 0xc100000058757423 */ /* 0x000fc60000010075 */
[----:B------:R-:W-:Y:S02]  /*9500*/  FSEL R165, R88, RZ, P1 ;  /* 0x000000ff58a57208 */ /* 0x000fe40000800000 */
[----:B------:R-:W-:Y:S01]  /*9510*/  FSEL R2, R117, RZ, P1 ;  /* 0x000000ff75027208 */ /* 0x000fe20000800000 */
[----:B------:R-:W-:Y:S02]  /*9520*/  MUFU.EX2 R124, R124 ;  /* 0x0000007c007c7308 */ /* 0x000fe40000000800 */
[----:B------:R-:W-:-:S02]  /*9530*/  FADD.FTZ R165, -R165, R0 ;  /* 0x00000000a5a57221 */ /* 0x000fc40000010100 */
[--C-:B------:R-:W-:Y:S01]  /*9540*/  FFMA.FTZ R156, R171, UR37, -R2.reuse ;  /* 0x00000025ab9c7c23 */ /* 0x100fe20008010802 */
[----:B------:R-:W-:-:S01]  /*9550*/  FFMA.FTZ R117, R155, UR37, -R2 ;  /* 0x000000259b757c23 */ /* 0x000fc20008010802 */
[----:B------:R-:W-:Y:S01]  /*9560*/  FMUL.FTZ R165, R165, UR37 ;  /* 0x00000025a5a57c20 */ /* 0x000fe20008410000 */
[----:B------:R-:W-:-:S01]  /*9570*/  FFMA.FTZ R155, R158, UR37, -R2 ;  /* 0x000000259e9b7c23 */ /* 0x000fc20008010802 */
[--C-:B------:R-:W-:Y:S01]  /*9580*/  FFMA.FTZ R158, R159, UR37, -R2.reuse ;  /* 0x000000259f9e7c23 */ /* 0x100fe20008010802 */
[----:B------:R-:W-:-:S01]  /*9590*/  FFMA.FTZ R159, R162, UR37, -R2 ;  /* 0x00000025a29f7c23 */ /* 0x000fc20008010802 */
[----:B------:R-:W-:Y:S01]  /*95a0*/  MUFU.EX2 R156, R156 ;  /* 0x0000009c009c7308 */ /* 0x000fe20000000800 */
[----:B-1----:R-:W-:-:S01]  /*95b0*/  FFMA.FTZ R160, R163, UR37, -R2 ;  /* 0x00000025a3a07c23 */ /* 0x002fc20008010802 */
[----:B------:R-:W-:Y:S01]  /*95c0*/  FFMA.FTZ R163, R167, UR37, -R2 ;  /* 0x00000025a7a37c23 */ /* 0x000fe20008010802 */
[----:B--2---:R-:W-:-:S01]  /*95d0*/  FFMA.FTZ R167, R154, R6, R15 ;  /* 0x000000069aa77223 */ /* 0x004fc2000001000f */
[--C-:B------:R-:W-:Y:S01]  /*95e0*/  FFMA.FTZ R162, R166, UR37, -R2.reuse ;  /* 0x00000025a6a27c23 */ /* 0x100fe20008010802 */
[----:B------:R-:W-:-:S01]  /*95f0*/  FFMA.FTZ R164, R126, UR37, -R2 ;  /* 0x000000257ea47c23 */ /* 0x000fc20008010802 */
[----:B------:R-:W-:Y:S01]  /*9600*/  FFMA.FTZ R126, R130, UR37, -R2 ;  /* 0x00000025827e7c23 */ /* 0x000fe20008010802 */
[----:B------:R-:W-:-:S01]  /*9610*/  FADD.FTZ R167, R12, R167 ;  /* 0x000000a70ca77221 */ /* 0x000fc20000010000 */
[----:B------:R-:W0:Y:S01]  /*9620*/  MUFU.EX2 R165, R165 ;  /* 0x000000a500a57308 */ /* 0x000e220000000800 */
[----:B------:R-:W-:-:S01]  /*9630*/  FFMA.FTZ R130, R134, UR37, -R2 ;  /* 0x0000002586827c23 */ /* 0x000fc20008010802 */
[----:B------:R-:W-:Y:S01]  /*9640*/  FFMA.FTZ R138, R138, UR37, -R2 ;  /* 0x000000258a8a7c23 */ /* 0x000fe20008010802 */
[----:B------:R-:W-:-:S01]  /*9650*/  FADD.FTZ R134, R14, R167 ;  /* 0x000000a70e867221 */ /* 0x000fc20000010000 */
[--C-:B------:R-:W-:Y:S01]  /*9660*/  FFMA.FTZ R139, R139, UR37, -R2.reuse ;  /* 0x000000258b8b7c23 */ /* 0x100fe20008010802 */
[----:B------:R-:W-:-:S01]  /*9670*/  FFMA.FTZ R142, R142, UR37, -R2 ;  /* 0x000000258e8e7c23 */ /* 0x000fc20008010802 */
[----:B------:R-:W-:Y:S01]  /*9680*/  FFMA.FTZ R143, R143, UR37, -R2 ;  /* 0x000000258f8f7c23 */ /* 0x000fe20008010802 */
[----:B------:R-:W-:-:S01]  /*9690*/  FADD.FTZ R167, R153, R134 ;  /* 0x0000008699a77221 */ /* 0x000fc20000010000 */
[----:B------:R-:W1:Y:S01]  /*96a0*/  MUFU.EX2 R117, R117 ;  /* 0x0000007500757308 */ /* 0x000e620000000800 */
[----:B------:R-:W-:-:S01]  /*96b0*/  FFMA.FTZ R146, R146, UR37, -R2 ;  /* 0x0000002592927c23 */ /* 0x000fc20008010802 */
[----:B------:R-:W-:Y:S01]  /*96c0*/  FFMA.FTZ R147, R147, UR37, -R2 ;  /* 0x0000002593937c23 */ /* 0x000fe20008010802 */
[----:B------:R-:W-:-:S01]  /*96d0*/  FADD.FTZ R134, R20, R167 ;  /* 0x000000a714867221 */ /* 0x000fc20000010000 */
[--C-:B------:R-:W-:Y:S01]  /*96e0*/  FFMA.FTZ R150, R150, UR37, -R2.reuse ;  /* 0x0000002596967c23 */ /* 0x100fe20008010802 */
[----:B------:R-:W-:-:S01]  /*96f0*/  FFMA.FTZ R151, R151, UR37, -R2 ;  /* 0x0000002597977c23 */ /* 0x000fc20008010802 */
[----:B------:R-:W-:Y:S01]  /*9700*/  FFMA.FTZ R122, R122, UR37, -R2 ;  /* 0x000000257a7a7c23 */ /* 0x000fe20008010802 */
[----:B------:R-:W-:-:S01]  /*9710*/  FADD.FTZ R167, R157, R134 ;  /* 0x000000869da77221 */ /* 0x000fc20000010000 */
[----:B------:R-:W2:Y:S01]  /*9720*/  MUFU.EX2 R155, R155 ;  /* 0x0000009b009b7308 */ /* 0x000ea20000000800 */
[----:B0-----:R-:W-:-:S01]  /*9730*/  FFMA.FTZ R6, R165, R5, R156 ;  /* 0x00000005a5067223 */ /* 0x001fc2000001009c */
[--C-:B------:R-:W-:Y:S01]  /*9740*/  FFMA.FTZ R123, R123, UR37, -R2.reuse ;  /* 0x000000257b7b7c23 */ /* 0x100fe20008010802 */
[----:B------:R-:W-:-:S01]  /*9750*/  FFMA.FTZ R127, R127, UR37, -R2 ;  /* 0x000000257f7f7c23 */ /* 0x000fc20008010802 */
[--C-:B------:R-:W-:Y:S01]  /*9760*/  FFMA.FTZ R131, R131, UR37, -R2.reuse ;  /* 0x0000002583837c23 */ /* 0x100fe20008010802 */
[----:B------:R-:W-:-:S01]  /*9770*/  FFMA.FTZ R135, R135, UR37, -R2 ;  /* 0x0000002587877c23 */ /* 0x000fc20008010802 */
[--C-:B------:R-:W-:Y:S01]  /*9780*/  FFMA.FTZ R106, R106, UR37, -R2.reuse ;  /* 0x000000256a6a7c23 */ /* 0x100fe20008010802 */
[----:B------:R-:W-:-:S01]  /*9790*/  FFMA.FTZ R107, R107, UR37, -R2 ;  /* 0x000000256b6b7c23 */ /* 0x000fc20008010802 */
[----:B------:R-:W0:Y:S01]  /*97a0*/  MUFU.EX2 R158, R158 ;  /* 0x0000009e009e7308 */ /* 0x000e220000000800 */
        /* <DEDUP_REMOVED lines=18> */
[----:B------:R-:W-:-:S05]  /*98d0*/  FFMA.FTZ R2, R103, UR37, -R2 ;  /* 0x0000002567027c23 */ /* 0x000fca0008010802 */
[----:B------:R-:W0:Y:S01]  /*98e0*/  MUFU.EX2 R162, R162 ;  /* 0x000000a200a27308 */ /* 0x000e220000000800 */
[----:B-1----:R-:W-:-:S01]  /*98f0*/  FADD.FTZ R5, R159, R6 ;  /* 0x000000069f057221 */ /* 0x002fc20000010000 */
[----:B------:R-:W-:-:S06]  /*9900*/  FADD.FTZ R6, R152, R167 ;  /* 0x000000a798067221 */ /* 0x000fcc0000010000 */
[----:B------:R-:W1:Y:S01]  /*9910*/  MUFU.EX2 R163, R163 ;  /* 0x000000a300a37308 */ /* 0x000e620000000800 */
[----:B--2---:R-:W-:-:S07]  /*9920*/  FADD.FTZ R5, R160, R5 ;  /* 0x00000005a0057221 */ /* 0x004fce0000010000 */
[----:B------:R-:W2:Y:S01]  /*9930*/  MUFU.EX2 R138, R138 ;  /* 0x0000008a008a7308 */ /* 0x000ea20000000800 */
[----:B0-----:R-:W-:-:S01]  /*9940*/  FADD.FTZ R134, R162, R5 ;  /* 0x00000005a2867221 */ /* 0x001fc20000010000 */
[----:B------:R-:W-:-:S04]  /*9950*/  FADD.FTZ R5, R161, R6 ;  /* 0x00000006a1057221 */ /* 0x000fc80000010000 */
[----:B------:R-:W-:Y:S02]  /*9960*/  FADD.FTZ R6, R136, R5 ;  /* 0x0000000588067221 */ /* 0x000fe40000010000 */
[----:B------:R-:W0:Y:S01]  /*9970*/  MUFU.EX2 R139, R139 ;  /* 0x0000008b008b7308 */ /* 0x000e220000000800 */
        /* <DEDUP_REMOVED lines=58> */
[----:B-1----:R-:W-:-:S04]  /*9d20*/  FADD.FTZ R5, R105, R6 ;  /* 0x0000000669057221 */ /* 0x002fc80000010000 */
[----:B------:R-:W-:-:S03]  /*9d30*/  FADD.FTZ R6, R10, R5 ;  /* 0x000000050a067221 */ /* 0x000fc60000010000 */
        /* <DEDUP_REMOVED lines=17> */
[----:B------:R-:W-:Y:S01]  /*9e50*/  MUFU.EX2 R119, R119 ;  /* 0x0000007700777308 */ /* 0x000fe20000000800 */
[----:B-1----:R-:W-:-:S07]  /*9e60*/  FADD.FTZ R134, R118, R167 ;  /* 0x000000a776867221 */ /* 0x002fce0000010000 */
[----:B------:R-:W0:Y:S01]  /*9e70*/  MUFU.EX2 R116, R116 ;  /* 0x0000007400747308 */ /* 0x000e220000000800 */
[----:B--2---:R-:W-:-:S07]  /*9e80*/  FADD.FTZ R5, R113, R6 ;  /* 0x0000000671057221 */ /* 0x004fce0000010000 */
[----:B------:R-:W-:Y:S08]  /*9e90*/  MUFU.EX2 R90, R90 ;  /* 0x0000005a005a7308 */ /* 0x000ff00000000800 */
        /* <DEDUP_REMOVED lines=8> */
[----:B------:R0:W-:Y:S08]  /*9f20*/  MUFU.EX2 R164, R95 ;  /* 0x0000005f00a47308 */ /* 0x0001f00000000800 */
[----:B------:R-:W2:Y:S01]  /*9f30*/  MUFU.EX2 R96, R96 ;  /* 0x0000006000607308 */ /* 0x000ea20000000800 */
[----:B0-----:R-:W-:-:S01]  /*9f40*/  FADD.FTZ R95, R119, R134 ;  /* 0x00000086775f7221 */ /* 0x001fc20000010000 */
[----:B-1----:R-:W-:-:S06]  /*9f50*/  FADD.FTZ R5, R93, R6 ;  /* 0x000000065d057221 */ /* 0x002fcc0000010000 */
[----:B------:R0:W1:Y:S08]  /*9f60*/  MUFU.EX2 R94, R98 ;  /* 0x00000062005e7308 */ /* 0x0000700000000800 */
[----:B------:R-:W3:Y:S01]  /*9f70*/  MUFU.EX2 R97, R97 ;  /* 0x0000006100617308 */ /* 0x000ee20000000800 */
[----:B0-----:R-:W-:-:S01]  /*9f80*/  FADD.FTZ R98, R90, R95 ;  /* 0x0000005f5a627221 */ /* 0x001fc20000010000 */
[----:B--2---:R-:W-:-:S03]  /*9f90*/  FADD.FTZ R6, R96, R5 ;  /* 0x0000000560067221 */ /* 0x004fc60000010000 */
[----:B------:R-:W-:-:S03]  /*9fa0*/  FADD.FTZ R98, R91, R98 ;  /* 0x000000625b627221 */ /* 0x000fc60000010000 */
[----:B------:R-:W0:Y:S01]  /*9fb0*/  MUFU.EX2 R166, R99 ;  /* 0x0000006300a67308 */ /* 0x000e220000000800 */
[----:B------:R-:W-:-:S04]  /*9fc0*/  FADD.FTZ R98, R169, R98 ;  /* 0x00000062a9627221 */ /* 0x000fc80000010000 */
[----:B------:R-:W-:-:S03]  /*9fd0*/  FADD.FTZ R95, R164, R98 ;  /* 0x00000062a45f7221 */ /* 0x000fc60000010000 */
[----:B------:R-:W2:Y:S01]  /*9fe0*/  MUFU.EX2 R100, R100 ;  /* 0x0000006400647308 */ /* 0x000ea20000000800 */
[----:B-1----:R-:W-:-:S01]  /*9ff0*/  FADD.FTZ R95, R94, R95 ;  /* 0x0000005f5e5f7221 */ /* 0x002fc20000010000 */
[----:B---3--:R-:W-:-:S06]  /*a000*/  FADD.FTZ R5, R97, R6 ;  /* 0x0000000661057221 */ /* 0x008fcc0000010000 */
[----:B------:R-:W1:Y:S01]  /*a010*/  MUFU.EX2 R102, R102 ;  /* 0x0000006600667308 */ /* 0x000e620000000800 */
[----:B0-----:R-:W-:-:S07]  /*a020*/  FADD.FTZ R95, R166, R95 ;  /* 0x0000005fa65f7221 */ /* 0x001fce0000010000 */
[----:B------:R-:W0:Y:S01]  /*a030*/  MUFU.EX2 R99, R2 ;  /* 0x0000000200637308 */ /* 0x000e220000000800 */
[----:B--2---:R-:W-:-:S04]  /*a040*/  FADD.FTZ R6, R100, R5 ;  /* 0x0000000564067221 */ /* 0x004fc80000010000 */
[----:B------:R-:W-:Y:S01]  /*a050*/  FADD.FTZ R6, R101, R6 ;  /* 0x0000000665067221 */ /* 0x000fe20000010000 */
[----:B-1----:R-:W-:-:S04]  /*a060*/  FADD.FTZ R95, R102, R95 ;  /* 0x0000005f665f7221 */ /* 0x002fc80000010000 */
[----:B0-----:R-:W-:Y:S01]  /*a070*/  FADD.FTZ R5, R99, R95 ;  /* 0x0000005f63057221 */ /* 0x001fe20000010000 */
[----:B------:R-:W-:Y:S06]  /*a080*/  @!P0 BRA `(.L_x_1126) ;  /* 0x0000000000048947 */ /* 0x000fec0003800000 */
[----:B------:R-:W-:Y:S01]  /*a090*/  BPT.TRAP 0x1 ;  /* 0x000000040000795c */ /* 0x000fe20000300000 */
.L_x_1126:
        /* <DEDUP_REMOVED lines=12> */
[----:B------:R-:W-:Y:S01]  /*a160*/  FMUL.FTZ R25, R25, R154 ;  /* 0x0000009a19197220 */ /* 0x000fe20000410000 */
[----:B------:R-:W-:Y:S01]  /*a170*/  F2FP.SATFINITE.E4M3.F32.PACK_AB_MERGE_C R152, R161, R152, RZ ;  /* 0x00000098a198723e */ /* 0x000fe200048070ff */
[----:B------:R-:W-:Y:S01]  /*a180*/  FMUL.FTZ R28, R28, R154 ;  /* 0x0000009a1c1c7220 */ /* 0x000fe20000410000 */
[----:B------:R-:W-:Y:S01]  /*a190*/  F2FP.SATFINITE.E4M3.F32.PACK_AB_MERGE_C R162, R163, R162, RZ ;  /* 0x000000a2a3a2723e */ /* 0x000fe200048070ff */
[----:B------:R-:W-:Y:S01]  /*a1a0*/  FMUL.FTZ R29, R29, R154 ;  /* 0x0000009a1d1d7220 */ /* 0x000fe20000410000 */
[----:B------:R-:W-:Y:S01]  /*a1b0*/  F2FP.SATFINITE.E4M3.F32.PACK_AB_MERGE_C R140, R141, R140, RZ ;  /* 0x0000008c8d8c723e */ /* 0x000fe200048070ff */
[----:B------:R-:W-:Y:S01]  /*a1c0*/  SYNCS.ARRIVE.TRANS64.RED.A1T0 RZ, [UR6], RZ ;  /* 0x000000ffffff79a7 */ /* 0x000fe20008100406 */
        /* <DEDUP_REMOVED lines=57> */
[----:B------:R-:W-:Y:S01]  /*a560*/  VIADD R3, R3, 0xffffffff ;  /* 0xffffffff03037836 */ /* 0x000fe20000000000 */
        /* <DEDUP_REMOVED lines=42> */
.L_x_1109:
[----:B------:R-:W0:Y:S01]  /*a810*/  LDC R7, c[0x0][0x9e4] ;  /* 0x00027900ff077b82 */ /* 0x000e220000000800 */
[----:B------:R-:W-:Y:S01]  /*a820*/  VIADD R8, R188, -UR54 ;  /* 0x80000036bc087c36 */ /* 0x000fe20008000000 */
[----:B------:R-:W-:-:S04]  /*a830*/  LOP3.LUT R189, R189, 0xffffffef, RZ, 0xc0, !PT ;  /* 0xffffffefbdbd7812 */ /* 0x000fc800078ec0ff */
[----:B------:R-:W-:Y:S02]  /*a840*/  R2UR UR6, R8 ;  /* 0x00000000080672ca */ /* 0x000fe400000e0000 */
[----:B0-----:R-:W-:-:S13]  /*a850*/  ISETP.GE.AND P1, PT, R7, 0x1, PT ;  /* 0x000000010700780c */ /* 0x001fda0003f26270 */
[----:B------:R-:W-:Y:S01]  /*a860*/  @P1 LOP3.LUT R189, R189, 0x10, RZ, 0xfc, !PT ;  /* 0x00000010bdbd1812 */ /* 0x000fe200078efcff */
[----:B------:R-:W-:Y:S06]  /*a870*/  @!P1 BRA `(.L_x_1128) ;  /* 0x0000000000449947 */ /* 0x000fec0003800000 */
        /* <DEDUP_REMOVED lines=9> */
.L_x_1129:
[----:B------:R-:W-:-:S13]  /*a910*/  ISETP.NE.AND P1, PT, R7, 0x1, PT ;  /* 0x000000010700780c */ /* 0x000fda0003f25270 */
[----:B------:R-:W0:Y:S02]  /*a920*/  @P1 LDC.64 R8, c[0x0][0x9e8] ;  /* 0x00027a00ff081b82 */ /* 0x000e240000000a00 */
[----:B0-----:R-:W-:-:S05]  /*a930*/  @P1 IMAD.HI.U32 R8, R188, R8, RZ ;  /* 0x00000008bc081227 */ /* 0x001fca00078e00ff */
[----:B------:R-:W-:-:S07]  /*a940*/  @P1 SHF.R.U32.HI R188, RZ, R9, R8 ;  /* 0x00000009ffbc1219 */ /* 0x000fce0000011608 */
.L_x_1130:
[----:B------:R-:W-:-:S05]  /*a950*/  IMAD R188, R188, R7, RZ ;  /* 0x00000007bcbc7224 */ /* 0x000fca00078e02ff */
[----:B------:R-:W-:-:S13]  /*a960*/  R2UR UR7, R188 ;  /* 0x00000000bc0772ca */ /* 0x000fda00000e0000 */
[----:B------:R-:W-:-:S04]  /*a970*/  UISETP.LT.AND UP0, UPT, UR6, UR7, UPT ;  /* 0x000000070600728c */ /* 0x000fc8000bf01270 */
[----:B------:R-:W-:-:S12]  /*a980*/  USEL UR6, UR6, UR7, !UP0 ;  /* 0x0000000706067287 */ /* 0x000fd8000c000000 */
.L_x_1128:
        /* <DEDUP_REMOVED lines=12> */
.L_x_1141:
[----:B------:R-:W-:Y:S01]  /*aa50*/  ISETP.NE.AND P2, PT, RZ, UR43, PT ;  /* 0x0000002bff007c0c */ /* 0x000fe2000bf45270 */
[----:B------:R-:W-:-:S04]  /*aa60*/  UISETP.NE.AND UP0, UPT, UR54, 0x1, UPT ;  /* 0x000000013600788c */ /* 0x000fc8000bf05270 */
[----:B------:R-:W-:-:S04]  /*aa70*/  USEL UR45, URZ, 0x1, UP0 ;  /* 0x000000013f2d7887 */ /* 0x000fc80008000000 */
[----:B------:R-:W-:-:S04]  /*aa80*/  ULOP3.LUT UR45, UR55, UR45, URZ, 0x3c, !UPT ;  /* 0x0000002d372d7292 */ /* 0x000fc8000f8e3c3f */
[----:B------:R-:W-:Y:S08]  /*aa90*/  @P2 BRA `(.L_x_1132) ;  /* 0x0000000000382947 */ /* 0x000ff00003800000 */
[----:B------:R-:W-:Y:S05]  /*aaa0*/  @!P0 BRA `(.L_x_1133) ;  /* 0x0000000000048947 */ /* 0x000fea0003800000 */
[----:B------:R-:W-:Y:S01]  /*aab0*/  BPT.TRAP 0x1 ;  /* 0x000000040000795c */ /* 0x000fe20000300000 */
.L_x_1133:
[----:B------:R-:W-:Y:S01]  /*aac0*/  UIADD3 UR6, UR54, 0x1, URZ ;  /* 0x0000000136067890 */ /* 0x000fe2000fffe03f */
[----:B------:R-:W-:-:S03]  /*aad0*/  IMAD.U32 R0, RZ, RZ, UR45 ;  /* 0x0000002dff007e24 */ /* 0x000fc6000f8e00ff */
[----:B------:R-:W-:Y:S02]  /*aae0*/  UISETP.NE.AND UP0, UPT, UR6, 0x2, UPT ;  /* 0x000000020600788c */ /* 0x000fe4000bf05270 */
[----:B------:R-:W-:Y:S02]  /*aaf0*/  SHF.L.U32 R0, R0, 0x1f, RZ ;  /* 0x0000001f00007819 */ /* 0x000fe400000006ff */
[----:B------:R-:W-:-:S04]  /*ab00*/  USEL UR6, UR6, URZ, UP0 ;  /* 0x0000003f06067287 */ /* 0x000fc80008000000 */
[----:B------:R-:W-:-:S09]  /*ab10*/  ULEA UR6, UR6, UR41, 0x3 ;  /* 0x0000002906067291 */ /* 0x000fd2000f8e183f */
[----:B------:R0:W1:Y:S01]  /*ab20*/  SYNCS.PHASECHK.TRANS64.TRYWAIT P1, [UR6+0x29830], R0 ;  /* 0x02983000ff0075a7 */ /* 0x0000620008020146 */
[----:B------:R-:W-:Y:S05]  /*ab30*/  @!P0 BRA `(.L_x_1134) ;  /* 0x0000000000048947 */ /* 0x000fea0003800000 */
[----:B------:R-:W-:Y:S01]  /*ab40*/  BPT.TRAP 0x1 ;  /* 0x000000040000795c */ /* 0x000fe20000300000 */
.L_x_1134:
[----:B-1----:R-:W-:Y:S05]  /*ab50*/  @P1 BRA `(.L_x_1132) ;  /* 0x0000000000081947 */ /* 0x002fea0003800000 */
[----:B------:R-:W1:Y:S02]  /*ab60*/  SYNCS.PHASECHK.TRANS64.TRYWAIT P1, [UR6+0x29830], R0 ;  /* 0x02983000ff0075a7 */ /* 0x000e640008020146 */
[----:B-1----:R-:W-:Y:S05]  /*ab70*/  @!P1 BRA `(.L_x_1135) ;  /* 0x000000f8002c9947 */ /* 0x002fea0003800000 */
.L_x_1132:
[----:B------:R-:W2:Y:S01]  /*ab80*/  S2R R2, SR_TID.X ;  /* 0x0000000000027919 */ /* 0x000ea20000002100 */
        /* <DEDUP_REMOVED lines=21> */
[----:B--2---:R-:W-:Y:S01]  /*ace0*/  SHF.R.U32.HI R2, RZ, 0x7, R2 ;  /* 0x00000007ff027819 */ /* 0x004fe20000011602 */
[----:B------:R-:W-:Y:S01]  /*acf0*/  UMOV UR19, 0x80000020 ;  /* 0x8000002000137882 */ /* 0x000fe20000000000 */
[----:B------:R-:W-:Y:S01]  /*ad00*/  UIADD3 UR22, UR56, 0x502, URZ ;  /* 0x0000050238167890 */ /* 0x000fe2000fffe03f */
[----:B------:R-:W-:-:S02]  /*ad10*/  UMOV UR23, 0x80000020 ;  /* 0x8000002000177882 */ /* 0x000fc40000000000 */
        /* <DEDUP_REMOVED lines=165> */
.L_x_1137:
[----:B------:R-:W-:Y:S01]  /*b770*/  ULEA UR6, UR54, UR41, 0x3 ;  /* 0x0000002936067291 */ /* 0x000fe2000f8e183f */
[----:B------:R-:W-:-:S05]  /*b780*/  IMAD.U32 R0, RZ, RZ, UR55 ;  /* 0x00000037ff007e24 */ /* 0x000fca000f8e00ff */
[----:B------:R-:W-:-:S04]  /*b790*/  SHF.L.U32 R0, R0, 0x1f, RZ ;  /* 0x0000001f00007819 */ /* 0x000fc800000006ff */
[----:B------:R0:W1:Y:S01]  /*b7a0*/  SYNCS.PHASECHK.TRANS64.TRYWAIT P1, [UR6+0x29850], R0 ;  /* 0x02985000ff0075a7 */ /* 0x0000620008020146 */
[----:B------:R-:W-:Y:S05]  /*b7b0*/  @!P0 BRA `(.L_x_1138) ;  /* 0x0000000000048947 */ /* 0x000fea0003800000 */
[----:B------:R-:W-:Y:S01]  /*b7c0*/  BPT.TRAP 0x1 ;  /* 0x000000040000795c */ /* 0x000fe20000300000 */
.L_x_1138:
[----:B-1----:R-:W-:Y:S05]  /*b7d0*/  @P1 BRA `(.L_x_1136) ;  /* 0x0000000000081947 */ /* 0x002fea0003800000 */
[----:B------:R-:W1:Y:S02]  /*b7e0*/  SYNCS.PHASECHK.TRANS64.TRYWAIT P1, [UR6+0x29850], R0 ;  /* 0x02985000ff0075a7 */ /* 0x000e640008020146 */
[----:B-1----:R-:W-:Y:S05]  /*b7f0*/  @!P1 BRA `(.L_x_1139) ;  /* 0x000000ec00249947 */ /* 0x002fea0003800000 */
.L_x_1136:
[----:B------:R-:W-:Y:S01]  /*b800*/  UIADD3 UR6, UR41, 0x400, URZ ;  /* 0x0000040029067890 */ /* 0x000fe2000fffe03f */
[----:B------:R-:W-:Y:S01]  /*b810*/  WARPGROUP.ARRIVE ;  /* 0x00000000000079c5 */ /* 0x000fe20000000000 */
[----:B------:R-:W-:Y:S01]  /*b820*/  UMOV UR7, 0xc0000010 ;  /* 0xc000001000077882 */ /* 0x000fe20000000000 */
[----:B01----:R-:W-:Y:S01]  /*b830*/  FMNMX.FTZ R0, R152, R9, !PT ;  /* 0x0000000998007209 */ /* 0x003fe20007810000 */
[----:B------:R-:W-:-:S03]  /*b840*/  USHF.R.U32.HI UR6, URZ, 0x4, UR6 ;  /* 0x000000043f067899 */ /* 0x000fc60008011606 */
[----:B------:R-:W0:Y:S01]  /*b850*/  S2R R196, SR_TID.X ;  /* 0x0000000000c47919 */ /* 0x000e220000002100 */
        /* <DEDUP_REMOVED lines=85> */
[----:B0-----:R-:W-:Y:S01]  /*bdb0*/  SHF.R.U32.HI R196, RZ, 0x7, R196 ;  /* 0x00000007ffc47819 */ /* 0x001fe200000116c4 */
[----:B------:R-:W0:Y:S01]  /*bdc0*/  SHFL.BFLY PT, R13, R8, 0x2, 0x1f ;  /* 0x0c401f00080d7f89 */ /* 0x000e2200000e0000 */
[----:B------:R-:W-:Y:S02]  /*bdd0*/  WARPGROUP.DEPBAR.LE gsb0, 0x0 ;  /* 0x00008000000079c5 */ /* 0x000fe40000010000 */
[----:B------:R-:W-:Y:S01]  /*bde0*/  WARPGROUP.ARRIVE ;  /* 0x00000000000079c5 */ /* 0x000fe20000000000 */
[----:B------:R-:W-:-:S05]  /*bdf0*/  FMNMX.FTZ R10, R103, R0, !PT ;  /* 0x00000000670a7209 */ /* 0x000fca0007810000 */
[----:B------:R-:W-:Y:S01]  /*be00*/  QGMMA.64x128x32.F32.E4M3.E4M3 R24, R180, gdesc[UR4], R24, gsb0 ;  /* 0x01e00004b4187df3 */ /* 0x000fe20008000818 */
[----:B------:R-:W-:Y:S01]  /*be10*/  UIADD3 UR6, UR10, 0x200, URZ ;  /* 0x000002000a067890 */ /* 0x000fe2000fffe03f */
[----:B------:R-:W1:Y:S01]  /*be20*/  SHFL.BFLY PT, R15, R10, 0x2, 0x1f ;  /* 0x0c401f000a0f7f89 */ /* 0x000e6200000e0000 */
[----:B------:R-:W-:Y:S01]  /*be30*/  UMOV UR7, 0xc0000010 ;  /* 0xc000001000077882 */ /* 0x000fe20000000000 */
[----:B0-----:R-:W-:-:S05]  /*be40*/  FMNMX.FTZ R13, R8, R13, !PT ;  /* 0x0000000d080d7209 */ /* 0x001fca0007810000 */
[----:B------:R-:W0:Y:S01]  /*be50*/  SHFL.BFLY PT, R2, R13, 0x1, 0x1f ;  /* 0x0c201f000d027f89 */ /* 0x000e2200000e0000 */
[----:B-1----:R-:W-:-:S05]  /*be60*/  FMNMX.FTZ R15, R10, R15, !PT ;  /* 0x0000000f0a0f7209 */ /* 0x002fca0007810000 */
[----:B------:R-:W1:Y:S01]  /*be70*/  SHFL.BFLY PT, R0, R15, 0x1, 0x1f ;  /* 0x0c201f000f007f89 */ /* 0x000e6200000e0000 */
[----:B0-----:R-:W-:-:S05]  /*be80*/  FMNMX.FTZ R2, R13, R2, !PT ;  /* 0x000000020d027209 */ /* 0x001fca0007810000 */
[----:B------:R-:W-:-:S04]  /*be90*/  FADD.FTZ R9, -R2, R9 ;  /* 0x0000000902097221 */ /* 0x000fc80000010100 */
[----:B------:R-:W-:Y:S01]  /*bea0*/  FMUL.FTZ R9, R9, UR37 ;  /* 0x0000002509097c20 */ /* 0x000fe20008410000 */
[----:B-1----:R-:W-:-:S05]  /*beb0*/  FMNMX.FTZ R0, R15, R0, !PT ;  /* 0x000000000f007209 */ /* 0x002fca0007810000 */
        /* <DEDUP_REMOVED lines=19> */
[----:B------:R-:W0:Y:S01]  /*bff0*/  MUFU.EX2 R10, R10 ;  /* 0x0000000a000a7308 */ /* 0x000e220000000800 */
[----:B------:R-:W-:-:S01]  /*c000*/  FFMA.FTZ R159, R163, UR37, -R101 ;  /* 0x00000025a39f7c23 */ /* 0x000fc20008010865 */
[----:B------:R-:W-:Y:S01]  /*c010*/  FFMA.FTZ R15, R161, UR37, -R188 ;  /* 0x00000025a10f7c23 */ /* 0x000fe200080108bc */
[----:B------:R-:W-:-:S01]  /*c020*/  FFMA.FTZ R158, R166, UR37, -R101 ;  /* 0x00000025a69e7c23 */ /* 0x000fc20008010865 */
[----:B------:R-:W-:Y:S01]  /*c030*/  FFMA.FTZ R20, R164, UR37, -R188 ;  /* 0x00000025a4147c23 */ /* 0x000fe200080108bc */
[----:B------:R-:W-:-:S01]  /*c040*/  FFMA.FTZ R161, R167, UR37, -R101 ;  /* 0x00000025a7a17c23 */ /* 0x000fc20008010865 */
[----:B------:R-:W-:Y:S01]  /*c050*/  FFMA.FTZ R21, R165, UR37, -R188 ;  /* 0x00000025a5157c23 */ /* 0x000fe200080108bc */
        /* <DEDUP_REMOVED lines=47> */
[----:B------:R-:W-:Y:S01]  /*c350*/  IADD3 R166, -R196, 0xb, RZ ;  /* 0x0000000bc4a67810 */ /* 0x000fe20007ffe1ff */
[----:B------:R-:W-:-:S01]  /*c360*/  FFMA.FTZ R110, R110, UR37, -R101 ;  /* 0x000000256e6e7c23 */ /* 0x000fc20008010865 */
[----:B------:R-:W1:Y:S01]  /*c370*/  MUFU.EX2 R13, R13 ;  /* 0x0000000d000d7308 */ /* 0x000e620000000800 */
[----:B--2---:R-:W-:-:S01]  /*c380*/  FADD.FTZ R6, R12, R163 ;  /* 0x000000a30c067221 */ /* 0x004fc20000010000 */
[----:B------:R-:W2:Y:S01]  /*c390*/  S2R R196, SR_TID.X ;  /* 0x0000000000c47919 */ /* 0x000ea20000002100 */
[----:B------:R-:W-:-:S02]  /*c3a0*/  WARPGROUP.DEPBAR.LE gsb0, 0x0 ;  /* 0x00008000000079c5 */ /* 0x000fc40000010000 */
[----:B------:R-:W-:Y:S01]  /*c3b0*/  WARPGROUP.ARRIVE ;  /* 0x00000000000079c5 */ /* 0x000fe20000000000 */
[----:B------:R-:W-:-:S01]  /*c3c0*/  FFMA.FTZ R108, R108, UR37, -R188 ;  /* 0x000000256c6c7c23 */ /* 0x000fc200080108bc */
[----:B------:R-:W-:Y:S01]  /*c3d0*/  FFMA.FTZ R111, R111, UR37, -R101 ;  /* 0x000000256f6f7c23 */ /* 0x000fe20008010865 */
[----:B------:R-:W3:Y:S01]  /*c3e0*/  MUFU.EX2 R156, R156 ;  /* 0x0000009c009c7308 */ /* 0x000ee20000000800 */
[----:B0-----:R-:W-:-:S01]  /*c3f0*/  FADD.FTZ R163, R155, R160 ;  /* 0x000000a09ba37221 */ /* 0x001fc20000010000 */
[--C-:B------:R-:W-:Y:S01]  /*c400*/  FFMA.FTZ R109, R109, UR37, -R188.reuse ;  /* 0x000000256d6d7c23 */ /* 0x100fe200080108bc */
[----:B------:R-:W-:Y:S01]  /*c410*/  QGMMA.64x128x32.F32.E4M3.E4M3 R24, R176, gdesc[UR4], R24, gsb0 ;  /* 0x01e00004b0187df3 */ /* 0x000fe20008000818 */
[----:B------:R-:W-:Y:S01]  /*c420*/  UIADD3 UR6, UR10, 0x300, URZ ;  /* 0x000003000a067890 */ /* 0x000fe2000fffe03f */
[----:B------:R-:W-:Y:S01]  /*c430*/  FFMA.FTZ R114, R114, UR37, -R101 ;  /* 0x0000002572727c23 */ /* 0x000fe20008010865 */
[----:B------:R-:W-:Y:S01]  /*c440*/  UMOV UR7, 0xc0000010 ;  /* 0xc000001000077882 */ /* 0x000fe20000000000 */
[----:B------:R-:W-:Y:S01]  /*c450*/  FFMA.FTZ R112, R112, UR37, -R188 ;  /* 0x0000002570707c23 */ /* 0x000fe200080108bc */
        /* <DEDUP_REMOVED lines=17> */
[----:B0-----:R-:W-:-:S01]  /*c570*/  FADD.FTZ R6, R14, R5 ;  /* 0x000000050e067221 */ /* 0x001fc20000010000 */
[----:B--2---:R-:W-:Y:S01]  /*c580*/  LOP3.LUT P1, RZ, R196, 0x7f, RZ, 0xc0, !PT ;  /* 0x0000007fc4ff7812 */ /* 0x004fe2000782c0ff */
        /* <DEDUP_REMOVED lines=9> */
[--C-:B------:R-:W-:Y:S01]  /*c620*/  FFMA.FTZ R102, R102, UR37, -R101.reuse ;  /* 0x0000002566667c23 */ /* 0x100fe20008010865 */
[----:B------:R-:W-:-:S03]  /*c630*/  FFMA.FTZ R101, R103, UR37, -R101 ;  /* 0x0000002567657c23 */ /* 0x000fc60008010865 */
[----:B------:R-:W1:Y:S01]  /*c640*/  MUFU.EX2 R20, R20 ;  /* 0x0000001400147308 */ /* 0x000e620000000800 */
[----:B---3--:R-:W-:-:S07]  /*c650*/  FADD.FTZ R5, R15, R6 ;  /* 0x000000060f057221 */ /* 0x008fce0000010000 */
        /* <DEDUP_REMOVED lines=25> */
[----:B------:R-:W-:Y:S02]  /*c7f0*/  WARPGROUP.DEPBAR.LE gsb0, 0x0 ;  /* 0x00008000000079c5 */ /* 0x000fe40000010000 */
[----:B------:R-:W-:Y:S01]  /*c800*/  WARPGROUP.ARRIVE ;  /* 0x00000000000079c5 */ /* 0x000fe20000000000 */
[----:B0-----:R-:W-:-:S04]  /*c810*/  FADD.FTZ R160, R146, R163 ;  /* 0x000000a392a07221 */ /* 0x001fc80000010000 */
[----:B------:R-:W0:Y:S01]  /*c820*/  MUFU.EX2 R145, R145 ;  /* 0x0000009100917308 */ /* 0x000e220000000800 */
[----:B------:R-:W-:Y:S01]  /*c830*/  QGMMA.64x128x32.F32.E4M3.E4M3 R24, R172, gdesc[UR4], R24, gsb0 ;  /* 0x01e00004ac187df3 */ /* 0x000fe20008000818 */
[----:B------:R-:W-:Y:S01]  /*c840*/  UIADD3 UR6, UR10, 0x400, URZ ;  /* 0x000004000a067890 */ /* 0x000fe2000fffe03f */
[----:B-1----:R-:W-:Y:S01]  /*c850*/  FADD.FTZ R6, R144, R5 ;  /* 0x0000000590067221 */ /* 0x002fe20000010000 */
        /* <DEDUP_REMOVED lines=40> */
[----:B--2---:R-:W-:-:S05]  /*cae0*/  FADD.FTZ R160, R134, R163 ;  /* 0x000000a386a07221 */ /* 0x004fca0000010000 */
        /* <DEDUP_REMOVED lines=33> */
[----:B------:R-:W-:-:S06]  /*cd00*/  IMAD.U32 R163, RZ, RZ, UR52 ;  /* 0x00000034ffa37e24 */ /* 0x000fcc000f8e00ff */
[----:B------:R-:W-:Y:S01]  /*cd10*/  MUFU.EX2 R119, R119 ;  /* 0x0000007700777308 */ /* 0x000fe20000000800 */
[----:B-1----:R-:W-:-:S01]  /*cd20*/  FADD.FTZ R6, R116, R5 ;  /* 0x0000000574067221 */ /* 0x002fc20000010000 */
[----:B------:R-:W-:-:S06]  /*cd30*/  WARPGROUP.DEPBAR.LE gsb0, 0x0 ;  /* 0x00008000000079c5 */ /* 0x000fcc0000010000 */
[----:B------:R-:W0:Y:S01]  /*cd40*/  MUFU.EX2 R88, R88 ;  /* 0x0000005800587308 */ /* 0x000e220000000800 */
[----:B--2---:R-:W-:-:S07]  /*cd50*/  FADD.FTZ R5, R117, R6 ;  /* 0x0000000675057221 */ /* 0x004fce0000010000 */
[----:B------:R-:W1:Y:S08]  /*cd60*/  MUFU.EX2 R90, R90 ;  /* 0x0000005a005a7308 */ /* 0x000e700000000800 */
[----:B------:R-:W2:Y:S01]  /*cd70*/  MUFU.EX2 R89, R89 ;  /* 0x0000005900597308 */ /* 0x000ea20000000800 */
[----:B0-----:R-:W-:-:S07]  /*cd80*/  FADD.FTZ R6, R88, R5 ;  /* 0x0000000558067221 */ /* 0x001fce0000010000 */
[----:B------:R-:W0:Y:S08]  /*cd90*/  MUFU.EX2 R91, R91 ;  /* 0x0000005b005b7308 */ /* 0x000e300000000800 */
[----:B------:R-:W3:Y:S08]  /*cda0*/  MUFU.EX2 R92, R92 ;  /* 0x0000005c005c7308 */ /* 0x000ef00000000800 */
[----:B------:R-:W4:Y:S08]  /*cdb0*/  MUFU.EX2 R165, R94 ;  /* 0x0000005e00a57308 */ /* 0x000f300000000800 */
[----:B------:R-:W5:Y:S08]  /*cdc0*/  MUFU.EX2 R93, R93 ;  /* 0x0000005d005d7308 */ /* 0x000f700000000800 */
[----:B------:R1:W5:Y:S08]  /*cdd0*/  MUFU.EX2 R162, R95 ;  /* 0x0000005f00a27308 */ /* 0x0003700000000800 */
[----:B------:R-:W5:Y:S01]  /*cde0*/  MUFU.EX2 R96, R96 ;  /* 0x0000006000607308 */ /* 0x000f620000000800 */
[----:B-1----:R-:W-:-:S01]  /*cdf0*/  FADD.FTZ R95, R119, R160 ;  /* 0x000000a0775f7221 */ /* 0x002fc20000010000 */
[----:B------:R-:W-:-:S05]  /*ce00*/  @!P1 LEA R160, R163, UR41, 0x3 ;  /* 0x00000029a3a09c11 */ /* 0x000fca000f8e18ff */
[----:B------:R-:W-:Y:S01]  /*ce10*/  @!P1 VIADD R5, R160, 0x29840 ;  /* 0x00029840a0059836 */ /* 0x000fe20000000000 */
[----:B------:R1:W5:Y:S04]  /*ce20*/  MUFU.EX2 R94, R98 ;  /* 0x00000062005e7308 */ /* 0x0003680000000800 */
[----:B------:R-:W-:Y:S01]  /*ce30*/  @!P1 PRMT R5, RZ, 0x654, R5 ;  /* 0x00000654ff059816 */ /* 0x000fe20000000005 */
[----:B------:R0:W-:Y:S06]  /*ce40*/  BAR.ARV R166, 0x100 ;  /* 0x000400a60000751d */ /* 0x0001ec0000002000 */
[----:B-1----:R-:W-:-:S01]  /*ce50*/  FADD.FTZ R98, R90, R95 ;  /* 0x0000005f5a627221 */ /* 0x002fc20000010000 */
[----:B------:R-:W1:Y:S01]  /*ce60*/  MUFU.EX2 R97, R97 ;  /* 0x0000006100617308 */ /* 0x000e620000000800 */
[----:B--2---:R-:W-:-:S01]  /*ce70*/  FADD.FTZ R95, R89, R6 ;  /* 0x00000006595f7221 */ /* 0x004fc20000010000 */
[----:B------:R5:W-:Y:S01]  /*ce80*/  @!P1 SYNCS.ARRIVE.TRANS64.RED.A1T0 RZ, [R5+URZ], RZ ;  /* 0x000000ff05ff99a7 */ /* 0x000be2000810043f */
[----:B0-----:R-:W-:-:S02]  /*ce90*/  FADD.FTZ R98, R91, R98 ;  /* 0x000000625b627221 */ /* 0x001fc40000010000 */
[----:B---3--:R-:W-:Y:S02]  /*cea0*/  FADD.FTZ R6, R92, R95 ;  /* 0x0000005f5c067221 */ /* 0x008fe40000010000 */
[----:B----4-:R-:W-:-:S01]  /*ceb0*/  FADD.FTZ R98, R165, R98 ;  /* 0x00000062a5627221 */ /* 0x010fc20000010000 */
[----:B------:R-:W0:Y:S01]  /*cec0*/  MUFU.EX2 R164, R99 ;  /* 0x0000006300a47308 */ /* 0x000e220000000800 */
[----:B-----5:R-:W-:-:S02]  /*ced0*/  FADD.FTZ R5, R93, R6 ;  /* 0x000000065d057221 */ /* 0x020fc40000010000 */
[----:B------:R-:W-:Y:S02]  /*cee0*/  FADD.FTZ R95, R162, R98 ;  /* 0x00000062a25f7221 */ /* 0x000fe40000010000 */
[----:B------:R-:W-:-:S02]  /*cef0*/  FADD.FTZ R6, R96, R5 ;  /* 0x0000000560067221 */ /* 0x000fc40000010000 */
[----:B------:R-:W-:Y:S01]  /*cf00*/  FADD.FTZ R95, R94, R95 ;  /* 0x0000005f5e5f7221 */ /* 0x000fe20000010000 */
        /* <DEDUP_REMOVED lines=8> */
[----:B0-----:R-:W-:-:S03]  /*cf90*/  FADD.FTZ R6, R153, R6 ;  /* 0x0000000699067221 */ /* 0x001fc60000010000 */
[----:B--2---:R-:W-:Y:S01]  /*cfa0*/  FADD.FTZ R5, R101, R95 ;  /* 0x0000005f65057221 */ /* 0x004fe20000010000 */
[----:B------:R-:W-:Y:S06]  /*cfb0*/  @!P0 BRA `(.L_x_1140) ;  /* 0x0000000000048947 */ /* 0x000fec0003800000 */
[----:B------:R-:W-:Y:S01]  /*cfc0*/  BPT.TRAP 0x1 ;  /* 0x000000040000795c */ /* 0x000fe20000300000 */
.L_x_1140:
        /* <DEDUP_REMOVED lines=115> */
.L_x_1131:
[----:B------:R-:W-:-:S13]  /*d700*/  ISETP.GE.AND P1, PT, R3, UR38, PT ;  /* 0x0000002603007c0c */ /* 0x000fda000bf26270 */
[----:B------:R-:W-:Y:S05]  /*d710*/  @!P1 BRA `(.L_x_1142) ;  /* 0x0000004400d49947 */ /* 0x000fea0003800000 */
[----:B------:R-:W-:Y:S01]  /*d720*/  IMAD.IADD R11, R17, 0x1, -R18 ;  /* 0x00000001110b7824 */ /* 0x000fe200078e0a12 */
[----:B------:R-:W-:Y:S01]  /*d730*/  UMOV UR56, UR52 ;  /* 0x0000003400387c82 */ /* 0x000fe20008000000 */
[----:B------:R-:W-:Y:S01]  /*d740*/  IMAD.MOV.U32 R10, RZ, RZ, R0 ;  /* 0x000000ffff0a7224 */ /* 0x000fe200078e0000 */
[----:B------:R-:W-:Y:S01]  /*d750*/  UMOV UR57, UR45 ;  /* 0x0000002d00397c82 */ /* 0x000fe20008000000 */
[----:B------:R-:W-:Y:S01]  /*d760*/  IMAD.MOV.U32 R8, RZ, RZ, R2 ;  /* 0x000000ffff087224 */ /* 0x000fe200078e0002 */
[C-C-:B------:R-:W-:Y:S01]  /*d770*/  IADD3 R13, R11.reuse, 0x8, R4.reuse ;  /* 0x000000080b0d7810 */ /* 0x140fe20007ffe004 */
[----:B------:R-:W-:Y:S01]  /*d780*/  IMAD.IADD R11, R11, 0x1, R4 ;  /* 0x000000010b0b7824 */ /* 0x000fe200078e0204 */
[----:B------:R-:W-:Y:S01]  /*d790*/  ULDC UR52, c[0x0][0x9e4] ;  /* 0x0002790000347ab9 */ /* 0x000fe20000000800 */
[----:B------:R-:W-:Y:S01]  /*d7a0*/  ULDC UR54, c[0x0][0x9dc] ;  /* 0x0002770000367ab9 */ /* 0x000fe20000000800 */
[----:B------:R-:W-:Y:S01]  /*d7b0*/  LOP3.LUT R9, RZ, R13, RZ, 0x33, !PT ;  /* 0x0000000dff097212 */ /* 0x000fe200078e33ff */
[----:B------:R-:W-:-:S06]  /*d7c0*/  ULDC UR53, c[0x0][0x9e0] ;  /* 0x0002780000357ab9 */ /* 0x000fcc0000000800 */
.L_x_1160:
[----:B------:R-:W-:Y:S01]  /*d7d0*/  ISETP.NE.AND P2, PT, RZ, UR43, PT ;  /* 0x0000002bff007c0c */ /* 0x000fe2000bf45270 */
[----:B------:R-:W-:-:S04]  /*d7e0*/  UISETP.NE.AND UP0, UPT, UR56, 0x1, UPT ;  /* 0x000000013800788c */ /* 0x000fc8000bf05270 */
[----:B------:R-:W-:-:S04]  /*d7f0*/  USEL UR45, URZ, 0x1, UP0 ;  /* 0x000000013f2d7887 */ /* 0x000fc80008000000 */
[----:B------:R-:W-:-:S04]  /*d800*/  ULOP3.LUT UR45, UR57, UR45, URZ, 0x3c, !UPT ;  /* 0x0000002d392d7292 */ /* 0x000fc8000f8e3c3f */
[----:B------:R-:W-:Y:S08]  /*d810*/  @P2 BRA `(.L_x_1143) ;  /* 0x0000000000382947 */ /* 0x000ff00003800000 */
[----:B------:R-:W-:Y:S05]  /*d820*/  @!P0 BRA `(.L_x_1144) ;  /* 0x0000000000048947 */ /* 0x000fea0003800000 */
[----:B------:R-:W-:Y:S01]  /*d830*/  BPT.TRAP 0x1 ;  /* 0x000000040000795c */ /* 0x000fe20000300000 */
.L_x_1144:
        /* <DEDUP_REMOVED lines=9> */
.L_x_1145:
[----:B-1----:R-:W-:Y:S05]  /*d8d0*/  @P1 BRA `(.L_x_1143) ;  /* 0x0000000000081947 */ /* 0x002fea0003800000 */
[----:B------:R-:W1:Y:S02]  /*d8e0*/  SYNCS.PHASECHK.TRANS64.TRYWAIT P1, [UR6+0x29830], R0 ;  /* 0x02983000ff0075a7 */ /* 0x000e640008020146 */
[----:B-1----:R-:W-:Y:S05]  /*d8f0*/  @!P1 BRA `(.L_x_1146) ;  /* 0x000000c800fc9947 */ /* 0x002fea0003800000 */
.L_x_1143:
        /* <DEDUP_REMOVED lines=191> */
.L_x_1148:
[----:B------:R-:W-:Y:S01]  /*e4f0*/  ULEA UR6, UR56, UR41, 0x3 ;  /* 0x0000002938067291 */ /* 0x000fe2000f8e183f */
[----:B------:R-:W-:-:S05]  /*e500*/  IMAD.U32 R0, RZ, RZ, UR57 ;  /* 0x00000039ff007e24 */ /* 0x000fca000f8e00ff */
[----:B------:R-:W-:-:S04]  /*e510*/  SHF.L.U32 R0, R0, 0x1f, RZ ;  /* 0x0000001f00007819 */ /* 0x000fc800000006ff */
[----:B------:R0:W1:Y:S01]  /*e520*/  SYNCS.PHASECHK.TRANS64.TRYWAIT P1, [UR6+0x29850], R0 ;  /* 0x02985000ff0075a7 */ /* 0x0000620008020146 */
[----:B------:R-:W-:Y:S05]  /*e530*/  @!P0 BRA `(.L_x_1149) ;  /* 0x0000000000048947 */ /* 0x000fea0003800000 */
[----:B------:R-:W-:Y:S01]  /*e540*/  BPT.TRAP 0x1 ;  /* 0x000000040000795c */ /* 0x000fe20000300000 */
.L_x_1149:
[----:B-1----:R-:W-:Y:S05]  /*e550*/  @P1 BRA `(.L_x_1147) ;  /* 0x0000000000081947 */ /* 0x002fea0003800000 */
[----:B------:R-:W1:Y:S02]  /*e560*/  SYNCS.PHASECHK.TRANS64.TRYWAIT P1, [UR6+0x29850], R0 ;  /* 0x02985000ff0075a7 */ /* 0x000e640008020146 */
[----:B-1----:R-:W-:Y:S05]  /*e570*/  @!P1 BRA `(.L_x_1150) ;  /* 0x000000bc00f49947 */ /* 0x002fea0003800000 */
.L_x_1147:
        /* <DEDUP_REMOVED lines=44> */
[----:B------:R-:W-:-:S04]  /*e840*/  VIADD R15, R15, UR6 ;  /* 0x000000060f0f7c36 */ /* 0x000fc80008000000 */
[----:B------:R-:W-:Y:S01]  /*e850*/  IMAD.IADD R2, R4, 0x1, R15 ;  /* 0x0000000104027824 */ /* 0x000fe200078e020f */
[----:B------:R-:W-:Y:S02]  /*e860*/  WARPGROUP.DEPBAR.LE gsb0, 0x0 ;  /* 0x00008000000079c5 */ /* 0x000fe40000010000 */
[----:B------:R0:W-:Y:S06]  /*e870*/  BAR.ARV R20, 0x100 ;  /* 0x000400140000751d */ /* 0x0001ec0000002000 */
[----:B------:R1:W-:Y:S01]  /*e880*/  @!P1 SYNCS.ARRIVE.TRANS64.RED.A1T0 RZ, [R0+URZ], RZ ;  /* 0x000000ff00ff99a7 */ /* 0x0003e2000810043f */
[----:B------:R-:W-:Y:S01]  /*e890*/  ISETP.GE.AND P1, PT, R7, 0x1, PT ;  /* 0x000000010700780c */ /* 0x000fe20003f26270 */
[----:B-1----:R-:W-:-:S12]  /*e8a0*/  IMAD R0, R16, -0x2, R14 ;  /* 0xfffffffe10007824 */ /* 0x002fd800078e020e */
[----:B0-----:R-:W-:Y:S05]  /*e8b0*/  @!P1 BRA `(.L_x_1151) ;  /* 0x0000000000589947 */ /* 0x001fea0003800000 */
[----:B------:R-:W-:Y:S01]  /*e8c0*/  ISETP.GT.AND P1, PT, R11, -0x1, PT ;  /* 0xffffffff0b00780c */ /* 0x000fe20003f24270 */
[----:B------:R-:W-:-:S12]  /*e8d0*/  BSSY B0, `(.L_x_1152) ;  /* 0x0000011000007945 */ /* 0x000fd80003800000 */
[----:B------:R-:W-:Y:S05]  /*e8e0*/  @P1 BRA `(.L_x_1153) ;  /* 0x0000000000241947 */ /* 0x000fea0003800000 */
[----:B------:R-:W-:Y:S01]  /*e8f0*/  IMAD.U32 R168, RZ, RZ, UR52 ;  /* 0x00000034ffa87e24 */ /* 0x000fe2000f8e00ff */
[----:B------:R-:W-:-:S04]  /*e900*/  IADD3 R20, R4, R17, -R18 ;  /* 0x0000001104147210 */ /* 0x000fc80007ffe812 */
[----:B------:R-:W-:Y:S02]  /*e910*/  ISETP.NE.AND P1, PT, R168, 0x1, PT ;  /* 0x00000001a800780c */ /* 0x000fe40003f25270 */
[----:B------:R-:W-:-:S11]  /*e920*/  LOP3.LUT R169, RZ, R20, RZ, 0x33, !PT ;  /* 0x00000014ffa97212 */ /* 0x000fd600078e33ff */
[----:B------:R-:W0:Y:S02]  /*e930*/  @P1 LDC.64 R170, c[0x0][0x9e8] ;  /* 0x00027a00ffaa1b82 */ /* 0x000e240000000a00 */
[----:B0-----:R-:W-:-:S05]  /*e940*/  @P1 IMAD.HI.U32 R20, R169, R170, RZ ;  /* 0x000000aaa9141227 */ /* 0x001fca00078e00ff */
[----:B------:R-:W-:-:S04]  /*e950*/  @P1 SHF.R.U32.HI R169, RZ, R171, R20 ;  /* 0x000000abffa91219 */ /* 0x000fc80000011614 */
[----:B------:R-:W-:Y:S01]  /*e960*/  LOP3.LUT R169, RZ, R169, RZ, 0x33, !PT ;  /* 0x000000a9ffa97212 */ /* 0x000fe200078e33ff */
[----:B------:R-:W-:Y:S06]  /*e970*/  BRA `(.L_x_1154) ;  /* 0x0000000000187947 */ /* 0x000fec0003800000 */
.L_x_1153:
[----:B------:R-:W-:Y:S02]  /*e980*/  IMAD.U32 R168, RZ, RZ, UR52 ;  /* 0x00000034ffa87e24 */ /* 0x000fe4000f8e00ff */
[----:B------:R-:W-:-:S03]  /*e990*/  IMAD.MOV.U32 R169, RZ, RZ, R11 ;  /* 0x000000ffffa97224 */ /* 0x000fc600078e000b */
[----:B------:R-:W-:-:S13]  /*e9a0*/  ISETP.NE.AND P1, PT, R168, 0x1, PT ;  /* 0x00000001a800780c */ /* 0x000fda0003f25270 */
[----:B------:R-:W0:Y:S02]  /*e9b0*/  @P1 LDC.64 R170, c[0x0][0x9e8] ;  /* 0x00027a00ffaa1b82 */ /* 0x000e240000000a00 */
[----:B0-----:R-:W-:-:S05]  /*e9c0*/  @P1 IMAD.HI.U32 R20, R11, R170, RZ ;  /* 0x000000aa0b141227 */ /* 0x001fca00078e00ff */
[----:B------:R-:W-:-:S07]  /*e9d0*/  @P1 SHF.R.U32.HI R169, RZ, R171, R20 ;  /* 0x000000abffa91219 */ /* 0x000fce0000011614 */
.L_x_1154:
[----:B------:R-:W-:Y:S05]  /*e9e0*/  BSYNC B0 ;  /* 0x0000000000007941 */ /* 0x000fea0003800000 */
.L_x_1152:
[----:B------:R-:W-:-:S05]  /*e9f0*/  IMAD R169, R169, R168, R0 ;  /* 0x000000a8a9a97224 */ /* 0x000fca00078e0200 */
[----:B------:R-:W-:Y:S02]  /*ea00*/  VIADDMNMX R12, R169, R168, R12, PT ;  /* 0x000000a8a90c7246 */ /* 0x000fe4000380010c */
[----:B------:R-:W-:-:S07]  /*ea10*/  VIMNMX R2, R2, R169, !PT ;  /* 0x000000a902027248 */ /* 0x000fce0007fe0100 */
.L_x_1151:
        /* <DEDUP_REMOVED lines=12> */
[----:B------:R-:W-:Y:S02]  /*eae0*/  ISETP.LT.OR P1, PT, R12, 0xa, P1 ;  /* 0x0000000a0c00780c */ /* 0x000fe40000f21670 */
        /* <DEDUP_REMOVED lines=182> */
[----:B------:R-:W-:Y:S02]  /*f650*/  IADD3 R12, R15, 0x8, R4 ;  /* 0x000000080f0c7810 */ /* 0x000fe40007ffe004 */
[----:B------:R-:W-:Y:S02]  /*f660*/  FSEL R101, R101, -INF , !P6 ;  /* 0xff80000065657808 */ /* 0x000fe40007000000 */
[----:B------:R-:W-:-:S13]  /*f670*/  ISETP.GE.AND P6, PT, R7, 0x1, PT ;  /* 0x000000010700780c */ /* 0x000fda0003fc6270 */
[----:B------:R-:W-:Y:S05]  /*f680*/  @!P6 BRA `(.L_x_1155) ;  /* 0x000000000054e947 */ /* 0x000fea0003800000 */
        /* <DEDUP_REMOVED lines=11> */
.L_x_1157:
[----:B------:R-:W-:Y:S02]  /*f740*/  IMAD.U32 R210, RZ, RZ, UR52 ;  /* 0x00000034ffd27e24 */ /* 0x000fe4000f8e00ff */
[----:B------:R-:W-:-:S03]  /*f750*/  IMAD.MOV.U32 R209, RZ, RZ, R13 ;  /* 0x000000ffffd17224 */ /* 0x000fc600078e000d */
[----:B------:R-:W-:-:S13]  /*f760*/  ISETP.NE.AND P6, PT, R210, 0x1, PT ;  /* 0x00000001d200780c */ /* 0x000fda0003fc5270 */
[----:B------:R-:W0:Y:S02]  /*f770*/  @P6 LDC.64 R14, c[0x0][0x9e8] ;  /* 0x00027a00ff0e6b82 */ /* 0x000e240000000a00 */
[----:B0-----:R-:W-:-:S05]  /*f780*/  @P6 IMAD.HI.U32 R14, R13, R14, RZ ;  /* 0x0000000e0d0e6227 */ /* 0x001fca00078e00ff */
[----:B------:R-:W-:-:S07]  /*f790*/  @P6 SHF.R.U32.HI R209, RZ, R15, R14 ;  /* 0x0000000fffd16219 */ /* 0x000fce000001160e */
.L_x_1158:
[----:B------:R-:W-:Y:S05]  /*f7a0*/  BSYNC B0 ;  /* 0x0000000000007941 */ /* 0x000fea0003800000 */
.L_x_1156:
[----:B------:R-:W-:-:S05]  /*f7b0*/  IMAD R0, R209, R210, R0 ;  /* 0x000000d2d1007224 */ /* 0x000fca00078e0200 */
[----:B------:R-:W-:Y:S02]  /*f7c0*/  VIADDMNMX R21, R0, R210, R21, PT ;  /* 0x000000d200157246 */ /* 0x000fe40003800115 */
[----:B------:R-:W-:-:S07]  /*f7d0*/  VIMNMX R12, R12, R0, !PT ;  /* 0x000000000c0c7248 */ /* 0x000fce0007fe0100 */
.L_x_1155:
        /* <DEDUP_REMOVED lines=114> */
[----:B------:R-:W-:-:S02]  /*ff00*/  FSEL R98, R98, -INF , !P3 ;  /* 0xff80000062627808 */ /* 0x000fc40005800000 */
[----:B------:R-:W-:Y:S02]  /*ff10*/  FSEL R106, R106, -INF , !P1 ;  /* 0xff8000006a6a7808 */ /* 0x000fe40004800000 */
[----:B------:R-:W-:Y:S02]  /*ff20*/  ISETP.NE.AND P1, PT, R175, RZ, PT ;  /* 0x000000ffaf00720c */ /* 0x000fe40003f25270 */
[C---:B------:R-:W-:Y:S02]  /*ff30*/  ISETP.GT.AND P5, PT, R12.reuse, 0x98, !P5 ;  /* 0x000000980c00780c */ /* 0x040fe40006fa4270 */
[----:B------:R-:W-:Y:S02]  /*ff40*/  ISETP.GT.AND P1, PT, R12, 0x61, !P1 ;  /* 0x000000610c00780c */ /* 0x000fe40004f24270 */
[C---:B------:R-:W-:Y:S02]  /*ff50*/  ISETP.LT.OR P4, PT, R21.reuse, 0x92, P4 ;  /* 0x000000921500780c */ /* 0x040fe40002781670 */
[----:B------:R-:W-:-:S02]  /*ff60*/  ISETP.LT.OR P1, PT, R21, 0x62, P1 ;  /* 0x000000621500780c */ /* 0x000fc40000f21670 */
[----:B------:R-:W-:Y:S02]  /*ff70*/  ISETP.LT.OR P5, PT, R21, 0x99, P5 ;  /* 0x000000991500780c */ /* 0x000fe40002fa1670 */
[----:B------:R-:W-:Y:S02]  /*ff80*/  FSEL R107, R107, -INF , !P1 ;  /* 0xff8000006b6b7808 */ /* 0x000fe40004800000 */
[----:B------:R-:W-:Y:S02]  /*ff90*/  ISETP.NE.AND P1, PT, R198, RZ, PT ;  /* 0x000000ffc600720c */ /* 0x000fe40003f25270 */
[----:B------:R-:W-:Y:S02]  /*ffa0*/  FSEL R99, R99, -INF , !P4 ;  /* 0xff80000063637808 */ /* 0x000fe40006000000 */
        /* <DEDUP_REMOVED lines=29> */
[----:B0-----:R-:W-:Y:S02]  /*10180*/  FMNMX.FTZ R20, R14, R15, !PT ;  /* 0x0000000f0e147209 */ /* 0x001fe40007810000 */
[----:B------:R-:W-:-:S03]  /*10190*/  ISETP.GT.AND P1, PT, R12, 0x8, !P1 ;  /* 0x000000080c00780c */ /* 0x000fc60004f24270 */
[----:B------:R-:W0:Y:S01]  /*101a0*/  SHFL.BFLY PT, R15, R20, 0x1, 0x1f ;  /* 0x0c201f00140f7f89 */ /* 0x000e2200000e0000 */
[----:B------:R-:W-:-:S04]  /*101b0*/  ISETP.LT.OR P1, PT, R21, 0x9, P1 ;  /* 0x000000091500780c */ /* 0x000fc80000f21670 */
[----:B------:R-:W-:Y:S02]  /*101c0*/  FSEL R158, R158, -INF , !P1 ;  /* 0xff8000009e9e7808 */ /* 0x000fe40004800000 */
[----:B------:R-:W-:-:S04]  /*101d0*/  ISETP.NE.AND P1, PT, R170, RZ, PT ;  /* 0x000000ffaa00720c */ /* 0x000fc80003f25270 */
[----:B------:R-:W-:-:S04]  /*101e0*/  ISETP.GT.AND P1, PT, R12, 0x9, !P1 ;  /* 0x000000090c00780c */ /* 0x000fc80004f24270 */
[----:B------:R-:W-:-:S04]  /*101f0*/  ISETP.LT.OR P1, PT, R21, 0xa, P1 ;  /* 0x0000000a1500780c */ /* 0x000fc80000f21670 */
[----:B------:R-:W-:Y:S02]  /*10200*/  FSEL R159, R159, -INF , !P1 ;  /* 0xff8000009f9f7808 */ /* 0x000fe40004800000 */
[----:B------:R-:W-:Y:S02]  /*10210*/  ISETP.NE.AND P1, PT, R171, RZ, PT ;  /* 0x000000ffab00720c */ /* 0x000fe40003f25270 */
[----:B0-----:R-:W-:Y:S01]  /*10220*/  FMNMX.FTZ R2, R20, R15, !PT ;  /* 0x0000000f14027209 */ /* 0x001fe20007810000 */
[----:B------:R-:W-:Y:S01]  /*10230*/  IMAD.U32 R15, RZ, RZ, UR37 ;  /* 0x00000025ff0f7e24 */ /* 0x000fe2000f8e00ff */
[----:B------:R-:W-:-:S03]  /*10240*/  ISETP.GT.AND P1, PT, R12, 0x10, !P1 ;  /* 0x000000100c00780c */ /* 0x000fc60004f24270 */
[----:B------:R-:W-:Y:S01]  /*10250*/  FFMA.FTZ R0, R2, R15, -8 ;  /* 0xc100000002007423 */ /* 0x000fe2000001000f */
        /* <DEDUP_REMOVED lines=124> */
[----:B------:R-:W-:Y:S01]  /*10a20*/  FMNMX.FTZ R108, R102, R109, !PT ;  /* 0x0000006d666c7209 */ /* 0x000fe20007810000 */
[--C-:B------:R-:W-:Y:S01]  /*10a30*/  FFMA.FTZ R109, R113, UR37, -R0.reuse ;  /* 0x00000025716d7c23 */ /* 0x100fe20008010800 */
[----:B------:R-:W-:-:S01]  /*10a40*/  FFMA.FTZ R113, R117, UR37, -R0 ;  /* 0x0000002575717c23 */ /* 0x000fc20008010800 */
[----:B------:R-:W-:Y:S01]  /*10a50*/  IMAD.U32 R117, RZ, RZ, UR37 ;  /* 0x00000025ff757e24 */ /* 0x000fe2000f8e00ff */
[----:B------:R-:W-:-:S03]  /*10a60*/  FMNMX.FTZ R156, R103, R108, !PT ;  /* 0x0000006c679c7209 */ /* 0x000fc60007810000 */
[----:B------:R0:W-:Y:S02]  /*10a70*/  MUFU.EX2 R108, R160 ;  /* 0x000000a0006c7308 */ /* 0x0001e40000000800 */
[----:B------:R-:W1:Y:S06]  /*10a80*/  SHFL.BFLY PT, R165, R156, 0x2, 0x1f ;  /* 0x0c401f009ca57f89 */ /* 0x000e6c00000e0000 */
[----:B------:R-:W-:Y:S01]  /*10a90*/  MUFU.EX2 R148, R148 ;  /* 0x0000009400947308 */ /* 0x000fe20000000800 */
[----:B0-----:R-:W-:-:S01]  /*10aa0*/  FFMA.FTZ R160, R101, UR37, -R0 ;  /* 0x0000002565a07c23 */ /* 0x001fc20008010800 */
[----:B------:R-:W-:-:S05]  /*10ab0*/  FSEL R101, R2, RZ, P1 ;  /* 0x000000ff02657208 */ /* 0x000fca0000800000 */
[----:B------:R-:W-:Y:S01]  /*10ac0*/  FADD.FTZ R8, -R101, R8 ;  /* 0x0000000865087221 */ /* 0x000fe20000010100 */
[----:B------:R-:W-:Y:S08]  /*10ad0*/  MUFU.EX2 R149, R149 ;  /* 0x0000009500957308 */ /* 0x000ff00000000800 */
[----:B------:R0:W-:Y:S01]  /*10ae0*/  MUFU.EX2 R101, R160 ;  /* 0x000000a000657308 */ /* 0x0001e20000000800 */
[----:B-1----:R-:W-:-:S05]  /*10af0*/  FMNMX.FTZ R165, R156, R165, !PT ;  /* 0x000000a59ca57209 */ /* 0x002fca0007810000 */
[----:B------:R-:W1:Y:S02]  /*10b00*/  SHFL.BFLY PT, R116, R165, 0x1, 0x1f ;  /* 0x0c201f00a5747f89 */ /* 0x000e6400000e0000 */
[----:B------:R-:W-:Y:S08]  /*10b10*/  MUFU.EX2 R120, R120 ;  /* 0x0000007800787308 */ /* 0x000ff00000000800 */
[----:B------:R-:W-:Y:S08]  /*10b20*/  MUFU.EX2 R121, R121 ;  /* 0x0000007900797308 */ /* 0x000ff00000000800 */
[----:B------:R-:W-:Y:S01]  /*10b30*/  MUFU.EX2 R124, R124 ;  /* 0x0000007c007c7308 */ /* 0x000fe20000000800 */
[----:B-1----:R-:W-:Y:S01]  /*10b40*/  FMNMX.FTZ R0, R165, R116, !PT ;  /* 0x00000074a5007209 */ /* 0x002fe20007810000 */
[----:B------:R-:W-:-:S06]  /*10b50*/  FMUL.FTZ R116, R8, UR37 ;  /* 0x0000002508747c20 */ /* 0x000fcc0008410000 */
[----:B------:R-:W-:Y:S01]  /*10b60*/  MUFU.EX2 R125, R125 ;  /* 0x0000007d007d7308 */ /* 0x000fe20000000800 */
[C---:B------:R-:W-:Y:S01]  /*10b70*/  FSETP.NEU.FTZ.AND P1, PT, R0.reuse, -INF , PT ;  /* 0xff8000000000780b */ /* 0x040fe20003f3d000 */
[----:B------:R-:W-:-:S03]  /*10b80*/  FFMA.FTZ R117, R0, R117, -8 ;  /* 0xc100000000757423 */ /* 0x000fc60000010075 */
[----:B------:R-:W-:Y:S02]  /*10b90*/  FSEL R165, R0, RZ, P1 ;  /* 0x000000ff00a57208 */ /* 0x000fe40000800000 */
[----:B------:R-:W-:Y:S01]  /*10ba0*/  FSEL R8, R117, RZ, P1 ;  /* 0x000000ff75087208 */ /* 0x000fe20000800000 */
[----:B------:R-:W1:Y:S02]  /*10bb0*/  MUFU.EX2 R116, R116 ;  /* 0x0000007400747308 */ /* 0x000e640000000800 */
        /* <DEDUP_REMOVED lines=8> */
[----:B0-----:R-:W-:-:S01]  /*10c40*/  FFMA.FTZ R160, R163, UR37, -R8 ;  /* 0x00000025a3a07c23 */ /* 0x001fc20008010808 */
[--C-:B------:R-:W-:Y:S01]  /*10c50*/  FFMA.FTZ R163, R167, UR37, -R8.reuse ;  /* 0x00000025a7a37c23 */ /* 0x100fe20008010808 */
[----:B------:R-:W-:-:S01]  /*10c60*/  FFMA.FTZ R162, R166, UR37, -R8 ;  /* 0x00000025a6a27c23 */ /* 0x000fc20008010808 */
[--C-:B------:R-:W-:Y:S01]  /*10c70*/  FFMA.FTZ R164, R126, UR37, -R8.reuse ;  /* 0x000000257ea47c23 */ /* 0x100fe20008010808 */
[----:B------:R-:W-:-:S01]  /*10c80*/  FFMA.FTZ R126, R130, UR37, -R8 ;  /* 0x00000025827e7c23 */ /* 0x000fc20008010808 */
[----:B------:R-:W-:Y:S01]  /*10c90*/  FFMA.FTZ R130, R134, UR37, -R8 ;  /* 0x0000002586827c23 */ /* 0x000fe20008010808 */
[----:B-1----:R-:W-:-:S01]  /*10ca0*/  FFMA.FTZ R167, R116, R6, R15 ;  /* 0x0000000674a77223 */ /* 0x002fc2000001000f */
        /* <DEDUP_REMOVED lines=18> */
[----:B------:R-:W-:Y:S01]  /*10dd0*/  FFMA.FTZ R127, R127, UR37, -R8 ;  /* 0x000000257f7f7c23 */ /* 0x000fe20008010808 */
[----:B------:R-:W-:-:S01]  /*10de0*/  FADD.FTZ R167, R157, R134 ;  /* 0x000000869da77221 */ /* 0x000fc20000010000 */
        /* <DEDUP_REMOVED lines=55> */
[----:B------:R-:W-:-:S06]  /*11160*/  FADD.FTZ R5, R125, R6 ;  /* 0x000000067d057221 */ /* 0x000fcc0000010000 */
        /* <DEDUP_REMOVED lines=92> */
.L_x_1159:
        /* <DEDUP_REMOVED lines=116> */
.L_x_1142:
[----:B------:R-:W-:Y:S06]  /*11e70*/  BAR.ARV 0x8, 0x120 ;  /* 0x0204800000007b1d */ /* 0x000fec0000002000 */
[----:B------:R-:W-:Y:S05]  /*11e80*/  @!P0 BRA `(.L_x_1161) ;  /* 0x0000000000048947 */ /* 0x000fea0003800000 */
[----:B------:R-:W-:Y:S01]  /*11e90*/  BPT.TRAP 0x1 ;  /* 0x000000040000795c */ /* 0x000fe20000300000 */
.L_x_1161:
[----:B------:R-:W-:Y:S01]  /*11ea0*/  ULEA UR9, UR52, UR41, 0x3 ;  /* 0x0000002934097291 */ /* 0x000fe2000f8e183f */
[----:B------:R-:W-:-:S05]  /*11eb0*/  IMAD.U32 R3, RZ, RZ, UR45 ;  /* 0x0000002dff037e24 */ /* 0x000fca000f8e00ff */
[----:B------:R-:W-:-:S04]  /*11ec0*/  SHF.L.U32 R3, R3, 0x1f, RZ ;  /* 0x0000001f03037819 */ /* 0x000fc800000006ff */
[----:B------:R0:W1:Y:S01]  /*11ed0*/  SYNCS.PHASECHK.TRANS64.TRYWAIT P1, [UR9+0x29850], R3 ;  /* 0x02985003ff0075a7 */ /* 0x0000620008020149 */
[----:B------:R-:W-:Y:S05]  /*11ee0*/  @!P0 BRA `(.L_x_1162) ;  /* 0x0000000000048947 */ /* 0x000fea0003800000 */
[----:B------:R-:W-:Y:S01]  /*11ef0*/  BPT.TRAP 0x1 ;  /* 0x000000040000795c */ /* 0x000fe20000300000 */
.L_x_1162:
[----:B-1----:R-:W-:Y:S05]  /*11f00*/  @P1 BRA `(.L_x_1163) ;  /* 0x0000000000081947 */ /* 0x002fea0003800000 */
[----:B------:R-:W1:Y:S02]  /*11f10*/  SYNCS.PHASECHK.TRANS64.TRYWAIT P1, [UR9+0x29850], R3 ;  /* 0x02985003ff0075a7 */ /* 0x000e640008020149 */
[----:B-1----:R-:W-:Y:S05]  /*11f20*/  @!P1 BRA `(.L_x_1164) ;  /* 0x0000008400a09947 */ /* 0x002fea0003800000 */
.L_x_1163:
        /* <DEDUP_REMOVED lines=35> */
[----:B------:R-:W-:-:S03]  /*12160*/  IMAD.U32 R8, RZ, RZ, UR6 ;  /* 0x00000006ff087e24 */ /* 0x000fc6000f8e00ff */
        /* <DEDUP_REMOVED lines=11> */
[----:B01----:R-:W0:Y:S04]  /*12220*/  SHFL.BFLY PT, R3, R6, 0x2, 0x1f ;  /* 0x0c401f0006037f89 */ /* 0x003e2800000e0000 */
[----:B------:R-:W1:Y:S01]  /*12230*/  SHFL.BFLY PT, R10, R5, 0x2, 0x1f ;  /* 0x0c401f00050a7f89 */ /* 0x000e6200000e0000 */
[----:B------:R-:W-:Y:S02]  /*12240*/  WARPGROUP.DEPBAR.LE gsb0, 0x0 ;  /* 0x00008000000079c5 */ /* 0x000fe40000010000 */
[----:B------:R-:W-:-:S06]  /*12250*/  WARPGROUP.ARRIVE ;  /* 0x00000000000079c5 */ /* 0x000fcc0000000000 */
[----:B------:R-:W-:Y:S01]  /*12260*/  QGMMA.64x128x32.F32.E4M3.E4M3 R24, R172, gdesc[UR4], R24, gsb0 ;  /* 0x01e00004ac187df3 */ /* 0x000fe20008000818 */
[----:B------:R-:W-:Y:S01]  /*12270*/  UMOV UR6, UR8 ;  /* 0x0000000800067c82 */ /* 0x000fe20008000000 */
[----:B------:R-:W-:Y:S01]  /*12280*/  UMOV UR7, 0xc0000010 ;  /* 0xc000001000077882 */ /* 0x000fe20000000000 */
[----:B0-----:R-:W-:-:S01]  /*12290*/  FADD.FTZ R3, R3, R6 ;  /* 0x0000000603037221 */ /* 0x001fc20000010000 */
[----:B-1----:R-:W-:-:S04]  /*122a0*/  FADD.FTZ R10, R10, R5 ;  /* 0x000000050a0a7221 */ /* 0x002fc80000010000 */
[----:B------:R-:W0:Y:S04]  /*122b0*/  SHFL.BFLY PT, R4, R3, 0x1, 0x1f ;  /* 0x0c201f0003047f89 */ /* 0x000e2800000e0000 */
[----:B--2---:R-:W1:Y:S01]  /*122c0*/  SHFL.BFLY PT, R9, R10, 0x1, 0x1f ;  /* 0x0c201f000a097f89 */ /* 0x004e6200000e0000 */
[----:B------:R-:W-:Y:S02]  /*122d0*/  IMAD.MOV.U32 R6, RZ, RZ, RZ ;  /* 0x000000ffff067224 */ /* 0x000fe400078e00ff */
[----:B0-----:R-:W-:Y:S01]  /*122e0*/  FADD.FTZ R11, R3, R4 ;  /* 0x00000004030b7221 */ /* 0x001fe20000010000 */
[----:B-1----:R-:W-:-:S04]  /*122f0*/  FADD.FTZ R12, R10, R9 ;  /* 0x000000090a0c7221 */ /* 0x002fc80000010000 */
        /* <DEDUP_REMOVED lines=11> */
[----:B------:R-:W0:Y:S08]  /*123b0*/  @P2 MUFU.LG2 R8, R8 ;  /* 0x0000000800082308 */ /* 0x000e300000000c00 */
[----:B------:R-:W1:Y:S08]  /*123c0*/  @P3 MUFU.LG2 R9, R13 ;  /* 0x0000000d00093308 */ /* 0x000e700000000c00 */
[----:B------:R-:W2:Y:S01]  /*123d0*/  @P1 MUFU.RCP R10, R12 ;  /* 0x0000000c000a1308 */ /* 0x000ea20000001000 */
[----:B------:R-:W-:-:S02]  /*123e0*/  IMAD.U32 R5, RZ, RZ, UR37 ;  /* 0x00000025ff057e24 */ /* 0x000fc4000f8e00ff */
[----:B------:R-:W-:Y:S02]  /*123f0*/  IMAD.U32 R14, RZ, RZ, UR37 ;  /* 0x00000025ff0e7e24 */ /* 0x000fe4000f8e00ff */
[----:B0-----:R-:W-:Y:S01]  /*12400*/  @P2 FMUL.FTZ R8, R8, 0.69314718246459960938 ;  /* 0x3f31721808082820 */ /* 0x001fe20000410000 */
[----:B------:R-:W-:Y:S01]  /*12410*/  @P2 FMUL.FTZ R5, R5, 0.69314718246459960938 ;  /* 0x3f31721805052820 */ /* 0x000fe20000410000 */
[----:B------:R-:W-:Y:S01]  /*12420*/  @P3 FMUL.FTZ R14, R14, 0.69314718246459960938 ;  /* 0x3f3172180e0e3820 */ /* 0x000fe20000410000 */
[----:B-1----:R-:W-:Y:S01]  /*12430*/  @P3 FMUL.FTZ R9, R9, 0.69314718246459960938 ;  /* 0x3f31721809093820 */ /* 0x002fe20000410000 */
[----:B------:R-:W-:Y:S02]  /*12440*/  IMAD.MOV.U32 R4, RZ, RZ, -0x800000 ;  /* 0xff800000ff047424 */ /* 0x000fe400078e00ff */
[----:B---3--:R-:W-:Y:S01]  /*12450*/  FMUL.FTZ R6, R6, R7 ;  /* 0x0000000706067220 */ /* 0x008fe20000410000 */
[----:B------:R-:W-:Y:S02]  /*12460*/  IMAD.MOV.U32 R3, RZ, RZ, -0x800000 ;  /* 0xff800000ff037424 */ /* 0x000fe400078e00ff */
[----:B------:R-:W-:Y:S01]  /*12470*/  @P2 FFMA.FTZ R4, R5, R2, R8 ;  /* 0x0000000205042223 */ /* 0x000fe20000010008 */
[----:B------:R-:W-:-:S01]  /*12480*/  @P3 FFMA.FTZ R3, R14, R0, R9 ;  /* 0x000000000e033223 */ /* 0x000fc20000010009 */
[----:B--2---:R-:W-:Y:S01]  /*12490*/  FMUL.FTZ R7, R10, R7 ;  /* 0x000000070a077220 */ /* 0x004fe20000410000 */
[----:B------:R-:W-:-:S02]  /*124a0*/  WARPGROUP.DEPBAR.LE gsb0, 0x0 ;  /* 0x00008000000079c5 */ /* 0x000fc40000010000 */
[----:B------:R-:W-:Y:S05]  /*124b0*/  @!P0 BRA `(.L_x_1165) ;  /* 0x0000000000048947 */ /* 0x000fea0003800000 */
[----:B------:R-:W-:Y:S01]  /*124c0*/  BPT.TRAP 0x1 ;  /* 0x000000040000795c */ /* 0x000fe20000300000 */
.L_x_1165:
        /* <DEDUP_REMOVED lines=74> */
.L_x_1091:
[----:B------:R-:W0:Y:S01]  /*12970*/  S2R R7, SR_CgaCtaId ;  /* 0x0000000000077919 */ /* 0x000e220000008800 */
[----:B------:R-:W-:Y:S01]  /*12980*/  MOV R0, 0x400 ;  /* 0x0000040000007802 */ /* 0x000fe20000000f00 */
[----:B------:R-:W-:Y:S01]  /*12990*/  BSSY B0, `(.L_x_1166) ;  /* 0x0000256000007945 */ /* 0x000fe20003800000 */
[----:B------:R-:W-:Y:S02]  /*129a0*/  BAR.SYNC.DEFER_BLOCKING 0x5, 0x180 ;  /* 0x0146000000007b1d */ /* 0x000fe40000010000 */
[----:B0-----:R-:W-:-:S05]  /*129b0*/  LEA R0, R7, R0, 0x18 ;  /* 0x0000000007007211 */ /* 0x001fca00078ec0ff */
[----:B------:R-:W0:Y:S02]  /*129c0*/  LDS.128 R108, [R0+0x298d0] ;  /* 0x0298d000006c7984 */ /* 0x000e240000000c00 */
[----:B0-----:R-:W-:Y:S02]  /*129d0*/  R2UR UR44, R110 ;  /* 0x000000006e2c72ca */ /* 0x001fe400000e0000 */
[----:B------:R-:W-:Y:S01]  /*129e0*/  R2UR UR48, R111 ;  /* 0x000000006f3072ca */ /* 0x000fe200000e0000 */
        /* <DEDUP_REMOVED lines=8> */
[----:B------:R-:W0:Y:S01]  /*12a70*/  S2R R51, SR_SWINHI ;  /* 0x0000000000337919 */ /* 0x000e220000002f00 */
[----:B------:R-:W-:Y:S01]  /*12a80*/  F2FP.BF16.F32.PACK_AB R9, R84, R9 ;  /* 0x000000095409723e */ /* 0x000fe200000010ff */
[----:B------:R-:W-:Y:S02]  /*12a90*/  ULDC.64 UR4, c[0x0][0xbd8] ;  /* 0x0002f60000047ab9 */ /* 0x000fe40000000a00 */
[----:B------:R1:W2:Y:S01]  /*12aa0*/  LDG.E.CONSTANT R17, desc[UR50][R6.64] ;  /* 0x0000003206117981 */ /* 0x0002a2000c1e9900 */
[----:B------:R-:W-:Y:S01]  /*12ab0*/  F2FP.BF16.F32.PACK_AB R8, R85, R8 ;  /* 0x000000085508723e */ /* 0x000fe200000010ff */
[----:B------:R-:W-:Y:S01]  /*12ac0*/  UISETP.NE.U32.AND UP0, UPT, UR4, URZ, UPT ;  /* 0x0000003f0400728c */ /* 0x000fe2000bf05070 */
[----:B------:R-:W-:Y:S02]  /*12ad0*/  F2FP.BF16.F32.PACK_AB R31, R46, R31 ;  /* 0x0000001f2e1f723e */ /* 0x000fe400000010ff */
[----:B------:R-:W-:Y:S01]  /*12ae0*/  F2FP.BF16.F32.PACK_AB R36, R45, R36 ;  /* 0x000000242d24723e */ /* 0x000fe200000010ff */
[----:B------:R-:W-:Y:S01]  /*12af0*/  UISETP.NE.AND.EX UP0, UPT, UR5, URZ, UPT, UP0 ;  /* 0x0000003f0500728c */ /* 0x000fe2000bf05300 */
[----:B------:R-:W-:-:S02]  /*12b00*/  F2FP.BF16.F32.PACK_AB R5, R86, R5 ;  /* 0x000000055605723e */ /* 0x000fc400000010ff */
[----:B------:R-:W-:Y:S01]  /*12b10*/  F2FP.BF16.F32.PACK_AB R2, R87, R2 ;  /* 0x000000025702723e */ /* 0x000fe200000010ff */
[----:B------:R-:W-:Y:S01]  /*12b20*/  ULDC.64 UR4, c[0x0][0xbd8] ;  /* 0x0002f60000047ab9 */ /* 0x000fe20000000a00 */
[----:B-1----:R-:W-:Y:S01]  /*12b30*/  LOP3.LUT P0, R6, R18, 0x3, RZ, 0xc0, !PT ;  /* 0x0000000312067812 */ /* 0x002fe2000780c0ff */
[----:B------:R-:W-:Y:S01]  /*12b40*/  UIMAD.WIDE UR4, UR36, 0x4, UR4 ;  /* 0x00000004240478a5 */ /* 0x000fe2000f8e0204 */
[----:B------:R-:W-:Y:S02]  /*12b50*/  F2FP.BF16.F32.PACK_AB R48, R48, R57 ;  /* 0x000000393030723e */ /* 0x000fe400000010ff */
[----:B------:R-:W-:Y:S02]  /*12b60*/  ISETP.EQ.OR P0, PT, R6, 0x3, !P0 ;  /* 0x000000030600780c */ /* 0x000fe40004702670 */
[----:B------:R-:W-:Y:S02]  /*12b70*/  F2FP.BF16.F32.PACK_AB R13, R76, R13 ;  /* 0x0000000d4c0d723e */ /* 0x000fe400000010ff */
[----:B------:R-:W-:-:S02]  /*12b80*/  SEL R46, R9, R8, P0 ;  /* 0x00000008092e7207 */ /* 0x000fc40000000000 */
[----:B------:R-:W-:Y:S02]  /*12b90*/  SEL R45, R8, R9, P0 ;  /* 0x00000009082d7207 */ /* 0x000fe40000000000 */
[----:B------:R-:W-:Y:S02]  /*12ba0*/  F2FP.BF16.F32.PACK_AB R12, R77, R12 ;  /* 0x0000000c4d0c723e */ /* 0x000fe400000010ff */
[----:B------:R-:W-:Y:S02]  /*12bb0*/  F2FP.BF16.F32.PACK_AB R37, R44, R37 ;  /* 0x000000252c25723e */ /* 0x000fe400000010ff */
[----:B------:R-:W-:Y:S02]  /*12bc0*/  SEL R58, R5, R2, P0 ;  /* 0x00000002053a7207 */ /* 0x000fe40000000000 */
[----:B------:R-:W-:Y:S02]  /*12bd0*/  MOV R6, R0 ;  /* 0x0000000000067202 */ /* 0x000fe40000000f00 */
[----:B0-----:R-:W-:-:S02]  /*12be0*/  MOV R7, R51 ;  /* 0x0000003300077202 */ /* 0x001fc40000000f00 */
[----:B------:R-:W-:Y:S02]  /*12bf0*/  SEL R57, R2, R5, P0 ;  /* 0x0000000502397207 */ /* 0x000fe40000000000 */
[----:B------:R-:W-:Y:S01]  /*12c00*/  F2FP.BF16.F32.PACK_AB R33, R52, R33 ;  /* 0x000000213421723e */ /* 0x000fe200000010ff */
[----:B------:R-:W-:Y:S01]  /*12c10*/  IMAD.WIDE R8, R194, 0x2, R6 ;  /* 0x00000002c2087825 */ /* 0x000fe200078e0206 */
[----:B------:R-:W-:Y:S02]  /*12c20*/  F2FP.BF16.F32.PACK_AB R32, R53, R32 ;  /* 0x000000203520723e */ /* 0x000fe400000010ff */
[----:B------:R-:W-:Y:S02]  /*12c30*/  F2FP.BF16.F32.PACK_AB R49, R40, R49 ;  /* 0x000000312831723e */ /* 0x000fe400000010ff */
[----:B------:R-:W-:Y:S02]  /*12c40*/  IADD3 R59, P6, R8, 0x20, RZ ;  /* 0x00000020083b7810 */ /* 0x000fe40007fde0ff */
[----:B------:R-:W-:-:S02]  /*12c50*/  F2FP.BF16.F32.PACK_AB R11, R78, R11 ;  /* 0x0000000b4e0b723e */ /* 0x000fc400000010ff */
[----:B------:R-:W-:Y:S02]  /*12c60*/  LOP3.LUT R2, R59, 0x380, RZ, 0xc0, !PT ;  /* 0x000003803b027812 */ /* 0x000fe400078ec0ff */
[----:B------:R-:W-:Y:S02]  /*12c70*/  F2FP.BF16.F32.PACK_AB R10, R79, R10 ;  /* 0x0000000a4f0a723e */ /* 0x000fe400000010ff */
[----:B------:R-:W-:Y:S02]  /*12c80*/  SEL R44, R13, R12, P0 ;  /* 0x0000000c0d2c7207 */ /* 0x000fe40000000000 */
[----:B------:R-:W-:Y:S02]  /*12c90*/  SEL R43, R12, R13, P0 ;  /* 0x0000000d0c2b7207 */ /* 0x000fe40000000000 */
[----:B------:R-:W-:Y:S02]  /*12ca0*/  LOP3.LUT R5, R8, 0x380, RZ, 0xc0, !PT ;  /* 0x0000038008057812 */ /* 0x000fe400078ec0ff */
[----:B------:R-:W-:-:S02]  /*12cb0*/  F2FP.BF16.F32.PACK_AB R29, R60, R29 ;  /* 0x0000001d3c1d723e */ /* 0x000fc400000010ff */
[----:B------:R-:W-:Y:S02]  /*12cc0*/  F2FP.BF16.F32.PACK_AB R28, R61, R28 ;  /* 0x0000001c3d1c723e */ /* 0x000fe400000010ff */
[----:B------:R-:W-:Y:S02]  /*12cd0*/  SEL R40, R37, R36, P0 ;  /* 0x0000002425287207 */ /* 0x000fe40000000000 */
[----:B------:R-:W-:Y:S02]  /*12ce0*/  IADD3 R12, P1, R8, 0x40, RZ ;  /* 0x00000040080c7810 */ /* 0x000fe40007f3e0ff */
[----:B------:R-:W-:Y:S02]  /*12cf0*/  F2FP.BF16.F32.PACK_AB R24, R63, R24 ;  /* 0x000000183f18723e */ /* 0x000fe400000010ff */
[----:B------:R-:W-:Y:S02]  /*12d00*/  SEL R37, R36, R37, P0 ;  /* 0x0000002524257207 */ /* 0x000fe40000000000 */
[----:B------:R-:W-:-:S02]  /*12d10*/  SHF.R.U64 R2, R2, 0x3, RZ ;  /* 0x0000000302027819 */ /* 0x000fc400000012ff */
[----:B------:R-:W-:Y:S02]  /*12d20*/  F2FP.BF16.F32.PACK_AB R26, R55, R26 ;  /* 0x0000001a371a723e */ /* 0x000fe400000010ff */
[----:B------:R-:W-:Y:S02]  /*12d30*/  SEL R36, R33, R32, P0 ;  /* 0x0000002021247207 */ /* 0x000fe40000000000 */
[----:B------:R-:W-:Y:S02]  /*12d40*/  IADD3 R63, P3, R8, 0x4000, RZ ;  /* 0x00004000083f7810 */ /* 0x000fe40007f7e0ff */
[----:B------:R-:W-:Y:S02]  /*12d50*/  F2FP.BF16.F32.PACK_AB R38, R38, R41 ;  /* 0x000000292626723e */ /* 0x000fe400000010ff */
[----:B------:R-:W-:Y:S02]  /*12d60*/  F2FP.BF16.F32.PACK_AB R39, R39, R34 ;  /* 0x000000222727723e */ /* 0x000fe400000010ff */
[----:B------:R-:W-:-:S02]  /*12d70*/  SEL R33, R32, R33, P0 ;  /* 0x0000002120217207 */ /* 0x000fc40000000000 */
[----:B------:R-:W-:Y:S02]  /*12d80*/  SEL R56, R11, R10, P0 ;  /* 0x0000000a0b387207 */ /* 0x000fe40000000000 */
[----:B------:R-:W-:Y:S02]  /*12d90*/  SEL R55, R10, R11, P0 ;  /* 0x0000000b0a377207 */ /* 0x000fe40000000000 */
[----:B------:R-:W-:Y:S02]  /*12da0*/  SHF.R.U64 R5, R5, 0x3, RZ ;  /* 0x0000000305057819 */ /* 0x000fe400000012ff */
[----:B------:R-:W-:Y:S02]  /*12db0*/  SEL R32, R29, R28, P0 ;  /* 0x0000001c1d207207 */ /* 0x000fe40000000000 */
[----:B------:R-:W-:Y:S01]  /*12dc0*/  SEL R35, R28, R29, P0 ;  /* 0x0000001d1c237207 */ /* 0x000fe20000000000 */
[----:B------:R-:W-:Y:S01]  /*12dd0*/  IMAD.X R29, RZ, RZ, R9, P6 ;  /* 0x000000ffff1d7224 */ /* 0x000fe200030e0609 */
[----:B------:R-:W-:-:S02]  /*12de0*/  LOP3.LUT R10, R12, 0x380, RZ, 0xc0, !PT ;  /* 0x000003800c0a7812 */ /* 0x000fc400078ec0ff */
[----:B------:R-:W-:Y:S02]  /*12df0*/  F2FP.BF16.F32.PACK_AB R30, R47, R30 ;  /* 0x0000001e2f1e723e */ /* 0x000fe400000010ff */
[----:B------:R-:W-:Y:S02]  /*12e00*/  F2FP.BF16.F32.PACK_AB R25, R62, R25 ;  /* 0x000000193e19723e */ /* 0x000fe400000010ff */
[----:B------:R-:W-:Y:S02]  /*12e10*/  SEL R50, R48, R49, P0 ;  /* 0x0000003130327207 */ /* 0x000fe40000000000 */
[----:B------:R-:W-:Y:S02]  /*12e20*/  LOP3.LUT R28, R2, R59, RZ, 0x3c, !PT ;  /* 0x0000003b021c7212 */ /* 0x000fe400078e3cff */
[----:B------:R-:W-:Y:S02]  /*12e30*/  SEL R49, R49, R48, P0 ;  /* 0x0000003031317207 */ /* 0x000fe40000000000 */
[----:B------:R-:W-:-:S02]  /*12e40*/  IADD3 R61, P2, R8, 0x60, RZ ;  /* 0x00000060083d7810 */ /* 0x000fc40007f5e0ff */
[C---:B------:R-:W-:Y:S02]  /*12e50*/  IADD3 R60, P4, R8.reuse, 0x4020, RZ ;  /* 0x00004020083c7810 */ /* 0x040fe40007f9e0ff */
[C---:B------:R-:W-:Y:S02]  /*12e60*/  IADD3 R65, P5, R8.reuse, 0x4040, RZ ;  /* 0x0000404008417810 */ /* 0x040fe40007fbe0ff */
[----:B------:R-:W-:Y:S02]  /*12e70*/  IADD3 R62, P6, R8, 0x4060, RZ ;  /* 0x00004060083e7810 */ /* 0x000fe40007fde0ff */
[----:B------:R-:W-:Y:S01]  /*12e80*/  LOP3.LUT R2, R63, 0x380, RZ, 0xc0, !PT ;  /* 0x000003803f027812 */ /* 0x000fe200078ec0ff */
[--C-:B------:R-:W-:Y:S01]  /*12e90*/  IMAD.X R13, RZ, RZ, R9.reuse, P5 ;  /* 0x000000ffff0d7224 */ /* 0x100fe200028e0609 */
[----:B------:R-:W-:Y:S01]  /*12ea0*/  F2FP.BF16.F32.PACK_AB R27, R54, R27 ;  /* 0x0000001b361b723e */ /* 0x000fe200000010ff */
[----:B------:R-:W-:Y:S01]  /*12eb0*/  IMAD.X R11, RZ, RZ, R9, P6 ;  /* 0x000000ffff0b7224 */ /* 0x000fe200030e0609 */
[----:B------:R-:W-:-:S02]  /*12ec0*/  SEL R48, R38, R39, P0 ;  /* 0x0000002726307207 */ /* 0x000fc40000000000 */
[----:B------:R-:W-:Y:S02]  /*12ed0*/  LOP3.LUT R8, R5, R8, RZ, 0x3c, !PT ;  /* 0x0000000805087212 */ /* 0x000fe400078e3cff */
[----:B------:R-:W-:Y:S02]  /*12ee0*/  F2FP.BF16.F32.PACK_AB R15, R70, R15 ;  /* 0x0000000f460f723e */ /* 0x000fe400000010ff */
[----:B------:R-:W-:Y:S02]  /*12ef0*/  F2FP.BF16.F32.PACK_AB R14, R71, R14 ;  /* 0x0000000e470e723e */ /* 0x000fe400000010ff */
[----:B------:R-:W-:Y:S02]  /*12f00*/  SEL R39, R39, R38, P0 ;  /* 0x0000002627277207 */ /* 0x000fe40000000000 */
[----:B------:R-:W-:Y:S02]  /*12f10*/  SHF.R.U64 R5, R10, 0x3, RZ ;  /* 0x000000030a057819 */ /* 0x000fe400000012ff */
[----:B------:R-:W-:-:S02]  /*12f20*/  F2FP.BF16.F32.PACK_AB R94, R94, R95 ;  /* 0x0000005f5e5e723e */ /* 0x000fc400000010ff */
[----:B------:R-:W-:Y:S02]  /*12f30*/  F2FP.BF16.F32.PACK_AB R93, R92, R93 ;  /* 0x0000005d5c5d723e */ /* 0x000fe400000010ff */
[----:B------:R-:W-:Y:S02]  /*12f40*/  F2FP.BF16.F32.PACK_AB R21, R68, R21 ;  /* 0x000000154415723e */ /* 0x000fe400000010ff */
[----:B------:R-:W-:Y:S02]  /*12f50*/  F2FP.BF16.F32.PACK_AB R20, R69, R20 ;  /* 0x000000144514723e */ /* 0x000fe400000010ff */
[----:B------:R-:W-:Y:S02]  /*12f60*/  SEL R38, R31, R30, P0 ;  /* 0x0000001e1f267207 */ /* 0x000fe40000000000 */
[----:B------:R-:W-:Y:S02]  /*12f70*/  F2FP.BF16.F32.PACK_AB R90, R90, R91 ;  /* 0x0000005b5a5a723e */ /* 0x000fe400000010ff */
[----:B------:R-:W-:-:S02]  /*12f80*/  F2FP.BF16.F32.PACK_AB R89, R88, R89 ;  /* 0x000000595859723e */ /* 0x000fc400000010ff */
[----:B------:R-:W-:Y:S02]  /*12f90*/  SEL R31, R30, R31, P0 ;  /* 0x0000001f1e1f7207 */ /* 0x000fe40000000000 */
[----:B------:R-:W-:Y:S02]  /*12fa0*/  SHF.R.U64 R2, R2, 0x3, RZ ;  /* 0x0000000302027819 */ /* 0x000fe400000012ff */
[----:B------:R-:W-:Y:S02]  /*12fb0*/  SEL R30, R27, R26, P0 ;  /* 0x0000001a1b1e7207 */ /* 0x000fe40000000000 */
[----:B------:R-:W-:Y:S01]  /*12fc0*/  SEL R47, R26, R27, P0 ;  /* 0x0000001b1a2f7207 */ /* 0x000fe20000000000 */
[--C-:B------:R-:W-:Y:S01]  /*12fd0*/  IMAD.X R27, RZ, RZ, R9.reuse, P1 ;  /* 0x000000ffff1b7224 */ /* 0x100fe200008e0609 */
[----:B------:R-:W-:Y:S02]  /*12fe0*/  SEL R54, R15, R14, P0 ;  /* 0x0000000e0f367207 */ /* 0x000fe40000000000 */
[----:B------:R-:W-:Y:S01]  /*12ff0*/  SEL R53, R14, R15, P0 ;  /* 0x0000000f0e357207 */ /* 0x000fe20000000000 */
[----:B------:R-:W-:Y:S01]  /*13000*/  IMAD.X R15, RZ, RZ, R9, P4 ;  /* 0x000000ffff0f7224 */ /* 0x000fe200020e0609 */
[----:B------:R-:W-:-:S02]  /*13010*/  LOP3.LUT R26, R5, R12, RZ, 0x3c, !PT ;  /* 0x0000000c051a7212 */ /* 0x000fc400078e3cff */
[----:B------:R-:W-:Y:S02]  /*13020*/  SEL R18, R94, R93, P0 ;  /* 0x0000005d5e127207 */ /* 0x000fe40000000000 */
[----:B------:R-:W-:Y:S02]  /*13030*/  SEL R42, R21, R20, P0 ;  /* 0x00000014152a7207 */ /* 0x000fe40000000000 */
[----:B------:R-:W-:Y:S01]  /*13040*/  SEL R41, R20, R21, P0 ;  /* 0x0000001514297207 */ /* 0x000fe20000000000 */
[----:B------:R-:W-:Y:S01]  /*13050*/  IMAD.X R21, RZ, RZ, R9, P3 ;  /* 0x000000ffff157224 */ /* 0x000fe200018e0609 */
[----:B------:R-:W-:Y:S02]  /*13060*/  LOP3.LUT R14, R61, 0x380, RZ, 0xc0, !PT ;  /* 0x000003803d0e7812 */ /* 0x000fe400078ec0ff */
[----:B------:R-:W-:Y:S02]  /*13070*/  LOP3.LUT R5, R60, 0x380, RZ, 0xc0, !PT ;  /* 0x000003803c057812 */ /* 0x000fe400078ec0ff */
[----:B------:R-:W-:-:S02]  /*13080*/  SEL R93, R93, R94, P0 ;  /* 0x0000005e5d5d7207 */ /* 0x000fc40000000000 */
[----:B------:R-:W-:Y:S02]  /*13090*/  SEL R34, R90, R89, P0 ;  /* 0x000000595a227207 */ /* 0x000fe40000000000 */
[----:B------:R-:W-:Y:S02]  /*130a0*/  LOP3.LUT R20, R2, R63, RZ, 0x3c, !PT ;  /* 0x0000003f02147212 */ /* 0x000fe400078e3cff */
        /* <DEDUP_REMOVED lines=8> */
[----:B------:R-:W-:Y:S02]  /*13130*/  MOV R61, R20 ;  /* 0x00000014003d7202 */ /* 0x000fe40000000f00 */
[----:B------:R-:W-:Y:S02]  /*13140*/  LOP3.LUT R10, R65, 0x380, RZ, 0xc0, !PT ;  /* 0x00000380410a7812 */ /* 0x000fe400078ec0ff */
[----:B------:R-:W-:-:S02]  /*13150*/  LOP3.LUT R59, R62, 0x380, RZ, 0xc0, !PT ;  /* 0x000003803e3b7812 */ /* 0x000fc400078ec0ff */
[----:B------:R-:W-:Y:S02]  /*13160*/  SHF.R.U64 R10, R10, 0x3, RZ ;  /* 0x000000030a0a7819 */ /* 0x000fe400000012ff */
[----:B------:R-:W-:Y:S02]  /*13170*/  SHF.R.U64 R59, R59, 0x3, RZ ;  /* 0x000000033b3b7819 */ /* 0x000fe400000012ff */
[----:B------:R-:W-:Y:S02]  /*13180*/  LOP3.LUT R12, R10, R65, RZ, 0x3c, !PT ;  /* 0x000000410a0c7212 */ /* 0x000fe400078e3cff */
[----:B------:R-:W-:Y:S02]  /*13190*/  LOP3.LUT R10, R59, R62, RZ, 0x3c, !PT ;  /* 0x0000003e3b0a7212 */ /* 0x000fe400078e3cff */
[----:B------:R-:W-:Y:S02]  /*131a0*/  MOV R65, R8 ;  /* 0x0000000800417202 */ /* 0x000fe40000000f00 */
[----:B------:R-:W-:-:S02]  /*131b0*/  MOV R21, R10 ;  /* 0x0000000a00157202 */ /* 0x000fc40000000f00 */
[----:B------:R-:W-:Y:S02]  /*131c0*/  MOV R60, R14 ;  /* 0x0000000e003c7202 */ /* 0x000fe40000000f00 */
[----:B------:R-:W-:Y:S02]  /*131d0*/  MOV R59, R12 ;  /* 0x0000000c003b7202 */ /* 0x000fe40000000f00 */
[----:B------:R-:W-:Y:S02]  /*131e0*/  MOV R64, R28 ;  /* 0x0000001c00407202 */ /* 0x000fe40000000f00 */
[----:B------:R-:W-:Y:S02]  /*131f0*/  MOV R63, R26 ;  /* 0x0000001a003f7202 */ /* 0x000fe40000000f00 */
[----:B------:R-:W-:Y:S02]  /*13200*/  MOV R62, R24 ;  /* 0x00000018003e7202 */ /* 0x000fe40000000f00 */
[----:B------:R-:W-:-:S02]  /*13210*/  PLOP3.LUT P2, PT, PT, PT, UP0, 0x80, 0x0 ;  /* 0x000000000000781c */ /* 0x000fc40003f4f008 */
[----:B--2---:R-:W-:Y:S01]  /*13220*/  LOP3.LUT R2, R17, 0x2, RZ, 0x3c, !PT ;  /* 0x0000000211027812 */ /* 0x004fe200078e3cff */
[----:B------:R-:W-:Y:S04]  /*13230*/  SHFL.IDX PT, R18, R18, R17, 0x1c1f ;  /* 0x001c1f1112127589 */ /* 0x000fe800000e0000 */
[----:B------:R-:W0:Y:S04]  /*13240*/  SHFL.IDX PT, R93, R93, R2, 0x1c1f ;  /* 0x001c1f025d5d7589 */ /* 0x000e2800000e0000 */
[----:B------:R-:W-:Y:S04]  /*13250*/  SHFL.IDX PT, R50, R50, R17, 0x1c1f ;  /* 0x001c1f1132327589 */ /* 0x000fe800000e0000 */
[----:B------:R-:W1:Y:S04]  /*13260*/  SHFL.IDX PT, R49, R49, R2, 0x1c1f ;  /* 0x001c1f0231317589 */ /* 0x000e6800000e0000 */
[----:B------:R-:W-:Y:S04]  /*13270*/  SHFL.IDX PT, R34, R34, R17, 0x1c1f ;  /* 0x001c1f1122227589 */ /* 0x000fe800000e0000 */
[----:B------:R-:W2:Y:S04]  /*13280*/  SHFL.IDX PT, R89, R89, R2, 0x1c1f ;  /* 0x001c1f0259597589 */ /* 0x000ea800000e0000 */
[----:B------:R-:W-:Y:S04]  /*13290*/  SHFL.IDX PT, R48, R48, R17, 0x1c1f ;  /* 0x001c1f1130307589 */ /* 0x000fe800000e0000 */
[----:B------:R-:W3:Y:S01]  /*132a0*/  SHFL.IDX PT, R39, R39, R2, 0x1c1f ;  /* 0x001c1f0227277589 */ /* 0x000ee200000e0000 */
[----:B0-----:R-:W-:-:S02]  /*132b0*/  SEL R8, R18, R93, P0 ;  /* 0x0000005d12087207 */ /* 0x001fc40000000000 */
[----:B------:R-:W-:Y:S01]  /*132c0*/  SEL R10, R93, R18, P0 ;  /* 0x000000125d0a7207 */ /* 0x000fe20000000000 */
[----:B------:R-:W-:Y:S04]  /*132d0*/  SHFL.IDX PT, R40, R40, R17, 0x1c1f ;  /* 0x001c1f1128287589 */ /* 0x000fe800000e0000 */
[----:B------:R-:W-:Y:S01]  /*132e0*/  SHFL.IDX PT, R36, R36, R17, 0x1c1f ;  /* 0x001c1f1124247589 */ /* 0x000fe200000e0000 */
[----:B-1----:R-:W-:Y:S02]  /*132f0*/  SEL R9, R50, R49, P0 ;  /* 0x0000003132097207 */ /* 0x002fe40000000000 */
[----:B------:R-:W-:Y:S01]  /*13300*/  SEL R11, R49, R50, P0 ;  /* 0x00000032310b7207 */ /* 0x000fe20000000000 */
[----:B------:R-:W0:Y:S04]  /*13310*/  SHFL.IDX PT, R37, R37, R2, 0x1c1f ;  /* 0x001c1f0225257589 */ /* 0x000e2800000e0000 */
[----:B------:R-:W-:Y:S01]  /*13320*/  SHFL.IDX PT, R38, R38, R17, 0x1c1f ;  /* 0x001c1f1126267589 */ /* 0x000fe200000e0000 */
[----:B--2---:R-:W-:-:S02]  /*13330*/  SEL R12, R34, R89, P0 ;  /* 0x00000059220c7207 */ /* 0x004fc40000000000 */
[----:B------:R-:W-:Y:S01]  /*13340*/  SEL R14, R89, R34, P0 ;  /* 0x00000022590e7207 */ /* 0x000fe20000000000 */
[----:B------:R-:W1:Y:S04]  /*13350*/  SHFL.IDX PT, R33, R33, R2, 0x1c1f ;  /* 0x001c1f0221217589 */ /* 0x000e6800000e0000 */
[----:B------:R-:W2:Y:S01]  /*13360*/  SHFL.IDX PT, R31, R31, R2, 0x1c1f ;  /* 0x001c1f021f1f7589 */ /* 0x000ea200000e0000 */
[----:B---3--:R-:W-:Y:S02]  /*13370*/  SEL R13, R48, R39, P0 ;  /* 0x00000027300d7207 */ /* 0x008fe40000000000 */
[----:B------:R-:W-:Y:S01]  /*13380*/  SEL R15, R39, R48, P0 ;  /* 0x00000030270f7207 */ /* 0x000fe20000000000 */
[----:B------:R-:W-:Y:S04]  /*13390*/  SHFL.IDX PT, R32, R32, R17, 0x1c1f ;  /* 0x001c1f1120207589 */ /* 0x000fe800000e0000 */
[----:B------:R-:W-:Y:S04]  /*133a0*/  SHFL.IDX PT, R42, R42, R17, 0x1c1f ;  /* 0x001c1f112a2a7589 */ /* 0x000fe800000e0000 */
[----:B------:R3:W-:Y:S01]  /*133b0*/  SHFL.IDX PT, R5, R30, R17, 0x1c1f ;  /* 0x001c1f111e057589 */ /* 0x0007e200000e0000 */
[----:B0-----:R-:W-:-:S02]  /*133c0*/  SEL R24, R40, R37, P0 ;  /* 0x0000002528187207 */ /* 0x001fc40000000000 */
[----:B------:R-:W-:Y:S01]  /*133d0*/  SEL R26, R37, R40, P0 ;  /* 0x00000028251a7207 */ /* 0x000fe20000000000 */
[----:B------:R-:W0:Y:S04]  /*133e0*/  SHFL.IDX PT, R20, R47, R2, 0x1c1f ;  /* 0x001c1f022f147589 */ /* 0x000e2800000e0000 */
[----:B------:R-:W4:Y:S01]  /*133f0*/  SHFL.IDX PT, R35, R35, R2, 0x1c1f ;  /* 0x001c1f0223237589 */ /* 0x000f2200000e0000 */
[----:B-1----:R-:W-:Y:S02]  /*13400*/  SEL R28, R36, R33, P0 ;  /* 0x00000021241c7207 */ /* 0x002fe40000000000 */
[----:B---3--:R-:W-:Y:S01]  /*13410*/  SEL R30, R33, R36, P0 ;  /* 0x00000024211e7207 */ /* 0x008fe20000000000 */
[----:B------:R-:W1:Y:S01]  /*13420*/  SHFL.IDX PT, R41, R41, R2, 0x1c1f ;  /* 0x001c1f0229297589 */ /* 0x000e6200000e0000 */
[----:B--2---:R-:W-:-:S02]  /*13430*/  SEL R25, R38, R31, P0 ;  /* 0x0000001f26197207 */ /* 0x004fc40000000000 */
[----:B------:R-:W-:Y:S01]  /*13440*/  SEL R27, R31, R38, P0 ;  /* 0x000000261f1b7207 */ /* 0x000fe20000000000 */
[----:B------:R-:W-:Y:S04]  /*13450*/  SHFL.IDX PT, R44, R44, R17, 0x1c1f ;  /* 0x001c1f112c2c7589 */ /* 0x000fe800000e0000 */
[----:B------:R-:W-:Y:S04]  /*13460*/  SHFL.IDX PT, R52, R52, R17, 0x1c1f ;  /* 0x001c1f1134347589 */ /* 0x000fe800000e0000 */
[----:B------:R-:W2:Y:S04]  /*13470*/  SHFL.IDX PT, R43, R43, R2, 0x1c1f ;  /* 0x001c1f022b2b7589 */ /* 0x000ea800000e0000 */
[----:B------:R-:W3:Y:S01]  /*13480*/  SHFL.IDX PT, R51, R51, R2, 0x1c1f ;  /* 0x001c1f0233337589 */ /* 0x000ee200000e0000 */
[----:B0-----:R-:W-:-:S02]  /*13490*/  SEL R29, R5, R20, P0 ;  /* 0x00000014051d7207 */ /* 0x001fc40000000000 */
[----:B------:R-:W-:Y:S01]  /*134a0*/  SEL R31, R20, R5, P0 ;  /* 0x00000005141f7207 */ /* 0x000fe20000000000 */
[----:B------:R-:W-:Y:S01]  /*134b0*/  SHFL.IDX PT, R46, R46, R17, 0x1c1f ;  /* 0x001c1f112e2e7589 */ /* 0x000fe200000e0000 */
[----:B----4-:R-:W-:Y:S02]  /*134c0*/  SEL R36, R32, R35, P0 ;  /* 0x0000002320247207 */ /* 0x010fe40000000000 */
[----:B------:R-:W-:Y:S01]  /*134d0*/  SEL R38, R35, R32, P0 ;  /* 0x0000002023267207 */ /* 0x000fe20000000000 */
[----:B------:R-:W-:Y:S01]  /*134e0*/  SHFL.IDX PT, R54, R54, R17, 0x1c1f ;  /* 0x001c1f1136367589 */ /* 0x000fe200000e0000 */
[----:B-1----:R-:W-:Y:S02]  /*134f0*/  SEL R40, R42, R41, P0 ;  /* 0x000000292a287207 */ /* 0x002fe40000000000 */
[----:B------:R-:W-:Y:S01]  /*13500*/  SEL R42, R41, R42, P0 ;  /* 0x0000002a292a7207 */ /* 0x000fe20000000000 */
[----:B------:R-:W0:Y:S04]  /*13510*/  SHFL.IDX PT, R45, R45, R2, 0x1c1f ;  /* 0x001c1f022d2d7589 */ /* 0x000e2800000e0000 */
[----:B------:R-:W1:Y:S01]  /*13520*/  SHFL.IDX PT, R53, R53, R2, 0x1c1f ;  /* 0x001c1f0235357589 */ /* 0x000e6200000e0000 */
[----:B------:R-:W-:Y:S01]  /*13530*/  BAR.SYNC.DEFER_BLOCKING 0x1, 0x100 ;  /* 0x0044000000007b1d */ /* 0x000fe20000010000 */
[----:B--2---:R-:W-:-:S02]  /*13540*/  SEL R32, R44, R43, P0 ;  /* 0x0000002b2c207207 */ /* 0x004fc40000000000 */
[----:B------:R-:W-:Y:S02]  /*13550*/  SEL R34, R43, R44, P0 ;  /* 0x0000002c2b227207 */ /* 0x000fe40000000000 */
[----:B---3--:R-:W-:Y:S02]  /*13560*/  SEL R37, R52, R51, P0 ;  /* 0x0000003334257207 */ /* 0x008fe40000000000 */
[----:B------:R-:W-:Y:S01]  /*13570*/  SEL R39, R51, R52, P0 ;  /* 0x0000003433277207 */ /* 0x000fe20000000000 */
[----:B------:R-:W-:Y:S04]  /*13580*/  SHFL.IDX PT, R56, R56, R17, 0x1c1f ;  /* 0x001c1f1138387589 */ /* 0x000fe800000e0000 */
[----:B------:R-:W2:Y:S04]  /*13590*/  SHFL.IDX PT, R55, R55, R2, 0x1c1f ;  /* 0x001c1f0237377589 */ /* 0x000ea800000e0000 */
[----:B------:R-:W-:Y:S01]  /*135a0*/  SHFL.IDX PT, R58, R58, R17, 0x1c1f ;  /* 0x001c1f113a3a7589 */ /* 0x000fe200000e0000 */
[----:B0-----:R-:W-:-:S02]  /*135b0*/  SEL R44, R46, R45, P0 ;  /* 0x0000002d2e2c7207 */ /* 0x001fc40000000000 */
[----:B------:R-:W-:Y:S01]  /*135c0*/  SEL R46, R45, R46, P0 ;  /* 0x0000002e2d2e7207 */ /* 0x000fe20000000000 */
[----:B------:R-:W0:Y:S01]  /*135d0*/  SHFL.IDX PT, R57, R57, R2, 0x1c1f ;  /* 0x001c1f0239397589 */ /* 0x000e2200000e0000 */
[----:B-1----:R-:W-:Y:S02]  /*135e0*/  SEL R41, R54, R53, P0 ;  /* 0x0000003536297207 */ /* 0x002fe40000000000 */
[----:B------:R-:W-:Y:S01]  /*135f0*/  SEL R43, R53, R54, P0 ;  /* 0x00000036352b7207 */ /* 0x000fe20000000000 */
[----:B------:R1:W-:Y:S04]  /*13600*/  STSM.16.M88.4 [R65], R8 ;  /* 0x0000000841007844 */ /* 0x0003e80000000200 */
[----:B------:R-:W-:Y:S04]  /*13610*/  STSM.16.M88.4 [R64], R12 ;  /* 0x0000000c40007844 */ /* 0x000fe80000000200 */
[----:B------:R-:W-:Y:S01]  /*13620*/  STSM.16.M88.4 [R63], R24 ;  /* 0x000000183f007844 */ /* 0x000fe20000000200 */
[----:B--2---:R-:W-:-:S03]  /*13630*/  SEL R33, R56, R55, P0 ;  /* 0x0000003738217207 */ /* 0x004fc60000000000 */
[----:B------:R-:W-:Y:S01]  /*13640*/  STSM.16.M88.4 [R62], R28 ;  /* 0x0000001c3e007844 */ /* 0x000fe20000000200 */
[----:B------:R-:W-:Y:S01]  /*13650*/  SEL R35, R55, R56, P0 ;  /* 0x0000003837237207 */ /* 0x000fe20000000000 */
[----:B-1----:R-:W-:Y:S02]  /*13660*/  IMAD.U32 R8, RZ, RZ, UR4 ;  /* 0x00000004ff087e24 */ /* 0x002fe4000f8e00ff */
[----:B------:R-:W-:Y:S01]  /*13670*/  STSM.16.M88.4 [R61], R36 ;  /* 0x000000243d007844 */ /* 0x000fe20000000200 */
[----:B------:R-:W-:Y:S01]  /*13680*/  IMAD.U32 R9, RZ, RZ, UR5 ;  /* 0x00000005ff097e24 */ /* 0x000fe2000f8e00ff */
[----:B------:R-:W-:Y:S01]  /*13690*/  ULDC.64 UR4, c[0x0][0xbe0] ;  /* 0x0002f80000047ab9 */ /* 0x000fe20000000a00 */
[----:B0-----:R-:W-:Y:S01]  /*136a0*/  SEL R45, R58, R57, P0 ;  /* 0x000000393a2d7207 */ /* 0x001fe20000000000 */
[----:B------:R-:W-:Y:S01]  /*136b0*/  STSM.16.M88.4 [R60], R40 ;  /* 0x000000283c007844 */ /* 0x000fe20000000200 */
[----:B------:R-:W-:-:S03]  /*136c0*/  SEL R47, R57, R58, P0 ;  /* 0x0000003a392f7207 */ /* 0x000fc60000000000 */
[----:B------:R0:W-:Y:S04]  /*136d0*/  STSM.16.M88.4 [R59], R32 ;  /* 0x000000203b007844 */ /* 0x0001e80000000200 */
[----:B------:R1:W-:Y:S01]  /*136e0*/  STSM.16.M88.4 [R21], R44 ;  /* 0x0000002c15007844 */ /* 0x0003e20000000200 */
[----:B------:R-:W-:Y:S01]  /*136f0*/  UISETP.NE.U32.AND UP1, UPT, UR4, URZ, UPT ;  /* 0x0000003f0400728c */ /* 0x000fe2000bf25070 */
[----:B------:R-:W-:Y:S03]  /*13700*/  BAR.SYNC.DEFER_BLOCKING 0x1, 0x100 ;  /* 0x0044000000007b1d */ /* 0x000fe60000010000 */
[----:B------:R-:W-:-:S05]  /*13710*/  UISETP.NE.AND.EX UP1, UPT, UR5, URZ, UPT, UP1 ;  /* 0x0000003f0500728c */ /* 0x000fca000bf25310 */
[----:B------:R-:W2:Y:S01]  /*13720*/  LDC R17, c[0x0][0xa88] ;  /* 0x0002a200ff117b82 */ /* 0x000ea20000000800 */
[----:B------:R-:W-:-:S05]  /*13730*/  PLOP3.LUT P0, PT, PT, PT, UP1, 0x80, 0x0 ;  /* 0x000000000000781c */ /* 0x000fca0003f0f018 */
[----:B------:R-:W-:Y:S02]  /*13740*/  @UP1 ULDC.64 UR6, c[0x0][0xbe0] ;  /* 0x0002f80000061ab9 */ /* 0x000fe40000000a00 */
[----:B------:R-:W-:-:S06]  /*13750*/  @UP1 UIMAD.WIDE UR6, UR36, 0x4, UR6 ;  /* 0x00000004240618a5 */ /* 0x000fcc000f8e0206 */
[----:B------:R-:W-:Y:S02]  /*13760*/  IMAD.U32 R10, RZ, RZ, UR6 ;  /* 0x00000006ff0a7e24 */ /* 0x000fe4000f8e00ff */
[----:B------:R-:W-:Y:S01]  /*13770*/  IMAD.U32 R11, RZ, RZ, UR7 ;  /* 0x00000007ff0b7e24 */ /* 0x000fe2000f8e00ff */
[----:B------:R-:W3:Y:S01]  /*13780*/  @P2 LDG.E R2, desc[UR50][R8.64] ;  /* 0x0000003208022981 */ /* 0x000ee2000c1e1900 */
[----:B------:R-:W-:Y:S01]  /*13790*/  IMAD R5, R22, 0x40, R19 ;  /* 0x0000004016057824 */ /* 0x000fe200078e0213 */
[----:B------:R-:W-:-:S03]  /*137a0*/  UMOV UR4, URZ ;  /* 0x0000003f00047c82 */ /* 0x000fc60008000000 */
[----:B------:R-:W-:Y:S01]  /*137b0*/  IMAD.WIDE R6, R5, 0x2, R6 ;  /* 0x0000000205067825 */ /* 0x000fe200078e0206 */
[----:B--2---:R1:W5:Y:S02]  /*137c0*/  @P0 LDG.E R17, desc[UR50][R10.64] ;  /* 0x000000320a110981 */ /* 0x004364000c1e1900 */
[----:B0-----:R-:W-:Y:S02]  /*137d0*/  IADD3 R33, P1, R6, 0x1000, RZ ;  /* 0x0000100006217810 */ /* 0x001fe40007f3e0ff */
[----:B---3--:R-:W-:Y:S01]  /*137e0*/  @P2 R2UR UR4, R2 ;  /* 0x00000000020422ca */ /* 0x008fe200000e0000 */
[----:B-1----:R-:W-:-:S14]  /*137f0*/  @P0 BRA `(.L_x_1168) ;  /* 0x0000000000100947 */ /* 0x002fdc0003800000 */
[----:B------:R-:W-:Y:S05]  /*13800*/  @!P2 BRA `(.L_x_1168) ;  /* 0x00000000000ca947 */ /* 0x000fea0003800000 */
[----:B------:R-:W2:Y:S04]  /*13810*/  LDG.E R2, desc[UR50][R8.64] ;  /* 0x0000003208027981 */ /* 0x000ea8000c1e1900 */
[----:B-----5:R-:W2:Y:S02]  /*13820*/  LDG.E R17, desc[UR50][R8.64+0x4] ;  /* 0x0000043208117981 */ /* 0x020ea4000c1e1900 */
[----:B--2---:R-:W-:-:S07]  /*13830*/  IMAD.IADD R17, R17, 0x1, -R2 ;  /* 0x0000000111117824 */ /* 0x004fce00078e0a02 */
.L_x_1168:
[----:B------:R-:W-:Y:S01]  /*13840*/  USHF.R.S32.HI UR9, URZ, 0x1f, UR42 ;  /* 0x0000001f3f097899 */ /* 0x000fe2000801142a */
[----:B------:R-:W-:Y:S01]  /*13850*/  IMAD R10, R190, 0x80, R192 ;  /* 0x00000080be0a7824 */ /* 0x000fe200078e02c0 */
[----:B------:R-:W-:Y:S01]  /*13860*/  ULDC.64 UR10, c[0x0][0xb70] ;  /* 0x0002dc00000a7ab9 */ /* 0x000fe20000000a00 */
[----:B------:R-:W-:Y:S01]  /*13870*/  USHF.R.S32.HI UR5, URZ, 0x1f, UR4 ;  /* 0x0000001f3f057899 */ /* 0x000fe20008011404 */
[----:B------:R-:W-:Y:S01]  /*13880*/  IADD3 R25, P2, R6, 0x2000, RZ ;  /* 0x0000200006197810 */ /* 0x000fe20007f5e0ff */
[----:B------:R-:W-:Y:S01]  /*13890*/  UIMAD UR8, UR9, UR10, URZ ;  /* 0x0000000a090872a4 */ /* 0x000fe2000f8e023f */
[----:B------:R-:W-:Y:S01]  /*138a0*/  SHF.R.S32.HI R2, RZ, 0x1f, R10 ;  /* 0x0000001fff027819 */ /* 0x000fe2000001140a */
[----:B------:R-:W-:Y:S01]  /*138b0*/  USHF.R.S32.HI UR13, URZ, 0x1f, UR36 ;  /* 0x0000001f3f0d7899 */ /* 0x000fe20008011424 */
        /* <DEDUP_REMOVED lines=10> */
[----:B------:R-:W-:Y:S01]  /*13960*/  USEL UR12, UR36, URZ, !UP0 ;  /* 0x0000003f240c7287 */ /* 0x000fe2000c000000 */
[----:B------:R-:W-:Y:S01]  /*13970*/  LOP3.LUT R32, R32, R33, RZ, 0x3c, !PT ;  /* 0x0000002120207212 */ /* 0x000fe200078e3cff */
[----:B------:R-:W-:Y:S01]  /*13980*/  UIMAD UR8, UR13, UR10, URZ ;  /* 0x0000000a0d0872a4 */ /* 0x000fe2000f8e023f */
[C---:B------:R-:W-:Y:S01]  /*13990*/  IADD3 R9, P6, R6.reuse, 0x3000, RZ ;  /* 0x0000300006097810 */ /* 0x040fe20007fde0ff */
[----:B------:R-:W-:Y:S01]  /*139a0*/  UIMAD.WIDE.U32 UR6, UR12, UR10, UR6 ;  /* 0x0000000a0c0672a5 */ /* 0x000fe2000f8e0006 */
[C---:B------:R-:W-:Y:S01]  /*139b0*/  IADD3 R41, P5, R6.reuse, 0x4000, RZ ;  /* 0x0000400006297810 */ /* 0x040fe20007fbe0ff */
[----:B------:R-:W-:Y:S01]  /*139c0*/  UIMAD UR8, UR12, UR11, UR8 ;  /* 0x0000000b0c0872a4 */ /* 0x000fe2000f8e0208 */
[C---:B------:R-:W-:Y:S01]  /*139d0*/  IADD3 R45, P4, R6.reuse, 0x5000, RZ ;  /* 0x00005000062d7810 */ /* 0x040fe20007f9e0ff */
[--C-:B------:R-:W-:Y:S01]  /*139e0*/  IMAD.X R25, RZ, RZ, R7.reuse, P2 ;  /* 0x000000ffff197224 */ /* 0x100fe200010e0607 */
[----:B------:R-:W-:Y:S01]  /*139f0*/  IADD3 R29, P3, R6, 0x6000, RZ ;  /* 0x00006000061d7810 */ /* 0x000fe20007f7e0ff */
[----:B------:R-:W-:Y:S01]  /*13a00*/  IMAD.X R33, RZ, RZ, R7, P1 ;  /* 0x000000ffff217224 */ /* 0x000fe200008e0607 */
[----:B------:R-:W-:Y:S01]  /*13a10*/  IADD3 R5, P0, R10, UR6, RZ ;  /* 0x000000060a057c10 */ /* 0x000fe2000ff1e0ff */
[----:B------:R-:W-:Y:S01]  /*13a20*/  IMAD.U32 R11, RZ, RZ, UR8 ;  /* 0x00000008ff0b7e24 */ /* 0x000fe2000f8e00ff */
[----:B------:R-:W-:-:S02]  /*13a30*/  LOP3.LUT R8, R9, 0x380, RZ, 0xc0, !PT ;  /* 0x0000038009087812 */ /* 0x000fc400078ec0ff */
[----:B------:R-:W-:Y:S02]  /*13a40*/  LOP3.LUT R40, R41, 0x380, RZ, 0xc0, !PT ;  /* 0x0000038029287812 */ /* 0x000fe400078ec0ff */
[----:B------:R-:W-:Y:S01]  /*13a50*/  IADD3.X R2, R2, UR7, R11, P0, !PT ;  /* 0x0000000702027c10 */ /* 0x000fe200087fe40b */
[----:B------:R-:W-:Y:S01]  /*13a60*/  ULDC.64 UR6, c[0x0][0xb40] ;  /* 0x0002d00000067ab9 */ /* 0x000fe20000000a00 */
[----:B------:R-:W-:Y:S02]  /*13a70*/  LOP3.LUT R44, R45, 0x380, RZ, 0xc0, !PT ;  /* 0x000003802d2c7812 */ /* 0x000fe400078ec0ff */
[----:B------:R-:W-:Y:S02]  /*13a80*/  LEA R20, P0, R5, UR6, 0x2 ;  /* 0x0000000605147c11 */ /* 0x000fe4000f8010ff */
[----:B------:R-:W-:Y:S02]  /*13a90*/  LOP3.LUT R28, R29, 0x380, RZ, 0xc0, !PT ;  /* 0x000003801d1c7812 */ /* 0x000fe400078ec0ff */
[----:B------:R-:W-:Y:S01]  /*13aa0*/  LEA.HI.X R21, R5, UR7, R2, 0x2, P0 ;  /* 0x0000000705157c11 */ /* 0x000fe200080f1402 */
[----:B------:R-:W-:Y:S01]  /*13ab0*/  VIADD R2, R10, 0x8 ;  /* 0x000000080a027836 */ /* 0x000fe20000000000 */
[----:B------:R-:W-:Y:S01]  /*13ac0*/  LOP3.LUT P0, RZ, R191, 0x3, RZ, 0xc0, !PT ;  /* 0x00000003bfff7812 */ /* 0x000fe2000780c0ff */
[----:B------:R-:W-:Y:S01]  /*13ad0*/  ULDC.64 UR6, c[0x0][0xaa0] ;  /* 0x0002a80000067ab9 */ /* 0x000fe20000000a00 */
[----:B------:R-:W-:-:S02]  /*13ae0*/  IADD3 R5, P2, R6, 0x7000, RZ ;  /* 0x0000700006057810 */ /* 0x000fc40007f5e0ff */
[-C--:B-----5:R-:W-:Y:S02]  /*13af0*/  ISETP.GE.OR P1, PT, R10, R17.reuse, P0 ;  /* 0x000000110a00720c */ /* 0x0a0fe40000726670 */
[----:B------:R-:W-:Y:S01]  /*13b00*/  ISETP.GE.OR P0, PT, R2, R17, P0 ;  /* 0x000000110200720c */ /* 0x000fe20000706670 */
[----:B------:R-:W-:Y:S01]  /*13b10*/  IMAD.X R13, RZ, RZ, R7, P2 ;  /* 0x000000ffff0d7224 */ /* 0x000fe200010e0607 */
[----:B------:R-:W-:Y:S02]  /*13b20*/  LOP3.LUT R2, R5, 0x380, RZ, 0xc0, !PT ;  /* 0x0000038005027812 */ /* 0x000fe400078ec0ff */
[----:B------:R-:W-:Y:S02]  /*13b30*/  LOP3.LUT R11, R6, 0x380, RZ, 0xc0, !PT ;  /* 0x00000380060b7812 */ /* 0x000fe400078ec0ff */
[----:B------:R-:W-:Y:S02]  /*13b40*/  SHF.R.U64 R8, R8, 0x3, RZ ;  /* 0x0000000308087819 */ /* 0x000fe400000012ff */
[----:B------:R-:W-:-:S02]  /*13b50*/  SHF.R.U64 R40, R40, 0x3, RZ ;  /* 0x0000000328287819 */ /* 0x000fc400000012ff */
[----:B------:R-:W-:Y:S02]  /*13b60*/  SHF.R.U64 R44, R44, 0x3, RZ ;  /* 0x000000032c2c7819 */ /* 0x000fe400000012ff */
[----:B------:R-:W-:Y:S01]  /*13b70*/  SHF.R.U64 R28, R28, 0x3, RZ ;  /* 0x000000031c1c7819 */ /* 0x000fe200000012ff */
[----:B------:R-:W-:Y:S01]  /*13b80*/  UIMAD UR5, UR5, UR6, URZ ;  /* 0x00000006050572a4 */ /* 0x000fe2000f8e023f */
[----:B------:R-:W-:Y:S01]  /*13b90*/  SHF.R.U64 R2, R2, 0x3, RZ ;  /* 0x0000000302027819 */ /* 0x000fe200000012ff */
[----:B------:R0:W-:Y:S01]  /*13ba0*/  @!P1 STG.E desc[UR50][R20.64], R4 ;  /* 0x0000000414009986 */ /* 0x0001e2000c101932 */
        /* <DEDUP_REMOVED lines=10> */
[----:B------:R1:W-:Y:S01]  /*13c50*/  @!P0 STG.E desc[UR50][R20.64+0x20], R3 ;  /* 0x0000200314008986 */ /* 0x0003e2000c101932 */
[----:B------:R-:W-:Y:S01]  /*13c60*/  LOP3.LUT R6, R11, R6, RZ, 0x3c, !PT ;  /* 0x000000060b067212 */ /* 0x000fe200078e3cff */
[--C-:B0-----:R-:W-:Y:S01]  /*13c70*/  IMAD.MOV.U32 R4, RZ, RZ, R19.reuse ;  /* 0x000000ffff047224 */ /* 0x101fe200078e0013 */
[----:B------:R-:W-:Y:S01]  /*13c80*/  SHF.R.S32.HI R5, RZ, 0x1f, R19 ;  /* 0x0000001fff057819 */ /* 0x000fe20000011413 */
[----:B------:R-:W5:Y:S01]  /*13c90*/  LD.E.128 R32, desc[UR50][R32.64] ;  /* 0x0000003220207980 */ /* 0x000f62000c101d00 */
[----:B------:R-:W-:-:S03]  /*13ca0*/  UIMAD UR5, UR4, UR7, UR5 ;  /* 0x00000007040572a4 */ /* 0x000fc6000f8e0205 */
[----:B------:R0:W5:Y:S01]  /*13cb0*/  LD.E.128 R36, desc[UR50][R6.64] ;  /* 0x0000003206247980 */ /* 0x000162000c101d00 */
[----:B-1----:R-:W-:-:S03]  /*13cc0*/  IMAD.U32 R3, RZ, RZ, UR6 ;  /* 0x00000006ff037e24 */ /* 0x002fc6000f8e00ff */
[----:B------:R-:W5:Y:S01]  /*13cd0*/  LD.E.128 R24, desc[UR50][R24.64] ;  /* 0x0000003218187980 */ /* 0x000f62000c101d00 */
[----:B------:R-:W-:-:S03]  /*13ce0*/  ULDC.64 UR6, c[0x0][0xae0] ;  /* 0x0002b80000067ab9 */ /* 0x000fc60000000a00 */
[----:B------:R-:W5:Y:S01]  /*13cf0*/  LD.E.128 R8, desc[UR50][R8.64] ;  /* 0x0000003208087980 */ /* 0x000f62000c101d00 */
[----:B------:R-:W-:-:S03]  /*13d00*/  IMAD.WIDE.U32 R2, R3, UR4, R4 ;  /* 0x0000000403027c25 */ /* 0x000fc6000f8e0004 */
[----:B------:R-:W5:Y:S04]  /*13d10*/  LD.E.128 R40, desc[UR50][R40.64] ;  /* 0x0000003228287980 */ /* 0x000f68000c101d00 */
[----:B------:R-:W5:Y:S04]  /*13d20*/  LD.E.128 R44, desc[UR50][R44.64] ;  /* 0x000000322c2c7980 */ /* 0x000f68000c101d00 */
        /* <DEDUP_REMOVED lines=8> */
[----:B-1----:R-:W1:Y:S01]  /*13db0*/  FENCE.VIEW.ASYNC.S ;  /* 0x00000000000073c6 */ /* 0x002e620000000000 */
[----:B------:R-:W-:-:S02]  /*13dc0*/  VIADD R3, R3, UR5 ;  /* 0x0000000503037c36 */ /* 0x000fc40008000000 */
[----:B0-----:R-:W-:Y:S01]  /*13dd0*/  IMAD.U32 R7, RZ, RZ, UR6 ;  /* 0x00000006ff077e24 */ /* 0x001fe2000f8e00ff */
[----:B------:R-:W-:Y:S01]  /*13de0*/  UIMAD UR4, UR42, UR7, UR4 ;  /* 0x000000072a0472a4 */ /* 0x000fe2000f8e0204 */
[----:B------:R-:W-:Y:S02]  /*13df0*/  IMAD R17, R190, -0x80, R17 ;  /* 0xffffff80be117824 */ /* 0x000fe400078e0211 */
[----:B------:R-:W-:Y:S01]  /*13e00*/  IMAD.WIDE.U32 R2, R7, UR42, R2 ;  /* 0x0000002a07027c25 */ /* 0x000fe2000f8e0002 */
[----:B------:R-:W-:Y:S02]  /*13e10*/  ULDC.64 UR6, c[0x0][0xae8] ;  /* 0x0002ba0000067ab9 */ /* 0x000fe40000000a00 */
[C---:B------:R-:W-:Y:S01]  /*13e20*/  ISETP.GE.AND P2, PT, R22.reuse, R17, PT ;  /* 0x000000111600720c */ /* 0x040fe20003f46270 */
[----:B------:R-:W-:Y:S01]  /*13e30*/  VIADD R3, R3, UR4 ;  /* 0x0000000403037c36 */ /* 0x000fe20008000000 */
[----:B------:R-:W-:Y:S01]  /*13e40*/  UIMAD UR4, UR13, UR6, URZ ;  /* 0x000000060d0472a4 */ /* 0x000fe2000f8e023f */
[----:B------:R-:W-:-:S02]  /*13e50*/  VIADD R4, R22, 0x20 ;  /* 0x0000002016047836 */ /* 0x000fc40000000000 */
[----:B------:R-:W-:Y:S02]  /*13e60*/  VIADD R0, R0, 0x29820 ;  /* 0x0002982000007836 */ /* 0x000fe40000000000 */
[----:B------:R-:W-:Y:S01]  /*13e70*/  IMAD.U32 R7, RZ, RZ, UR6 ;  /* 0x00000006ff077e24 */ /* 0x000fe2000f8e00ff */
[----:B------:R-:W-:Y:S01]  /*13e80*/  UIMAD UR4, UR12, UR7, UR4 ;  /* 0x000000070c0472a4 */ /* 0x000fe2000f8e0204 */
[----:B------:R-:W-:Y:S01]  /*13e90*/  ISETP.GE.AND P4, PT, R4, R17, PT ;  /* 0x000000110400720c */ /* 0x000fe20003f86270 */
[C---:B------:R-:W-:Y:S01]  /*13ea0*/  VIADD R4, R22.reuse, 0x40 ;  /* 0x0000004016047836 */ /* 0x040fe20000000000 */
[----:B------:R-:W-:Y:S01]  /*13eb0*/  PRMT R0, RZ, 0x654, R0 ;  /* 0x00000654ff007816 */ /* 0x000fe20000000000 */
[----:B------:R-:W-:Y:S01]  /*13ec0*/  IMAD.WIDE.U32 R6, R7, UR12, R2 ;  /* 0x0000000c07067c25 */ /* 0x000fe2000f8e0002 */
[----:B------:R-:W-:Y:S01]  /*13ed0*/  SHF.R.S32.HI R23, RZ, 0x1f, R22 ;  /* 0x0000001fff177819 */ /* 0x000fe20000011416 */
[----:B------:R-:W-:Y:S01]  /*13ee0*/  BSSY B1, `(.L_x_1169) ;  /* 0x0000018000017945 */ /* 0x000fe20003800000 */
[----:B-1----:R0:W-:Y:S01]  /*13ef0*/  SYNCS.ARRIVE.TRANS64.RED.A1T0 RZ, [R0+URZ], RZ ;  /* 0x000000ff00ff79a7 */ /* 0x0021e2000810043f */
[----:B------:R-:W-:-:S02]  /*13f00*/  VIADD R5, R22, 0x60 ;  /* 0x0000006016057836 */ /* 0x000fc40000000000 */
[----:B------:R-:W-:Y:S01]  /*13f10*/  VIADD R49, R7, UR4 ;  /* 0x0000000407317c36 */ /* 0x000fe20008000000 */
[-C--:B------:R-:W-:Y:S02]  /*13f20*/  ISETP.GE.AND P0, PT, R4, R17.reuse, PT ;  /* 0x000000110400720c */ /* 0x080fe40003f06270 */
[----:B------:R-:W-:Y:S01]  /*13f30*/  ISETP.GE.AND P1, PT, R5, R17, PT ;  /* 0x000000110500720c */ /* 0x000fe20003f26270 */
[----:B------:R-:W-:Y:S01]  /*13f40*/  IMAD.WIDE R4, R190, 0x80, R22 ;  /* 0x00000080be047825 */ /* 0x000fe200078e0216 */
[----:B0-----:R-:W-:Y:S11]  /*13f50*/  @P2 BRA `(.L_x_1170) ;  /* 0x0000000000402947 */ /* 0x001ff60003800000 */
[----:B------:R-:W-:Y:S01]  /*13f60*/  ULDC.64 UR4, c[0x0][0xad8] ;  /* 0x0002b60000047ab9 */ /* 0x000fe20000000a00 */
[----:B------:R-:W-:Y:S01]  /*13f70*/  IMAD.MOV.U32 R2, RZ, RZ, R6 ;  /* 0x000000ffff027224 */ /* 0x000fe200078e0006 */
[----:B------:R-:W-:Y:S01]  /*13f80*/  ULDC.64 UR6, c[0x0][0xa80] ;  /* 0x0002a00000067ab9 */ /* 0x000fe20000000a00 */
[----:B------:R-:W-:Y:S02]  /*13f90*/  IMAD.MOV.U32 R3, RZ, RZ, R49 ;  /* 0x000000ffff037224 */ /* 0x000fe400078e0031 */
[----:B------:R-:W-:Y:S02]  /*13fa0*/  IMAD R17, R5, UR4, RZ ;  /* 0x0000000405117c24 */ /* 0x000fe4000f8e02ff */
[----:B------:R-:W-:Y:S02]  /*13fb0*/  VIADD R0, R19, 0x40 ;  /* 0x0000004013007836 */ /* 0x000fe40000000000 */
        /* <DEDUP_REMOVED lines=8> */
[----:B-----5:R0:W-:Y:S04]  /*14040*/  @!P2 STG.E.128 desc[UR50][R20.64], R36 ;  /* 0x000000241400a986 */ /* 0x0201e8000c101d32 */
[----:B------:R0:W-:Y:S02]  /*14050*/  @!P3 STG.E.128 desc[UR50][R20.64+0x80], R40 ;  /* 0x000080281400b986 */ /* 0x0001e4000c101d32 */
.L_x_1170:
[----:B------:R-:W-:Y:S05]  /*14060*/  BSYNC B1 ;  /* 0x0000000000017941 */ /* 0x000fea0003800000 */
.L_x_1169:
[----:B------:R-:W-:Y:S04]  /*14070*/  BSSY B1, `(.L_x_1171) ;  /* 0x0000014000017945 */ /* 0x000fe80003800000 */
[----:B------:R-:W-:Y:S05]  /*14080*/  @P4 BRA `(.L_x_1172) ;  /* 0x0000000000484947 */ /* 0x000fea0003800000 */
[----:B------:R-:W-:Y:S01]  /*14090*/  IADD3 R17, P2, R4, 0x20, RZ ;  /* 0x0000002004117810 */ /* 0x000fe20007f5e0ff */
[----:B------:R-:W-:Y:S01]  /*140a0*/  ULDC.64 UR4, c[0x0][0xad8] ;  /* 0x0002b60000047ab9 */ /* 0x000fe20000000a00 */
[----:B------:R-:W-:Y:S01]  /*140b0*/  IMAD.MOV.U32 R2, RZ, RZ, R6 ;  /* 0x000000ffff027224 */ /* 0x000fe200078e0006 */
[----:B------:R-:W-:Y:S01]  /*140c0*/  ULDC.64 UR6, c[0x0][0xa80] ;  /* 0x0002a00000067ab9 */ /* 0x000fe20000000a00 */
[----:B------:R-:W-:Y:S02]  /*140d0*/  IMAD.MOV.U32 R3, RZ, RZ, R49 ;  /* 0x000000ffff037224 */ /* 0x000fe400078e0031 */
[----:B------:R-:W-:Y:S02]  /*140e0*/  IMAD.X R0, RZ, RZ, R5, P2 ;  /* 0x000000ffff007224 */ /* 0x000fe400010e0605 */
[----:B------:R-:W-:Y:S02]  /*140f0*/  VIADD R18, R19, 0x40 ;  /* 0x0000004013127836 */ /* 0x000fe40000000000 */
[----:B------:R-:W-:-:S02]  /*14100*/  IMAD R0, R0, UR4, RZ ;  /* 0x0000000400007c24 */ /* 0x000fc4000f8e02ff */
[----:B------:R-:W-:Y:S01]  /*14110*/  IMAD.WIDE.U32 R2, R17, UR4, R2 ;  /* 0x0000000411027c25 */ /* 0x000fe2000f8e0002 */
[----:B------:R-:W-:Y:S02]  /*14120*/  ULDC UR4, c[0x0][0xa8c] ;  /* 0x0002a30000047ab9 */ /* 0x000fe40000000800 */
[----:B------:R-:W-:Y:S01]  /*14130*/  ISETP.GE.AND P3, PT, R19, UR4, PT ;  /* 0x0000000413007c0c */ /* 0x000fe2000bf66270 */
[----:B------:R-:W-:Y:S01]  /*14140*/  IMAD R17, R17, UR5, R0 ;  /* 0x0000000511117c24 */ /* 0x000fe2000f8e0200 */
[----:B------:R-:W-:Y:S02]  /*14150*/  ISETP.GE.AND P4, PT, R18, UR4, PT ;  /* 0x0000000412007c0c */ /* 0x000fe4000bf86270 */
[----:B0-----:R-:W-:Y:S01]  /*14160*/  LEA R20, P2, R2, UR6, 0x1 ;  /* 0x0000000602147c11 */ /* 0x001fe2000f8408ff */
[----:B------:R-:W-:-:S05]  /*14170*/  IMAD.IADD R3, R3, 0x1, R17 ;  /* 0x0000000103037824 */ /* 0x000fca00078e0211 */
[----:B------:R-:W-:-:S05]  /*14180*/  LEA.HI.X R21, R2, UR7, R3, 0x1, P2 ;  /* 0x0000000702157c11 */ /* 0x000fca00090f0c03 */
[----:B-----5:R1:W-:Y:S04]  /*14190*/  @!P3 STG.E.128 desc[UR50][R20.64], R32 ;  /* 0x000000201400b986 */ /* 0x0203e8000c101d32 */
[----:B------:R1:W-:Y:S02]  /*141a0*/  @!P4 STG.E.128 desc[UR50][R20.64+0x80], R44 ;  /* 0x0000802c1400c986 */ /* 0x0003e4000c101d32 */
.L_x_1172:
[----:B------:R-:W-:Y:S05]  /*141b0*/  BSYNC B1 ;  /* 0x0000000000017941 */ /* 0x000fea0003800000 */
.L_x_1171:
        /* <DEDUP_REMOVED lines=15> */
[----:B01----:R-:W-:Y:S01]  /*142b0*/  LEA R20, P0, R2, UR6, 0x1 ;  /* 0x0000000602147c11 */ /* 0x003fe2000f8008ff */
[----:B------:R-:W-:-:S05]  /*142c0*/  IMAD.IADD R3, R3, 0x1, R17 ;  /* 0x0000000103037824 */ /* 0x000fca00078e0211 */
[----:B------:R-:W-:-:S05]  /*142d0*/  LEA.HI.X R21, R2, UR7, R3, 0x1, P0 ;  /* 0x0000000702157c11 */ /* 0x000fca00080f0c03 */
[----:B-----5:R2:W-:Y:S04]  /*142e0*/  @!P2 STG.E.128 desc[UR50][R20.64], R24 ;  /* 0x000000181400a986 */ /* 0x0205e8000c101d32 */
[----:B------:R2:W-:Y:S02]  /*142f0*/  @!P3 STG.E.128 desc[UR50][R20.64+0x80], R28 ;  /* 0x0000801c1400b986 */ /* 0x0005e4000c101d32 */
.L_x_1174:
[----:B------:R-:W-:Y:S05]  /*14300*/  BSYNC B1 ;  /* 0x0000000000017941 */ /* 0x000fea0003800000 */
.L_x_1173:
[----:B------:R-:W-:Y:S05]  /*14310*/  @P1 BRA `(.L_x_1175) ;  /* 0x0000000800f41947 */ /* 0x000fea0003800000 */
[----:B------:R-:W-:Y:S01]  /*14320*/  IADD3 R7, P0, R4, 0x60, RZ ;  /* 0x0000006004077810 */ /* 0x000fe20007f1e0ff */
        /* <DEDUP_REMOVED lines=19> */
.L_x_1167:
        /* <DEDUP_REMOVED lines=20> */
[----:B------:R-:W-:Y:S01]  /*145a0*/  USHF.R.S32.HI UR6, URZ, 0x1f, UR42 ;  /* 0x0000001f3f067899 */ /* 0x000fe2000801142a */
[----:B------:R-:W-:Y:S01]  /*145b0*/  ISETP.GT.AND P0, PT, R195, 0x7f, PT ;  /* 0x0000007fc300780c */ /* 0x000fe20003f04270 */
[----:B------:R-:W-:-:S12]  /*145c0*/  @P2 BRA `(.L_x_1176) ;  /* 0x0000000000102947 */ /* 0x000fd80003800000 */
[----:B------:R-:W-:Y:S05]  /*145d0*/  @!P1 BRA `(.L_x_1176) ;  /* 0x00000000000c9947 */ /* 0x000fea0003800000 */
[----:B------:R-:W2:Y:S04]  /*145e0*/  LDG.E R0, desc[UR50][R2.64] ;  /* 0x0000003202007981 */ /* 0x000ea8000c1e1900 */
[----:B-----5:R-:W2:Y:S02]  /*145f0*/  LDG.E R7, desc[UR50][R2.64+0x4] ;  /* 0x0000043202077981 */ /* 0x020ea4000c1e1900 */
[----:B--2---:R-:W-:-:S07]  /*14600*/  IMAD.IADD R7, R7, 0x1, -R0 ;  /* 0x0000000107077824 */ /* 0x004fce00078e0a00 */
.L_x_1176:
        /* <DEDUP_REMOVED lines=31> */
.L_x_1178:
[----:B------:R-:W-:Y:S05]  /*14800*/  BSYNC B1 ;  /* 0x0000000000017941 */ /* 0x000fea0003800000 */
.L_x_1177:
[----:B------:R-:W-:Y:S01]  /*14810*/  ULDC.64 UR4, c[0x0][0xaa0] ;  /* 0x0002a80000047ab9 */ /* 0x000fe20000000a00 */
[----:B-1----:R-:W-:Y:S01]  /*14820*/  IMAD.MOV.U32 R2, RZ, RZ, R19 ;  /* 0x000000ffff027224 */ /* 0x002fe200078e0013 */
[----:B------:R-:W-:Y:S01]  /*14830*/  ULDC.64 UR10, c[0x0][0xae0] ;  /* 0x0002b800000a7ab9 */ /* 0x000fe20000000a00 */
[----:B0-----:R-:W-:Y:S01]  /*14840*/  IMAD.MOV.U32 R3, RZ, RZ, R8 ;  /* 0x000000ffff037224 */ /* 0x001fe200078e0008 */
[----:B------:R-:W-:Y:S01]  /*14850*/  BSSY B1, `(.L_x_1179) ;  /* 0x000002c000017945 */ /* 0x000fe20003800000 */
[----:B------:R-:W-:Y:S02]  /*14860*/  IMAD R0, R6, UR4, RZ ;  /* 0x0000000406007c24 */ /* 0x000fe4000f8e02ff */
[----:B------:R-:W-:Y:S01]  /*14870*/  IMAD.WIDE.U32 R2, R9, UR4, R2 ;  /* 0x0000000409027c25 */ /* 0x000fe2000f8e0002 */
[----:B------:R-:W-:-:S03]  /*14880*/  UIMAD UR4, UR6, UR10, URZ ;  /* 0x0000000a060472a4 */ /* 0x000fc6000f8e023f */
[----:B------:R-:W-:Y:S01]  /*14890*/  IMAD R9, R9, UR5, R0 ;  /* 0x0000000509097c24 */ /* 0x000fe2000f8e0200 */
[----:B------:R-:W-:Y:S01]  /*148a0*/  UIMAD UR4, UR42, UR11, UR4 ;  /* 0x0000000b2a0472a4 */ /* 0x000fe2000f8e0204 */
[----:B------:R-:W-:Y:S02]  /*148b0*/  IMAD.U32 R5, RZ, RZ, UR10 ;  /* 0x0000000aff057e24 */ /* 0x000fe4000f8e00ff */
[----:B------:R-:W-:Y:S01]  /*148c0*/  IMAD.IADD R3, R3, 0x1, R9 ;  /* 0x0000000103037824 */ /* 0x000fe200078e0209 */
[----:B------:R-:W-:Y:S01]  /*148d0*/  ULDC.64 UR10, c[0x0][0xae8] ;  /* 0x0002ba00000a7ab9 */ /* 0x000fe20000000a00 */
[----:B------:R-:W-:Y:S02]  /*148e0*/  IMAD R7, R190, -0x80, R7 ;  /* 0xffffff80be077824 */ /* 0x000fe400078e0207 */
[----:B------:R-:W-:-:S03]  /*148f0*/  IMAD.WIDE.U32 R2, R5, UR42, R2 ;  /* 0x0000002a05027c25 */ /* 0x000fc6000f8e0002 */
[CC--:B------:R-:W-:Y:S01]  /*14900*/  ISETP.GE.AND P2, PT, R22.reuse, R7.reuse, PT ;  /* 0x000000071600720c */ /* 0x0c0fe20003f46270 */
[C---:B------:R-:W-:Y:S02]  /*14910*/  VIADD R0, R22.reuse, 0x20 ;  /* 0x0000002016007836 */ /* 0x040fe40000000000 */
[----:B------:R-:W-:Y:S01]  /*14920*/  VIADD R3, R3, UR4 ;  /* 0x0000000403037c36 */ /* 0x000fe20008000000 */
[----:B------:R-:W-:Y:S01]  /*14930*/  UIMAD UR4, UR7, UR10, URZ ;  /* 0x0000000a070472a4 */ /* 0x000fe2000f8e023f */
[----:B------:R-:W-:Y:S01]  /*14940*/  VIADD R4, R22, 0x40 ;  /* 0x0000004016047836 */ /* 0x000fe20000000000 */
[-C--:B------:R-:W-:Y:S01]  /*14950*/  ISETP.GE.AND P3, PT, R0, R7.reuse, PT ;  /* 0x000000070000720c */ /* 0x080fe20003f66270 */
        /* <DEDUP_REMOVED lines=27> */
.L_x_1180:
[----:B------:R-:W-:Y:S05]  /*14b10*/  BSYNC B1 ;  /* 0x0000000000017941 */ /* 0x000fea0003800000 */
.L_x_1179:
[----:B------:R-:W-:Y:S04]  /*14b20*/  BSSY B1, `(.L_x_1181) ;  /* 0x0000014000017945 */ /* 0x000fe80003800000 */
[----:B------:R-:W-:Y:S05]  /*14b30*/  @P3 BRA `(.L_x_1182) ;  /* 0x0000000000483947 */ /* 0x000fea0003800000 */
[----:B0-----:R-:W-:Y:S01]  /*14b40*/  IADD3 R9, P2, R6, 0x20, RZ ;  /* 0x0000002006097810 */ /* 0x001fe20007f5e0ff */
        /* <DEDUP_REMOVED lines=17> */
.L_x_1182:
[----:B------:R-:W-:Y:S05]  /*14c60*/  BSYNC B1 ;  /* 0x0000000000017941 */ /* 0x000fea0003800000 */
.L_x_1181:
[----:B------:R-:W-:Y:S04]  /*14c70*/  BSSY B1, `(.L_x_1183) ;  /* 0x0000014000017945 */ /* 0x000fe80003800000 */
[----:B------:R-:W-:Y:S05]  /*14c80*/  @P1 BRA `(.L_x_1184) ;  /* 0x0000000000481947 */ /* 0x000fea0003800000 */
[----:B01----:R-:W-:Y:S01]  /*14c90*/  IADD3 R9, P1, R6, 0x40, RZ ;  /* 0x0000004006097810 */ /* 0x003fe20007f3e0ff */
        /* <DEDUP_REMOVED lines=17> */
.L_x_1184:
[----:B------:R-:W-:Y:S05]  /*14db0*/  BSYNC B1 ;  /* 0x0000000000017941 */ /* 0x000fea0003800000 */
.L_x_1183:
        /* <DEDUP_REMOVED lines=19> */
.L_x_1175:
[----:B------:R-:W-:Y:S05]  /*14ef0*/  BSYNC B0 ;  /* 0x0000000000007941 */ /* 0x000fea0003800000 */
.L_x_1166:
[----:B------:R-:W-:Y:S02]  /*14f00*/  ULDC UR4, c[0x0][0xc14] ;  /* 0x0003050000047ab9 */ /* 0x000fe40000000800 */
[----:B------:R-:W-:-:S06]  /*14f10*/  UISETP.GE.AND UP0, UPT, UR48, UR4, UPT ;  /* 0x000000043000728c */ /* 0x000fcc000bf06270 */
[----:B------:R-:W-:-:S13]  /*14f20*/  PLOP3.LUT P0, PT, PT, PT, UP0, 0x80, 0x0 ;  /* 0x000000000000781c */ /* 0x000fda0003f0f008 */
[----:B------:R-:W-:Y:S05]  /*14f30*/  @!P0 BRA `(.L_x_1185) ;  /* 0xfffffebc00948947 */ /* 0x000fea000383ffff */
[----:B------:R-:W-:Y:S05]  /*14f40*/  EXIT ;  /* 0x000000000000794d */ /* 0x000fea0003800000 */
.L_x_1080:
[----:B------:R-:W-:-:S08]  /*14f50*/  NOP ;  /* 0x0000000000007918 */ /* 0x000fd00000000000 */
[----:B------:R-:W0:-:S00]  /*14f60*/  USETMAXREG.DEALLOC.CTAPOOL 0x18 ;  /* 0x00000018000079c8 */ /* 0x000e0000080e0500 */
[----:B0-----:R-:W2:Y:S01]  /*14f70*/  LDL.LU R2, [R1+0x30] ;  /* 0x0000300001027983 */ /* 0x001ea20000300800 */
[----:B------:R-:W-:Y:S01]  /*14f80*/  LOP3.LUT R0, R0, 0x3, RZ, 0xc0, !PT ;  /* 0x0000000300007812 */ /* 0x000fe200078ec0ff */
[----:B------:R-:W-:-:S05]  /*14f90*/  IMAD.MOV.U32 R6, RZ, RZ, RZ ;  /* 0x000000ffff067224 */ /* 0x000fca00078e00ff */
[----:B------:R-:W0:Y:S02]  /*14fa0*/  SHFL.IDX PT, R0, R0, RZ, 0x1f ;  /* 0x00001fff00007589 */ /* 0x000e2400000e0000 */
[----:B0-----:R-:W-:Y:S02]  /*14fb0*/  ISETP.NE.AND P0, PT, R0, RZ, PT ;  /* 0x000000ff0000720c */ /* 0x001fe40003f05270 */
        /* <DEDUP_REMOVED lines=15> */
.L_x_1186:
[----:B------:R-:W1:Y:S01]  /*150b0*/  S2R R0, SR_TID.X ;  /* 0x0000000000007919 */ /* 0x000e620000002100 */
[----:B------:R-:W-:Y:S01]  /*150c0*/  ULDC UR4, c[0x0][0xc14] ;  /* 0x0003050000047ab9 */ /* 0x000fe20000000800 */
[----:B-1----:R-:W-:-:S04]  /*150d0*/  LOP3.LUT R5, R0, 0x1f, RZ, 0xc0, !PT ;  /* 0x0000001f00057812 */ /* 0x002fc800078ec0ff */
[----:B------:R-:W-:-:S04]  /*150e0*/  ISETP.NE.AND P0, PT, R5, 0x1f, PT ;  /* 0x0000001f0500780c */ /* 0x000fc80003f05270 */
[----:B------:R-:W-:-:S13]  /*150f0*/  ISETP.GE.OR P1, PT, R5, UR4, !P0 ;  /* 0x0000000405007c0c */ /* 0x000fda000c726670 */
[----:B0-----:R-:W0:Y:S02]  /*15100*/  @!P1 LDC.64 R2, c[0x0][0xc58] ;  /* 0x00031600ff029b82 */ /* 0x001e240000000a00 */
        /* <DEDUP_REMOVED lines=18> */
[----:B------:R-:W1:Y:S02]  /*15230*/  SHFL.UP PT, R2, R3, 0x8, RZ ;  /* 0x0500000003027989 */ /* 0x000e6400000e00ff */
[----:B-1----:R-:W-:-:S05]  /*15240*/  SEL R2, R2, RZ, P4 ;  /* 0x000000ff02027207 */ /* 0x002fca0002000000 */
[----:B------:R-:W-:-:S05]  /*15250*/  IMAD.IADD R2, R3, 0x1, R2 ;  /* 0x0000000103027824 */ /* 0x000fca00078e0202 */
[----:B------:R-:W1:Y:S02]  /*15260*/  SHFL.UP PT, R4, R2, 0x10, RZ ;  /* 0x0600000002047989 */ /* 0x000e6400000e00ff */
[----:B-1----:R-:W-:-:S05]  /*15270*/  SEL R7, R4, RZ, P5 ;  /* 0x000000ff04077207 */ /* 0x002fca0002800000 */
[----:B------:R-:W-:Y:S02]  /*15280*/  IMAD.IADD R10, R2, 0x1, R7 ;  /* 0x00000001020a7824 */ /* 0x000fe400078e0207 */
[----:B------:R-:W1:Y:S03]  /*15290*/  LDC R7, c[0x0][0xc10] ;  /* 0x00030400ff077b82 */ /* 0x000e660000000800 */
        /* <DEDUP_REMOVED lines=10> */
.L_x_1192:
        /* <DEDUP_REMOVED lines=14> */
.L_x_1191:
[----:B------:R-:W-:Y:S05]  /*15420*/  BSYNC B0 ;  /* 0x0000000000007941 */ /* 0x000fea0003800000 */
.L_x_1190:
        /* <DEDUP_REMOVED lines=22> */
.L_x_1188:
[----:B------:R-:W-:Y:S01]  /*15590*/  IMAD.IADD R11, R9, 0x1, -R8 ;  /* 0x00000001090b7824 */ /* 0x000fe200078e0a08 */
[----:B------:R-:W-:-:S03]  /*155a0*/  ULDC.64 UR4, c[0x0][0xc68] ;  /* 0x00031a0000047ab9 */ /* 0x000fc60000000a00 */
[----:B------:R-:W-:-:S05]  /*155b0*/  IMAD R3, R10, R7, R11 ;  /* 0x000000070a037224 */ /* 0x000fca00078e020b */
[----:B------:R-:W-:-:S13]  /*155c0*/  ISETP.GT.AND P0, PT, R3, R0, PT ;  /* 0x000000000300720c */ /* 0x000fda0003f04270 */
[----:B------:R-:W-:Y:S02]  /*155d0*/  VOTEU.ANY UR7, UPT, !P0 ;  /* 0x0000000000077886 */ /* 0x000fe400040e0100 */
[----:B------:R-:W-:-:S04]  /*155e0*/  UPOPC UR6, UR7 ;  /* 0x00000007000672bf */ /* 0x000fc80008000000 */
[----:B------:R-:W-:-:S04]  /*155f0*/  UIADD3 UR45, UR6, UR45, URZ ;  /* 0x0000002d062d7290 */ /* 0x000fc8000fffe03f */
[----:B------:R-:W-:-:S06]  /*15600*/  UIMAD.WIDE UR4, UR45, 0x4, UR4 ;  /* 0x000000042d0478a5 */ /* 0x000fcc000f8e0204 */
[----:B------:R-:W-:Y:S02]  /*15610*/  IMAD.U32 R2, RZ, RZ, UR4 ;  /* 0x00000004ff027e24 */ /* 0x000fe4000f8e00ff */
[----:B------:R-:W-:-:S05]  /*15620*/  IMAD.U32 R3, RZ, RZ, UR5 ;  /* 0x00000005ff037e24 */ /* 0x000fca000f8e00ff */
[----:B------:R-:W2:Y:S01]  /*15630*/  LDG.E R9, desc[UR50][R2.64] ;  /* 0x0000003202097981 */ /* 0x000ea2000c1e1900 */
[----:B------:R-:W-:Y:S01]  /*15640*/  IMAD.U32 R15, RZ, RZ, UR6 ;  /* 0x00000006ff0f7e24 */ /* 0x000fe2000f8e00ff */
[----:B------:R-:W-:-:S04]  /*15650*/  ISETP.NE.AND P0, PT, RZ, UR7, PT ;  /* 0x00000007ff007c0c */ /* 0x000fc8000bf05270 */
[----:B------:R-:W2:Y:S02]  /*15660*/  SHFL.IDX PT, R6, R6, R15, 0x1f ;  /* 0x00001f0f06067589 */ /* 0x000ea400000e0000 */
[----:B--2---:R-:W-:-:S05]  /*15670*/  IMAD R8, R6, R9, RZ ;  /* 0x0000000906087224 */ /* 0x004fca00078e02ff */
[----:B------:R-:W-:-:S04]  /*15680*/  IABS R12, R8 ;  /* 0x00000008000c7213 */ /* 0x000fc80000000000 */
[----:B------:R-:W0:Y:S08]  /*15690*/  I2F.RP R13, R12 ;  /* 0x0000000c000d7306 */ /* 0x000e300000209400 */
[----:B0-----:R-:W0:Y:S02]  /*156a0*/  MUFU.RCP R13, R13 ;  /* 0x0000000d000d7308 */ /* 0x001e240000001000 */
[----:B0-----:R-:W-:-:S06]  /*156b0*/  VIADD R14, R13, 0xffffffe ;  /* 0x0ffffffe0d0e7836 */ /* 0x001fcc0000000000 */
[----:B------:R-:W0:Y:S02]  /*156c0*/  F2I.FTZ.U32.TRUNC.NTZ R3, R14 ;  /* 0x0000000e00037305 */ /* 0x000e24000021f000 */
[----:B0-----:R-:W-:Y:S01]  /*156d0*/  IMAD.MOV R17, RZ, RZ, -R3 ;  /* 0x000000ffff117224 */ /* 0x001fe200078e0a03 */
[----:B------:R-:W-:Y:S06]  /*156e0*/  @!P0 BRA `(.L_x_1193) ;  /* 0x00000000000c8947 */ /* 0x000fec0003800000 */
[----:B------:R-:W-:-:S06]  /*156f0*/  UIADD3 UR4, UR6, -0x1, URZ ;  /* 0xffffffff06047890 */ /* 0x000fcc000fffe03f */
[----:B------:R-:W-:-:S05]  /*15700*/  IMAD.U32 R13, RZ, RZ, UR4 ;  /* 0x00000004ff0d7e24 */ /* 0x000fca000f8e00ff */
[----:B------:R0:W1:Y:S02]  /*15710*/  SHFL.IDX PT, R4, R10, R13, 0x1f ;  /* 0x00001f0d0a047589 */ /* 0x00006400000e0000 */
.L_x_1193:
[----:B-1----:R-:W-:Y:S02]  /*15720*/  IMAD R4, R4, R7, R11 ;  /* 0x0000000704047224 */ /* 0x002fe400078e020b */
        /* <DEDUP_REMOVED lines=19> */
[----:B------:R-:W-:-:S05]  /*15860*/  @!P1 LOP3.LUT R2, RZ, R8, RZ, 0x33, !PT ;  /* 0x00000008ff029212 */ /* 0x000fca00078e33ff */
[----:B------:R-:W-:Y:S02]  /*15870*/  IMAD R0, R9, R2, RZ ;  /* 0x0000000209007224 */ /* 0x000fe400078e02ff */
[----:B------:R-:W-:Y:S02]  /*15880*/  IMAD.MOV R2, RZ, RZ, -R2 ;  /* 0x000000ffff027224 */ /* 0x000fe400078e0a02 */
[----:B-1----:R-:W-:Y:S02]  /*15890*/  IMAD.MOV R4, RZ, RZ, -R0 ;  /* 0x000000ffff047224 */ /* 0x002fe400078e0a00 */
[----:B------:R-:W-:Y:S02]  /*158a0*/  IMAD R8, R8, R2, R11 ;  /* 0x0000000208087224 */ /* 0x000fe400078e020b */
[----:B------:R-:W-:Y:S01]  /*158b0*/  IMAD.MOV.U32 R2, RZ, RZ, RZ ;  /* 0x000000ffff027224 */ /* 0x000fe200078e00ff */
[----:B------:R-:W-:-:S04]  /*158c0*/  VIADDMNMX R7, R4, R7, R9, PT ;  /* 0x0000000704077246 */ /* 0x000fc80003800109 */
[-C--:B------:R-:W-:Y:S02]  /*158d0*/  IABS R4, R7.reuse ;  /* 0x0000000700047213 */ /* 0x080fe40000000000 */
[----:B0-----:R-:W-:Y:S02]  /*158e0*/  IABS R10, R7 ;  /* 0x00000007000a7213 */ /* 0x001fe40000000000 */
[----:B------:R-:W0:Y:S08]  /*158f0*/  I2F.RP R9, R4 ;  /* 0x0000000400097306 */ /* 0x000e300000209400 */
[----:B0-----:R-:W0:Y:S02]  /*15900*/  MUFU.RCP R9, R9 ;  /* 0x0000000900097308 */ /* 0x001e240000001000 */
[----:B0-----:R-:W-:Y:S01]  /*15910*/  VIADD R3, R9, 0xffffffe ;  /* 0x0ffffffe09037836 */ /* 0x001fe20000000000 */
[----:B------:R-:W-:-:S05]  /*15920*/  IABS R9, R8 ;  /* 0x0000000800097213 */ /* 0x000fca0000000000 */
[----:B------:R-:W0:Y:S02]  /*15930*/  F2I.FTZ.U32.TRUNC.NTZ R3, R3 ;  /* 0x0000000300037305 */ /* 0x000e24000021f000 */
[----:B0-----:R-:W-:-:S04]  /*15940*/  IMAD.MOV R11, RZ, RZ, -R3 ;  /* 0x000000ffff0b7224 */ /* 0x001fc800078e0a03 */
[----:B------:R-:W-:-:S04]  /*15950*/  IMAD R11, R11, R4, RZ ;  /* 0x000000040b0b7224 */ /* 0x000fc800078e02ff */
[----:B------:R-:W-:-:S04]  /*15960*/  IMAD.HI.U32 R2, R3, R11, R2 ;  /* 0x0000000b03027227 */ /* 0x000fc800078e0002 */
[----:B------:R-:W-:Y:S02]  /*15970*/  IMAD.MOV R3, RZ, RZ, -R10 ;  /* 0x000000ffff037224 */ /* 0x000fe400078e0a0a */
        /* <DEDUP_REMOVED lines=8> */
[----:B------:R-:W-:Y:S01]  /*15a00*/  ISETP.GE.AND P2, PT, R3, RZ, PT ;  /* 0x000000ff0300720c */ /* 0x000fe20003f46270 */
[----:B------:R-:W-:-:S06]  /*15a10*/  IMAD.IADD R3, R8, 0x1, R0 ;  /* 0x0000000108037824 */ /* 0x000fcc00078e0200 */
[----:B------:R-:W-:-:S06]  /*15a20*/  @P0 VIADD R2, R2, 0x1 ;  /* 0x0000000102020836 */ /* 0x000fcc0000000000 */
[----:B------:R-:W-:Y:S01]  /*15a30*/  @!P2 IMAD.MOV R2, RZ, RZ, -R2 ;  /* 0x000000ffff02a224 */ /* 0x000fe200078e0a02 */
[----:B------:R-:W-:Y:S01]  /*15a40*/  @!P1 LOP3.LUT R2, RZ, R7, RZ, 0x33, !PT ;  /* 0x00000007ff029212 */ /* 0x000fe200078e33ff */
[----:B------:R-:W-:-:S04]  /*15a50*/  IMAD.MOV R7, RZ, RZ, -R7 ;  /* 0x000000ffff077224 */ /* 0x000fc800078e0a07 */
[----:B------:R-:W-:-:S05]  /*15a60*/  IMAD R3, R2, R7, R3 ;  /* 0x0000000702037224 */ /* 0x000fca00078e0203 */
[----:B------:R-:W-:Y:S02]  /*15a70*/  R2UR UR38, R3 ;  /* 0x00000000032672ca */ /* 0x000fe400000e0000 */
[----:B------:R-:W-:-:S05]  /*15a80*/  LOP3.LUT R3, RZ, R2, RZ, 0x33, !PT ;  /* 0x00000002ff037212 */ /* 0x000fca00078e33ff */
[----:B------:R-:W-:-:S05]  /*15a90*/  IMAD.IADD R0, R6, 0x1, R3 ;  /* 0x0000000106007824 */ /* 0x000fca00078e0203 */
[----:B------:R1:W-:Y:S01]  /*15aa0*/  STL [R1+0x24], R0 ;  /* 0x0000240001007387 */ /* 0x0003e20000100800 */
[----:B------:R-:W-:Y:S05]  /*15ab0*/  BRA `(.L_x_1194) ;  /* 0x00000000000c7947 */ /* 0x000fea0003800000 */
.L_x_1189:
[----:B------:R0:W-:Y:S01]  /*15ac0*/  STL [R1+0x20], R0 ;  /* 0x0000200001007387 */ /* 0x0001e20000100800 */
[----:B------:R-:W-:-:S03]  /*15ad0*/  UMOV UR38, URZ ;  /* 0x0000003f00267c82 */ /* 0x000fc60008000000 */
[----:B------:R0:W-:Y:S02]  /*15ae0*/  STL [R1+0x24], RZ ;  /* 0x000024ff01007387 */ /* 0x0001e40000100800 */
.L_x_1194:
[----:B------:R-:W2:Y:S04]  /*15af0*/  LDL R2, [R1+0x24] ;  /* 0x0000240001027983 */ /* 0x000ea80000100800 */
[----:B------:R-:W3:Y:S01]  /*15b00*/  LDL R4, [R1+0x20] ;  /* 0x0000200001047983 */ /* 0x000ee20000100800 */
[----:B------:R-:W-:-:S13]  /*15b10*/  ISETP.NE.AND P0, PT, R5, RZ, PT ;  /* 0x000000ff0500720c */ /* 0x000fda0003f05270 */
[----:B------:R-:W4:Y:S01]  /*15b20*/  @!P0 S2R R3, SR_CgaCtaId ;  /* 0x0000000000038919 */ /* 0x000f220000008800 */
[----:B01----:R-:W-:Y:S01]  /*15b30*/  @!P0 MOV R0, 0x400 ;  /* 0x0000040000008802 */ /* 0x003fe20000000f00 */
[----:B------:R-:W-:Y:S02]  /*15b40*/  IMAD.U32 R6, RZ, RZ, UR38 ;  /* 0x00000026ff067e24 */ /* 0x000fe4000f8e00ff */
[----:B------:R-:W-:Y:S01]  /*15b50*/  IMAD.U32 R7, RZ, RZ, UR45 ;  /* 0x0000002dff077e24 */ /* 0x000fe2000f8e00ff */
[----:B----4-:R-:W-:Y:S01]  /*15b60*/  @!P0 LEA R0, R3, R0, 0x18 ;  /* 0x0000000003008211 */ /* 0x010fe200078ec0ff */
[----:B--2---:R-:W-:-:S05]  /*15b70*/  IMAD.MOV.U32 R5, RZ, RZ, R2 ;  /* 0x000000ffff057224 */ /* 0x004fca00078e0002 */
[----:B---3--:R2:W-:Y:S01]  /*15b80*/  @!P0 STS.128 [R0+0x298d0], R4 ;  /* 0x0298d00400008388 */ /* 0x0085e20000000c00 */
[----:B------:R-:W-:Y:S06]  /*15b90*/  BAR.ARV 0x5, 0x180 ;  /* 0x0146000000007b1d */ /* 0x000fec0000002000 */
.L_x_1187:
[----:B--2---:R-:W-:Y:S01]  /*15ba0*/  IMAD.MOV.U32 R0, RZ, RZ, 0x1 ;  /* 0x00000001ff007424 */ /* 0x004fe200078e00ff */
[----:B------:R-:W-:Y:S01]  /*15bb0*/  ULDC UR4, c[0x0][0xc14] ;  /* 0x0003050000047ab9 */ /* 0x000fe20000000800 */
[----:B------:R2:W-:Y:S01]  /*15bc0*/  STL [R1], RZ ;  /* 0x000000ff01007387 */ /* 0x0005e20000100800 */
[----:B------:R-:W-:-:S03]  /*15bd0*/  UISETP.GE.AND UP0, UPT, UR45, UR4, UPT ;  /* 0x000000042d00728c */ /* 0x000fc6000bf06270 */
[----:B------:R2:W-:Y:S03]  /*15be0*/  STL [R1+0xc], R0 ;  /* 0x00000c0001007387 */ /* 0x0005e60000100800 */
[----:B------:R-:W-:Y:S01]  /*15bf0*/  PLOP3.LUT P0, PT, PT, PT, UP0, 0x80, 0x0 ;  /* 0x000000000000781c */ /* 0x000fe20003f0f008 */
[----:B------:R2:W-:-:S12]  /*15c00*/  STL [R1+0x34], RZ ;  /* 0x000034ff01007387 */ /* 0x0005d80000100800 */
        /* <DEDUP_REMOVED lines=27> */
[----:B------:R1:W-:Y:S01]  /*15dc0*/  STL [R1+0x34], RZ ;  /* 0x000034ff01007387 */ /* 0x0003e20000100800 */
[----:B0-----:R-:W-:-:S05]  /*15dd0*/  IMAD.MOV.U32 R0, RZ, RZ, 0x40 ;  /* 0x00000040ff007424 */ /* 0x001fca00078e00ff */
[----:B------:R-:W-:Y:S01]  /*15de0*/  SEL R2, R0, 0xffffffc0, !P0 ;  /* 0xffffffc000027807 */ /* 0x000fe20004000000 */
[----:B------:R-:W-:-:S05]  /*15df0*/  IMAD.MOV.U32 R0, RZ, RZ, 0x1 ;  /* 0x00000001ff007424 */ /* 0x000fca00078e00ff */
[----:B------:R1:W-:Y:S04]  /*15e00*/  STL [R1+0xc], R0 ;  /* 0x00000c0001007387 */ /* 0x0003e80000100800 */
[----:B------:R1:W-:Y:S02]  /*15e10*/  STL [R1], RZ ;  /* 0x000000ff01007387 */ /* 0x0003e40000100800 */
.L_x_1263:
[----:B------:R-:W-:Y:S01]  /*15e20*/  ULDC.64 UR4, c[0x0][0xa00] ;  /* 0x0002800000047ab9 */ /* 0x000fe20000000a00 */
[----:B------:R-:W-:Y:S01]  /*15e30*/  ULDC.64 UR10, c[0x0][0xa08] ;  /* 0x00028200000a7ab9 */ /* 0x000fe20000000a00 */
[----:B------:R-:W-:Y:S01]  /*15e40*/  ISETP.NE.U32.AND P0, PT, RZ, UR4, PT ;  /* 0x00000004ff007c0c */ /* 0x000fe2000bf05070 */
[----:B------:R-:W-:Y:S01]  /*15e50*/  ULDC.64 UR6, c[0x0][0xa00] ;  /* 0x0002800000067ab9 */ /* 0x000fe20000000a00 */
[----:B------:R-:W-:Y:S01]  /*15e60*/  ISETP.NE.U32.AND P1, PT, RZ, UR10, PT ;  /* 0x0000000aff007c0c */ /* 0x000fe2000bf25070 */
[----:B------:R-:W-:Y:S01]  /*15e70*/  UIMAD.WIDE UR6, UR45, 0x4, UR6 ;  /* 0x000000042d0678a5 */ /* 0x000fe2000f8e0206 */
[----:B------:R-:W-:Y:S01]  /*15e80*/  ISETP.NE.AND.EX P0, PT, RZ, UR5, PT, P0 ;  /* 0x00000005ff007c0c */ /* 0x000fe2000bf05300 */
[----:B------:R-:W-:Y:S01]  /*15e90*/  ULDC.64 UR4, c[0x0][0xa28] ;  /* 0x00028a0000047ab9 */ /* 0x000fe20000000a00 */
[----:B------:R-:W-:Y:S01]  /*15ea0*/  ULDC.64 UR8, c[0x0][0xa08] ;  /* 0x0002820000087ab9 */ /* 0x000fe20000000a00 */
[----:B------:R-:W-:Y:S01]  /*15eb0*/  UISETP.NE.U32.AND UP0, UPT, UR4, URZ, UPT ;  /* 0x0000003f0400728c */ /* 0x000fe2000bf05070 */
[----:B------:R-:W-:Y:S01]  /*15ec0*/  ISETP.NE.AND.EX P1, PT, RZ, UR11, PT, P1 ;  /* 0x0000000bff007c0c */ /* 0x000fe2000bf25310 */
[----:B------:R-:W-:Y:S01]  /*15ed0*/  ULDC.64 UR10, c[0x0][0xa18] ;  /* 0x00028600000a7ab9 */ /* 0x000fe20000000a00 */
[----:B------:R-:W-:Y:S01]  /*15ee0*/  IMAD.MOV.U32 R18, RZ, RZ, RZ ;  /* 0x000000ffff127224 */ /* 0x000fe200078e00ff */
[----:B------:R-:W-:Y:S01]  /*15ef0*/  UISETP.NE.AND.EX UP0, UPT, UR5, URZ, UPT, UP0 ;  /* 0x0000003f0500728c */ /* 0x000fe2000bf05300 */
[----:B------:R-:W-:Y:S01]  /*15f00*/  IMAD.U32 R2, RZ, RZ, UR6 ;  /* 0x00000006ff027e24 */ /* 0x000fe2000f8e00ff */
[----:B------:R-:W-:Y:S01]  /*15f10*/  UISETP.NE.U32.AND UP1, UPT, UR10, URZ, UPT ;  /* 0x0000003f0a00728c */ /* 0x000fe2000bf25070 */
[----:B------:R-:W-:Y:S01]  /*15f20*/  IMAD.U32 R3, RZ, RZ, UR7 ;  /* 0x00000007ff037e24 */ /* 0x000fe2000f8e00ff */
[----:B------:R-:W-:Y:S01]  /*15f30*/  UIMAD.WIDE UR8, UR45, 0x4, UR8 ;  /* 0x000000042d0878a5 */ /* 0x000fe2000f8e0208 */
[----:B012---:R-:W0:Y:S01]  /*15f40*/  LDC R0, c[0x0][0x288] ;  /* 0x0000a200ff007b82 */ /* 0x007e220000000800 */
[----:B------:R-:W-:Y:S01]  /*15f50*/  UISETP.NE.AND.EX UP1, UPT, UR11, URZ, UPT, UP1 ;  /* 0x0000003f0b00728c */ /* 0x000fe2000bf25310 */
[----:B------:R-:W-:Y:S01]  /*15f60*/  CS2R R4, SRZ ;  /* 0x0000000000047805 */ /* 0x000fe2000001ff00 */
[----:B------:R1:W5:Y:S03]  /*15f70*/  @P0 LDG.E R18, desc[UR50][R2.64] ;  /* 0x0000003202120981 */ /* 0x000366000c1e1900 */
[----:B------:R-:W-:Y:S01]  /*15f80*/  @UP0 ULDC.64 UR4, c[0x0][0xa28] ;  /* 0x00028a0000040ab9 */ /* 0x000fe20000000a00 */
[----:B------:R-:W-:Y:S01]  /*15f90*/  PLOP3.LUT P2, PT, PT, PT, UP0, 0x80, 0x0 ;  /* 0x000000000000781c */ /* 0x000fe20003f4f008 */
[----:B------:R-:W-:Y:S01]  /*15fa0*/  @UP0 UIMAD.WIDE UR4, UR45, 0x4, UR4 ;  /* 0x000000042d0408a5 */ /* 0x000fe2000f8e0204 */
[----:B------:R-:W2:Y:S01]  /*15fb0*/  LDC R6, c[0x0][0x404] ;  /* 0x00010100ff067b82 */ /* 0x000ea20000000800 */
[----:B-1----:R-:W-:-:S02]  /*15fc0*/  IMAD.U32 R2, RZ, RZ, UR8 ;  /* 0x00000008ff027e24 */ /* 0x002fc4000f8e00ff */
[----:B------:R-:W-:Y:S01]  /*15fd0*/  IMAD.U32 R3, RZ, RZ, UR9 ;  /* 0x00000009ff037e24 */ /* 0x000fe2000f8e00ff */
[----:B------:R-:W-:-:S04]  /*15fe0*/  PLOP3.LUT P4, PT, PT, PT, UP1, 0x80, 0x0 ;  /* 0x000000000000781c */ /* 0x000fc80003f8f018 */
[----:B------:R-:W1:Y:S01]  /*15ff0*/  LDC R7, c[0x0][0x2e0] ;  /* 0x0000b800ff077b82 */ /* 0x000e620000000800 */
[----:B------:R3:W5:Y:S02]  /*16000*/  @P1 LDG.E R5, desc[UR50][R2.64] ;  /* 0x0000003202051981 */ /* 0x000764000c1e1900 */
[----:B---3--:R-:W-:Y:S02]  /*16010*/  IMAD.U32 R2, RZ, RZ, UR4 ;  /* 0x00000004ff027e24 */ /* 0x008fe4000f8e00ff */
[----:B------:R-:W-:Y:S01]  /*16020*/  IMAD.U32 R3, RZ, RZ, UR5 ;  /* 0x00000005ff037e24 */ /* 0x000fe2000f8e00ff */
[----:B------:R-:W-:Y:S02]  /*16030*/  @UP1 ULDC.64 UR4, c[0x0][0xa18] ;  /* 0x0002860000041ab9 */ /* 0x000fe40000000a00 */
[----:B------:R-:W-:Y:S02]  /*16040*/  @UP1 UIMAD.WIDE UR4, UR45, 0x4, UR4 ;  /* 0x000000042d0418a5 */ /* 0x000fe4000f8e0204 */
[----:B------:R3:W5:Y:S04]  /*16050*/  @P2 LDG.E R4, desc[UR50][R2.64] ;  /* 0x0000003202042981 */ /* 0x000768000c1e1900 */
[----:B---3--:R-:W-:-:S02]  /*16060*/  IMAD.U32 R2, RZ, RZ, UR4 ;  /* 0x00000004ff027e24 */ /* 0x008fc4000f8e00ff */
[----:B------:R-:W-:Y:S01]  /*16070*/  IMAD.U32 R3, RZ, RZ, UR5 ;  /* 0x00000005ff037e24 */ /* 0x000fe2000f8e00ff */
[----:B------:R-:W-:-:S04]  /*16080*/  ULDC.64 UR4, c[0x0][0xa20] ;  /* 0x0002880000047ab9 */ /* 0x000fc80000000a00 */
[----:B0-----:R0:W5:Y:S01]  /*16090*/  @P4 LDG.E R0, desc[UR50][R2.64] ;  /* 0x0000003202004981 */ /* 0x001162000c1e1900 */
[----:B------:R-:W-:-:S04]  /*160a0*/  ISETP.NE.U32.AND P3, PT, RZ, UR4, PT ;  /* 0x00000004ff007c0c */ /* 0x000fc8000bf65070 */
[----:B------:R-:W-:Y:S01]  /*160b0*/  ISETP.NE.AND.EX P3, PT, RZ, UR5, PT, P3 ;  /* 0x00000005ff007c0c */ /* 0x000fe2000bf65330 */
[----:B0-----:R-:W0:Y:S02]  /*160c0*/  LDC.64 R2, c[0x0][0x3f8] ;  /* 0x0000fe00ff027b82 */ /* 0x001e240000000a00 */
[----:B0-----:R-:W-:-:S04]  /*160d0*/  ISETP.NE.U32.AND P2, PT, R2, RZ, PT ;  /* 0x000000ff0200720c */ /* 0x001fc80003f45070 */
[----:B------:R-:W-:-:S04]  /*160e0*/  ISETP.NE.AND.EX P2, PT, R3, RZ, PT, P2 ;  /* 0x000000ff0300720c */ /* 0x000fc80003f45320 */
[----:B--2---:R-:W-:-:S05]  /*160f0*/  SEL R6, R6, 0x1, P2 ;  /* 0x0000000106067807 */ /* 0x004fca0001000000 */
[----:B-1----:R-:W-:Y:S01]  /*16100*/  IMAD R6, R6, R7, RZ ;  /* 0x0000000706067224 */ /* 0x002fe200078e02ff */
[----:B------:R-:W-:Y:S06]  /*16110*/  @P4 BRA `(.L_x_1196) ;  /* 0x0000000000184947 */ /* 0x000fec0003800000 */
[----:B------:R-:W-:Y:S05]  /*16120*/  @!P0 BRA `(.L_x_1196) ;  /* 0x0000000000148947 */ /* 0x000fea0003800000 */
[----:B------:R-:W-:Y:S02]  /*16130*/  IMAD.U32 R2, RZ, RZ, UR6 ;  /* 0x00000006ff027e24 */ /* 0x000fe4000f8e00ff */
[----:B------:R-:W-:-:S05]  /*16140*/  IMAD.U32 R3, RZ, RZ, UR7 ;  /* 0x00000007ff037e24 */ /* 0x000fca000f8e00ff */
[----:B------:R-:W2:Y:S04]  /*16150*/  LDG.E R7, desc[UR50][R2.64] ;  /* 0x0000003202077981 */ /* 0x000ea8000c1e1900 */
[----:B-----5:R-:W2:Y:S02]  /*16160*/  LDG.E R0, desc[UR50][R2.64+0x4] ;  /* 0x0000043202007981 */ /* 0x020ea4000c1e1900 */
[----:B--2---:R-:W-:-:S07]  /*16170*/  IMAD.IADD R0, R0, 0x1, -R7 ;  /* 0x0000000100007824 */ /* 0x004fce00078e0a07 */
.L_x_1196:
[----:B-----5:R-:W-:-:S05]  /*16180*/  IMAD.IADD R2, R5, 0x1, R4 ;  /* 0x0000000105027824 */ /* 0x020fca00078e0204 */
[----:B------:R0:W-:Y:S01]  /*16190*/  STL [R1+0x1c], R2 ;  /* 0x00001c0201007387 */ /* 0x0001e20000100800 */
[----:B------:R-:W-:Y:S05]  /*161a0*/  @!P3 BRA `(.L_x_1197) ;  /* 0x000000000018b947 */ /* 0x000fea0003800000 */
[----:B------:R-:W-:Y:S02]  /*161b0*/  ULDC.64 UR4, c[0x0][0xa20] ;  /* 0x0002880000047ab9 */ /* 0x000fe40000000a00 */
[----:B------:R-:W-:-:S06]  /*161c0*/  UIMAD.WIDE UR4, UR45, 0x4, UR4 ;  /* 0x000000042d0478a5 */ /* 0x000fcc000f8e0204 */
[----:B------:R-:W-:Y:S02]  /*161d0*/  IMAD.U32 R6, RZ, RZ, UR4 ;  /* 0x00000004ff067e24 */ /* 0x000fe4000f8e00ff */
[----:B------:R-:W-:-:S05]  /*161e0*/  IMAD.U32 R7, RZ, RZ, UR5 ;  /* 0x00000005ff077e24 */ /* 0x000fca000f8e00ff */
[----:B------:R1:W5:Y:S01]  /*161f0*/  LDG.E R6, desc[UR50][R6.64] ;  /* 0x0000003206067981 */ /* 0x000362000c1e1900 */
[----:B------:R-:W-:Y:S05]  /*16200*/  BRA `(.L_x_1198) ;  /* 0x0000000000187947 */ /* 0x000fea0003800000 */
.L_x_1197:
[----:B------:R-:W-:Y:S05]  /*16210*/  @!P1 BRA `(.L_x_1198) ;  /* 0x0000000000149947 */ /* 0x000fea0003800000 */
[----:B0-----:R-:W-:Y:S02]  /*16220*/  IMAD.U32 R2, RZ, RZ, UR8 ;  /* 0x00000008ff027e24 */ /* 0x001fe4000f8e00ff */
[----:B------:R-:W-:-:S05]  /*16230*/  IMAD.U32 R3, RZ, RZ, UR9 ;  /* 0x00000009ff037e24 */ /* 0x000fca000f8e00ff */
[----:B------:R-:W2:Y:S04]  /*16240*/  LDG.E R5, desc[UR50][R2.64] ;  /* 0x0000003202057981 */ /* 0x000ea8000c1e1900 */
[----:B------:R-:W2:Y:S02]  /*16250*/  LDG.E R6, desc[UR50][R2.64+0x4] ;  /* 0x0000043202067981 */ /* 0x000ea4000c1e1900 */
[----:B--2---:R-:W-:-:S07]  /*16260*/  IMAD.IADD R6, R6, 0x1, -R5 ;  /* 0x0000000106067824 */ /* 0x004fce00078e0a05 */
.L_x_1198:
[----:B------:R-:W1:Y:S01]  /*16270*/  LDL R19, [R1+0x24] ;  /* 0x0000240001137983 */ /* 0x000e620000100800 */
[----:B0-----:R-:W0:Y:S01]  /*16280*/  LDC.64 R2, c[0x0][0x9e0] ;  /* 0x00027800ff027b82 */ /* 0x001e220000000a00 */
[----:B-----5:R-:W-:Y:S01]  /*16290*/  IMAD.IADD R6, R6, 0x1, -R4 ;  /* 0x0000000106067824 */ /* 0x020fe200078e0a04 */
[----:B0-----:R-:W-:Y:S02]  /*162a0*/  ISETP.GE.AND P1, PT, R3, 0x1, PT ;  /* 0x000000010300780c */ /* 0x001fe40003f26270 */
[----:B-1----:R-:W-:-:S04]  /*162b0*/  LEA R7, R19, 0x80, 0x7 ;  /* 0x0000008013077811 */ /* 0x002fc800078e38ff */
[----:B------:R-:W-:-:S05]  /*162c0*/  IADD3 R7, R6, R7, -R0 ;  /* 0x0000000706077210 */ /* 0x000fca0007ffe800 */
[----:B------:R-:W-:Y:S02]  /*162d0*/  IMAD.IADD R2, R7, 0x1, R2 ;  /* 0x0000000107027824 */ /* 0x000fe400078e0202 */
[----:B------:R-:W-:Y:S05]  /*162e0*/  @!P1 BRA `(.L_x_1199) ;  /* 0x0000000000409947 */ /* 0x000fea0003800000 */
        /* <DEDUP_REMOVED lines=10> */
.L_x_1200:
[----:B------:R-:W-:-:S13]  /*16390*/  ISETP.NE.AND P0, PT, R3, 0x1, PT ;  /* 0x000000010300780c */ /* 0x000fda0003f05270 */
[----:B------:R-:W0:Y:S02]  /*163a0*/  @P0 LDC.64 R4, c[0x0][0x9e8] ;  /* 0x00027a00ff040b82 */ /* 0x000e240000000a00 */
[----:B0-----:R-:W-:-:S05]  /*163b0*/  @P0 IMAD.HI.U32 R4, R8, R4, RZ ;  /* 0x0000000408040227 */ /* 0x001fca00078e00ff */
[----:B------:R-:W-:-:S07]  /*163c0*/  @P0 SHF.R.U32.HI R8, RZ, R5, R4 ;  /* 0x00000005ff080219 */ /* 0x000fce0000011604 */
.L_x_1201:
[----:B------:R-:W-:-:S05]  /*163d0*/  IMAD R5, R8, R3, R3 ;  /* 0x0000000308057224 */ /* 0x000fca00078e0203 */
[----:B------:R-:W-:-:S07]  /*163e0*/  VIMNMX R2, R2, R5, PT ;  /* 0x0000000502027248 */ /* 0x000fce0003fe0100 */
.L_x_1199:
[----:B------:R-:W-:Y:S01]  /*163f0*/  VIADD R2, R2, 0x9f ;  /* 0x0000009f02027836 */ /* 0x000fe20000000000 */
[----:B------:R-:W-:Y:S01]  /*16400*/  ULDC UR4, c[0x0][0x9dc] ;  /* 0x0002770000047ab9 */ /* 0x000fe20000000800 */
[----:B------:R-:W-:Y:S02]  /*16410*/  IMAD R5, R19, 0x80, -R0 ;  /* 0x0000008013057824 */ /* 0x000fe400078e0a00 */
[----:B------:R-:W-:-:S04]  /*16420*/  IMAD.HI R0, R2, 0x66666667, RZ ;  /* 0x6666666702007827 */ /* 0x000fc800078e02ff */
[C---:B------:R-:W-:Y:S02]  /*16430*/  VIADD R4, R6.reuse, 0x9f ;  /* 0x0000009f06047836 */ /* 0x040fe40000000000 */
[----:B------:R-:W-:Y:S01]  /*16440*/  IMAD.IADD R2, R6, 0x1, R5 ;  /* 0x0000000106027824 */ /* 0x000fe200078e0205 */
[----:B------:R-:W-:Y:S01]  /*16450*/  SHF.R.U32.HI R5, RZ, 0x1f, R0 ;  /* 0x0000001fff057819 */ /* 0x000fe20000011600 */
[----:B------:R-:W-:-:S03]  /*16460*/  IMAD.HI R4, R4, 0x66666667, RZ ;  /* 0x6666666704047827 */ /* 0x000fc600078e02ff */
[----:B------:R-:W-:Y:S01]  /*16470*/  LEA.HI.SX32 R16, R0, R5, 0x1a ;  /* 0x0000000500107211 */ /* 0x000fe200078fd2ff */
[----:B------:R-:W-:Y:S01]  /*16480*/  VIADD R0, R2, -UR4 ;  /* 0x8000000402007c36 */ /* 0x000fe20008000000 */
[----:B------:R-:W-:-:S04]  /*16490*/  SHF.R.U32.HI R5, RZ, 0x1f, R4 ;  /* 0x0000001fff057819 */ /* 0x000fc80000011604 */
[----:B------:R-:W-:-:S04]  /*164a0*/  LEA.HI.SX32 R5, R4, R5, 0x1a ;  /* 0x0000000504057211 */ /* 0x000fc800078fd2ff */
[----:B------:R-:W-:Y:S01]  /*164b0*/  VIMNMX R16, R5, R16, PT ;  /* 0x0000001005107248 */ /* 0x000fe20003fe0100 */
        /* <DEDUP_REMOVED lines=10> */
.L_x_1203:
[----:B------:R-:W-:-:S13]  /*16560*/  ISETP.NE.AND P0, PT, R3, 0x1, PT ;  /* 0x000000010300780c */ /* 0x000fda0003f05270 */
[----:B------:R-:W0:Y:S02]  /*16570*/  @P0 LDC.64 R4, c[0x0][0x9e8] ;  /* 0x00027a00ff040b82 */ /* 0x000e240000000a00 */
[----:B0-----:R-:W-:-:S05]  /*16580*/  @P0 IMAD.HI.U32 R4, R2, R4, RZ ;  /* 0x0000000402040227 */ /* 0x001fca00078e00ff */
[----:B------:R-:W-:-:S07]  /*16590*/  @P0 SHF.R.U32.HI R2, RZ, R5, R4 ;  /* 0x00000005ff020219 */ /* 0x000fce0000011604 */
.L_x_1204:
[----:B------:R-:W-:-:S05]  /*165a0*/  IMAD R3, R2, R3, RZ ;  /* 0x0000000302037224 */ /* 0x000fca00078e02ff */
[----:B------:R-:W-:-:S07]  /*165b0*/  VIMNMX R0, R0, R3, !PT ;  /* 0x0000000300007248 */ /* 0x000fce0007fe0100 */
.L_x_1202:
[----:B------:R-:W-:Y:S01]  /*165c0*/  IMAD.HI R0, R0, 0x66666667, RZ ;  /* 0x6666666700007827 */ /* 0x000fe200078e02ff */
[----:B------:R-:W-:Y:S04]  /*165d0*/  BSSY B6, `(.L_x_1205) ;  /* 0x00002c2000067945 */ /* 0x000fe80003800000 */
[----:B------:R-:W-:-:S04]  /*165e0*/  SHF.R.U32.HI R3, RZ, 0x1f, R0 ;  /* 0x0000001fff037819 */ /* 0x000fc80000011600 */
[----:B------:R-:W-:-:S04]  /*165f0*/  LEA.HI.SX32 R3, R0, R3, 0x1a ;  /* 0x0000000300037211 */ /* 0x000fc800078fd2ff */
[----:B------:R-:W-:-:S04]  /*16600*/  VIMNMX R2, RZ, R3, !PT ;  /* 0x00000003ff027248 */ /* 0x000fc80007fe0100 */
[----:B------:R-:W-:Y:S01]  /*16610*/  ISETP.GT.AND P0, PT, R16, R2, PT ;  /* 0x000000021000720c */ /* 0x000fe20003f04270 */
[----:B------:R0:W-:-:S12]  /*16620*/  STL [R1+0x18], R2 ;  /* 0x0000180201007387 */ /* 0x0001d80000100800 */
[----:B0-----:R-:W-:Y:S05]  /*16630*/  @P0 BRA `(.L_x_1206) ;  /* 0x0000000000480947 */ /* 0x001fea0003800000 */
        /* <DEDUP_REMOVED lines=18> */
.L_x_1206:
        /* <DEDUP_REMOVED lines=23> */
.L_x_1208:
        /* <DEDUP_REMOVED lines=24> */
.L_x_1209:
        /* <DEDUP_REMOVED lines=20> */
.L_x_1210:
        /* <DEDUP_REMOVED lines=18> */
.L_x_1211:
[----:B------:R-:W1:Y:S01]  /*16cb0*/  LDC R0, c[0x0][0x428] ;  /* 0x00010a00ff007b82 */ /* 0x000e620000000800 */
[----:B------:R-:W-:Y:S01]  /*16cc0*/  ULDC.64 UR4, c[0x0][0x9f8] ;  /* 0x00027e0000047ab9 */ /* 0x000fe20000000a00 */
[----:B0-----:R-:W-:Y:S01]  /*16cd0*/  IMAD.U32 R2, RZ, RZ, UR38 ;  /* 0x00000026ff027e24 */ /* 0x001fe2000f8e00ff */
[----:B------:R-:W-:Y:S01]  /*16ce0*/  UISETP.NE.U32.AND UP0, UPT, UR4, URZ, UPT ;  /* 0x0000003f0400728c */ /* 0x000fe2000bf05070 */
[----:B------:R-:W-:Y:S01]  /*16cf0*/  IMAD.U32 R10, RZ, RZ, UR45 ;  /* 0x0000002dff0a7e24 */ /* 0x000fe2000f8e00ff */
[----:B------:R-:W0:Y:S01]  /*16d00*/  S2R R4, SR_TID.X ;  /* 0x0000000000047919 */ /* 0x000e220000002100 */
[----:B------:R-:W-:Y:S01]  /*16d10*/  IMAD R6, R19, 0x80, R18 ;  /* 0x0000008013067824 */ /* 0x000fe200078e0212 */
[----:B------:R-:W-:Y:S01]  /*16d20*/  UISETP.NE.AND.EX UP0, UPT, UR5, URZ, UPT, UP0 ;  /* 0x0000003f0500728c */ /* 0x000fe2000bf05300 */
[----:B------:R-:W-:-:S10]  /*16d30*/  ULDC.64 UR6, c[0x0][0xa08] ;  /* 0x0002820000067ab9 */ /* 0x000fd40000000a00 */
[----:B------:R-:W-:Y:S02]  /*16d40*/  @UP0 ULDC.64 UR4, c[0x0][0x9f8] ;  /* 0x00027e0000040ab9 */ /* 0x000fe40000000a00 */
[----:B------:R-:W-:Y:S01]  /*16d50*/  @UP0 UIMAD.WIDE UR4, UR45, 0x4, UR4 ;  /* 0x000000042d0408a5 */ /* 0x000fe2000f8e0204 */
[----:B-1----:R-:W-:-:S13]  /*16d60*/  ISETP.NE.AND P0, PT, R0, 0x1, PT ;  /* 0x000000010000780c */ /* 0x002fda0003f05270 */
[----:B------:R-:W1:Y:S01]  /*16d70*/  @P0 LDC R0, c[0x0][0x42c] ;  /* 0x00010b00ff000b82 */ /* 0x000e620000000800 */
[----:B0-----:R-:W-:-:S07]  /*16d80*/  LOP3.LUT R17, R4, 0x7f, RZ, 0xc0, !PT ;  /* 0x0000007f04117812 */ /* 0x001fce00078ec0ff */
[----:B------:R-:W0:Y:S01]  /*16d90*/  @P0 LDC R3, c[0x0][0x430] ;  /* 0x00010c00ff030b82 */ /* 0x000e220000000800 */
[----:B-1----:R-:W-:-:S05]  /*16da0*/  @P0 IMAD.HI.U32 R0, R0, UR38, RZ ;  /* 0x0000002600000c27 */ /* 0x002fca000f8e00ff */
[----:B0-----:R-:W-:Y:S01]  /*16db0*/  @P0 SHF.R.U32.HI R2, RZ, R3, R0 ;  /* 0x00000003ff020219 */ /* 0x001fe20000011600 */
[----:B------:R-:W-:Y:S01]  /*16dc0*/  IMAD.U32 R3, RZ, RZ, UR5 ;  /* 0x00000005ff037e24 */ /* 0x000fe2000f8e00ff */
[----:B------:R-:W-:-:S03]  /*16dd0*/  PLOP3.LUT P0, PT, PT, PT, UP0, 0x80, 0x0 ;  /* 0x000000000000781c */ /* 0x000fc60003f0f008 */
[----:B------:R0:W-:Y:S02]  /*16de0*/  STL [R1+0x8], R2 ;  /* 0x0000080201007387 */ /* 0x0001e40000100800 */
[----:B0-----:R-:W-:Y:S01]  /*16df0*/  IMAD.U32 R2, RZ, RZ, UR4 ;  /* 0x00000004ff027e24 */ /* 0x001fe2000f8e00ff */
[----:B------:R-:W-:Y:S01]  /*16e00*/  ISETP.NE.AND P1, PT, R17, RZ, PT ;  /* 0x000000ff1100720c */ /* 0x000fe20003f25270 */
[----:B------:R-:W-:-:S06]  /*16e10*/  ULDC.64 UR4, c[0x0][0xa00] ;  /* 0x0002800000047ab9 */ /* 0x000fcc0000000a00 */
[----:B------:R0:W2:Y:S01]  /*16e20*/  @P0 LDG.E R10, desc[UR50][R2.64] ;  /* 0x00000032020a0981 */ /* 0x0000a2000c1e1900 */
[----:B------:R-:W-:Y:S01]  /*16e30*/  ISETP.NE.U32.AND P0, PT, RZ, UR4, PT ;  /* 0x00000004ff007c0c */ /* 0x000fe2000bf05070 */
[----:B------:R-:W-:Y:S01]  /*16e40*/  UMOV UR36, URZ ;  /* 0x0000003f00247c82 */ /* 0x000fe20008000000 */
[----:B------:R-:W-:Y:S01]  /*16e50*/  R2UR UR37, R6 ;  /* 0x00000000062572ca */ /* 0x000fe200000e0000 */
[----:B------:R-:W-:Y:S01]  /*16e60*/  UMOV UR8, 0x40 ;  /* 0x0000004000087882 */ /* 0x000fe20000000000 */
[----:B------:R-:W-:Y:S01]  /*16e70*/  ISETP.NE.AND.EX P0, PT, RZ, UR5, PT, P0 ;  /* 0x00000005ff007c0c */ /* 0x000fe2000bf05300 */
[----:B------:R-:W-:Y:S01]  /*16e80*/  UMOV UR10, UR38 ;  /* 0x00000026000a7c82 */ /* 0x000fe20008000000 */
[----:B------:R-:W-:Y:S01]  /*16e90*/  UMOV UR12, 0x80 ;  /* 0x00000080000c7882 */ /* 0x000fe20000000000 */
[----:B------:R-:W-:Y:S01]  /*16ea0*/  UMOV UR14, UR38 ;  /* 0x00000026000e7c82 */ /* 0x000fe20008000000 */
[----:B------:R-:W-:Y:S01]  /*16eb0*/  VOTEU.ALL UP1, P1 ;  /* 0x00000000003f7886 */ /* 0x000fe20000820000 */
[----:B0-----:R-:W0:Y:S01]  /*16ec0*/  LDC.64 R2, c[0x0][0x3f8] ;  /* 0x0000fe00ff027b82 */ /* 0x001e220000000a00 */
[----:B------:R-:W-:-:S02]  /*16ed0*/  SEL R7, RZ, UR45, P0 ;  /* 0x0000002dff077c07 */ /* 0x000fc40008000000 */
[----:B------:R-:W-:Y:S01]  /*16ee0*/  SHF.R.U32.HI R4, RZ, 0x5, R4 ;  /* 0x00000005ff047819 */ /* 0x000fe20000011604 */
[----:B------:R-:W-:Y:S01]  /*16ef0*/  @!UP1 UIADD3 UR4, UP0, UR46, 0x270, URZ ;  /* 0x000002702e049890 */ /* 0x000fe2000ff1e03f */
[----:B------:R-:W-:Y:S01]  /*16f00*/  R2UR UR39, R7 ;  /* 0x00000000072772ca */ /* 0x000fe200000e0000 */
[----:B------:R-:W-:Y:S01]  /*16f10*/  UMOV UR9, UR37 ;  /* 0x0000002500097c82 */ /* 0x000fe20008000000 */
[----:B------:R-:W-:Y:S01]  /*16f20*/  UMOV UR13, UR37 ;  /* 0x00000025000d7c82 */ /* 0x000fe20008000000 */
[----:B------:R-:W-:Y:S01]  /*16f30*/  @!UP1 UIADD3.X UR5, URZ, UR47, URZ, UP0, !UPT ;  /* 0x0000002f3f059290 */ /* 0x000fe200087fe43f */
[----:B------:R-:W-:-:S09]  /*16f40*/  LOP3.LUT R4, R4, 0x3, RZ, 0xc0, !PT ;  /* 0x0000000304047812 */ /* 0x000fd200078ec0ff */
[----:B------:R-:W-:Y:S01]  /*16f50*/  UMOV UR11, UR39 ;  /* 0x00000027000b7c82 */ /* 0x000fe20008000000 */
[----:B------:R-:W-:Y:S01]  /*16f60*/  UMOV UR15, UR39 ;  /* 0x00000027000f7c82 */ /* 0x000fe20008000000 */
[----:B------:R1:W-:Y:S01]  /*16f70*/  @!UP1 UTMAPF.L2.4D [UR36], [UR4] ;  /* 0x00000024040095b8 */ /* 0x0003e20008018000 */
[----:B0-----:R-:W-:Y:S01]  /*16f80*/  LOP3.LUT P0, RZ, R2, UR6, RZ, 0xfc, !PT ;  /* 0x0000000602ff7c12 */ /* 0x001fe2000f80fcff */
[----:B------:R-:W-:Y:S01]  /*16f90*/  UMOV UR6, 0xffffffff ;  /* 0xffffffff00067882 */ /* 0x000fe20000000000 */
[----:B------:R1:W-:Y:S02]  /*16fa0*/  @!UP1 UTMAPF.L2.4D [UR8], [UR4] ;  /* 0x00000008040095b8 */ /* 0x0003e40008018000 */
[----:B------:R-:W-:Y:S01]  /*16fb0*/  LOP3.LUT P0, RZ, R3, UR7, RZ, 0xfc, P0 ;  /* 0x0000000703ff7c12 */ /* 0x000fe2000800fcff */
[----:B------:R1:W-:Y:S01]  /*16fc0*/  @!UP1 UTMAPF.L2.4D [UR12], [UR4] ;  /* 0x0000000c040095b8 */ /* 0x0003e20008018000 */
[----:B--2---:R-:W-:Y:S01]  /*16fd0*/  SHF.R.S32.HI R19, RZ, 0x1f, R10 ;  /* 0x0000001fff137819 */ /* 0x004fe2000001140a */
[----:B------:R1:W-:Y:S01]  /*16fe0*/  STL [R1+0x10], R10 ;  /* 0x0000100a01007387 */ /* 0x0003e20000100800 */
[----:B------:R-:W-:-:S03]  /*16ff0*/  SEL R0, R10, RZ, !P0 ;  /* 0x000000ff0a007207 */ /* 0x000fc60004000000 */
[----:B------:R1:W-:Y:S01]  /*17000*/  STL [R1+0x14], R19 ;  /* 0x0000141301007387 */ /* 0x0003e20000100800 */
[----:B------:R-:W-:Y:S05]  /*17010*/  BRA.DIV UR6, `(.L_x_1212) ;  /* 0x00000036067c7947 */ /* 0x000fea000b800000 */
[----:B------:R0:W2:Y:S02]  /*17020*/  SHFL.IDX PT, R14, R4, RZ, 0x1f ;  /* 0x00001fff040e7589 */ /* 0x0000a400000e0000 */
.L_x_1282:
[----:B--2---:R-:W-:Y:S02]  /*17030*/  ISETP.NE.AND P0, PT, R14, RZ, PT ;  /* 0x000000ff0e00720c */ /* 0x004fe40003f05270 */
[----:B------:R-:W-:-:S11]  /*17040*/  PLOP3.LUT P6, PT, PT, PT, PT, 0x8, 0x0 ;  /* 0x000000000000781c */ /* 0x000fd60003fce170 */
[----:B------:R-:W-:Y:S05]  /*17050*/  @P0 BRA `(.L_x_1213) ;  /* 0x0000000800000947 */ /* 0x000fea0003800000 */
[----:B-1----:R-:W-:Y:S01]  /*17060*/  UMOV UR4, 0xffffffff ;  /* 0xffffffff00047882 */ /* 0x002fe20000000000 */
[----:B------:R-:W-:Y:S02]  /*17070*/  VIADD R8, R16, 0xffffffff ;  /* 0xffffffff10087836 */ /* 0x000fe40000000000 */
[----:B------:R-:W-:Y:S05]  /*17080*/  BRA.DIV UR4, `(.L_x_1214) ;  /* 0x0000003604807947 */ /* 0x000fea000b800000 */
[----:B------:R-:W-:-:S13]  /*17090*/  ELECT P6, URZ, PT ;  /* 0x00000000003f782f */ /* 0x000fda00038c0000 */
.L_x_1285:
[----:B------:R-:W-:Y:S05]  /*170a0*/  @!P6 BRA `(.L_x_1215) ;  /* 0x000000040070e947 */ /* 0x000fea0003800000 */
[----:B------:R-:W-:-:S04]  /*170b0*/  ISETP.NE.U32.AND P0, PT, R2, RZ, PT ;  /* 0x000000ff0200720c */ /* 0x000fc80003f05070 */
[----:B------:R-:W-:-:S13]  /*170c0*/  ISETP.NE.AND.EX P0, PT, R3, RZ, PT, P0 ;  /* 0x000000ff0300720c */ /* 0x000fda0003f05300 */
[----:B------:R-:W-:Y:S05]  /*170d0*/  @!P0 BRA `(.L_x_1216) ;  /* 0x0000000000488947 */ /* 0x000fea0003800000 */
[----:B------:R-:W1:Y:S01]  /*170e0*/  LDC R9, c[0x0][0x41c] ;  /* 0x00010700ff097b82 */ /* 0x000e620000000800 */
[----:B------:R-:W-:Y:S01]  /*170f0*/  IMAD.MOV.U32 R0, RZ, RZ, R8 ;  /* 0x000000ffff007224 */ /* 0x000fe200078e0008 */
[----:B------:R-:W-:Y:S01]  /*17100*/  ULDC.64 UR4, c[0x0][0x408] ;  /* 0x0001020000047ab9 */ /* 0x000fe20000000a00 */
[----:B-1----:R-:W-:-:S13]  /*17110*/  ISETP.NE.AND P0, PT, R9, 0x1, PT ;  /* 0x000000010900780c */ /* 0x002fda0003f05270 */
[----:B0-----:R-:W0:Y:S02]  /*17120*/  @P0 LDC.64 R4, c[0x0][0x420] ;  /* 0x00010800ff040b82 */ /* 0x001e240000000a00 */
        /* <DEDUP_REMOVED lines=13> */
.L_x_1216:
[----:B-1----:R-:W2:Y:S04]  /*17200*/  LDL R3, [R1] ;  /* 0x0000000001037983 */ /* 0x002ea80000100800 */
[----:B------:R-:W3:Y:S01]  /*17210*/  LDL R2, [R1+0xc] ;  /* 0x00000c0001027983 */ /* 0x000ee20000100800 */
[----:B------:R-:W-:Y:S02]  /*17220*/  ISETP.NE.AND P0, PT, R17, RZ, PT ;  /* 0x000000ff1100720c */ /* 0x000fe40003f05270 */
[----:B--2---:R-:W-:Y:S02]  /*17230*/  LEA R3, R3, UR41, 0x3 ;  /* 0x0000002903037c11 */ /* 0x004fe4000f8e18ff */
[----:B---3--:R-:W-:-:S04]  /*17240*/  SHF.L.U32 R2, R2, 0x1f, RZ ;  /* 0x0000001f02027819 */ /* 0x008fc800000006ff */
[----:B------:R-:W1:Y:S02]  /*17250*/  SYNCS.PHASECHK.TRANS64.TRYWAIT P2, [R3+URZ+0x29880], R2 ;  /* 0x02988002030075a7 */ /* 0x000e64000804017f */
[----:B-1----:R-:W-:Y:S05]  /*17260*/  @!P2 BRA `(.L_x_1217) ;  /* 0x000000340028a947 */ /* 0x002fea0003800000 */
.L_x_1286:
[----:B------:R-:W-:Y:S05]  /*17270*/  @P0 BRA `(.L_x_1218) ;  /* 0x00000000001c0947 */ /* 0x000fea0003800000 */
[----:B0-----:R-:W0:Y:S02]  /*17280*/  S2R R4, SR_TID.X ;  /* 0x0000000000047919 */ /* 0x001e240000002100 */
[----:B0-----:R-:W-:Y:S01]  /*17290*/  LOP3.LUT R5, R4, 0x1f, RZ, 0xc0, !PT ;  /* 0x0000001f04057812 */ /* 0x001fe200078ec0ff */
[----:B------:R-:W-:-:S03]  /*172a0*/  IMAD.MOV.U32 R4, RZ, RZ, 0x5000 ;  /* 0x00005000ff047424 */ /* 0x000fc600078e00ff */
[----:B------:R-:W-:Y:S01]  /*172b0*/  ISETP.NE.AND P2, PT, R5, RZ, PT ;  /* 0x000000ff0500720c */ /* 0x000fe20003f45270 */
[----:B------:R2:W-:-:S12]  /*172c0*/  SYNCS.ARRIVE.TRANS64 RZ, [R3+URZ+0x29870], R4 ;  /* 0x0298700403ff79a7 */ /* 0x0005d8000800003f */
[----:B--2---:R-:W-:Y:S05]  /*172d0*/  @!P2 BRA `(.L_x_1218) ;  /* 0x000000000004a947 */ /* 0x004fea0003800000 */
[----:B------:R-:W-:Y:S01]  /*172e0*/  BPT.TRAP 0x1 ;  /* 0x000000040000795c */ /* 0x000fe20000300000 */
.L_x_1218:
[----:B------:R-:W2:Y:S04]  /*172f0*/  LDL R9, [R1] ;  /* 0x0000000001097983 */ /* 0x000ea80000100800 */
[----:B------:R-:W3:Y:S04]  /*17300*/  LDL R5, [R1+0x1c] ;  /* 0x00001c0001057983 */ /* 0x000ee80000100800 */
[----:B0-----:R-:W4:Y:S01]  /*17310*/  LDL R4, [R1+0x8] ;  /* 0x0000080001047983 */ /* 0x001f220000100800 */
        /* <DEDUP_REMOVED lines=16> */
[----:B0-2---:R-:W-:Y:S05]  /*17420*/  @!P2 BRA `(.L_x_1219) ;  /* 0x0000003000cca947 */ /* 0x005fea0003800000 */
.L_x_1287:
        /* <DEDUP_REMOVED lines=8> */
.L_x_1220:
        /* <DEDUP_REMOVED lines=27> */
[----:B-1----:R-:W-:Y:S01]  /*17660*/  NOP ;  /* 0x0000000000007918 */ /* 0x002fe20000000000 */
.L_x_1215:
        /* <DEDUP_REMOVED lines=31> */
.L_x_1213:
[----:B0-----:R-:W2:Y:S04]  /*17860*/  LDL.LU R4, [R1+0x34] ;  /* 0x0000340001047983 */ /* 0x001ea80000300800 */
[----:B------:R-:W3:Y:S01]  /*17870*/  LDL R3, [R1+0x18] ;  /* 0x0000180001037983 */ /* 0x000ee20000100800 */
[----:B------:R-:W-:Y:S01]  /*17880*/  VIADD R20, R16, 0xfffffffe ;  /* 0xfffffffe10147836 */ /* 0x000fe20000000000 */
[----:B------:R-:W-:Y:S01]  /*17890*/  BSSY B0, `(.L_x_1221) ;  /* 0x000000a000007945 */ /* 0x000fe20003800000 */
[----:B--2---:R-:W-:-:S03]  /*178a0*/  VIADD R4, R4, 0x1 ;  /* 0x0000000104047836 */ /* 0x004fc60000000000 */
[----:B---3--:R-:W-:Y:S02]  /*178b0*/  ISETP.GE.AND P2, PT, R20, R3, PT ;  /* 0x000000031400720c */ /* 0x008fe40003f46270 */
[----:B------:R0:W-:Y:S01]  /*178c0*/  STL [R1+0x34], R4 ;  /* 0x0000340401007387 */ /* 0x0001e20000100800 */
[----:B------:R-:W-:-:S04]  /*178d0*/  LEA.HI R2, R4, R4, RZ, 0x1 ;  /* 0x0000000404027211 */ /* 0x000fc800078f08ff */
[----:B------:R-:W-:-:S05]  /*178e0*/  LOP3.LUT R2, R2, 0xfffffffe, RZ, 0xc0, !PT ;  /* 0xfffffffe02027812 */ /* 0x000fca00078ec0ff */
[----:B------:R-:W-:-:S05]  /*178f0*/  IMAD.IADD R2, R4, 0x1, -R2 ;  /* 0x0000000104027824 */ /* 0x000fca00078e0a02 */
[----:B------:R-:W-:-:S04]  /*17900*/  SHF.L.U32 R2, R2, 0x1f, RZ ;  /* 0x0000001f02027819 */ /* 0x000fc800000006ff */
[----:B------:R-:W2:Y:S02]  /*17910*/  SYNCS.PHASECHK.TRANS64.TRYWAIT P0, [UR41+0x29820], R2 ;  /* 0x02982002ff0075a7 */ /* 0x000ea40008000169 */
[----:B0-2---:R-:W-:Y:S05]  /*17920*/  @!P0 BRA `(.L_x_1222) ;  /* 0x0000002c00a08947 */ /* 0x005fea0003800000 */
.L_x_1288:
[----:B-1----:R-:W-:Y:S05]  /*17930*/  BSYNC B0 ;  /* 0x0000000000007941 */ /* 0x002fea0003800000 */
.L_x_1221:
[----:B------:R-:W-:Y:S05]  /*17940*/  @!P2 BRA `(.L_x_1223) ;  /* 0x000000100018a947 */ /* 0x000fea0003800000 */
[----:B------:R1:W5:Y:S04]  /*17950*/  LDL.LU R6, [R1] ;  /* 0x0000000001067983 */ /* 0x0003680000300800 */
[----:B------:R1:W5:Y:S02]  /*17960*/  LDL.LU R7, [R1+0xc] ;  /* 0x00000c0001077983 */ /* 0x0003640000300800 */
.L_x_1245:
[----:B0---45:R-:W-:Y:S01]  /*17970*/  VIADD R2, R6, 0x1 ;  /* 0x0000000106027836 */ /* 0x031fe20000000000 */
        /* <DEDUP_REMOVED lines=23> */
[--C-:B------:R-:W-:Y:S01]  /*17af0*/  SHF.R.S32.HI R3, RZ, 0x1f, R2.reuse ;  /* 0x0000001fff037819 */ /* 0x100fe20000011402 */
[----:B------:R-:W-:-:S04]  /*17b00*/  IMAD.MOV R0, RZ, RZ, -R2 ;  /* 0x000000ffff007224 */ /* 0x000fc800078e0a02 */
        /* <DEDUP_REMOVED lines=8> */
.L_x_1226:
[----:B--2---:R-:W-:Y:S01]  /*17b90*/  LEA R4, R10, UR41, 0x3 ;  /* 0x000000290a047c11 */ /* 0x004fe2000f8e18ff */
[----:B------:R-:W2:Y:S01]  /*17ba0*/  S2R R2, SR_TID.X ;  /* 0x0000000000027919 */ /* 0x000ea20000002100 */
[----:B------:R-:W-:Y:S01]  /*17bb0*/  SHF.L.U32 R3, R9, 0x1f, RZ ;  /* 0x0000001f09037819 */ /* 0x000fe200000006ff */
[----:B------:R-:W-:Y:S03]  /*17bc0*/  BSSY B1, `(.L_x_1227) ;  /* 0x0000005000017945 */ /* 0x000fe60003800000 */
[----:B------:R-:W3:Y:S01]  /*17bd0*/  SYNCS.PHASECHK.TRANS64.TRYWAIT P0, [R4+URZ+0x29880], R3 ;  /* 0x02988003040075a7 */ /* 0x000ee2000800017f */
[----:B--2---:R-:W-:-:S04]  /*17be0*/  LOP3.LUT R2, R2, 0x7f, RZ, 0xc0, !PT ;  /* 0x0000007f02027812 */ /* 0x004fc800078ec0ff */
[----:B------:R-:W-:Y:S01]  /*17bf0*/  ISETP.NE.AND P2, PT, R2, RZ, PT ;  /* 0x000000ff0200720c */ /* 0x000fe20003f45270 */
[----:B---3--:R-:W-:-:S12]  /*17c00*/  @!P0 BRA `(.L_x_1228) ;  /* 0x0000002c00008947 */ /* 0x008fd80003800000 */
.L_x_1289:
[----:B------:R-:W-:Y:S05]  /*17c10*/  BSYNC B1 ;  /* 0x0000000000017941 */ /* 0x000fea0003800000 */
.L_x_1227:
        /* <DEDUP_REMOVED lines=9> */
.L_x_1230:
[----:B------:R-:W-:Y:S05]  /*17cb0*/  BSYNC B1 ;  /* 0x0000000000017941 */ /* 0x000fea0003800000 */
.L_x_1229:
[----:B------:R-:W3:Y:S04]  /*17cc0*/  LDL R11, [R1+0x8] ;  /* 0x00000800010b7983 */ /* 0x000ee80000100800 */
[----:B0-----:R-:W4:Y:S04]  /*17cd0*/  LDL R9, [R1] ;  /* 0x0000000001097983 */ /* 0x001f280000100800 */
[----:B------:R-:W2:Y:S01]  /*17ce0*/  LDL R5, [R1+0x1c] ;  /* 0x00001c0001057983 */ /* 0x000ea20000100800 */
        /* <DEDUP_REMOVED lines=9> */
[----:B----4-:R-:W-:-:S02]  /*17d80*/  IMAD R9, R9, 0x5000, R2 ;  /* 0x0000500009097824 */ /* 0x010fc400078e0202 */
[----:B--2---:R-:W-:Y:S02]  /*17d90*/  IMAD R5, R8, 0xa0, R5 ;  /* 0x000000a008057824 */ /* 0x004fe400078e0205 */
[----:B------:R-:W-:Y:S02]  /*17da0*/  VIADD R8, R9, 0xa400 ;  /* 0x0000a40009087836 */ /* 0x000fe40000000000 */
[----:B------:R-:W-:-:S08]  /*17db0*/  VIADD R9, R4, 0x29870 ;  /* 0x0002987004097836 */ /* 0x000fd00000000000 */
.L_x_1231:
        /* <DEDUP_REMOVED lines=8> */
[----:B0-----:R-:W-:Y:S05]  /*17e40*/  @P0 BRA.U.ANY `(.L_x_1231) ;  /* 0xfffffffd00dc0947 */ /* 0x001fea000393ffff */
[----:B------:R-:W0:Y:S01]  /*17e50*/  SYNCS.PHASECHK.TRANS64.TRYWAIT P0, [R4+URZ+0x29840], R3 ;  /* 0x02984003040075a7 */ /* 0x000e22000800017f */
[----:B------:R-:W-:Y:S04]  /*17e60*/  BSSY B1, `(.L_x_1232) ;  /* 0x0000002000017945 */ /* 0x000fe80003800000 */
[----:B0-----:R-:W-:Y:S05]  /*17e70*/  @!P0 BRA `(.L_x_1233) ;  /* 0x0000002800788947 */ /* 0x001fea0003800000 */
.L_x_1290:
[----:B------:R-:W-:Y:S05]  /*17e80*/  BSYNC B1 ;  /* 0x0000000000017941 */ /* 0x000fea0003800000 */
.L_x_1232:
[----:B------:R-:W-:Y:S01]  /*17e90*/  BSSY B1, `(.L_x_1234) ;  /* 0x000000b000017945 */ /* 0x000fe20003800000 */
[----:B------:R-:W-:Y:S02]  /*17ea0*/  IMAD.MOV.U32 R8, RZ, RZ, 0x0 ;  /* 0x00000000ff087424 */ /* 0x000fe400078e00ff */
[----:B------:R-:W-:Y:S01]  /*17eb0*/  IMAD.MOV.U32 R9, RZ, RZ, 0x14f00000 ;  /* 0x14f00000ff097424 */ /* 0x000fe200078e00ff */
[----:B------:R-:W-:Y:S06]  /*17ec0*/  @P2 BRA `(.L_x_1235) ;  /* 0x00000000001c2947 */ /* 0x000fec0003800000 */
[----:B------:R-:W2:Y:S01]  /*17ed0*/  S2R R11, SR_TID.X ;  /* 0x00000000000b7919 */ /* 0x000ea20000002100 */
[----:B0-----:R-:W-:-:S04]  /*17ee0*/  IMAD.MOV.U32 R3, RZ, RZ, 0x7800 ;  /* 0x00007800ff037424 */ /* 0x001fc800078e00ff */
[----:B------:R3:W-:Y:S01]  /*17ef0*/  SYNCS.ARRIVE.TRANS64 RZ, [R4+URZ+0x29830], R3 ;  /* 0x0298300304ff79a7 */ /* 0x0007e2000800003f */
[----:B--2---:R-:W-:-:S04]  /*17f00*/  LOP3.LUT R11, R11, 0x1f, RZ, 0xc0, !PT ;  /* 0x0000001f0b0b7812 */ /* 0x004fc800078ec0ff */
[----:B------:R-:W-:-:S13]  /*17f10*/  ISETP.NE.AND P0, PT, R11, RZ, PT ;  /* 0x000000ff0b00720c */ /* 0x000fda0003f05270 */
[----:B---3--:R-:W-:Y:S05]  /*17f20*/  @!P0 BRA `(.L_x_1235) ;  /* 0x0000000000048947 */ /* 0x008fea0003800000 */
[----:B------:R-:W-:Y:S01]  /*17f30*/  BPT.TRAP 0x1 ;  /* 0x000000040000795c */ /* 0x000fe20000300000 */
.L_x_1235:
[----:B------:R-:W-:Y:S05]  /*17f40*/  BSYNC B1 ;  /* 0x0000000000017941 */ /* 0x000fea0003800000 */
.L_x_1234:
[----:B------:R-:W2:Y:S04]  /*17f50*/  LDL R11, [R1+0x8] ;  /* 0x00000800010b7983 */ /* 0x000ea80000100800 */
[----:B0-----:R-:W3:Y:S01]  /*17f60*/  LDL R3, [R1] ;  /* 0x0000000001037983 */ /* 0x001ee20000100800 */
        /* <DEDUP_REMOVED lines=10> */
.L_x_1236:
        /* <DEDUP_REMOVED lines=8> */
[----:B0-----:R-:W-:Y:S05]  /*18090*/  @P0 BRA.U.ANY `(.L_x_1236) ;  /* 0xfffffffd00dc0947 */ /* 0x001fea000393ffff */
[----:B------:R-:W2:Y:S01]  /*180a0*/  LDL R10, [R1+0x8] ;  /* 0x00000800010a7983 */ /* 0x000ea20000100800 */
[----:B------:R-:W-:Y:S01]  /*180b0*/  R2UR UR6, R8 ;  /* 0x00000000080672ca */ /* 0x000fe200000e0000 */
[----:B------:R-:W-:Y:S01]  /*180c0*/  VIADD R3, R2, 0x1cc00 ;  /* 0x0001cc0002037836 */ /* 0x000fe20000000000 */
[----:B------:R-:W-:Y:S01]  /*180d0*/  R2UR UR7, R9 ;  /* 0x00000000090772ca */ /* 0x000fe200000e0000 */
[----:B------:R-:W-:Y:S01]  /*180e0*/  UMOV UR10, 0x40 ;  /* 0x00000040000a7882 */ /* 0x000fe20000000000 */
[----:B------:R-:W-:Y:S02]  /*180f0*/  PLOP3.LUT P0, PT, PT, PT, PT, 0x80, 0x0 ;  /* 0x000000000000781c */ /* 0x000fe40003f0f070 */
[----:B--2---:R-:W-:-:S15]  /*18100*/  R2UR UR12, R10 ;  /* 0x000000000a0c72ca */ /* 0x004fde00000e0000 */
.L_x_1237:
        /* <DEDUP_REMOVED lines=16> */
.L_x_1238:
        /* <DEDUP_REMOVED lines=9> */
.L_x_1225:
[----:B------:R-:W-:Y:S05]  /*182a0*/  BSYNC B0 ;  /* 0x0000000000007941 */ /* 0x000fea0003800000 */
.L_x_1224:
[----:B------:R-:W-:-:S06]  /*182b0*/  UISETP.NE.AND UP0, UPT, UR42, 0x3, UPT ;  /* 0x000000032a00788c */ /* 0x000fcc000bf05270 */
[----:B------:R-:W-:-:S13]  /*182c0*/  PLOP3.LUT P0, PT, PT, PT, UP0, 0x80, 0x0 ;  /* 0x000000000000781c */ /* 0x000fda0003f0f008 */
[----:B------:R-:W-:Y:S05]  /*182d0*/  @!P0 BRA `(.L_x_1239) ;  /* 0x0000000000048947 */ /* 0x000fea0003800000 */
[----:B------:R-:W-:Y:S01]  /*182e0*/  BPT.TRAP 0x1 ;  /* 0x000000040000795c */ /* 0x000fe20000300000 */
.L_x_1239:
[----:B------:R-:W-:Y:S01]  /*182f0*/  IMAD.U32 R2, RZ, RZ, UR44 ;  /* 0x0000002cff027e24 */ /* 0x000fe2000f8e00ff */
[----:B------:R-:W-:Y:S01]  /*18300*/  LEA R3, R6, UR41, 0x3 ;  /* 0x0000002906037c11 */ /* 0x000fe2000f8e18ff */
[----:B------:R-:W-:Y:S03]  /*18310*/  BSSY B0, `(.L_x_1240) ;  /* 0x0000007000007945 */ /* 0x000fe60003800000 */
[----:B------:R-:W-:Y:S01]  /*18320*/  ISETP.NE.AND P0, PT, R2, 0x3, PT ;  /* 0x000000030200780c */ /* 0x000fe20003f05270 */
[----:B------:R2:W-:Y:S01]  /*18330*/  STL [R1+0x4], R3 ;  /* 0x0000040301007387 */ /* 0x0005e20000100800 */
[----:B------:R-:W-:-:S04]  /*18340*/  LOP3.LUT R2, R7, 0x1, RZ, 0x3c, !PT ;  /* 0x0000000107027812 */ /* 0x000fc800078e3cff */
[----:B------:R-:W-:-:S04]  /*18350*/  SHF.L.U32 R2, R2, 0x1f, RZ ;  /* 0x0000001f02027819 */ /* 0x000fc800000006ff */
[----:B------:R-:W3:Y:S02]  /*18360*/  SYNCS.PHASECHK.TRANS64.TRYWAIT P2, [R3+URZ+0x29870], R2 ;  /* 0x02987002030075a7 */ /* 0x000ee4000804017f */
[----:B--23--:R-:W-:Y:S05]  /*18370*/  @!P2 BRA `(.L_x_1241) ;  /* 0x00000024004ca947 */ /* 0x00cfea0003800000 */
.L_x_1291:
[----:B------:R-:W-:Y:S05]  /*18380*/  BSYNC B0 ;  /* 0x0000000000007941 */ /* 0x000fea0003800000 */
.L_x_1240:
[----:B------:R-:W-:Y:S05]  /*18390*/  @!P0 BRA `(.L_x_1242) ;  /* 0x0000000000048947 */ /* 0x000fea0003800000 */
[----:B------:R-:W-:Y:S01]  /*183a0*/  BPT.TRAP 0x1 ;  /* 0x000000040000795c */ /* 0x000fe20000300000 */
.L_x_1242:
[----:B--2---:R-:W2:Y:S01]  /*183b0*/  LDL R2, [R1+0x4] ;  /* 0x0000040001027983 */ /* 0x004ea20000100800 */
[----:B------:R-:W-:-:S04]  /*183c0*/  SHF.L.U32 R3, R7, 0x1f, RZ ;  /* 0x0000001f07037819 */ /* 0x000fc800000006ff */
[----:B--2---:R2:W3:Y:S02]  /*183d0*/  SYNCS.PHASECHK.TRANS64.TRYWAIT P2, [R2+URZ+0x29860], R3 ;  /* 0x02986003020075a7 */ /* 0x0044e4000804017f */
[----:B--2---:R-:W-:Y:S01]  /*183e0*/  IMAD R2, R6, 0x5000, RZ ;  /* 0x0000500006027824 */ /* 0x004fe200078e02ff */
[----:B---3--:R-:W-:Y:S06]  /*183f0*/  @!P2 BRA `(.L_x_1243) ;  /* 0x000000240044a947 */ /* 0x008fec0003800000 */
.L_x_1292:
[----:B--2---:R-:W2:Y:S04]  /*18400*/  LDL R4, [R1+0x2c] ;  /* 0x00002c0001047983 */ /* 0x004ea80000100800 */
[----:B------:R-:W3:Y:S01]  /*18410*/  LDL R12, [R1+0x28] ;  /* 0x00002800010c7983 */ /* 0x000ee20000100800 */
[----:B------:R-:W-:Y:S05]  /*18420*/  WARPSYNC.ALL ;  /* 0x0000000000007948 */ /* 0x000fea0003800000 */
[----:B------:R-:W4:Y:S01]  /*18430*/  S2R R8, SR_TID.X ;  /* 0x0000000000087919 */ /* 0x000f220000002100 */
[----:B0-----:R-:W-:Y:S01]  /*18440*/  IMAD.MOV.U32 R10, RZ, RZ, 0x40 ;  /* 0x00000040ff0a7424 */ /* 0x001fe200078e00ff */
[----:B----4-:R-:W-:-:S04]  /*18450*/  LOP3.LUT P2, RZ, R8, 0x4, RZ, 0xc0, !PT ;  /* 0x0000000408ff7812 */ /* 0x010fc8000784c0ff */
[----:B------:R-:W-:Y:S02]  /*18460*/  SEL R10, R10, 0xffffffc0, !P2 ;  /* 0xffffffc00a0a7807 */ /* 0x000fe40005000000 */
[C---:B--2---:R-:W-:Y:S02]  /*18470*/  LOP3.LUT R3, R2.reuse, R4, RZ, 0xfc, !PT ;  /* 0x0000000402037212 */ /* 0x044fe400078efcff */
[----:B---3--:R-:W-:-:S03]  /*18480*/  IADD3 R2, R2, UR41, R12 ;  /* 0x0000002902027c10 */ /* 0x008fc6000fffe00c */
[----:B------:R-:W0:Y:S01]  /*18490*/  LDSM.16.MT88.4 R4, [R3+UR41+0xa400] ;  /* 0x00a400290304783b */ /* 0x000e220008004200 */
[----:B------:R-:W-:-:S04]  /*184a0*/  VIADD R21, R3, UR41 ;  /* 0x0000002903157c36 */ /* 0x000fc80008000000 */
[----:B------:R-:W-:Y:S01]  /*184b0*/  IMAD.IADD R21, R10, 0x1, R21 ;  /* 0x000000010a157824 */ /* 0x000fe200078e0215 */
[C-C-:B0-----:R-:W-:Y:S02]  /*184c0*/  PRMT R8, R4.reuse, 0x6420, R5.reuse ;  /* 0x0000642004087816 */ /* 0x141fe40000000005 */
[----:B------:R-:W-:Y:S02]  /*184d0*/  PRMT R9, R4, 0x7531, R5 ;  /* 0x0000753104097816 */ /* 0x000fe40000000005 */
[C-C-:B------:R-:W-:Y:S02]  /*184e0*/  PRMT R10, R6.reuse, 0x6420, R7.reuse ;  /* 0x00006420060a7816 */ /* 0x140fe40000000007 */
[----:B------:R-:W-:Y:S02]  /*184f0*/  PRMT R11, R6, 0x7531, R7 ;  /* 0x00007531060b7816 */ /* 0x000fe40000000007 */
[----:B------:R-:W0:Y:S04]  /*18500*/  LDSM.16.MT88.4 R4, [R21+0xa400] ;  /* 0x00a400001504783b */ /* 0x000e280000004200 */
[----:B------:R-:W-:Y:S01]  /*18510*/  STSM.16.M88.4 [R2+0x400], R8 ;  /* 0x0004000802007844 */ /* 0x000fe20000000200 */
[----:B0-----:R-:W-:-:S02]  /*18520*/  PRMT R12, R4, 0x6420, R5 ;  /* 0x00006420040c7816 */ /* 0x001fc40000000005 */
[----:B------:R-:W-:Y:S02]  /*18530*/  PRMT R13, R4, 0x7531, R5 ;  /* 0x00007531040d7816 */ /* 0x000fe40000000005 */
[C-C-:B------:R-:W-:Y:S02]  /*18540*/  PRMT R14, R6.reuse, 0x6420, R7.reuse ;  /* 0x00006420060e7816 */ /* 0x140fe40000000007 */
[----:B------:R-:W-:-:S05]  /*18550*/  PRMT R15, R6, 0x7531, R7 ;  /* 0x00007531060f7816 */ /* 0x000fca0000000007 */
[----:B------:R-:W-:Y:S04]  /*18560*/  STSM.16.M88.4 [R2+0xc00], R12 ;  /* 0x000c000c02007844 */ /* 0x000fe80000000200 */
[----:B------:R-:W0:Y:S02]  /*18570*/  LDSM.16.MT88.4 R8, [R3+UR41+0xb400] ;  /* 0x00b400290308783b */ /* 0x000e240008004200 */
        /* <DEDUP_REMOVED lines=41> */
[----:B------:R0:W-:Y:S02]  /*18810*/  STSM.16.M88.4 [R2+0x4400], R4 ;  /* 0x0044000402007844 */ /* 0x0001e40000000200 */
[C-C-:B0-----:R-:W-:Y:S02]  /*18820*/  PRMT R4, R8.reuse, 0x6420, R9.reuse ;  /* 0x0000642008047816 */ /* 0x141fe40000000009 */
        /* <DEDUP_REMOVED lines=12> */
.L_x_1244:
[----:B0-----:R-:W2:Y:S04]  /*188f0*/  LDL.LU R2, [R1+0x4] ;  /* 0x0000040001027983 */ /* 0x001ea80000300800 */
[----:B------:R-:W3:Y:S04]  /*18900*/  LDL R3, [R1+0x18] ;  /* 0x0000180001037983 */ /* 0x000ee80000100800 */
[----:B------:R4:W5:Y:S04]  /*18910*/  LDL R6, [R1] ;  /* 0x0000000001067983 */ /* 0x0009680000100800 */
[----:B------:R4:W5:Y:S01]  /*18920*/  LDL R7, [R1+0xc] ;  /* 0x00000c0001077983 */ /* 0x0009620000100800 */
[----:B--2---:R0:W-:Y:S01]  /*18930*/  SYNCS.ARRIVE.TRANS64.A1T0 RZ, [R2+URZ+0x29850], RZ ;  /* 0x029850ff02ff79a7 */ /* 0x0041e2000810003f */
[----:B------:R-:W-:Y:S01]  /*18940*/  BAR.SYNC.DEFER_BLOCKING 0x2, 0x80 ;  /* 0x0082000000007b1d */ /* 0x000fe20000010000 */
[C---:B---3--:R-:W-:Y:S01]  /*18950*/  ISETP.GT.AND P0, PT, R20.reuse, R3, PT ;  /* 0x000000031400720c */ /* 0x048fe20003f04270 */
[----:B------:R-:W-:-:S02]  /*18960*/  VIADD R20, R20, 0xffffffff ;  /* 0xffffffff14147836 */ /* 0x000fc40000000000 */
[----:B0-----:R-:W-:-:S05]  /*18970*/  @!P1 VIADD R2, R2, 0x29880 ;  /* 0x0002988002029836 */ /* 0x001fca0000000000 */
[----:B------:R-:W-:-:S04]  /*18980*/  @!P1 PRMT R2, RZ, 0x654, R2 ;  /* 0x00000654ff029816 */ /* 0x000fc80000000002 */
[----:B------:R4:W-:Y:S01]  /*18990*/  @!P1 SYNCS.ARRIVE.TRANS64.RED.A1T0 RZ, [R2+URZ], RZ ;  /* 0x000000ff02ff99a7 */ /* 0x0009e2000810043f */
[----:B------:R-:W-:Y:S05]  /*189a0*/  @P0 BRA `(.L_x_1245) ;  /* 0xffffffec00f00947 */ /* 0x000fea000383ffff */
.L_x_1223:
[----:B------:R-:W-:Y:S04]  /*189b0*/  BSSY B0, `(.L_x_1246) ;  /* 0x000000f000007945 */ /* 0x000fe80003800000 */
[----:B------:R-:W-:Y:S05]  /*189c0*/  @P1 BRA `(.L_x_1247) ;  /* 0x0000000000341947 */ /* 0x000fea0003800000 */
[----:B------:R-:W2:Y:S01]  /*189d0*/  S2R R5, SR_LANEID ;  /* 0x0000000000057919 */ /* 0x000ea20000000000 */
[----:B------:R-:W-:Y:S01]  /*189e0*/  VOTEU.ANY UR4, UPT, PT ;  /* 0x0000000000047886 */ /* 0x000fe200038e0100 */
[----:B0---4-:R-:W0:Y:S01]  /*189f0*/  LDC.64 R2, c[0x0][0xc38] ;  /* 0x00030e00ff027b82 */ /* 0x011e220000000a00 */
[----:B------:R-:W2:Y:S02]  /*18a00*/  FLO.U32 R0, UR4 ;  /* 0x0000000400007d00 */ /* 0x000ea400080e0000 */
[----:B--2---:R-:W-:-:S06]  /*18a10*/  ISETP.EQ.U32.AND P0, PT, R0, R5, PT ;  /* 0x000000050000720c */ /* 0x004fcc0003f02070 */
[----:B------:R-:W0:Y:S07]  /*18a20*/  POPC R5, UR4 ;  /* 0x0000000400057d09 */ /* 0x000e2e0008000000 */
[----:B0-----:R-:W2:Y:S01]  /*18a30*/  @P0 ATOMG.E.ADD.STRONG.GPU PT, R3, desc[UR50][R2.64], R5 ;  /* 0x00000005020309a8 */ /* 0x001ea200081ee1f2 */
[----:B------:R-:W0:Y:S02]  /*18a40*/  S2R R4, SR_LTMASK ;  /* 0x0000000000047919 */ /* 0x000e240000003900 */
[----:B0-----:R-:W-:-:S04]  /*18a50*/  LOP3.LUT R4, R4, UR4, RZ, 0xc0, !PT ;  /* 0x0000000404047c12 */ /* 0x001fc8000f8ec0ff */
[----:B-----5:R-:W0:Y:S01]  /*18a60*/  POPC R7, R4 ;  /* 0x0000000400077309 */ /* 0x020e220000000000 */
[----:B--2---:R-:W0:Y:S02]  /*18a70*/  SHFL.IDX PT, R0, R3, R0, 0x1f ;  /* 0x00001f0003007589 */ /* 0x004e2400000e0000 */
[----:B0-----:R-:W-:-:S05]  /*18a80*/  IADD3 R0, R0, UR43, R7 ;  /* 0x0000002b00007c10 */ /* 0x001fca000fffe007 */
[----:B------:R2:W-:Y:S02]  /*18a90*/  STL [R1+0x20], R0 ;  /* 0x0000200001007387 */ /* 0x0005e40000100800 */
.L_x_1247:
[----:B------:R-:W-:Y:S05]  /*18aa0*/  BSYNC B0 ;  /* 0x0000000000007941 */ /* 0x000fea0003800000 */
.L_x_1246:
[----:B------:R-:W-:-:S06]  /*18ab0*/  UISETP.NE.AND UP0, UPT, UR42, 0x3, UPT ;  /* 0x000000032a00788c */ /* 0x000fcc000bf05270 */
[----:B------:R-:W-:-:S13]  /*18ac0*/  PLOP3.LUT P0, PT, PT, PT, UP0, 0x80, 0x0 ;  /* 0x000000000000781c */ /* 0x000fda0003f0f008 */
[----:B------:R-:W-:Y:S05]  /*18ad0*/  @!P0 BRA `(.L_x_1248) ;  /* 0x0000000000048947 */ /* 0x000fea0003800000 */
[----:B------:R-:W-:Y:S01]  /*18ae0*/  BPT.TRAP 0x1 ;  /* 0x000000040000795c */ /* 0x000fe20000300000 */
.L_x_1248:
[----:B0---4-:R-:W3:Y:S04]  /*18af0*/  LDL R2, [R1+0xc] ;  /* 0x00000c0001027983 */ /* 0x011ee80000100800 */
[----:B--2---:R-:W2:Y:S01]  /*18b00*/  LDL R0, [R1] ;  /* 0x0000000001007983 */ /* 0x004ea20000100800 */
[----:B------:R-:W-:Y:S01]  /*18b10*/  BSSY B0, `(.L_x_1249) ;  /* 0x0000008000007945 */ /* 0x000fe20003800000 */
[----:B---3--:R-:W-:-:S04]  /*18b20*/  LOP3.LUT R3, R2, 0x1, RZ, 0x3c, !PT ;  /* 0x0000000102037812 */ /* 0x008fc800078e3cff */
[----:B------:R-:W-:Y:S02]  /*18b30*/  SHF.L.U32 R3, R3, 0x1f, RZ ;  /* 0x0000001f03037819 */ /* 0x000fe400000006ff */
[----:B--2---:R-:W-:-:S04]  /*18b40*/  LEA R20, R0, UR41, 0x3 ;  /* 0x0000002900147c11 */ /* 0x004fc8000f8e18ff */
[----:B------:R-:W0:Y:S01]  /*18b50*/  SYNCS.PHASECHK.TRANS64.TRYWAIT P0, [R20+URZ+0x29870], R3 ;  /* 0x02987003140075a7 */ /* 0x000e22000800017f */
[----:B------:R-:W-:-:S05]  /*18b60*/  IMAD.U32 R0, RZ, RZ, UR44 ;  /* 0x0000002cff007e24 */ /* 0x000fca000f8e00ff */
[----:B------:R-:W-:Y:S01]  /*18b70*/  ISETP.NE.AND P2, PT, R0, 0x3, PT ;  /* 0x000000030000780c */ /* 0x000fe20003f45270 */
[----:B0-----:R-:W-:-:S12]  /*18b80*/  @!P0 BRA `(.L_x_1250) ;  /* 0x0000001c00788947 */ /* 0x001fd80003800000 */
.L_x_1293:
[----:B------:R-:W-:Y:S05]  /*18b90*/  BSYNC B0 ;  /* 0x0000000000007941 */ /* 0x000fea0003800000 */
.L_x_1249:
[----:B------:R-:W-:Y:S05]  /*18ba0*/  @!P2 BRA `(.L_x_1251) ;  /* 0x000000000004a947 */ /* 0x000fea0003800000 */
[----:B------:R-:W-:Y:S01]  /*18bb0*/  BPT.TRAP 0x1 ;  /* 0x000000040000795c */ /* 0x000fe20000300000 */
.L_x_1251:
[----:B------:R-:W0:Y:S02]  /*18bc0*/  LDL R0, [R1+0xc] ;  /* 0x00000c0001007983 */ /* 0x000e240000100800 */
[----:B0-----:R-:W-:-:S04]  /*18bd0*/  SHF.L.U32 R3, R0, 0x1f, RZ ;  /* 0x0000001f00037819 */ /* 0x001fc800000006ff */
[----:B------:R-:W0:Y:S02]  /*18be0*/  SYNCS.PHASECHK.TRANS64.TRYWAIT P0, [R20+URZ+0x29860], R3 ;  /* 0x02986003140075a7 */ /* 0x000e24000800017f */
[----:B0-----:R-:W-:Y:S05]  /*18bf0*/  @!P0 BRA `(.L_x_1252) ;  /* 0x0000001c00708947 */ /* 0x001fea0003800000 */
.L_x_1294:
[----:B------:R-:W2:Y:S04]  /*18c00*/  LDL R0, [R1] ;  /* 0x0000000001007983 */ /* 0x000ea80000100800 */
[----:B------:R-:W3:Y:S04]  /*18c10*/  LDL R2, [R1+0x2c] ;  /* 0x00002c0001027983 */ /* 0x000ee80000100800 */
[----:B------:R-:W4:Y:S01]  /*18c20*/  LDL R12, [R1+0x28] ;  /* 0x00002800010c7983 */ /* 0x000f220000100800 */
[----:B------:R-:W-:Y:S05]  /*18c30*/  WARPSYNC.ALL ;  /* 0x0000000000007948 */ /* 0x000fea0003800000 */
[----:B------:R-:W0:Y:S01]  /*18c40*/  S2R R8, SR_TID.X ;  /* 0x0000000000087919 */ /* 0x000e220000002100 */
[----:B------:R-:W-:Y:S01]  /*18c50*/  IMAD.MOV.U32 R10, RZ, RZ, 0x40 ;  /* 0x00000040ff0a7424 */ /* 0x000fe200078e00ff */
[----:B0-----:R-:W-:-:S04]  /*18c60*/  LOP3.LUT P0, RZ, R8, 0x4, RZ, 0xc0, !PT ;  /* 0x0000000408ff7812 */ /* 0x001fc8000780c0ff */
[----:B------:R-:W-:Y:S01]  /*18c70*/  SEL R10, R10, 0xffffffc0, !P0 ;  /* 0xffffffc00a0a7807 */ /* 0x000fe20004000000 */
[----:B--2---:R-:W-:-:S05]  /*18c80*/  IMAD R0, R0, 0x5000, RZ ;  /* 0x0000500000007824 */ /* 0x004fca00078e02ff */
[C---:B---3--:R-:W-:Y:S02]  /*18c90*/  LOP3.LUT R2, R0.reuse, R2, RZ, 0xfc, !PT ;  /* 0x0000000200027212 */ /* 0x048fe400078efcff */
[----:B----4-:R-:W-:-:S03]  /*18ca0*/  IADD3 R0, R0, UR41, R12 ;  /* 0x0000002900007c10 */ /* 0x010fc6000fffe00c */
[----:B-----5:R-:W0:Y:S01]  /*18cb0*/  LDSM.16.MT88.4 R4, [R2+UR41+0xa400] ;  /* 0x00a400290204783b */ /* 0x020e220008004200 */
[----:B------:R-:W-:-:S04]  /*18cc0*/  VIADD R3, R2, UR41 ;  /* 0x0000002902037c36 */ /* 0x000fc80008000000 */
        /* <DEDUP_REMOVED lines=68> */
.L_x_1253:
[----:B------:R-:W3:Y:S01]  /*19110*/  LDL.LU R2, [R1] ;  /* 0x0000000001027983 */ /* 0x000ee20000300800 */
[----:B0-----:R-:W-:Y:S03]  /*19120*/  SYNCS.ARRIVE.TRANS64.A1T0 RZ, [R20+URZ+0x29850], RZ ;  /* 0x029850ff14ff79a7 */ /* 0x001fe6000810003f */
        /* <DEDUP_REMOVED lines=12> */
.L_x_1207:
[----:B------:R-:W-:Y:S05]  /*191f0*/  BSYNC B6 ;  /* 0x0000000000067941 */ /* 0x000fea0003800000 */
.L_x_1205:
[----:B0-2---:R-:W2:Y:S02]  /*19200*/  LDL R0, [R1+0x30] ;  /* 0x0000300001007983 */ /* 0x005ea40000100800 */
[----:B--2---:R-:W-:-:S13]  /*19210*/  LOP3.LUT P0, RZ, R0, 0x2, RZ, 0xc0, !PT ;  /* 0x0000000200ff7812 */ /* 0x004fda000780c0ff */
[----:B------:R-:W-:Y:S05]  /*19220*/  @!P0 BRA `(.L_x_1254) ;  /* 0x0000000000308947 */ /* 0x000fea0003800000 */
[----:B------:R-:W0:Y:S08]  /*19230*/  S2UR UR5, SR_CgaCtaId ;  /* 0x00000000000579c3 */ /* 0x000e300000008800 */
[----:B------:R-:W-:Y:S06]  /*19240*/  BAR.SYNC.DEFER_BLOCKING 0x5, 0x180 ;  /* 0x0146000000007b1d */ /* 0x000fec0000010000 */
[----:B------:R-:W-:-:S02]  /*19250*/  UMOV UR4, 0x400 ;  /* 0x0000040000047882 */ /* 0x000fc40000000000 */
[----:B0-----:R-:W-:-:S09]  /*19260*/  ULEA UR4, UR5, UR4, 0x18 ;  /* 0x0000000405047291 */ /* 0x001fd2000f8ec03f */
[----:B------:R-:W0:Y:S04]  /*19270*/  LDS.128 R4, [UR4+0x298d0] ;  /* 0x0298d004ff047984 */ /* 0x000e280008000c00 */
[----:B0-----:R0:W-:Y:S01]  /*19280*/  STL.64 [R1+0x20], R4 ;  /* 0x0000200401007387 */ /* 0x0011e20000100a00 */
[----:B------:R-:W-:Y:S02]  /*19290*/  IMAD.MOV.U32 R2, RZ, RZ, R7 ;  /* 0x000000ffff027224 */ /* 0x000fe400078e0007 */
[----:B------:R-:W-:-:S03]  /*192a0*/  IMAD.MOV.U32 R0, RZ, RZ, R6 ;  /* 0x000000ffff007224 */ /* 0x000fc600078e0006 */
[----:B------:R-:W-:Y:S02]  /*192b0*/  R2UR UR45, R2 ;  /* 0x00000000022d72ca */ /* 0x000fe400000e0000 */
[----:B------:R-:W-:Y:S01]  /*192c0*/  R2UR UR38, R0 ;  /* 0x00000000002672ca */ /* 0x000fe200000e0000 */
[----:B------:R-:W-:Y:S06]  /*192d0*/  BAR.ARV 0x4, 0x180 ;  /* 0x0106000000007b1d */ /* 0x000fec0000002000 */
[----:B------:R-:W-:Y:S08]  /*192e0*/  BRA `(.L_x_1255) ;  /* 0x0000000800d47947 */ /* 0x000ff00003800000 */
.L_x_1254:
[----:B------:R-:W0:Y:S01]  /*192f0*/  S2R R2, SR_TID.X ;  /* 0x0000000000027919 */ /* 0x000e220000002100 */
[----:B------:R-:W-:Y:S01]  /*19300*/  ULDC UR4, c[0x0][0xc14] ;  /* 0x0003050000047ab9 */ /* 0x000fe20000000800 */
[----:B------:R-:W2:Y:S01]  /*19310*/  LDL.LU R0, [R1+0x20] ;  /* 0x0000200001007983 */ /* 0x000ea20000300800 */
[----:B0-----:R-:W-:-:S04]  /*19320*/  LOP3.LUT R6, R2, 0x1f, RZ, 0xc0, !PT ;  /* 0x0000001f02067812 */ /* 0x001fc800078ec0ff */
[C---:B------:R-:W-:Y:S01]  /*19330*/  ISETP.NE.AND P0, PT, R6.reuse, 0x1f, PT ;  /* 0x0000001f0600780c */ /* 0x040fe20003f05270 */
[----:B------:R-:W-:-:S05]  /*19340*/  VIADD R5, R6, UR45 ;  /* 0x0000002d06057c36 */ /* 0x000fca0008000000 */
[----:B------:R-:W-:Y:S01]  /*19350*/  ISETP.GE.OR P1, PT, R5, UR4, !P0 ;  /* 0x0000000405007c0c */ /* 0x000fe2000c726670 */
[----:B------:R-:W-:-:S12]  /*19360*/  ULDC UR4, c[0x0][0xc14] ;  /* 0x0003050000047ab9 */ /* 0x000fd80000000800 */
[----:B------:R-:W0:Y:S02]  /*19370*/  @!P1 LDC.64 R2, c[0x0][0xc58] ;  /* 0x00031600ff029b82 */ /* 0x000e240000000a00 */
[----:B0-----:R-:W-:-:S04]  /*19380*/  @!P1 IMAD.WIDE R2, R5, 0x4, R2 ;  /* 0x0000000405029825 */ /* 0x001fc800078e0202 */
[----:B------:R-:W-:-:S06]  /*19390*/  IMAD.MOV.U32 R5, RZ, RZ, RZ ;  /* 0x000000ffff057224 */ /* 0x000fcc00078e00ff */
[----:B------:R-:W3:Y:S01]  /*193a0*/  @!P1 LDG.E R5, desc[UR50][R2.64] ;  /* 0x0000003202059981 */ /* 0x000ee2000c1e1900 */
[C---:B------:R-:W-:Y:S02]  /*193b0*/  ISETP.NE.AND P1, PT, R6.reuse, RZ, PT ;  /* 0x000000ff0600720c */ /* 0x040fe40003f25270 */
[C---:B------:R-:W-:Y:S02]  /*193c0*/  ISETP.GE.U32.AND P2, PT, R6.reuse, 0x2, PT ;  /* 0x000000020600780c */ /* 0x040fe40003f46070 */
[C---:B------:R-:W-:Y:S02]  /*193d0*/  ISETP.GE.U32.AND P3, PT, R6.reuse, 0x4, PT ;  /* 0x000000040600780c */ /* 0x040fe40003f66070 */
[C---:B------:R-:W-:Y:S02]  /*193e0*/  ISETP.GE.U32.AND P4, PT, R6.reuse, 0x8, PT ;  /* 0x000000080600780c */ /* 0x040fe40003f86070 */
[----:B------:R-:W-:Y:S02]  /*193f0*/  ISETP.GE.U32.AND P5, PT, R6, 0x10, PT ;  /* 0x000000100600780c */ /* 0x000fe40003fa6070 */
[----:B------:R-:W0:Y:S01]  /*19400*/  LDC R6, c[0x0][0xc10] ;  /* 0x00030400ff067b82 */ /* 0x000e220000000800 */
[----:B--2---:R-:W-:-:S02]  /*19410*/  IMAD.MOV.U32 R8, RZ, RZ, R0 ;  /* 0x000000ffff087224 */ /* 0x004fc400078e0000 */
[----:B---3--:R-:W2:Y:S02]  /*19420*/  SHFL.UP PT, R0, R5, 0x1, RZ ;  /* 0x0420000005007989 */ /* 0x008ea400000e00ff */
[----:B--2---:R-:W-:-:S05]  /*19430*/  SEL R0, R0, RZ, P1 ;  /* 0x000000ff00007207 */ /* 0x004fca0000800000 */
[----:B------:R-:W-:-:S05]  /*19440*/  IMAD.IADD R0, R5, 0x1, R0 ;  /* 0x0000000105007824 */ /* 0x000fca00078e0200 */
[----:B------:R-:W2:Y:S02]  /*19450*/  SHFL.UP PT, R4, R0, 0x2, RZ ;  /* 0x0440000000047989 */ /* 0x000ea400000e00ff */
        /* <DEDUP_REMOVED lines=8> */
[----:B------:R-:W2:Y:S04]  /*194e0*/  SHFL.UP PT, R0, R3, 0x10, RZ ;  /* 0x0600000003007989 */ /* 0x000ea800000e00ff */
[----:B------:R-:W-:Y:S01]  /*194f0*/  SHFL.IDX PT, R9, R8, 0x1, 0x1f ;  /* 0x00201f0008097f89 */ /* 0x000fe200000e0000 */
[----:B--2---:R-:W-:-:S05]  /*19500*/  SEL R0, R0, RZ, P5 ;  /* 0x000000ff00007207 */ /* 0x004fca0002800000 */
[----:B------:R-:W-:-:S05]  /*19510*/  IMAD.IADD R10, R3, 0x1, R0 ;  /* 0x00000001030a7824 */ /* 0x000fca00078e0200 */
[----:B------:R-:W0:Y:S04]  /*19520*/  SHFL.IDX PT, R7, R10, 0x1f, 0x1f ;  /* 0x03e01f000a077f89 */ /* 0x000e2800000e0000 */
[----:B------:R-:W2:Y:S01]  /*19530*/  SHFL.IDX PT, R0, R8, RZ, 0x1f ;  /* 0x00001fff08007589 */ /* 0x000ea200000e0000 */
[----:B0-----:R-:W-:-:S04]  /*19540*/  IMAD R2, R7, R6, RZ ;  /* 0x0000000607027224 */ /* 0x001fc800078e02ff */
[----:B------:R-:W-:-:S05]  /*19550*/  IMAD.IADD R7, R9, 0x1, R2 ;  /* 0x0000000109077824 */ /* 0x000fca00078e0202 */
[----:B--2---:R-:W-:-:S13]  /*19560*/  ISETP.GT.AND P6, PT, R7, R0, PT ;  /* 0x000000000700720c */ /* 0x004fda0003fc4270 */
[----:B------:R-:W-:Y:S05]  /*19570*/  @P6 BRA `(.L_x_1256) ;  /* 0x0000000000906947 */ /* 0x000fea0003800000 */
.L_x_1260:
[----:B------:R-:W-:-:S04]  /*19580*/  UIADD3 UR45, UR45, 0x1f, URZ ;  /* 0x0000001f2d2d7890 */ /* 0x000fc8000fffe03f */
[----:B------:R-:W-:-:S06]  /*19590*/  UISETP.GE.AND UP0, UPT, UR45, UR4, UPT ;  /* 0x000000042d00728c */ /* 0x000fcc000bf06270 */
[----:B------:R-:W-:-:S13]  /*195a0*/  PLOP3.LUT P6, PT, PT, PT, UP0, 0x40, 0x0 ;  /* 0x000000000000781c */ /* 0x000fda0003fce808 */
[----:B------:R-:W-:Y:S05]  /*195b0*/  @!P6 BRA `(.L_x_1257) ;  /* 0x0000000400d4e947 */ /* 0x000fea0003800000 */
[----:B------:R-:W0:Y:S01]  /*195c0*/  S2R R2, SR_TID.X ;  /* 0x0000000000027919 */ /* 0x000e220000002100 */
[----:B------:R-:W-:Y:S01]  /*195d0*/  BSSY B0, `(.L_x_1258) ;  /* 0x0000009000007945 */ /* 0x000fe20003800000 */
[----:B------:R-:W-:Y:S01]  /*195e0*/  IMAD.MOV.U32 R5, RZ, RZ, RZ ;  /* 0x000000ffff057224 */ /* 0x000fe200078e00ff */
[----:B0-----:R-:W-:-:S05]  /*195f0*/  LOP3.LUT R2, R2, 0x1f, RZ, 0xc0, !PT ;  /* 0x0000001f02027812 */ /* 0x001fca00078ec0ff */
[----:B------:R-:W-:-:S05]  /*19600*/  VIADD R9, R2, UR45 ;  /* 0x0000002d02097c36 */ /* 0x000fca0008000000 */
[----:B------:R-:W-:-:S13]  /*19610*/  ISETP.GE.OR P6, PT, R9, UR4, !P0 ;  /* 0x0000000409007c0c */ /* 0x000fda000c7c6670 */
[----:B------:R-:W-:Y:S05]  /*19620*/  @P6 BRA `(.L_x_1259) ;  /* 0x00000000000c6947 */ /* 0x000fea0003800000 */
[----:B------:R-:W0:Y:S02]  /*19630*/  LDC.64 R2, c[0x0][0xc58] ;  /* 0x00031600ff027b82 */ /* 0x000e240000000a00 */
[----:B0-----:R-:W-:-:S05]  /*19640*/  IMAD.WIDE R2, R9, 0x4, R2 ;  /* 0x0000000409027825 */ /* 0x001fca00078e0202 */
[----:B------:R0:W5:Y:S02]  /*19650*/  LDG.E R5, desc[UR50][R2.64] ;  /* 0x0000003202057981 */ /* 0x000164000c1e1900 */
.L_x_1259:
[----:B------:R-:W-:Y:S05]  /*19660*/  BSYNC B0 ;  /* 0x0000000000007941 */ /* 0x000fea0003800000 */
.L_x_1258:
        /* <DEDUP_REMOVED lines=21> */
.L_x_1256:
        /* <DEDUP_REMOVED lines=12> */
[----:B------:R-:W-:Y:S01]  /*19880*/  ISETP.NE.AND P0, PT, RZ, UR7, PT ;  /* 0x00000007ff007c0c */ /* 0x000fe2000bf05270 */
[----:B------:R-:W-:-:S03]  /*19890*/  IMAD.MOV.U32 R11, RZ, RZ, RZ ;  /* 0x000000ffff0b7224 */ /* 0x000fc600078e00ff */
[----:B------:R-:W2:Y:S02]  /*198a0*/  SHFL.IDX PT, R5, R5, R12, 0x1f ;  /* 0x00001f0c05057589 */ /* 0x000ea400000e0000 */
[----:B--2---:R-:W-:-:S05]  /*198b0*/  IMAD R4, R5, R8, RZ ;  /* 0x0000000805047224 */ /* 0x004fca00078e02ff */
[----:B------:R-:W-:Y:S02]  /*198c0*/  IABS R9, R4 ;  /* 0x0000000400097213 */ /* 0x000fe40000000000 */
[----:B------:R-:W-:Y:S05]  /*198d0*/  @!P0 BRA `(.L_x_1261) ;  /* 0x00000000000c8947 */ /* 0x000fea0003800000 */
[----:B------:R-:W-:-:S06]  /*198e0*/  UIADD3 UR4, UR6, -0x1, URZ ;  /* 0xffffffff06047890 */ /* 0x000fcc000fffe03f */
[----:B------:R-:W-:-:S06]  /*198f0*/  IMAD.U32 R11, RZ, RZ, UR4 ;  /* 0x00000004ff0b7e24 */ /* 0x000fcc000f8e00ff */
[----:B------:R0:W2:Y:S02]  /*19900*/  SHFL.IDX PT, R11, R10, R11, 0x1f ;  /* 0x00001f0b0a0b7589 */ /* 0x0000a400000e0000 */
.L_x_1261:
[----:B0-----:R-:W0:Y:S01]  /*19910*/  I2F.RP R10, R9 ;  /* 0x00000009000a7306 */ /* 0x001e220000209400 */
[----:B--2---:R-:W-:-:S05]  /*19920*/  IMAD R11, R11, R6, R7 ;  /* 0x000000060b0b7224 */ /* 0x004fca00078e0207 */
[----:B------:R2:W-:Y:S02]  /*19930*/  STL [R1+0x20], R11 ;  /* 0x0000200b01007387 */ /* 0x0005e40000100800 */
[----:B0-----:R-:W0:Y:S02]  /*19940*/  MUFU.RCP R10, R10 ;  /* 0x0000000a000a7308 */ /* 0x001e240000001000 */
[----:B0-----:R-:W-:-:S06]  /*19950*/  VIADD R3, R10, 0xffffffe ;  /* 0x0ffffffe0a037836 */ /* 0x001fcc0000000000 */
[----:B------:R-:W0:Y:S02]  /*19960*/  F2I.FTZ.U32.TRUNC.NTZ R3, R3 ;  /* 0x0000000300037305 */ /* 0x000e24000021f000 */
[----:B0-----:R-:W-:-:S04]  /*19970*/  IMAD.MOV R2, RZ, RZ, -R3 ;  /* 0x000000ffff027224 */ /* 0x001fc800078e0a03 */
[----:B------:R-:W-:Y:S02]  /*19980*/  IMAD R7, R2, R9, RZ ;  /* 0x0000000902077224 */ /* 0x000fe400078e02ff */
[----:B------:R-:W-:-:S04]  /*19990*/  IMAD.MOV.U32 R2, RZ, RZ, RZ ;  /* 0x000000ffff027224 */ /* 0x000fc800078e00ff */
[----:B------:R-:W-:-:S04]  /*199a0*/  IMAD.HI.U32 R2, R3, R7, R2 ;  /* 0x0000000703027227 */ /* 0x000fc800078e0002 */
[----:B------:R-:W-:Y:S01]  /*199b0*/  IMAD.IADD R7, R0, 0x1, -R11 ;  /* 0x0000000100077824 */ /* 0x000fe200078e0a0b */
[----:B------:R-:W-:-:S04]  /*199c0*/  IABS R0, R4 ;  /* 0x0000000400007213 */ /* 0x000fc80000000000 */
[----:B------:R-:W-:Y:S01]  /*199d0*/  IABS R3, R7 ;  /* 0x0000000700037213 */ /* 0x000fe20000000000 */
[----:B------:R-:W-:-:S04]  /*199e0*/  IMAD.MOV R0, RZ, RZ, -R0 ;  /* 0x000000ffff007224 */ /* 0x000fc800078e0a00 */
        /* <DEDUP_REMOVED lines=9> */
[----:B------:R-:W-:-:S04]  /*19a80*/  @P0 VIADD R2, R2, 0x1 ;  /* 0x0000000102020836 */ /* 0x000fc80000000000 */
[----:B------:R-:W-:Y:S02]  /*19a90*/  IMAD.MOV.U32 R9, RZ, RZ, R2 ;  /* 0x000000ffff097224 */ /* 0x000fe400078e0002 */
[----:B------:R-:W-:Y:S02]  /*19aa0*/  IMAD.MOV.U32 R2, RZ, RZ, RZ ;  /* 0x000000ffff027224 */ /* 0x000fe400078e00ff */
[----:B------:R-:W-:Y:S01]  /*19ab0*/  @!P2 IMAD.MOV R9, RZ, RZ, -R9 ;  /* 0x000000ffff09a224 */ /* 0x000fe200078e0a09 */
[----:B------:R-:W-:-:S05]  /*19ac0*/  @!P1 LOP3.LUT R9, RZ, R4, RZ, 0x33, !PT ;  /* 0x00000004ff099212 */ /* 0x000fca00078e33ff */
[----:B------:R-:W-:Y:S02]  /*19ad0*/  IMAD R0, R8, R9, RZ ;  /* 0x0000000908007224 */ /* 0x000fe400078e02ff */
[----:B------:R-:W-:Y:S02]  /*19ae0*/  IMAD.MOV R9, RZ, RZ, -R9 ;  /* 0x000000ffff097224 */ /* 0x000fe400078e0a09 */
[----:B------:R-:W-:Y:S02]  /*19af0*/  IMAD.MOV R3, RZ, RZ, -R0 ;  /* 0x000000ffff037224 */ /* 0x000fe400078e0a00 */
[----:B------:R-:W-:-:S03]  /*19b00*/  IMAD R7, R4, R9, R7 ;  /* 0x0000000904077224 */ /* 0x000fc600078e0207 */
[----:B------:R-:W-:Y:S01]  /*19b10*/  VIADDMNMX R6, R3, R6, R8, PT ;  /* 0x0000000603067246 */ /* 0x000fe20003800108 */
[----:B------:R-:W-:-:S03]  /*19b20*/  IMAD.IADD R0, R7, 0x1, R0 ;  /* 0x0000000107007824 */ /* 0x000fc600078e0200 */
[-C--:B------:R-:W-:Y:S02]  /*19b30*/  IABS R8, R6.reuse ;  /* 0x0000000600087213 */ /* 0x080fe40000000000 */
[----:B------:R-:W-:Y:S02]  /*19b40*/  IABS R4, R6 ;  /* 0x0000000600047213 */ /* 0x000fe40000000000 */
[----:B------:R-:W0:Y:S08]  /*19b50*/  I2F.RP R10, R8 ;  /* 0x00000008000a7306 */ /* 0x000e300000209400 */
[----:B0-----:R-:W2:Y:S02]  /*19b60*/  MUFU.RCP R10, R10 ;  /* 0x0000000a000a7308 */ /* 0x001ea40000001000 */
[----:B--2---:R-:W-:-:S06]  /*19b70*/  VIADD R11, R10, 0xffffffe ;  /* 0x0ffffffe0a0b7836 */ /* 0x004fcc0000000000 */
[----:B------:R-:W0:Y:S02]  /*19b80*/  F2I.FTZ.U32.TRUNC.NTZ R3, R11 ;  /* 0x0000000b00037305 */ /* 0x000e24000021f000 */
[----:B0-----:R-:W-:-:S04]  /*19b90*/  IMAD.MOV R9, RZ, RZ, -R3 ;  /* 0x000000ffff097224 */ /* 0x001fc800078e0a03 */
[----:B------:R-:W-:-:S04]  /*19ba0*/  IMAD R9, R9, R8, RZ ;  /* 0x0000000809097224 */ /* 0x000fc800078e02ff */
[----:B------:R-:W-:Y:S01]  /*19bb0*/  IMAD.HI.U32 R3, R3, R9, R2 ;  /* 0x0000000903037227 */ /* 0x000fe200078e0002 */
[----:B------:R-:W-:-:S03]  /*19bc0*/  IABS R2, R7 ;  /* 0x0000000700027213 */ /* 0x000fc60000000000 */
[----:B------:R-:W-:Y:S02]  /*19bd0*/  IMAD.MOV R9, RZ, RZ, -R4 ;  /* 0x000000ffff097224 */ /* 0x000fe400078e0a04 */
        /* <DEDUP_REMOVED lines=19> */
.L_x_1257:
[----:B------:R2:W-:Y:S01]  /*19d10*/  STL [R1+0x20], R0 ;  /* 0x0000200001007387 */ /* 0x0005e20000100800 */
[----:B------:R-:W-:Y:S01]  /*19d20*/  ULDC UR45, c[0x0][0xc14] ;  /* 0x00030500002d7ab9 */ /* 0x000fe20000000800 */
[----:B------:R-:W-:Y:S02]  /*19d30*/  UMOV UR38, URZ ;  /* 0x0000003f00267c82 */ /* 0x000fe40008000000 */
[----:B------:R2:W-:Y:S03]  /*19d40*/  STL [R1+0x24], RZ ;  /* 0x000024ff01007387 */ /* 0x0005e60000100800 */
.L_x_1262:
[----:B------:R-:W3:Y:S04]  /*19d50*/  LDL R3, [R1+0x20] ;  /* 0x0000200001037983 */ /* 0x000ee80000100800 */
[----:B------:R-:W4:Y:S01]  /*19d60*/  LDL R2, [R1+0x24] ;  /* 0x0000240001027983 */ /* 0x000f220000100800 */
[----:B------:R-:W-:Y:S02]  /*19d70*/  IMAD.U32 R6, RZ, RZ, UR38 ;  /* 0x00000026ff067e24 */ /* 0x000fe4000f8e00ff */
[----:B------:R-:W-:Y:S01]  /*19d80*/  IMAD.U32 R7, RZ, RZ, UR45 ;  /* 0x0000002dff077e24 */ /* 0x000fe2000f8e00ff */
[----:B0-2---:R-:W0:Y:S02]  /*19d90*/  S2R R0, SR_TID.X ;  /* 0x0000000000007919 */ /* 0x005e240000002100 */
[----:B0-----:R-:W-:Y:S01]  /*19da0*/  LOP3.LUT R0, R0, 0x1f, RZ, 0xc0, !PT ;  /* 0x0000001f00007812 */ /* 0x001fe200078ec0ff */
[----:B------:R-:W-:Y:S03]  /*19db0*/  BAR.SYNC.DEFER_BLOCKING 0x4, 0x180 ;  /* 0x0106000000007b1d */ /* 0x000fe60000010000 */
[----:B------:R-:W-:-:S13]  /*19dc0*/  ISETP.NE.AND P0, PT, R0, RZ, PT ;  /* 0x000000ff0000720c */ /* 0x000fda0003f05270 */
[----:B------:R-:W-:Y:S01]  /*19dd0*/  @!P0 MOV R0, 0x400 ;  /* 0x0000040000008802 */ /* 0x000fe20000000f00 */
[----:B---3--:R-:W-:Y:S02]  /*19de0*/  IMAD.MOV.U32 R4, RZ, RZ, R3 ;  /* 0x000000ffff047224 */ /* 0x008fe400078e0003 */
[----:B------:R-:W0:Y:S01]  /*19df0*/  @!P0 S2R R3, SR_CgaCtaId ;  /* 0x0000000000038919 */ /* 0x000e220000008800 */
[----:B----4-:R-:W-:Y:S01]  /*19e00*/  IMAD.MOV.U32 R5, RZ, RZ, R2 ;  /* 0x000000ffff057224 */ /* 0x010fe200078e0002 */
[----:B0-----:R-:W-:-:S05]  /*19e10*/  @!P0 LEA R0, R3, R0, 0x18 ;  /* 0x0000000003008211 */ /* 0x001fca00078ec0ff */
[----:B------:R2:W-:Y:S01]  /*19e20*/  @!P0 STS.128 [R0+0x298d0], R4 ;  /* 0x0298d00400008388 */ /* 0x0005e20000000c00 */
[----:B------:R-:W-:Y:S06]  /*19e30*/  BAR.ARV 0x5, 0x180 ;  /* 0x0146000000007b1d */ /* 0x000fec0000002000 */
.L_x_1255:
[----:B------:R-:W-:Y:S02]  /*19e40*/  ULDC UR4, c[0x0][0xc14] ;  /* 0x0003050000047ab9 */ /* 0x000fe40000000800 */
[----:B------:R-:W-:-:S06]  /*19e50*/  UISETP.GE.AND UP0, UPT, UR45, UR4, UPT ;  /* 0x000000042d00728c */ /* 0x000fcc000bf06270 */
[----:B------:R-:W-:-:S13]  /*19e60*/  PLOP3.LUT P0, PT, PT, PT, UP0, 0x80, 0x0 ;  /* 0x000000000000781c */ /* 0x000fda0003f0f008 */
[----:B------:R-:W-:Y:S05]  /*19e70*/  @!P0 BRA `(.L_x_1263) ;  /* 0xffffffbc00e88947 */ /* 0x000fea000383ffff */
.L_x_1195:
[----:B--2---:R-:W2:Y:S01]  /*19e80*/  LDL.LU R0, [R1+0x34] ;  /* 0x0000340001007983 */ /* 0x004ea20000300800 */
        /* <DEDUP_REMOVED lines=11> */
.L_x_1295:
[----:B------:R-:W-:Y:S05]  /*19f40*/  BSYNC B0 ;  /* 0x0000000000007941 */ /* 0x000fea0003800000 */
.L_x_1264:
[----:B------:R-:W-:-:S03]  /*19f50*/  UMOV UR4, 0xffffffff ;  /* 0xffffffff00047882 */ /* 0x000fc60000000000 */
[----:B------:R-:W-:Y:S05]  /*19f60*/  BRA.DIV UR4, `(.L_x_1266) ;  /* 0x0000000a04bc7947 */ /* 0x000fea000b800000 */
[----:B------:R-:W1:Y:S02]  /*19f70*/  S2R R2, SR_TID.X ;  /* 0x0000000000027919 */ /* 0x000e640000002100 */
[----:B-1----:R-:W-:-:S04]  /*19f80*/  SHF.R.U32.HI R2, RZ, 0x5, R2 ;  /* 0x00000005ff027819 */ /* 0x002fc80000011602 */
[----:B------:R-:W-:-:S05]  /*19f90*/  LOP3.LUT R2, R2, 0x3, RZ, 0xc0, !PT ;  /* 0x0000000302027812 */ /* 0x000fca00078ec0ff */
[----:B------:R1:W2:Y:S02]  /*19fa0*/  SHFL.IDX PT, R14, R2, RZ, 0x1f ;  /* 0x00001fff020e7589 */ /* 0x0002a400000e0000 */
.L_x_1298:
[----:B--2---:R-:W-:Y:S01]  /*19fb0*/  ISETP.NE.AND P0, PT, R14, RZ, PT ;  /* 0x000000ff0e00720c */ /* 0x004fe20003f05270 */
[----:B------:R-:W-:-:S12]  /*19fc0*/  BSSY B0, `(.L_x_1267) ;  /* 0x000002e000007945 */ /* 0x000fd80003800000 */
[----:B------:R-:W-:Y:S05]  /*19fd0*/  @P0 BRA `(.L_x_1268) ;  /* 0x0000000000b00947 */ /* 0x000fea0003800000 */
[----:B------:R-:W-:-:S03]  /*19fe0*/  UMOV UR4, 0xffffffff ;  /* 0xffffffff00047882 */ /* 0x000fc60000000000 */
[----:B------:R-:W-:Y:S05]  /*19ff0*/  BRA.DIV UR4, `(.L_x_1269) ;  /* 0x0000000a04cc7947 */ /* 0x000fea000b800000 */
[----:B------:R-:W-:-:S13]  /*1a000*/  ELECT P6, URZ, PT ;  /* 0x00000000003f782f */ /* 0x000fda00038c0000 */
.L_x_1301:
[----:B------:R-:W-:Y:S05]  /*1a010*/  @!P6 BRA `(.L_x_1268) ;  /* 0x0000000000a0e947 */ /* 0x000fea0003800000 */
[----:B------:R-:W-:-:S06]  /*1a020*/  ULOP3.LUT UR4, UR40, 0x2, URZ, 0xfc, !UPT ;  /* 0x0000000228047892 */ /* 0x000fcc000f8efc3f */
[----:B-1----:R-:W-:-:S05]  /*1a030*/  IMAD.U32 R2, RZ, RZ, UR4 ;  /* 0x00000004ff027e24 */ /* 0x002fca000f8e00ff */
[----:B------:R-:W-:-:S13]  /*1a040*/  ISETP.NE.AND P0, PT, R2, 0x3, PT ;  /* 0x000000030200780c */ /* 0x000fda0003f05270 */
[----:B------:R-:W-:Y:S05]  /*1a050*/  @!P0 BRA `(.L_x_1270) ;  /* 0x0000000000048947 */ /* 0x000fea0003800000 */
[----:B------:R-:W-:Y:S01]  /*1a060*/  BPT.TRAP 0x1 ;  /* 0x000000040000795c */ /* 0x000fe20000300000 */
.L_x_1270:
        /* <DEDUP_REMOVED lines=14> */
.L_x_1302:
[----:B------:R-:W1:Y:S02]  /*1a150*/  SYNCS.PHASECHK.TRANS64.TRYWAIT P1, [R7+URZ], R2 ;  /* 0x00000002070075a7 */ /* 0x000e64000802017f */
[----:B-1----:R-:W-:Y:S05]  /*1a160*/  @!P1 BRA `(.L_x_1272) ;  /* 0x0000000800a49947 */ /* 0x002fea0003800000 */
.L_x_1303:
[----:B------:R-:W-:Y:S05]  /*1a170*/  @!P0 BRA `(.L_x_1273) ;  /* 0x0000000000048947 */ /* 0x000fea0003800000 */
[----:B------:R-:W-:Y:S01]  /*1a180*/  BPT.TRAP 0x1 ;  /* 0x000000040000795c */ /* 0x000fe20000300000 */
.L_x_1273:
[----:B------:R-:W2:Y:S02]  /*1a190*/  LDL.LU R4, [R1] ;  /* 0x0000000001047983 */ /* 0x000ea40000300800 */
[----:B--2---:R-:W-:-:S04]  /*1a1a0*/  IMAD R4, R4, 0x8, R0 ;  /* 0x0000000804047824 */ /* 0x004fc800078e0200 */
[----:B------:R-:W2:Y:S02]  /*1a1b0*/  SYNCS.PHASECHK.TRANS64.TRYWAIT P1, [R4+URZ+0x29860], R5 ;  /* 0x02986005040075a7 */ /* 0x000ea4000802017f */
[----:B--2---:R-:W-:Y:S05]  /*1a1c0*/  @!P1 BRA `(.L_x_1274) ;  /* 0x0000000800a09947 */ /* 0x004fea0003800000 */
.L_x_1304:
[----:B------:R-:W-:Y:S05]  /*1a1d0*/  @!P0 BRA `(.L_x_1275) ;  /* 0x0000000000048947 */ /* 0x000fea0003800000 */
[----:B------:R-:W-:Y:S01]  /*1a1e0*/  BPT.TRAP 0x1 ;  /* 0x000000040000795c */ /* 0x000fe20000300000 */
.L_x_1275:
[----:B------:R-:W-:-:S04]  /*1a1f0*/  IMAD R3, R3, 0x8, R0 ;  /* 0x0000000803037824 */ /* 0x000fc800078e0200 */
[----:B------:R-:W3:Y:S02]  /*1a200*/  SYNCS.PHASECHK.TRANS64.TRYWAIT P1, [R3+URZ+0x29860], R2 ;  /* 0x02986002030075a7 */ /* 0x000ee4000802017f */
[----:B---3--:R-:W-:Y:S05]  /*1a210*/  @!P1 BRA `(.L_x_1276) ;  /* 0x0000000800a09947 */ /* 0x008fea0003800000 */
.L_x_1305:
[----:B------:R-:W-:Y:S05]  /*1a220*/  @!P0 BRA `(.L_x_1277) ;  /* 0x0000000000048947 */ /* 0x000fea0003800000 */
[----:B------:R-:W-:Y:S01]  /*1a230*/  BPT.TRAP 0x1 ;  /* 0x000000040000795c */ /* 0x000fe20000300000 */
.L_x_1277:
[----:B------:R-:W4:Y:S02]  /*1a240*/  SYNCS.PHASECHK.TRANS64.TRYWAIT P0, [R4+URZ+0x29880], R5 ;  /* 0x02988005040075a7 */ /* 0x000f24000800017f */
[----:B----4-:R-:W-:Y:S05]  /*1a250*/  @!P0 BRA `(.L_x_1278) ;  /* 0x0000000800a48947 */ /* 0x010fea0003800000 */
.L_x_1279:
[----:B------:R0:W0:Y:S02]  /*1a260*/  SYNCS.PHASECHK.TRANS64.TRYWAIT P0, [R3+URZ+0x29880], R2 ;  /* 0x02988002030075a7 */ /* 0x000024000800017f */
[----:B0-----:R-:W-:Y:S05]  /*1a270*/  @!P0 NANOSLEEP.SYNCS 0x989680 ;  /* 0x009896800000895d */ /* 0x001fea0003900000 */
[----:B------:R-:W0:Y:S02]  /*1a280*/  @!P0 SYNCS.PHASECHK.TRANS64 P0, [R3+URZ+0x29880], R2 ;  /* 0x02988002030085a7 */ /* 0x000e24000800007f */
[----:B0-----:R-:W-:Y:S05]  /*1a290*/  @!P0 BRA `(.L_x_1279) ;  /* 0xfffffffc00f08947 */ /* 0x001fea000383ffff */
.L_x_1268:
[----:B------:R-:W-:Y:S05]  /*1a2a0*/  BSYNC B0 ;  /* 0x0000000000007941 */ /* 0x000fea0003800000 */
.L_x_1267:
[----:B------:R-:W-:Y:S05]  /*1a2b0*/  EXIT ;  /* 0x000000000000794d */ /* 0x000fea0003800000 */
.L_x_1093:
[----:B0-----:R-:W-:-:S04]  /*1a2c0*/  IMAD.U32 R3, RZ, RZ, UR41 ;  /* 0x00000029ff037e24 */ /* 0x001fc8000f8e00ff */
[----:B------:R0:W1:Y:S03]  /*1a2d0*/  SYNCS.PHASECHK.TRANS64.TRYWAIT P1, [R3+URZ+0x29800], R0 ;  /* 0x02980000030075a7 */ /* 0x000066000802017f */
[----:B-1----:R-:W-:Y:S05]  /*1a2e0*/  @!P1 NANOSLEEP.SYNCS 0x989680 ;  /* 0x009896800000995d */ /* 0x002fea0003900000 */
[----:B------:R-:W1:Y:S02]  /*1a2f0*/  @!P1 SYNCS.PHASECHK.TRANS64 P1, [R3+URZ+0x29800], R0 ;  /* 0x02980000030095a7 */ /* 0x000e64000802007f */
[----:B-1----:R-:W-:Y:S05]  /*1a300*/  @!P1 BRA `(.L_x_1093) ;  /* 0xfffffffc00ec9947 */ /* 0x002fea000383ffff */
[----:B------:R-:W-:Y:S05]  /*1a310*/  BRA `(.L_x_1280) ;  /* 0xfffffe7800ac7947 */ /* 0x000fea000383ffff */
.L_x_1097:
[----:B-1----:R1:W2:Y:S02]  /*1a320*/  SYNCS.PHASECHK.TRANS64.TRYWAIT P1, [R3+URZ+0x29830], R0 ;  /* 0x02983000030075a7 */ /* 0x0022a4000802017f */
[----:B--2---:R-:W-:Y:S05]  /*1a330*/  @!P1 NANOSLEEP.SYNCS 0x989680 ;  /* 0x009896800000995d */ /* 0x004fea0003900000 */
[----:B------:R-:W2:Y:S02]  /*1a340*/  @!P1 SYNCS.PHASECHK.TRANS64 P1, [R3+URZ+0x29830], R0 ;  /* 0x02983000030095a7 */ /* 0x000ea4000802007f */
[----:B--2---:R-:W-:Y:S05]  /*1a350*/  @!P1 BRA `(.L_x_1097) ;  /* 0xfffffffc00f09947 */ /* 0x004fea000383ffff */
[----:B------:R-:W-:Y:S05]  /*1a360*/  BRA `(.L_x_1096) ;  /* 0xfffffe7800d87947 */ /* 0x000fea000383ffff */
.L_x_1113:
[----:B-1----:R-:W-:-:S04]  /*1a370*/  IMAD.U32 R15, RZ, RZ, UR6 ;  /* 0x00000006ff0f7e24 */ /* 0x002fc8000f8e00ff */
[----:B------:R1:W2:Y:S03]  /*1a380*/  SYNCS.PHASECHK.TRANS64.TRYWAIT P1, [R15+URZ+0x29830], R8 ;  /* 0x029830080f0075a7 */ /* 0x0002a6000802017f */
[----:B--2---:R-:W-:Y:S05]  /*1a390*/  @!P1 NANOSLEEP.SYNCS 0x989680 ;  /* 0x009896800000995d */ /* 0x004fea0003900000 */
[----:B------:R-:W2:Y:S02]  /*1a3a0*/  @!P1 SYNCS.PHASECHK.TRANS64 P1, [R15+URZ+0x29830], R8 ;  /* 0x029830080f0095a7 */ /* 0x000ea4000802007f */
[----:B--2---:R-:W-:Y:S05]  /*1a3b0*/  @!P1 BRA `(.L_x_1113) ;  /* 0xfffffffc00ec9947 */ /* 0x004fea000383ffff */
[----:B------:R-:W-:Y:S05]  /*1a3c0*/  BRA `(.L_x_1110) ;  /* 0xfffffebc00b47947 */ /* 0x000fea000383ffff */
.L_x_1117:
[----:B-1----:R-:W-:-:S04]  /*1a3d0*/  IMAD.U32 R15, RZ, RZ, UR6 ;  /* 0x00000006ff0f7e24 */ /* 0x002fc8000f8e00ff */
[----:B------:R1:W2:Y:S03]  /*1a3e0*/  SYNCS.PHASECHK.TRANS64.TRYWAIT P1, [R15+URZ+0x29850], R8 ;  /* 0x029850080f0075a7 */ /* 0x0002a6000802017f */
[----:B--2---:R-:W-:Y:S05]  /*1a3f0*/  @!P1 NANOSLEEP.SYNCS 0x989680 ;  /* 0x009896800000995d */ /* 0x004fea0003900000 */
[----:B------:R-:W2:Y:S02]  /*1a400*/  @!P1 SYNCS.PHASECHK.TRANS64 P1, [R15+URZ+0x29850], R8 ;  /* 0x029850080f0095a7 */ /* 0x000ea4000802007f */
[----:B--2---:R-:W-:Y:S05]  /*1a410*/  @!P1 BRA `(.L_x_1117) ;  /* 0xfffffffc00ec9947 */ /* 0x004fea000383ffff */
[----:B------:R-:W-:Y:S05]  /*1a420*/  BRA `(.L_x_1114) ;  /* 0xfffffec800b07947 */ /* 0x000fea000383ffff */
.L_x_1135:
[----:B-1----:R-:W-:-:S04]  /*1a430*/  IMAD.U32 R13, RZ, RZ, UR6 ;  /* 0x00000006ff0d7e24 */ /* 0x002fc8000f8e00ff */
[----:B------:R1:W2:Y:S03]  /*1a440*/  SYNCS.PHASECHK.TRANS64.TRYWAIT P1, [R13+URZ+0x29830], R0 ;  /* 0x029830000d0075a7 */ /* 0x0002a6000802017f */
[----:B--2---:R-:W-:Y:S05]  /*1a450*/  @!P1 NANOSLEEP.SYNCS 0x989680 ;  /* 0x009896800000995d */ /* 0x004fea0003900000 */
[----:B------:R-:W2:Y:S02]  /*1a460*/  @!P1 SYNCS.PHASECHK.TRANS64 P1, [R13+URZ+0x29830], R0 ;  /* 0x029830000d0095a7 */ /* 0x000ea4000802007f */
[----:B--2---:R-:W-:Y:S05]  /*1a470*/  @!P1 BRA `(.L_x_1135) ;  /* 0xfffffffc00ec9947 */ /* 0x004fea000383ffff */
[----:B------:R-:W-:Y:S05]  /*1a480*/  BRA `(.L_x_1132) ;  /* 0xffffff0400bc7947 */ /* 0x000fea000383ffff */
.L_x_1139:
[----:B-1----:R-:W-:-:S04]  /*1a490*/  IMAD.U32 R13, RZ, RZ, UR6 ;  /* 0x00000006ff0d7e24 */ /* 0x002fc8000f8e00ff */
[----:B------:R1:W2:Y:S03]  /*1a4a0*/  SYNCS.PHASECHK.TRANS64.TRYWAIT P1, [R13+URZ+0x29850], R0 ;  /* 0x029850000d0075a7 */ /* 0x0002a6000802017f */
[----:B--2---:R-:W-:Y:S05]  /*1a4b0*/  @!P1 NANOSLEEP.SYNCS 0x989680 ;  /* 0x009896800000995d */ /* 0x004fea0003900000 */
[----:B------:R-:W2:Y:S02]  /*1a4c0*/  @!P1 SYNCS.PHASECHK.TRANS64 P1, [R13+URZ+0x29850], R0 ;  /* 0x029850000d0095a7 */ /* 0x000ea4000802007f */
[----:B--2---:R-:W-:Y:S05]  /*1a4d0*/  @!P1 BRA `(.L_x_1139) ;  /* 0xfffffffc00ec9947 */ /* 0x004fea000383ffff */
[----:B------:R-:W-:Y:S05]  /*1a4e0*/  BRA `(.L_x_1136) ;  /* 0xffffff1000c47947 */ /* 0x000fea000383ffff */
.L_x_1146:
[----:B-1----:R-:W-:-:S04]  /*1a4f0*/  IMAD.U32 R15, RZ, RZ, UR6 ;  /* 0x00000006ff0f7e24 */ /* 0x002fc8000f8e00ff */
[----:B------:R1:W2:Y:S03]  /*1a500*/  SYNCS.PHASECHK.TRANS64.TRYWAIT P1, [R15+URZ+0x29830], R0 ;  /* 0x029830000f0075a7 */ /* 0x0002a6000802017f */
[----:B--2---:R-:W-:Y:S05]  /*1a510*/  @!P1 NANOSLEEP.SYNCS 0x989680 ;  /* 0x009896800000995d */ /* 0x004fea0003900000 */
[----:B------:R-:W2:Y:S02]  /*1a520*/  @!P1 SYNCS.PHASECHK.TRANS64 P1, [R15+URZ+0x29830], R0 ;  /* 0x029830000f0095a7 */ /* 0x000ea4000802007f */
[----:B--2---:R-:W-:Y:S05]  /*1a530*/  @!P1 BRA `(.L_x_1146) ;  /* 0xfffffffc00ec9947 */ /* 0x004fea000383ffff */
[----:B------:R-:W-:Y:S05]  /*1a540*/  BRA `(.L_x_1143) ;  /* 0xffffff3000ec7947 */ /* 0x000fea000383ffff */
.L_x_1150:
[----:B-1----:R-:W-:-:S04]  /*1a550*/  IMAD.U32 R15, RZ, RZ, UR6 ;  /* 0x00000006ff0f7e24 */ /* 0x002fc8000f8e00ff */
[----:B------:R1:W2:Y:S03]  /*1a560*/  SYNCS.PHASECHK.TRANS64.TRYWAIT P1, [R15+URZ+0x29850], R0 ;  /* 0x029850000f0075a7 */ /* 0x0002a6000802017f */
[----:B--2---:R-:W-:Y:S05]  /*1a570*/  @!P1 NANOSLEEP.SYNCS 0x989680 ;  /* 0x009896800000995d */ /* 0x004fea0003900000 */
[----:B------:R-:W2:Y:S02]  /*1a580*/  @!P1 SYNCS.PHASECHK.TRANS64 P1, [R15+URZ+0x29850], R0 ;  /* 0x029850000f0095a7 */ /* 0x000ea4000802007f */
[----:B--2---:R-:W-:Y:S05]  /*1a590*/  @!P1 BRA `(.L_x_1150) ;  /* 0xfffffffc00ec9947 */ /* 0x004fea000383ffff */
[----:B------:R-:W-:Y:S05]  /*1a5a0*/  BRA `(.L_x_1147) ;  /* 0xffffff3c00f47947 */ /* 0x000fea000383ffff */
.L_x_1164:
[----:B-1----:R-:W-:-:S04]  /*1a5b0*/  IMAD.U32 R4, RZ, RZ, UR9 ;  /* 0x00000009ff047e24 */ /* 0x002fc8000f8e00ff */
[----:B------:R1:W2:Y:S03]  /*1a5c0*/  SYNCS.PHASECHK.TRANS64.TRYWAIT P1, [R4+URZ+0x29850], R3 ;  /* 0x02985003040075a7 */ /* 0x0002a6000802017f */
[----:B--2---:R-:W-:Y:S05]  /*1a5d0*/  @!P1 NANOSLEEP.SYNCS 0x989680 ;  /* 0x009896800000995d */ /* 0x004fea0003900000 */
[----:B------:R-:W2:Y:S02]  /*1a5e0*/  @!P1 SYNCS.PHASECHK.TRANS64 P1, [R4+URZ+0x29850], R3 ;  /* 0x02985003040095a7 */ /* 0x000ea4000802007f */
[----:B--2---:R-:W-:Y:S05]  /*1a5f0*/  @!P1 BRA `(.L_x_1164) ;  /* 0xfffffffc00ec9947 */ /* 0x004fea000383ffff */
[----:B------:R-:W-:Y:S05]  /*1a600*/  BRA `(.L_x_1163) ;  /* 0xffffff7800487947 */ /* 0x000fea000383ffff */
.L_x_1212:
[----:B------:R-:W-:Y:S02]  /*1a610*/  IMAD.MOV.U32 R13, RZ, RZ, R4 ;  /* 0x000000ffff0d7224 */ /* 0x000fe400078e0004 */
[----:B------:R-:W-:Y:S02]  /*1a620*/  IMAD.MOV.U32 R12, RZ, RZ, RZ ;  /* 0x000000ffff0c7224 */ /* 0x000fe400078e00ff */
[----:B------:R-:W-:Y:S02]  /*1a630*/  IMAD.MOV.U32 R11, RZ, RZ, 0x1f ;  /* 0x0000001fff0b7424 */ /* 0x000fe400078e00ff */
[----:B------:R-:W-:-:S07]  /*1a640*/  IMAD.MOV.U32 R15, RZ, RZ, -0x1 ;  /* 0xffffffffff0f7424 */ /* 0x000fce00078e00ff */
[----:B-1----:R-:W-:Y:S05]  /*1a650*/  WARPSYNC.COLLECTIVE R15, `(.L_x_1281) ;  /* 0x000000000f087348 */ /* 0x002fea0003c00000 */
[----:B------:R0:W2:Y:S02]  /*1a660*/  SHFL.IDX P6, R14, R13, R12, R11 ;  /* 0x0000000c0d0e7389 */ /* 0x0000a400000c000b */
[----:B012---:R-:W-:Y:S01]  /*1a670*/  ENDCOLLECTIVE ;  /* 0x000000000000791b */ /* 0x007fe20003800000 */
.L_x_1281:
[----:B------:R-:W-:Y:S05]  /*1a680*/  BRA `(.L_x_1282) ;  /* 0xffffffc800687947 */ /* 0x000fea000383ffff */
.L_x_1214:
[----:B------:R-:W-:Y:S01]  /*1a690*/  BSSY B0, `(.L_x_1283) ;  /* 0x0000006000007945 */ /* 0x000fe20003800000 */
[----:B------:R-:W-:-:S07]  /*1a6a0*/  IMAD.MOV.U32 R15, RZ, RZ, -0x1 ;  /* 0xffffffffff0f7424 */ /* 0x000fce00078e00ff */
[----:B0-----:R-:W-:Y:S05]  /*1a6b0*/  WARPSYNC.COLLECTIVE R15, `(.L_x_1284) ;  /* 0x000000000f0c7348 */ /* 0x001fea0003c00000 */
[----:B------:R-:W-:Y:S02]  /*1a6c0*/  ELECT P6, UR62, PT ;  /* 0x00000000003e782f */ /* 0x000fe400038c0000 */
[----:B------:R-:W-:Y:S01]  /*1a6d0*/  MOV R14, UR62 ;  /* 0x0000003e000e7c02 */ /* 0x000fe20008000f00 */
[----:B0-----:R-:W-:Y:S10]  /*1a6e0*/  ENDCOLLECTIVE ;  /* 0x000000000000791b */ /* 0x001ff40003800000 */
.L_x_1284:
[----:B------:R-:W-:Y:S05]  /*1a6f0*/  BSYNC B0 ;  /* 0x0000000000007941 */ /* 0x000fea0003800000 */
.L_x_1283:
[----:B------:R-:W-:Y:S05]  /*1a700*/  BRA `(.L_x_1285) ;  /* 0xffffffc800647947 */ /* 0x000fea000383ffff */
.L_x_1217:
[----:B-1----:R1:W2:Y:S02]  /*1a710*/  SYNCS.PHASECHK.TRANS64.TRYWAIT P2, [R3+URZ+0x29880], R2 ;  /* 0x02988002030075a7 */ /* 0x0022a4000804017f */
[----:B--2---:R-:W-:Y:S05]  /*1a720*/  @!P2 NANOSLEEP.SYNCS 0x989680 ;  /* 0x009896800000a95d */ /* 0x004fea0003900000 */
[----:B------:R-:W2:Y:S02]  /*1a730*/  @!P2 SYNCS.PHASECHK.TRANS64 P2, [R3+URZ+0x29880], R2 ;  /* 0x029880020300a5a7 */ /* 0x000ea4000804007f */
[----:B--2---:R-:W-:Y:S05]  /*1a740*/  @!P2 BRA `(.L_x_1217) ;  /* 0xfffffffc00f0a947 */ /* 0x004fea000383ffff */
[----:B------:R-:W-:Y:S05]  /*1a750*/  BRA `(.L_x_1286) ;  /* 0xffffffc800c47947 */ /* 0x000fea000383ffff */
.L_x_1219:
[----:B0-----:R0:W2:Y:S02]  /*1a760*/  SYNCS.PHASECHK.TRANS64.TRYWAIT P2, [R3+URZ+0x29840], R2 ;  /* 0x02984002030075a7 */ /* 0x0010a4000804017f */
[----:B--2---:R-:W-:Y:S05]  /*1a770*/  @!P2 NANOSLEEP.SYNCS 0x989680 ;  /* 0x009896800000a95d */ /* 0x004fea0003900000 */
[----:B------:R-:W2:Y:S02]  /*1a780*/  @!P2 SYNCS.PHASECHK.TRANS64 P2, [R3+URZ+0x29840], R2 ;  /* 0x029840020300a5a7 */ /* 0x000ea4000804007f */
[----:B--2---:R-:W-:Y:S05]  /*1a790*/  @!P2 BRA `(.L_x_1219) ;  /* 0xfffffffc00f0a947 */ /* 0x004fea000383ffff */
[----:B------:R-:W-:Y:S05]  /*1a7a0*/  BRA `(.L_x_1287) ;  /* 0xffffffcc00207947 */ /* 0x000fea000383ffff */
.L_x_1222:
[----:B0-----:R-:W-:-:S04]  /*1a7b0*/  IMAD.U32 R3, RZ, RZ, UR41 ;  /* 0x00000029ff037e24 */ /* 0x001fc8000f8e00ff */
[----:B------:R0:W2:Y:S03]  /*1a7c0*/  SYNCS.PHASECHK.TRANS64.TRYWAIT P0, [R3+URZ+0x29820], R2 ;  /* 0x02982002030075a7 */ /* 0x0000a6000800017f */
[----:B--2---:R-:W-:Y:S05]  /*1a7d0*/  @!P0 NANOSLEEP.SYNCS 0x989680 ;  /* 0x009896800000895d */ /* 0x004fea0003900000 */
[----:B------:R-:W2:Y:S02]  /*1a7e0*/  @!P0 SYNCS.PHASECHK.TRANS64 P0, [R3+URZ+0x29820], R2 ;  /* 0x02982002030085a7 */ /* 0x000ea4000800007f */
[----:B--2---:R-:W-:Y:S05]  /*1a7f0*/  @!P0 BRA `(.L_x_1222) ;  /* 0xfffffffc00ec8947 */ /* 0x004fea000383ffff */
[----:B------:R-:W-:Y:S05]  /*1a800*/  BRA `(.L_x_1288) ;  /* 0xffffffd000487947 */ /* 0x000fea000383ffff */
.L_x_1228:
[----:B--2---:R2:W3:Y:S02]  /*1a810*/  SYNCS.PHASECHK.TRANS64.TRYWAIT P0, [R4+URZ+0x29880], R3 ;  /* 0x02988003040075a7 */ /* 0x0044e4000800017f */
[----:B---3--:R-:W-:Y:S05]  /*1a820*/  @!P0 NANOSLEEP.SYNCS 0x989680 ;  /* 0x009896800000895d */ /* 0x008fea0003900000 */
[----:B------:R-:W3:Y:S02]  /*1a830*/  @!P0 SYNCS.PHASECHK.TRANS64 P0, [R4+URZ+0x29880], R3 ;  /* 0x02988003040085a7 */ /* 0x000ee4000800007f */
[----:B---3--:R-:W-:Y:S05]  /*1a840*/  @!P0 BRA `(.L_x_1228) ;  /* 0xfffffffc00f08947 */ /* 0x008fea000383ffff */
[----:B------:R-:W-:Y:S05]  /*1a850*/  BRA `(.L_x_1289) ;  /* 0xffffffd000ec7947 */ /* 0x000fea000383ffff */
.L_x_1233:
[----:B0-----:R0:W2:Y:S02]  /*1a860*/  SYNCS.PHASECHK.TRANS64.TRYWAIT P0, [R4+URZ+0x29840], R3 ;  /* 0x02984003040075a7 */ /* 0x0010a4000800017f */
[----:B--2---:R-:W-:Y:S05]  /*1a870*/  @!P0 NANOSLEEP.SYNCS 0x989680 ;  /* 0x009896800000895d */ /* 0x004fea0003900000 */
[----:B------:R-:W2:Y:S02]  /*1a880*/  @!P0 SYNCS.PHASECHK.TRANS64 P0, [R4+URZ+0x29840], R3 ;  /* 0x02984003040085a7 */ /* 0x000ea4000800007f */
[----:B--2---:R-:W-:Y:S05]  /*1a890*/  @!P0 BRA `(.L_x_1233) ;  /* 0xfffffffc00f08947 */ /* 0x004fea000383ffff */
[----:B------:R-:W-:Y:S05]  /*1a8a0*/  BRA `(.L_x_1290) ;  /* 0xffffffd400747947 */ /* 0x000fea000383ffff */
.L_x_1241:
[----:B--2---:R-:W2:Y:S02]  /*1a8b0*/  LDL R3, [R1+0x4] ;  /* 0x0000040001037983 */ /* 0x004ea40000100800 */
[----:B--2---:R2:W3:Y:S02]  /*1a8c0*/  SYNCS.PHASECHK.TRANS64.TRYWAIT P2, [R3+URZ+0x29870], R2 ;  /* 0x02987002030075a7 */ /* 0x0044e4000804017f */
[----:B---3--:R-:W-:Y:S05]  /*1a8d0*/  @!P2 NANOSLEEP.SYNCS 0x989680 ;  /* 0x009896800000a95d */ /* 0x008fea0003900000 */
[----:B------:R-:W3:Y:S02]  /*1a8e0*/  @!P2 SYNCS.PHASECHK.TRANS64 P2, [R3+URZ+0x29870], R2 ;  /* 0x029870020300a5a7 */ /* 0x000ee4000804007f */
[----:B---3--:R-:W-:Y:S05]  /*1a8f0*/  @!P2 BRA `(.L_x_1241) ;  /* 0xfffffffc00eca947 */ /* 0x008fea000383ffff */
[----:B------:R-:W-:Y:S05]  /*1a900*/  BRA `(.L_x_1291) ;  /* 0xffffffd8009c7947 */ /* 0x000fea000383ffff */
.L_x_1243:
[----:B--2---:R-:W2:Y:S02]  /*1a910*/  LDL R4, [R1+0x4] ;  /* 0x0000040001047983 */ /* 0x004ea40000100800 */
[----:B--2---:R2:W3:Y:S02]  /*1a920*/  SYNCS.PHASECHK.TRANS64.TRYWAIT P2, [R4+URZ+0x29860], R3 ;  /* 0x02986003040075a7 */ /* 0x0044e4000804017f */
[----:B---3--:R-:W-:Y:S05]  /*1a930*/  @!P2 NANOSLEEP.SYNCS 0x989680 ;  /* 0x009896800000a95d */ /* 0x008fea0003900000 */
[----:B------:R-:W3:Y:S02]  /*1a940*/  @!P2 SYNCS.PHASECHK.TRANS64 P2, [R4+URZ+0x29860], R3 ;  /* 0x029860030400a5a7 */ /* 0x000ee4000804007f */
[----:B---3--:R-:W-:Y:S05]  /*1a950*/  @!P2 BRA `(.L_x_1243) ;  /* 0xfffffffc00eca947 */ /* 0x008fea000383ffff */
[----:B------:R-:W-:Y:S05]  /*1a960*/  BRA `(.L_x_1292) ;  /* 0xffffffd800a47947 */ /* 0x000fea000383ffff */
.L_x_1250:
[----:B0-----:R0:W2:Y:S02]  /*1a970*/  SYNCS.PHASECHK.TRANS64.TRYWAIT P0, [R20+URZ+0x29870], R3 ;  /* 0x02987003140075a7 */ /* 0x0010a4000800017f */
[----:B--2---:R-:W-:Y:S05]  /*1a980*/  @!P0 NANOSLEEP.SYNCS 0x989680 ;  /* 0x009896800000895d */ /* 0x004fea0003900000 */
[----:B------:R-:W2:Y:S02]  /*1a990*/  @!P0 SYNCS.PHASECHK.TRANS64 P0, [R20+URZ+0x29870], R3 ;  /* 0x02987003140085a7 */ /* 0x000ea4000800007f */
[----:B--2---:R-:W-:Y:S05]  /*1a9a0*/  @!P0 BRA `(.L_x_1250) ;  /* 0xfffffffc00f08947 */ /* 0x004fea000383ffff */
[----:B------:R-:W-:Y:S05]  /*1a9b0*/  BRA `(.L_x_1293) ;  /* 0xffffffe000747947 */ /* 0x000fea000383ffff */
.L_x_1252:
[----:B0-----:R0:W2:Y:S02]  /*1a9c0*/  SYNCS.PHASECHK.TRANS64.TRYWAIT P0, [R20+URZ+0x29860], R3 ;  /* 0x02986003140075a7 */ /* 0x0010a4000800017f */
[----:B--2---:R-:W-:Y:S05]  /*1a9d0*/  @!P0 NANOSLEEP.SYNCS 0x989680 ;  /* 0x009896800000895d */ /* 0x004fea0003900000 */
[----:B------:R-:W2:Y:S02]  /*1a9e0*/  @!P0 SYNCS.PHASECHK.TRANS64 P0, [R20+URZ+0x29860], R3 ;  /* 0x02986003140085a7 */ /* 0x000ea4000800007f */
[----:B--2---:R-:W-:Y:S05]  /*1a9f0*/  @!P0 BRA `(.L_x_1252) ;  /* 0xfffffffc00f08947 */ /* 0x004fea000383ffff */
[----:B------:R-:W-:Y:S05]  /*1aa00*/  BRA `(.L_x_1294) ;  /* 0xffffffe0007c7947 */ /* 0x000fea000383ffff */
.L_x_1265:
[----:B0-----:R0:W1:Y:S02]  /*1aa10*/  SYNCS.PHASECHK.TRANS64.TRYWAIT P0, [R0+URZ+0x29820], R3 ;  /* 0x02982003000075a7 */ /* 0x001064000800017f */
[----:B-1----:R-:W-:Y:S05]  /*1aa20*/  @!P0 NANOSLEEP.SYNCS 0x989680 ;  /* 0x009896800000895d */ /* 0x002fea0003900000 */
[----:B------:R-:W1:Y:S02]  /*1aa30*/  @!P0 SYNCS.PHASECHK.TRANS64 P0, [R0+URZ+0x29820], R3 ;  /* 0x02982003000085a7 */ /* 0x000e64000800007f */
[----:B-1----:R-:W-:Y:S05]  /*1aa40*/  @!P0 BRA `(.L_x_1265) ;  /* 0xfffffffc00f08947 */ /* 0x002fea000383ffff */
[----:B------:R-:W-:Y:S05]  /*1aa50*/  BRA `(.L_x_1295) ;  /* 0xfffffff400387947 */ /* 0x000fea000383ffff */
.L_x_1266:
        /* <DEDUP_REMOVED lines=11> */
.L_x_1297:
[----:B------:R-:W-:Y:S05]  /*1ab10*/  BSYNC B0 ;  /* 0x0000000000007941 */ /* 0x000fea0003800000 */
.L_x_1296:
[----:B------:R-:W-:Y:S05]  /*1ab20*/  BRA `(.L_x_1298) ;  /* 0xfffffff400207947 */ /* 0x000fea000383ffff */
.L_x_1269:
[----:B------:R-:W-:Y:S01]  /*1ab30*/  BSSY B1, `(.L_x_1299) ;  /* 0x0000006000017945 */ /* 0x000fe20003800000 */
[----:B------:R-:W-:-:S07]  /*1ab40*/  IMAD.MOV.U32 R15, RZ, RZ, -0x1 ;  /* 0xffffffffff0f7424 */ /* 0x000fce00078e00ff */
[----:B01----:R-:W-:Y:S05]  /*1ab50*/  WARPSYNC.COLLECTIVE R15, `(.L_x_1300) ;  /* 0x000000000f0c7348 */ /* 0x003fea0003c00000 */
[----:B------:R-:W-:Y:S02]  /*1ab60*/  ELECT P6, UR62, PT ;  /* 0x00000000003e782f */ /* 0x000fe400038c0000 */
[----:B------:R-:W-:Y:S01]  /*1ab70*/  MOV R14, UR62 ;  /* 0x0000003e000e7c02 */ /* 0x000fe20008000f00 */
[----:B01----:R-:W-:Y:S10]  /*1ab80*/  ENDCOLLECTIVE ;  /* 0x000000000000791b */ /* 0x003ff40003800000 */
.L_x_1300:
[----:B------:R-:W-:Y:S05]  /*1ab90*/  BSYNC B1 ;  /* 0x0000000000017941 */ /* 0x000fea0003800000 */
.L_x_1299:
[----:B------:R-:W-:Y:S05]  /*1aba0*/  BRA `(.L_x_1301) ;  /* 0xfffffff400187947 */ /* 0x000fea000383ffff */
.L_x_1271:
[----:B0-----:R0:W1:Y:S02]  /*1abb0*/  SYNCS.PHASECHK.TRANS64.TRYWAIT P1, [R6+URZ], R5 ;  /* 0x00000005060075a7 */ /* 0x001064000802017f */
[----:B-1----:R-:W-:Y:S05]  /*1abc0*/  @!P1 NANOSLEEP.SYNCS 0x989680 ;  /* 0x009896800000995d */ /* 0x002fea0003900000 */
[----:B------:R-:W1:Y:S02]  /*1abd0*/  @!P1 SYNCS.PHASECHK.TRANS64 P1, [R6+URZ], R5 ;  /* 0x00000005060095a7 */ /* 0x000e64000802007f */
[----:B-1----:R-:W-:Y:S05]  /*1abe0*/  @!P1 BRA `(.L_x_1271) ;  /* 0xfffffffc00f09947 */ /* 0x002fea000383ffff */
[----:B------:R-:W-:Y:S05]  /*1abf0*/  BRA `(.L_x_1302) ;  /* 0xfffffff400547947 */ /* 0x000fea000383ffff */
.L_x_1272:
[----:B-1----:R1:W2:Y:S02]  /*1ac00*/  SYNCS.PHASECHK.TRANS64.TRYWAIT P1, [R7+URZ], R2 ;  /* 0x00000002070075a7 */ /* 0x0022a4000802017f */
[----:B--2---:R-:W-:Y:S05]  /*1ac10*/  @!P1 NANOSLEEP.SYNCS 0x989680 ;  /* 0x009896800000995d */ /* 0x004fea0003900000 */
[----:B------:R-:W2:Y:S02]  /*1ac20*/  @!P1 SYNCS.PHASECHK.TRANS64 P1, [R7+URZ], R2 ;  /* 0x00000002070095a7 */ /* 0x000ea4000802007f */
[----:B--2---:R-:W-:Y:S05]  /*1ac30*/  @!P1 BRA `(.L_x_1272) ;  /* 0xfffffffc00f09947 */ /* 0x004fea000383ffff */
[----:B------:R-:W-:Y:S05]  /*1ac40*/  BRA `(.L_x_1303) ;  /* 0xfffffff400487947 */ /* 0x000fea000383ffff */
.L_x_1274:
[----:B--2---:R2:W3:Y:S02]  /*1ac50*/  SYNCS.PHASECHK.TRANS64.TRYWAIT P1, [R4+URZ+0x29860], R5 ;  /* 0x02986005040075a7 */ /* 0x0044e4000802017f */
[----:B---3--:R-:W-:Y:S05]  /*1ac60*/  @!P1 NANOSLEEP.SYNCS 0x989680 ;  /* 0x009896800000995d */ /* 0x008fea0003900000 */
[----:B------:R-:W3:Y:S02]  /*1ac70*/  @!P1 SYNCS.PHASECHK.TRANS64 P1, [R4+URZ+0x29860], R5 ;  /* 0x02986005040095a7 */ /* 0x000ee4000802007f */
[----:B---3--:R-:W-:Y:S05]  /*1ac80*/  @!P1 BRA `(.L_x_1274) ;  /* 0xfffffffc00f09947 */ /* 0x008fea000383ffff */
[----:B------:R-:W-:Y:S05]  /*1ac90*/  BRA `(.L_x_1304) ;  /* 0xfffffff4004c7947 */ /* 0x000fea000383ffff */
.L_x_1276:
[----:B---3--:R3:W4:Y:S02]  /*1aca0*/  SYNCS.PHASECHK.TRANS64.TRYWAIT P1, [R3+URZ+0x29860], R2 ;  /* 0x02986002030075a7 */ /* 0x008724000802017f */
[----:B----4-:R-:W-:Y:S05]  /*1acb0*/  @!P1 NANOSLEEP.SYNCS 0x989680 ;  /* 0x009896800000995d */ /* 0x010fea0003900000 */
[----:B------:R-:W4:Y:S02]  /*1acc0*/  @!P1 SYNCS.PHASECHK.TRANS64 P1, [R3+URZ+0x29860], R2 ;  /* 0x02986002030095a7 */ /* 0x000f24000802007f */
[----:B----4-:R-:W-:Y:S05]  /*1acd0*/  @!P1 BRA `(.L_x_1276) ;  /* 0xfffffffc00f09947 */ /* 0x010fea000383ffff */
[----:B------:R-:W-:Y:S05]  /*1ace0*/  BRA `(.L_x_1305) ;  /* 0xfffffff4004c7947 */ /* 0x000fea000383ffff */
.L_x_1278:
[----:B----4-:R4:W0:Y:S02]  /*1acf0*/  SYNCS.PHASECHK.TRANS64.TRYWAIT P0, [R4+URZ+0x29880], R5 ;  /* 0x02988005040075a7 */ /* 0x010824000800017f */
[----:B0-----:R-:W-:Y:S05]  /*1ad00*/  @!P0 NANOSLEEP.SYNCS 0x989680 ;  /* 0x009896800000895d */ /* 0x001fea0003900000 */
[----:B------:R-:W0:Y:S02]  /*1ad10*/  @!P0 SYNCS.PHASECHK.TRANS64 P0, [R4+URZ+0x29880], R5 ;  /* 0x02988005040085a7 */ /* 0x000e24000800007f */
[----:B0-----:R-:W-:Y:S05]  /*1ad20*/  @!P0 BRA `(.L_x_1278) ;  /* 0xfffffffc00f08947 */ /* 0x001fea000383ffff */
[----:B------:R-:W-:Y:S05]  /*1ad30*/  BRA `(.L_x_1279) ;  /* 0xfffffff400487947 */ /* 0x000fea000383ffff */
.L_x_1306:
        /* <DEDUP_REMOVED lines=12> */
.L_x_2672:


//--------------------- .text._ZN7cutlass13device_kernelIN5flash11enable_sm90INS1_16FlashAttnFwdSm90INS1_25CollectiveMainloopFwdSm90ILi2EN4cute5tupleIJNS5_1CILi1EEES8_S8_EEENS6_IJNS7_ILi128EEENS7_ILi160EEENS7_ILi192EEEEEELi128ENS_12float_e4m3_tEfNS_4arch4Sm90ELb0ELb1ELb0ELb1ELb0ELb1ELb0ELb1ELb1ELb0ELb0ELb0EEENS1_21CollectiveEpilogueFwdINS6_IJSA_SA_SB_EEES9_NS_10bfloat16_tESG_Li256ELb1ELb0ELb0ELb1EEENS1_36VarlenDynamicPersistentTileSchedulerILi128ELi160ELi256ELi128ELb0ELb0ELb1ELb1ELb0ELb1EEEEEEEEEvNT_6ParamsE --------------------------
	.section	.text._ZN7cutlass13device_kernelIN5flash11enable_sm90INS1_16FlashAttnFwdSm90INS1_25CollectiveMainloopFwdSm90ILi2EN4cute5tupleIJNS5_1CILi1EEES8_S8_EEENS6_IJNS7_ILi128EEENS7_ILi160EEENS7_ILi192EEEEEELi128ENS_12float_e4m3_tEfNS_4arch4Sm90ELb0ELb1ELb0ELb1ELb0ELb1ELb0ELb1ELb1ELb0ELb0ELb0EEENS1_21CollectiveEpilogueFwdINS6_IJSA_SA_SB_EEES9_NS_10bfloat16_tESG_Li256ELb1ELb0ELb0ELb1EEENS1_36VarlenDynamicPersistentTileSchedulerILi128ELi160ELi256ELi128ELb0ELb0ELb1ELb1ELb0ELb1EEEEEEEEEvNT_6ParamsE,"ax",@progbits
	.align	128
.text._ZN7cutlass13device_kernelIN5flash11enable_sm90INS1_16FlashAttnFwdSm90INS1_25CollectiveMainloopFwdSm90ILi2EN4cute5tupleIJNS5_1CILi1EEES8_S8_EEENS6_IJNS7_ILi128EEENS7_ILi160EEENS7_ILi192EEEEEELi128ENS_12float_e4m3_tEfNS_4arch4Sm90ELb0ELb1ELb0ELb1ELb0ELb1ELb0ELb1ELb1ELb0ELb0ELb0EEENS1_21CollectiveEpilogueFwdINS6_IJSA_SA_SB_EEES9_NS_10bfloat16_tESG_Li256ELb1ELb0ELb0ELb1EEENS1_36VarlenDynamicPersistentTileSchedulerILi128ELi160ELi256ELi128ELb0ELb0ELb1ELb1ELb0ELb1EEEEEEEEEvNT_6ParamsE:
        .type           _ZN7cutlass13device_kernelIN5flash11enable_sm90INS1_16FlashAttnFwdSm90INS1_25CollectiveMainloopFwdSm90ILi2EN4cute5tupleIJNS5_1CILi1EEES8_S8_EEENS6_IJNS7_ILi128EEENS7_ILi160EEENS7_ILi192EEEEEELi128ENS_12float_e4m3_tEfNS_4arch4Sm90ELb0ELb1ELb0ELb1ELb0ELb1ELb0ELb1ELb1ELb0ELb0ELb0EEENS1_21CollectiveEpilogueFwdINS6_IJSA_SA_SB_EEES9_NS_10bfloat16_tESG_Li256ELb1ELb0ELb0ELb1EEENS1_36VarlenDynamicPersistentTileSchedulerILi128ELi160ELi256ELi128ELb0ELb0ELb1ELb1ELb0ELb1EEEEEEEEEvNT_6ParamsE,@function
        .size           _ZN7cutlass13device_kernelIN5flash11enable_sm90INS1_16FlashAttnFwdSm90INS1_25CollectiveMainloopFwdSm90ILi2EN4cute5tupleIJNS5_1CILi1EEES8_S8_EEENS6_IJNS7_ILi128EEENS7_ILi160EEENS7_ILi192EEEEEELi128ENS_12float_e4m3_tEfNS_4arch4Sm90ELb0ELb1ELb0ELb1ELb0ELb1ELb0ELb1ELb1ELb0ELb0ELb0EEENS1_21CollectiveEpilogueFwdINS6_IJSA_SA_SB_EEES9_NS_10bfloat16_tESG_Li256ELb1ELb0ELb0ELb1EEENS1_36VarlenDynamicPersistentTileSchedulerILi128ELi160ELi256ELi128ELb0ELb0ELb1ELb1ELb0ELb1EEEEEEEEEvNT_6ParamsE,(.L_x_2673 - _ZN7cutlass13device_kernelIN5flash11enable_sm90INS1_16FlashAttnFwdSm90INS1_25CollectiveMainloopFwdSm90ILi2EN4cute5tupleIJNS5_1CILi1EEES8_S8_EEENS6_IJNS7_ILi128EEENS7_ILi160EEENS7_ILi192EEEEEELi128ENS_12float_e4m3_tEfNS_4arch4Sm90ELb0ELb1ELb0ELb1ELb0ELb1ELb0ELb1ELb1ELb0ELb0ELb0EEENS1_21CollectiveEpilogueFwdINS6_IJSA_SA_SB_EEES9_NS_10bfloat16_tESG_Li256ELb1ELb0ELb0ELb1EEENS1_36VarlenDynamicPersistentTileSchedulerILi128ELi160ELi256ELi128ELb0ELb0ELb1ELb1ELb0ELb1EEEEEEEEEvNT_6ParamsE)
        .other          _ZN7cutlass13device_kernelIN5flash11enable_sm90INS1_16FlashAttnFwdSm90INS1_25CollectiveMainloopFwdSm90ILi2EN4cute5tupleIJNS5_1CILi1EEES8_S8_EEENS6_IJNS7_ILi128EEENS7_ILi160EEENS7_ILi192EEEEEELi128ENS_12float_e4m3_tEfNS_4arch4Sm90ELb0ELb1ELb0ELb1ELb0ELb1ELb0ELb1ELb1ELb0ELb0ELb0EEENS1_21CollectiveEpilogueFwdINS6_IJSA_SA_SB_EEES9_NS_10bfloat16_tESG_Li256ELb1ELb0ELb0ELb1EEENS1_36VarlenDynamicPersistentTileSchedulerILi128ELi160ELi256ELi128ELb0ELb0ELb1ELb1ELb0ELb1EEEEEEEEEvNT_6ParamsE,@"STO_CUDA_ENTRY STV_DEFAULT"
_ZN7cutlass13device_kernelIN5flash11enable_sm90INS1_16FlashAttnFwdSm90INS1_25CollectiveMainloopFwdSm90ILi2EN4cute5tupleIJNS5_1CILi1EEES8_S8_EEENS6_IJNS7_ILi128EEENS7_ILi160EEENS7_ILi192EEEEEELi128ENS_12float_e4m3_tEfNS_4arch4Sm90ELb0ELb1ELb0ELb1ELb0ELb1ELb0ELb1ELb1ELb0ELb0ELb0EEENS1_21CollectiveEpilogueFwdINS6_IJSA_SA_SB_EEES9_NS_10bfloat16_tESG_Li256ELb1ELb0ELb0ELb1EEENS1_36VarlenDynamicPersistentTileSchedulerILi128ELi160ELi256ELi128ELb0ELb0ELb1ELb1ELb0ELb1EEEEEEEEEvNT_6ParamsE:
        /* <DEDUP_REMOVED lines=27> */
.L_x_1308:
[----:B------:R-:W-:Y:S05]  /*01b0*/  BSYNC B0 ;  /* 0x0000000000007941 */ /* 0x000fea0003800000 */
.L_x_1307:
        /* <DEDUP_REMOVED lines=41> */
.L_x_1309:
        /* <DEDUP_REMOVED lines=22> */
.L_x_1310:
        /* <DEDUP_REMOVED lines=18> */
.L_x_1311:
        /* <DEDUP_REMOVED lines=22> */
.L_x_1312:
        /* <DEDUP_REMOVED lines=22> */
.L_x_1313:
        /* <DEDUP_REMOVED lines=8> */
.L_x_1316:
[----:B------:R-:W-:-:S08]  /*0a10*/  NOP ;  /* 0x0000000000007918 */ /* 0x000fd00000000000 */
[----:B------:R-:W0:Y:S02]  /*0a20*/  USETMAXREG.TRY_ALLOC.CTAPOOL UP0, 0xf0 ;  /* 0x000000f0000079c8 */ /* 0x000e240008000600 */
[----:B0-----:R-:W-:-:S13]  /*0a30*/  PLOP3.LUT P0, PT, PT, PT, UP0, 0x80, 0x0 ;  /* 0x000000000000781c */ /* 0x001fda0003f0f008 */
[----:B------:R-:W-:Y:S05]  /*0a40*/  @!P0 BRA `(.L_x_1316) ;  /* 0xfffffffc00f08947 */ /* 0x000fea000383ffff */
[----:B------:R-:W0:Y:S01]  /*0a50*/  S2R R0, SR_TID.X ;  /* 0x0000000000007919 */ /* 0x000e220000002100 */
[----:B------:R-:W1:Y:S01]  /*0a60*/  S2UR UR37, SR_CgaCtaId ;  /* 0x00000000002579c3 */ /* 0x000e620000008800 */
[----:B------:R-:W-:Y:S01]  /*0a70*/  UMOV UR4, 0x400 ;  /* 0x0000040000047882 */ /* 0x000fe20000000000 */
[----:B------:R-:W-:-:S06]  /*0a80*/  LOP3.LUT R18, R18, 0xffffffdf, RZ, 0xc0, !PT ;  /* 0xffffffdf12127812 */ /* 0x000fcc00078ec0ff */
[----:B------:R-:W-:Y:S06]  /*0a90*/  BAR.ARV 0x8, 0x120 ;  /* 0x0204800000007b1d */ /* 0x000fec0000002000 */
[----:B-1----:R-:W-:-:S06]  /*0aa0*/  ULEA UR4, UR37, UR4, 0x18 ;  /* 0x0000000425047291 */ /* 0x002fcc000f8ec03f */
[----:B------:R-:W-:Y:S01]  /*0ab0*/  IMAD.U32 R17, RZ, RZ, UR4 ;  /* 0x00000004ff117e24 */ /* 0x000fe2000f8e00ff */
[----:B0-----:R-:W-:Y:S01]  /*0ac0*/  SHF.R.U32.HI R0, RZ, 0x7, R0 ;  /* 0x00000007ff007819 */ /* 0x001fe20000011600 */
[----:B------:R-:W-:-:S03]  /*0ad0*/  ULDC UR4, c[0x0][0xc14] ;  /* 0x0003050000047ab9 */ /* 0x000fc60000000800 */
[----:B------:R-:W-:-:S13]  /*0ae0*/  ISETP.NE.AND P0, PT, R0, 0x1, PT ;  /* 0x000000010000780c */ /* 0x000fda0003f05270 */
[----:B------:R-:W-:Y:S01]  /*0af0*/  @P0 LOP3.LUT R18, R18, 0x20, RZ, 0xfc, !PT ;  /* 0x0000002012120812 */ /* 0x000fe200078efcff */
[----:B------:R-:W-:Y:S08]  /*0b00*/  @!P0 BAR.ARV 0x9, 0x100 ;  /* 0x0244000000008b1d */ /* 0x000ff00000002000 */
[----:B------:R-:W-:Y:S06]  /*0b10*/  BAR.SYNC.DEFER_BLOCKING 0x5, 0x180 ;  /* 0x0146000000007b1d */ /* 0x000fec0000010000 */
[----:B------:R-:W0:Y:S02]  /*0b20*/  LDS.128 R192, [R17+0x298d0] ;  /* 0x0298d00011c07984 */ /* 0x000e240000000c00 */
[----:B------:R-:W-:Y:S06]  /*0b30*/  BAR.ARV 0x4, 0x180 ;  /* 0x0106000000007b1d */ /* 0x000fec0000002000 */
[----:B0-----:R-:W-:-:S13]  /*0b40*/  ISETP.GE.AND P0, PT, R195, UR4, PT ;  /* 0x00000004c3007c0c */ /* 0x001fda000bf06270 */
[----:B------:R-:W-:Y:S05]  /*0b50*/  @P0 BRA `(.L_x_1317) ;  /* 0x0000032400380947 */ /* 0x000fea0003800000 */
[----:B------:R-:W0:Y:S01]  /*0b60*/  S2R R0, SR_TID.X ;  /* 0x0000000000007919 */ /* 0x000e220000002100 */
[----:B------:R-:W-:Y:S01]  /*0b70*/  R2UR UR52, R17 ;  /* 0x00000000113472ca */ /* 0x000fe200000e0000 */
[----:B------:R-:W-:Y:S01]  /*0b80*/  IMAD.MOV.U32 R19, RZ, RZ, RZ ;  /* 0x000000ffff137224 */ /* 0x000fe200078e00ff */
[----:B------:R-:W-:Y:S01]  /*0b90*/  ULOP3.LUT UR53, UR36, 0x1, URZ, 0xfc, !UPT ;  /* 0x0000000124357892 */ /* 0x000fe2000f8efc3f */
[----:B------:R-:W-:Y:S01]  /*0ba0*/  IMAD.MOV.U32 R198, RZ, RZ, RZ ;  /* 0x000000ffffc67224 */ /* 0x000fe200078e00ff */
[----:B------:R-:W-:Y:S01]  /*0bb0*/  UMOV UR43, URZ ;  /* 0x0000003f002b7c82 */ /* 0x000fe20008000000 */
[----:B------:R-:W-:Y:S02]  /*0bc0*/  IMAD.MOV.U32 R189, RZ, RZ, RZ ;  /* 0x000000ffffbd7224 */ /* 0x000fe400078e00ff */
[----:B------:R-:W-:-:S06]  /*0bd0*/  IMAD.MOV.U32 R190, RZ, RZ, RZ ;  /* 0x000000ffffbe7224 */ /* 0x000fcc00078e00ff */
[----:B------:R-:W-:Y:S01]  /*0be0*/  UIADD3 UR52, UR52, 0x14400, URZ ;  /* 0x0001440034347890 */ /* 0x000fe2000fffe03f */
[----:B0-----:R-:W-:-:S05]  /*0bf0*/  VIADD R225, R0, 0xffffff80 ;  /* 0xffffff8000e17836 */ /* 0x001fca0000000000 */
[----:B------:R-:W-:Y:S02]  /*0c00*/  SHF.R.S32.HI R0, RZ, 0x1f, R225 ;  /* 0x0000001fff007819 */ /* 0x000fe400000114e1 */
[-C--:B------:R-:W-:Y:S02]  /*0c10*/  LEA.HI R4, R225, R225.reuse, RZ, 0x1 ;  /* 0x000000e1e1047211 */ /* 0x080fe400078f08ff */
[CC--:B------:R-:W-:Y:S02]  /*0c20*/  LEA.HI R7, R0.reuse, R225.reuse, RZ, 0x4 ;  /* 0x000000e100077211 */ /* 0x0c0fe400078f20ff */
[CC--:B------:R-:W-:Y:S02]  /*0c30*/  LEA.HI R212, R0.reuse, R225.reuse, RZ, 0x3 ;  /* 0x000000e100d47211 */ /* 0x0c0fe400078f18ff */
[CC--:B------:R-:W-:Y:S02]  /*0c40*/  LEA.HI R2, R0.reuse, R225.reuse, RZ, 0x7 ;  /* 0x000000e100027211 */ /* 0x0c0fe400078f38ff */
[----:B------:R-:W-:-:S02]  /*0c50*/  LEA.HI R3, R0, R225, RZ, 0x2 ;  /* 0x000000e100037211 */ /* 0x000fc400078f10ff */
[----:B------:R-:W-:Y:S02]  /*0c60*/  LEA.HI R9, R0, R225, RZ, 0x5 ;  /* 0x000000e100097211 */ /* 0x000fe400078f28ff */
[----:B------:R-:W-:Y:S02]  /*0c70*/  LOP3.LUT R8, R7, 0x3fffff0, RZ, 0xc0, !PT ;  /* 0x03fffff007087812 */ /* 0x000fe400078ec0ff */
[----:B------:R-:W-:Y:S01]  /*0c80*/  LOP3.LUT R188, R4, 0xfffffffe, RZ, 0xc0, !PT ;  /* 0xfffffffe04bc7812 */ /* 0x000fe200078ec0ff */
[----:B------:R-:W-:Y:S01]  /*0c90*/  IMAD.SHL.U32 R9, R9, 0x20, RZ ;  /* 0x0000002009097824 */ /* 0x000fe200078e00ff */
[----:B------:R-:W-:Y:S02]  /*0ca0*/  LOP3.LUT R0, R212, 0x1ffffff8, RZ, 0xc0, !PT ;  /* 0x1ffffff8d4007812 */ /* 0x000fe400078ec0ff */
[--C-:B------:R-:W-:Y:S01]  /*0cb0*/  SHF.R.S32.HI R5, RZ, 0x2, R3.reuse ;  /* 0x00000002ff057819 */ /* 0x100fe20000011403 */
[C---:B------:R-:W-:Y:S01]  /*0cc0*/  IMAD.IADD R188, R225.reuse, 0x1, -R188 ;  /* 0x00000001e1bc7824 */ /* 0x040fe200078e0abc */
[----:B------:R-:W-:Y:S01]  /*0cd0*/  SHF.R.S32.HI R6, RZ, 0x1f, R3 ;  /* 0x0000001fff067819 */ /* 0x000fe20000011403 */
[C---:B------:R-:W-:Y:S01]  /*0ce0*/  IMAD.IADD R3, R225.reuse, 0x1, -R8 ;  /* 0x00000001e1037824 */ /* 0x040fe200078e0a08 */
[----:B------:R-:W-:Y:S01]  /*0cf0*/  LOP3.LUT R10, R2, 0xffffff80, RZ, 0xc0, !PT ;  /* 0xffffff80020a7812 */ /* 0x000fe200078ec0ff */
[C---:B------:R-:W-:Y:S01]  /*0d00*/  IMAD.IADD R0, R225.reuse, 0x1, -R0 ;  /* 0x00000001e1007824 */ /* 0x040fe200078e0a00 */
[----:B------:R-:W-:Y:S01]  /*0d10*/  SHF.R.S32.HI R216, RZ, 0x4, R7 ;  /* 0x00000004ffd87819 */ /* 0x000fe20000011407 */
[----:B------:R-:W-:Y:S01]  /*0d20*/  IMAD.SHL.U32 R22, R188, 0x10, RZ ;  /* 0x00000010bc167824 */ /* 0x000fe200078e00ff */
[----:B------:R-:W-:Y:S01]  /*0d30*/  SHF.R.S32.HI R191, RZ, 0x1, R4 ;  /* 0x00000001ffbf7819 */ /* 0x000fe20000011404 */
[----:B------:R-:W-:Y:S01]  /*0d40*/  IMAD.IADD R225, R225, 0x1, -R10 ;  /* 0x00000001e1e17824 */ /* 0x000fe200078e0a0a */
[----:B------:R-:W-:Y:S01]  /*0d50*/  SHF.R.S32.HI R8, RZ, 0x1f, R4 ;  /* 0x0000001fff087819 */ /* 0x000fe20000011404 */
[----:B------:R-:W-:Y:S01]  /*0d60*/  VIADD R197, R22, 0x20 ;  /* 0x0000002016c57836 */ /* 0x000fe20000000000 */
[----:B------:R-:W-:Y:S01]  /*0d70*/  LEA.HI R7, R7, R216, RZ, 0x1 ;  /* 0x000000d807077211 */ /* 0x000fe200078f08ff */
[----:B------:R-:W-:Y:S01]  /*0d80*/  VIADD R222, R191, 0x80 ;  /* 0x00000080bfde7836 */ /* 0x000fe20000000000 */
[----:B------:R-:W-:Y:S01]  /*0d90*/  LEA.HI R6, R6, R5, RZ, 0x2 ;  /* 0x0000000506067211 */ /* 0x000fe200078f10ff */
[----:B------:R-:W-:Y:S01]  /*0da0*/  VIADD R199, R22, 0x40 ;  /* 0x0000004016c77836 */ /* 0x000fe20000000000 */
[----:B------:R-:W-:Y:S01]  /*0db0*/  LOP3.LUT R10, R9, 0xfffffc00, RZ, 0xc0, !PT ;  /* 0xfffffc00090a7812 */ /* 0x000fe200078ec0ff */
[----:B------:R-:W-:Y:S01]  /*0dc0*/  IMAD.SHL.U32 R23, R188, 0x8, RZ ;  /* 0x00000008bc177824 */ /* 0x000fe200078e00ff */
[----:B------:R-:W-:Y:S01]  /*0dd0*/  LEA.HI R8, R8, R191, RZ, 0x3 ;  /* 0x000000bf08087211 */ /* 0x000fe200078f18ff */
[----:B------:R-:W-:Y:S01]  /*0de0*/  IMAD.SHL.U32 R210, R0, 0x8, RZ ;  /* 0x0000000800d27824 */ /* 0x000fe200078e00ff */
[----:B------:R-:W-:Y:S01]  /*0df0*/  LOP3.LUT R7, R7, 0x1ffffffe, RZ, 0xc0, !PT ;  /* 0x1ffffffe07077812 */ /* 0x000fe200078ec0ff */
[----:B------:R-:W-:Y:S01]  /*0e00*/  IMAD R10, R3, 0x40, R10 ;  /* 0x00000040030a7824 */ /* 0x000fe200078e020a */
[----:B------:R-:W-:-:S02]  /*0e10*/  LOP3.LUT R6, R6, 0xfffffffc, RZ, 0xc0, !PT ;  /* 0xfffffffc06067812 */ /* 0x000fc400078ec0ff */
[----:B------:R-:W-:Y:S01]  /*0e20*/  LOP3.LUT R8, R8, 0xfffffff8, RZ, 0xc0, !PT ;  /* 0xfffffff808087812 */ /* 0x000fe200078ec0ff */
[----:B------:R-:W-:Y:S01]  /*0e30*/  IMAD.IADD R7, R216, 0x1, -R7 ;  /* 0x00000001d8077824 */ /* 0x000fe200078e0a07 */
[----:B------:R-:W-:Y:S01]  /*0e40*/  SHF.R.S32.HI R3, RZ, 0x1f, R222 ;  /* 0x0000001fff037819 */ /* 0x000fe200000114de */
[----:B------:R-:W-:Y:S01]  /*0e50*/  IMAD.IADD R6, R5, 0x1, -R6 ;  /* 0x0000000105067824 */ /* 0x000fe200078e0a06 */
[-C--:B------:R-:W-:Y:S01]  /*0e60*/  LEA.HI R9, R222, R222.reuse, RZ, 0x1 ;  /* 0x000000dede097211 */ /* 0x080fe200078f08ff */
[----:B------:R-:W-:Y:S01]  /*0e70*/  IMAD.IADD R230, R191, 0x1, -R8 ;  /* 0x00000001bfe67824 */ /* 0x000fe200078e0a08 */
[----:B------:R-:W-:Y:S01]  /*0e80*/  LEA.HI R5, R3, R222, RZ, 0x3 ;  /* 0x000000de03057211 */ /* 0x000fe200078f18ff */
[----:B------:R-:W-:Y:S01]  /*0e90*/  IMAD R231, R7, 0x8, R10 ;  /* 0x0000000807e77824 */ /* 0x000fe200078e020a */
[----:B------:R-:W-:Y:S01]  /*0ea0*/  SHF.R.S32.HI R10, RZ, 0x1f, R225 ;  /* 0x0000001fff0a7819 */ /* 0x000fe200000114e1 */
[----:B------:R-:W-:Y:S01]  /*0eb0*/  IMAD.SHL.U32 R3, R230, 0x80, RZ ;  /* 0x00000080e6037824 */ /* 0x000fe200078e00ff */
[----:B------:R-:W-:Y:S01]  /*0ec0*/  LEA.HI R4, R4, R191, RZ, 0x1 ;  /* 0x000000bf04047211 */ /* 0x000fe200078f08ff */
[----:B------:R-:W-:Y:S01]  /*0ed0*/  IMAD.SHL.U32 R8, R5, 0x40, RZ ;  /* 0x0000004005087824 */ /* 0x000fe200078e00ff */
[----:B------:R-:W-:Y:S01]  /*0ee0*/  LOP3.LUT R7, R9, 0x3fffffe, RZ, 0xc0, !PT ;  /* 0x03fffffe09077812 */ /* 0x000fe200078ec0ff */
[----:B------:R-:W-:Y:S01]  /*0ef0*/  IMAD.SHL.U32 R201, R6, 0x80, RZ ;  /* 0x0000008006c97824 */ /* 0x000fe200078e00ff */
[----:B------:R-:W-:-:S02]  /*0f00*/  LEA.HI R5, R10, R225, RZ, 0x2 ;  /* 0x000000e10a057211 */ /* 0x000fc400078f10ff */
[----:B------:R-:W-:Y:S01]  /*0f10*/  LOP3.LUT R3, R3, 0x380, RZ, 0xc0, !PT ;  /* 0x0000038003037812 */ /* 0x000fe200078ec0ff */
[----:B------:R-:W-:Y:S01]  /*0f20*/  IMAD.IADD R207, R222, 0x1, -R7 ;  /* 0x00000001decf7824 */ /* 0x000fe200078e0a07 */
[----:B------:R-:W-:Y:S02]  /*0f30*/  LOP3.LUT R4, R4, 0x3fffffe, RZ, 0xc0, !PT ;  /* 0x03fffffe04047812 */ /* 0x000fe400078ec0ff */
[--C-:B------:R-:W-:Y:S02]  /*0f40*/  SHF.R.S32.HI R7, RZ, 0x2, R5.reuse ;  /* 0x00000002ff077819 */ /* 0x100fe40000011405 */
[----:B------:R-:W-:Y:S01]  /*0f50*/  SHF.R.S32.HI R12, RZ, 0x1f, R5 ;  /* 0x0000001fff0c7819 */ /* 0x000fe20000011405 */
[----:B------:R-:W-:Y:S01]  /*0f60*/  IMAD.IADD R4, R191, 0x1, -R4 ;  /* 0x00000001bf047824 */ /* 0x000fe200078e0a04 */
[----:B------:R-:W-:Y:S02]  /*0f70*/  LOP3.LUT R14, R8, 0xfffffe00, RZ, 0xc0, !PT ;  /* 0xfffffe00080e7812 */ /* 0x000fe400078ec0ff */
[----:B------:R-:W-:Y:S01]  /*0f80*/  SHF.R.U32.HI R8, RZ, 0x3, R3 ;  /* 0x00000003ff087819 */ /* 0x000fe20000011603 */
[----:B------:R-:W-:Y:S01]  /*0f90*/  IMAD R205, R216, 0x8, R4 ;  /* 0x00000008d8cd7824 */ /* 0x000fe200078e0204 */
[----:B------:R-:W-:Y:S01]  /*0fa0*/  LOP3.LUT R3, R3, 0x10, R22, 0xf8, !PT ;  /* 0x0000001003037812 */ /* 0x000fe200078ef816 */
[----:B------:R-:W-:Y:S01]  /*0fb0*/  IMAD R207, R207, 0x40, R14 ;  /* 0x00000040cfcf7824 */ /* 0x000fe200078e020e */
[----:B------:R-:W-:Y:S01]  /*0fc0*/  LEA.HI R12, R12, R7, RZ, 0x3 ;  /* 0x000000070c0c7211 */ /* 0x000fe200078f18ff */
[----:B------:R-:W-:Y:S01]  /*0fd0*/  IMAD.SHL.U32 R205, R205, 0x40, RZ ;  /* 0x00000040cdcd7824 */ /* 0x000fe200078e00ff */
[----:B------:R-:W-:-:S02]  /*0fe0*/  LOP3.LUT R3, R3, R8, RZ, 0x3c, !PT ;  /* 0x0000000803037212 */ /* 0x000fc400078e3cff */
[----:B------:R-:W-:Y:S02]  /*0ff0*/  LOP3.LUT R12, R12, 0xfffffff8, RZ, 0xc0, !PT ;  /* 0xfffffff80c0c7812 */ /* 0x000fe400078ec0ff */
[----:B------:R-:W-:Y:S01]  /*1000*/  LEA.HI R10, R10, R225, RZ, 0x5 ;  /* 0x000000e10a0a7211 */ /* 0x000fe200078f28ff */
[----:B------:R-:W-:Y:S01]  /*1010*/  IMAD R216, R216, 0x400, R3 ;  /* 0x00000400d8d87824 */ /* 0x000fe200078e0203 */
[----:B------:R-:W-:Y:S01]  /*1020*/  SHF.R.S32.HI R4, RZ, 0x1f, R197 ;  /* 0x0000001fff047819 */ /* 0x000fe200000114c5 */
[----:B------:R-:W-:Y:S01]  /*1030*/  IMAD.IADD R7, R7, 0x1, -R12 ;  /* 0x0000000107077824 */ /* 0x000fe200078e0a0c */
[----:B------:R-:W-:Y:S02]  /*1040*/  SHF.R.S32.HI R8, RZ, 0x1f, R199 ;  /* 0x0000001fff087819 */ /* 0x000fe400000114c7 */
[----:B------:R-:W-:Y:S02]  /*1050*/  LOP3.LUT P0, RZ, R6, 0x2, RZ, 0xc0, !PT ;  /* 0x0000000206ff7812 */ /* 0x000fe4000780c0ff */
[----:B------:R-:W-:-:S02]  /*1060*/  SHF.R.S32.HI R10, RZ, 0x5, R10 ;  /* 0x00000005ff0a7819 */ /* 0x000fc4000001140a */
[CC--:B------:R-:W-:Y:S02]  /*1070*/  LEA.HI R6, R4.reuse, R197.reuse, RZ, 0x4 ;  /* 0x000000c504067211 */ /* 0x0c0fe400078f20ff */
[----:B------:R-:W-:Y:S01]  /*1080*/  LEA.HI R4, R4, R197, RZ, 0x6 ;  /* 0x000000c504047211 */ /* 0x000fe200078f30ff */
[----:B------:R-:W-:Y:S01]  /*1090*/  IMAD R7, R10, 0x10, R7 ;  /* 0x000000100a077824 */ /* 0x000fe200078e0207 */
[----:B------:R-:W-:Y:S02]  /*10a0*/  LEA.HI R3, R8, R199, RZ, 0x6 ;  /* 0x000000c708037211 */ /* 0x000fe400078f30ff */
[----:B------:R-:W-:Y:S01]  /*10b0*/  SHF.R.S32.HI R229, RZ, 0x7, R2 ;  /* 0x00000007ffe57819 */ /* 0x000fe20000011402 */
[----:B------:R-:W-:Y:S01]  /*10c0*/  IMAD.SHL.U32 R4, R4, 0x80, RZ ;  /* 0x0000008004047824 */ /* 0x000fe200078e00ff */
[----:B------:R-:W-:Y:S01]  /*10d0*/  LOP3.LUT R201, R201, 0x180, RZ, 0xc0, !PT ;  /* 0x00000180c9c97812 */ /* 0x000fe200078ec0ff */
[----:B------:R-:W-:Y:S01]  /*10e0*/  IMAD.SHL.U32 R10, R3, 0x80, RZ ;  /* 0x00000080030a7824 */ /* 0x000fe200078e00ff */
[----:B------:R-:W-:-:S02]  /*10f0*/  LEA.HI R2, R2, R229, RZ, 0x1 ;  /* 0x000000e502027211 */ /* 0x000fc400078f08ff */
[----:B------:R-:W-:Y:S02]  /*1100*/  LOP3.LUT R3, R201, 0x30, R6, 0xf8, !PT ;  /* 0x00000030c9037812 */ /* 0x000fe400078ef806 */
[----:B------:R-:W-:Y:S02]  /*1110*/  SHF.R.U32.HI R204, RZ, 0x3, R201 ;  /* 0x00000003ffcc7819 */ /* 0x000fe400000116c9 */
[----:B------:R-:W-:Y:S02]  /*1120*/  LOP3.LUT R2, R2, 0x3fffffe, RZ, 0xc0, !PT ;  /* 0x03fffffe02027812 */ /* 0x000fe400078ec0ff */
[----:B------:R-:W-:Y:S02]  /*1130*/  LOP3.LUT R4, R4, 0xffffe000, RZ, 0xc0, !PT ;  /* 0xffffe00004047812 */ /* 0x000fe400078ec0ff */
[----:B------:R-:W-:Y:S01]  /*1140*/  LOP3.LUT R3, R3, R204, RZ, 0x3c, !PT ;  /* 0x000000cc03037212 */ /* 0x000fe200078e3cff */
[----:B------:R-:W-:Y:S01]  /*1150*/  IMAD.IADD R2, R229, 0x1, -R2 ;  /* 0x00000001e5027824 */ /* 0x000fe200078e0a02 */
[----:B------:R-:W-:-:S02]  /*1160*/  LEA.HI R8, R8, R199, RZ, 0x4 ;  /* 0x000000c708087211 */ /* 0x000fc400078f20ff */
[----:B------:R-:W-:Y:S01]  /*1170*/  IADD3 R4, R3, R205, R4 ;  /* 0x000000cd03047210 */ /* 0x000fe20007ffe004 */
[----:B------:R-:W-:Y:S01]  /*1180*/  IMAD R211, R2, 0x40, R7 ;  /* 0x0000004002d37824 */ /* 0x000fe200078e0207 */
[C---:B------:R-:W-:Y:S01]  /*1190*/  LOP3.LUT R3, R201.reuse, 0x10, R22, 0xf8, !PT ;  /* 0x00000010c9037812 */ /* 0x040fe200078ef816 */
[----:B------:R-:W-:Y:S01]  /*11a0*/  IMAD.MOV.U32 R2, RZ, RZ, 0x20 ;  /* 0x00000020ff027424 */ /* 0x000fe200078e00ff */
[----:B------:R-:W-:Y:S01]  /*11b0*/  LOP3.LUT R11, R201, 0x30, R8, 0xf8, !PT ;  /* 0x00000030c90b7812 */ /* 0x000fe200078ef808 */
[----:B------:R-:W-:Y:S01]  /*11c0*/  IMAD.IADD R227, R17, 0x1, R4 ;  /* 0x0000000111e37824 */ /* 0x000fe200078e0204 */
[----:B------:R-:W-:Y:S02]  /*11d0*/  SHF.R.S32.HI R9, RZ, 0x1, R9 ;  /* 0x00000001ff097819 */ /* 0x000fe40000011409 */
[-C--:B------:R-:W-:Y:S02]  /*11e0*/  LOP3.LUT R214, R3, R204.reuse, RZ, 0x3c, !PT ;  /* 0x000000cc03d67212 */ /* 0x080fe400078e3cff */
[----:B------:R-:W-:Y:S01]  /*11f0*/  LOP3.LUT R10, R10, 0xffffe000, RZ, 0xc0, !PT ;  /* 0xffffe0000a0a7812 */ /* 0x000fe200078ec0ff */
[----:B------:R-:W-:Y:S01]  /*1200*/  IMAD.SHL.U32 R9, R9, 0x80, RZ ;  /* 0x0000008009097824 */ /* 0x000fe200078e00ff */
[----:B------:R-:W-:Y:S01]  /*1210*/  LOP3.LUT R11, R11, R204, RZ, 0x3c, !PT ;  /* 0x000000cc0b0b7212 */ /* 0x000fe200078e3cff */
[----:B------:R-:W-:Y:S01]  /*1220*/  IMAD.IADD R214, R205, 0x1, R214 ;  /* 0x00000001cdd67824 */ /* 0x000fe200078e02d6 */
[----:B------:R-:W-:-:S02]  /*1230*/  LOP3.LUT R7, R201, 0x30, R22, 0xf8, !PT ;  /* 0x00000030c9077812 */ /* 0x000fc400078ef816 */
[----:B------:R-:W-:Y:S02]  /*1240*/  IADD3 R10, R11, R205, R10 ;  /* 0x000000cd0b0a7210 */ /* 0x000fe40007ffe00a */
[----:B------:R-:W-:Y:S02]  /*1250*/  LOP3.LUT R200, R5, 0x7ffffffc, RZ, 0xc0, !PT ;  /* 0x7ffffffc05c87812 */ /* 0x000fe400078ec0ff */
[----:B------:R-:W-:Y:S01]  /*1260*/  SEL R3, R2, 0xffffffe0, !P0 ;  /* 0xffffffe002037807 */ /* 0x000fe20004000000 */
[----:B------:R-:W-:Y:S01]  /*1270*/  IMAD.IADD R226, R17, 0x1, R10 ;  /* 0x0000000111e27824 */ /* 0x000fe200078e020a */
[----:B------:R-:W-:Y:S01]  /*1280*/  LOP3.LUT R228, R7, R204, RZ, 0x3c, !PT ;  /* 0x000000cc07e47212 */ /* 0x000fe200078e3cff */
[----:B------:R-:W-:Y:S01]  /*1290*/  IMAD.IADD R200, R225, 0x1, -R200 ;  /* 0x00000001e1c87824 */ /* 0x000fe200078e0ac8 */
[----:B------:R-:W-:Y:S01]  /*12a0*/  SHF.R.S32.HI R212, RZ, 0x3, R212 ;  /* 0x00000003ffd47819 */ /* 0x000fe200000114d4 */
[----:B------:R-:W-:Y:S01]  /*12b0*/  IMAD.IADD R215, R3, 0x1, R214 ;  /* 0x0000000103d77824 */ /* 0x000fe200078e02d6 */
[----:B------:R-:W-:-:S02]  /*12c0*/  SHF.R.S32.HI R221, RZ, 0x1f, R191 ;  /* 0x0000001fffdd7819 */ /* 0x000fc400000114bf */
[----:B------:R-:W-:Y:S02]  /*12d0*/  LOP3.LUT R206, R9, 0x180, RZ, 0xc0, !PT ;  /* 0x0000018009ce7812 */ /* 0x000fe400078ec0ff */
[----:B------:R-:W-:Y:S02]  /*12e0*/  IADD3 R228, R17, R205, R228 ;  /* 0x000000cd11e47210 */ /* 0x000fe40007ffe0e4 */
[----:B------:R-:W-:-:S07]  /*12f0*/  IADD3 R224, R3, UR52, R214 ;  /* 0x0000003403e07c10 */ /* 0x000fce000fffe0d6 */
.L_x_1583:
[----:B------:R-:W-:Y:S05]  /*1300*/  YIELD ;  /* 0x0000000000007946 */ /* 0x000fea0003800000 */
[----:B------:R-:W-:Y:S01]  /*1310*/  ULDC.64 UR4, c[0x0][0xa28] ;  /* 0x00028a0000047ab9 */ /* 0x000fe20000000a00 */
[----:B0-2345:R-:W0:Y:S01]  /*1320*/  LDC.64 R4, c[0x0][0xa08] ;  /* 0x00028200ff047b82 */ /* 0x03de220000000a00 */
[----:B------:R-:W-:Y:S01]  /*1330*/  ISETP.NE.U32.AND P1, PT, RZ, UR4, PT ;  /* 0x00000004ff007c0c */ /* 0x000fe2000bf25070 */
[----:B------:R-:W-:Y:S02]  /*1340*/  IMAD.MOV.U32 R26, RZ, RZ, RZ ;  /* 0x000000ffff1a7224 */ /* 0x000fe400078e00ff */
[----:B------:R-:W-:Y:S01]  /*1350*/  IMAD.MOV.U32 R0, RZ, RZ, RZ ;  /* 0x000000ffff007224 */ /* 0x000fe200078e00ff */
[----:B------:R-:W-:Y:S01]  /*1360*/  ISETP.NE.AND.EX P1, PT, RZ, UR5, PT, P1 ;  /* 0x00000005ff007c0c */ /* 0x000fe2000bf25310 */
[----:B------:R-:W-:-:S02]  /*1370*/  ULDC.64 UR4, c[0x0][0xa18] ;  /* 0x0002860000047ab9 */ /* 0x000fc40000000a00 */
[----:B------:R-:W-:-:S04]  /*1380*/  ISETP.NE.U32.AND P2, PT, RZ, UR4, PT ;  /* 0x00000004ff007c0c */ /* 0x000fc8000bf45070 */
[----:B------:R-:W-:Y:S01]  /*1390*/  ISETP.NE.AND.EX P2, PT, RZ, UR5, PT, P2 ;  /* 0x00000005ff007c0c */ /* 0x000fe2000bf45320 */
[----:B------:R-:W-:Y:S02]  /*13a0*/  ULDC.64 UR4, c[0x0][0xa08] ;  /* 0x0002820000047ab9 */ /* 0x000fe40000000a00 */
[----:B------:R-:W-:-:S03]  /*13b0*/  ISETP.NE.U32.AND P0, PT, RZ, UR4, PT ;  /* 0x00000004ff007c0c */ /* 0x000fc6000bf05070 */
[----:B------:R-:W1:Y:S01]  /*13c0*/  @P1 LDC.64 R2, c[0x0][0xa28] ;  /* 0x00028a00ff021b82 */ /* 0x000e620000000a00 */
[----:B------:R-:W-:Y:S01]  /*13d0*/  ISETP.NE.AND.EX P0, PT, RZ, UR5, PT, P0 ;  /* 0x00000005ff007c0c */ /* 0x000fe2000bf05300 */
[----:B0-----:R-:W-:-:S06]  /*13e0*/  IMAD.WIDE R8, R195, 0x4, R4 ;  /* 0x00000004c3087825 */ /* 0x001fcc00078e0204 */
[----:B------:R-:W0:Y:S01]  /*13f0*/  @P2 LDC.64 R6, c[0x0][0xa18] ;  /* 0x00028600ff062b82 */ /* 0x000e220000000a00 */
[----:B------:R-:W-:Y:S02]  /*1400*/  ULDC UR4, c[0x0][0x288] ;  /* 0x0000a20000047ab9 */ /* 0x000fe40000000800 */
[----:B------:R-:W-:Y:S01]  /*1410*/  IMAD.U32 R196, RZ, RZ, UR4 ;  /* 0x00000004ffc47e24 */ /* 0x000fe2000f8e00ff */
[----:B------:R-:W-:Y:S02]  /*1420*/  ULDC.64 UR4, c[0x0][0x3f8] ;  /* 0x0000fe0000047ab9 */ /* 0x000fe40000000a00 */
[----:B------:R-:W5:Y:S01]  /*1430*/  @P0 LDG.E R26, desc[UR60][R8.64] ;  /* 0x0000003c081a0981 */ /* 0x000f62000c1e1900 */
[----:B-1----:R-:W-:-:S04]  /*1440*/  @P1 IMAD.WIDE R2, R195, 0x4, R2 ;  /* 0x00000004c3021825 */ /* 0x002fc800078e0202 */
[----:B0-----:R-:W-:Y:S01]  /*1450*/  @P2 IMAD.WIDE R4, R195, 0x4, R6 ;  /* 0x00000004c3042825 */ /* 0x001fe200078e0206 */
[----:B------:R-:W-:Y:S01]  /*1460*/  UISETP.NE.U32.AND UP0, UPT, UR4, URZ, UPT ;  /* 0x0000003f0400728c */ /* 0x000fe2000bf05070 */
[----:B------:R0:W5:Y:S02]  /*1470*/  @P1 LDG.E R0, desc[UR60][R2.64] ;  /* 0x0000003c02001981 */ /* 0x000164000c1e1900 */
[----:B------:R-:W-:Y:S02]  /*1480*/  ULDC UR4, c[0x0][0x404] ;  /* 0x0001010000047ab9 */ /* 0x000fe40000000800 */
[----:B------:R1:W5:Y:S01]  /*1490*/  @P2 LDG.E R196, desc[UR60][R4.64] ;  /* 0x0000003c04c42981 */ /* 0x000362000c1e1900 */
[----:B------:R-:W-:-:S03]  /*14a0*/  UISETP.NE.AND.EX UP0, UPT, UR5, URZ, UPT, UP0 ;  /* 0x0000003f0500728c */ /* 0x000fc6000bf05300 */
[----:B------:R-:W-:Y:S01]  /*14b0*/  ULDC UR5, c[0x0][0x2e0] ;  /* 0x0000b80000057ab9 */ /* 0x000fe20000000800 */
[----:B------:R-:W-:-:S04]  /*14c0*/  USEL UR4, UR4, 0x1, UP0 ;  /* 0x0000000104047887 */ /* 0x000fc80008000000 */
[----:B------:R-:W-:-:S03]  /*14d0*/  UIMAD UR4, UR4, UR5, URZ ;  /* 0x00000005040472a4 */ /* 0x000fc6000f8e023f */
[----:B------:R-:W-:Y:S02]  /*14e0*/  ULDC UR5, c[0x0][0x338] ;  /* 0x0000ce0000057ab9 */ /* 0x000fe40000000800 */
[----:B0-----:R-:W-:Y:S02]  /*14f0*/  IMAD.U32 R2, RZ, RZ, UR5 ;  /* 0x00000005ff027e24 */ /* 0x001fe4000f8e00ff */
[----:B------:R-:W-:Y:S01]  /*1500*/  IMAD.U32 R25, RZ, RZ, UR4 ;  /* 0x00000004ff197e24 */ /* 0x000fe2000f8e00ff */
[----:B-1----:R-:W-:Y:S06]  /*1510*/  @P2 BRA `(.L_x_1318) ;  /* 0x0000000000242947 */ /* 0x002fec0003800000 */
        /* <DEDUP_REMOVED lines=9> */
.L_x_1318:
[----:B------:R-:W-:Y:S01]  /*15b0*/  ULDC.64 UR4, c[0x0][0xa20] ;  /* 0x0002880000047ab9 */ /* 0x000fe20000000a00 */
[----:B------:R-:W-:Y:S01]  /*15c0*/  IMAD.MOV.U32 R223, RZ, RZ, R193 ;  /* 0x000000ffffdf7224 */ /* 0x000fe200078e00c1 */
[----:B------:R-:W-:Y:S01]  /*15d0*/  ISETP.NE.U32.AND P1, PT, RZ, UR4, PT ;  /* 0x00000004ff007c0c */ /* 0x000fe2000bf25070 */
[----:B------:R-:W-:Y:S02]  /*15e0*/  IMAD.MOV.U32 R217, RZ, RZ, R194 ;  /* 0x000000ffffd97224 */ /* 0x000fe400078e00c2 */
[----:B------:R-:W-:Y:S01]  /*15f0*/  IMAD.MOV.U32 R218, RZ, RZ, R195 ;  /* 0x000000ffffda7224 */ /* 0x000fe200078e00c3 */
[----:B------:R-:W-:-:S13]  /*1600*/  ISETP.NE.AND.EX P1, PT, RZ, UR5, PT, P1 ;  /* 0x00000005ff007c0c */ /* 0x000fda000bf25310 */
[----:B------:R-:W-:Y:S05]  /*1610*/  @!P1 BRA `(.L_x_1319) ;  /* 0x0000000000109947 */ /* 0x000fea0003800000 */
[----:B------:R-:W0:Y:S02]  /*1620*/  LDC.64 R4, c[0x0][0xa20] ;  /* 0x00028800ff047b82 */ /* 0x000e240000000a00 */
[----:B0-----:R-:W-:-:S05]  /*1630*/  IMAD.WIDE R4, R195, 0x4, R4 ;  /* 0x00000004c3047825 */ /* 0x001fca00078e0204 */
[----:B------:R0:W5:Y:S01]  /*1640*/  LDG.E R25, desc[UR60][R4.64] ;  /* 0x0000003c04197981 */ /* 0x000162000c1e1900 */
[----:B------:R-:W-:Y:S05]  /*1650*/  BRA `(.L_x_1320) ;  /* 0x0000000000107947 */ /* 0x000fea0003800000 */
.L_x_1319:
[----:B------:R-:W-:Y:S05]  /*1660*/  @!P0 BRA `(.L_x_1320) ;  /* 0x00000000000c8947 */ /* 0x000fea0003800000 */
[----:B------:R-:W2:Y:S04]  /*1670*/  LDG.E R4, desc[UR60][R8.64] ;  /* 0x0000003c08047981 */ /* 0x000ea8000c1e1900 */
[----:B------:R-:W2:Y:S02]  /*1680*/  LDG.E R25, desc[UR60][R8.64+0x4] ;  /* 0x0000043c08197981 */ /* 0x000ea4000c1e1900 */
[----:B--2---:R-:W-:-:S07]  /*1690*/  IMAD.IADD R25, R25, 0x1, -R4 ;  /* 0x0000000119197824 */ /* 0x004fce00078e0a04 */
.L_x_1320:
[----:B------:R-:W-:Y:S01]  /*16a0*/  ULDC.64 UR4, c[0x0][0xa10] ;  /* 0x0002840000047ab9 */ /* 0x000fe20000000a00 */
[----:B------:R-:W1:Y:S01]  /*16b0*/  LDC.64 R10, c[0x0][0x9e0] ;  /* 0x00027800ff0a7b82 */ /* 0x000e620000000a00 */
[----:B------:R-:W-:-:S04]  /*16c0*/  ISETP.NE.U32.AND P0, PT, RZ, UR4, PT ;  /* 0x00000004ff007c0c */ /* 0x000fc8000bf05070 */
[----:B------:R-:W-:Y:S01]  /*16d0*/  ISETP.NE.AND.EX P0, PT, RZ, UR5, PT, P0 ;  /* 0x00000005ff007c0c */ /* 0x000fe2000bf05300 */
[----:B------:R-:W-:Y:S02]  /*16e0*/  ULDC.64 UR4, c[0x0][0xa30] ;  /* 0x00028c0000047ab9 */ /* 0x000fe40000000a00 */
[----:B------:R-:W-:-:S04]  /*16f0*/  ISETP.NE.U32.AND P1, PT, RZ, UR4, PT ;  /* 0x00000004ff007c0c */ /* 0x000fc8000bf25070 */
[----:B------:R-:W-:-:S06]  /*1700*/  ISETP.NE.AND.EX P1, PT, RZ, UR5, PT, P1 ;  /* 0x00000005ff007c0c */ /* 0x000fcc000bf25310 */
[----:B0-----:R-:W0:Y:S08]  /*1710*/  @P0 LDC.64 R4, c[0x0][0xa10] ;  /* 0x00028400ff040b82 */ /* 0x001e300000000a00 */
[----:B------:R-:W2:Y:S01]  /*1720*/  @P1 LDC.64 R6, c[0x0][0xa30] ;  /* 0x00028c00ff061b82 */ /* 0x000ea20000000a00 */
[----:B0-----:R-:W-:-:S05]  /*1730*/  @P0 IMAD.WIDE R4, R195, 0x4, R4 ;  /* 0x00000004c3040825 */ /* 0x001fca00078e0204 */
[----:B------:R-:W3:Y:S04]  /*1740*/  @P0 LDG.E R3, desc[UR60][R4.64] ;  /* 0x0000003c04030981 */ /* 0x000ee8000c1e1900 */
[----:B------:R0:W3:Y:S01]  /*1750*/  @P0 LDG.E R8, desc[UR60][R4.64+0x4] ;  /* 0x0000043c04080981 */ /* 0x0000e2000c1e1900 */
[----:B-----5:R-:W-:Y:S02]  /*1760*/  IMAD.MOV.U32 R143, RZ, RZ, R25 ;  /* 0x000000ffff8f7224 */ /* 0x020fe400078e0019 */
[----:B--2---:R-:W-:-:S05]  /*1770*/  @P1 IMAD.WIDE R6, R195, 0x4, R6 ;  /* 0x00000004c3061825 */ /* 0x004fca00078e0206 */
[----:B------:R2:W5:Y:S01]  /*1780*/  @P1 LDG.E R143, desc[UR60][R6.64] ;  /* 0x0000003c068f1981 */ /* 0x000562000c1e1900 */
[----:B-1----:R-:W-:Y:S02]  /*1790*/  ISETP.GE.AND P1, PT, R11, 0x1, PT ;  /* 0x000000010b00780c */ /* 0x002fe40003f26270 */
[----:B0-----:R-:W-:Y:S01]  /*17a0*/  LEA R5, R193, 0x80, 0x7 ;  /* 0x00000080c1057811 */ /* 0x001fe200078e38ff */
[----:B---3--:R-:W-:Y:S02]  /*17b0*/  @P0 IMAD.IADD R2, R8, 0x1, -R3 ;  /* 0x0000000108020824 */ /* 0x008fe400078e0a03 */
[----:B------:R-:W-:-:S04]  /*17c0*/  IMAD.IADD R8, R25, 0x1, -R0 ;  /* 0x0000000119087824 */ /* 0x000fc800078e0a00 */
[----:B------:R-:W-:-:S04]  /*17d0*/  IMAD.IADD R192, R8, 0x1, R2 ;  /* 0x0000000108c07824 */ /* 0x000fc800078e0202 */
[C---:B------:R-:W-:Y:S01]  /*17e0*/  VIADD R0, R192.reuse, 0x9f ;  /* 0x0000009fc0007836 */ /* 0x040fe20000000000 */
[----:B------:R-:W-:-:S03]  /*17f0*/  IADD3 R9, R192, R5, -R196 ;  /* 0x00000005c0097210 */ /* 0x000fc60007ffe8c4 */
[----:B------:R-:W-:-:S05]  /*1800*/  IMAD.HI R0, R0, 0x66666667, RZ ;  /* 0x6666666700007827 */ /* 0x000fca00078e02ff */
[----:B------:R-:W-:-:S04]  /*1810*/  SHF.R.U32.HI R3, RZ, 0x1f, R0 ;  /* 0x0000001fff037819 */ /* 0x000fc80000011600 */
[----:B------:R-:W-:Y:S01]  /*1820*/  LEA.HI.SX32 R156, R0, R3, 0x1a ;  /* 0x00000003009c7211 */ /* 0x000fe200078fd2ff */
[----:B------:R-:W-:Y:S01]  /*1830*/  IMAD.IADD R0, R9, 0x1, R10 ;  /* 0x0000000109007824 */ /* 0x000fe200078e020a */
[----:B--2---:R-:W-:Y:S06]  /*1840*/  @!P1 BRA `(.L_x_1321) ;  /* 0x0000000000489947 */ /* 0x004fec0003800000 */
[C---:B------:R-:W-:Y:S01]  /*1850*/  ISETP.GT.AND P0, PT, R9.reuse, RZ, PT ;  /* 0x000000ff0900720c */ /* 0x040fe20003f04270 */
[----:B------:R-:W-:Y:S01]  /*1860*/  BSSY B0, `(.L_x_1322) ;  /* 0x000000e000007945 */ /* 0x000fe20003800000 */
[----:B------:R-:W-:-:S11]  /*1870*/  VIADD R3, R9, 0xffffffff ;  /* 0xffffffff09037836 */ /* 0x000fd60000000000 */
        /* <DEDUP_REMOVED lines=8> */
.L_x_1323:
[----:B------:R-:W-:-:S13]  /*1900*/  ISETP.NE.AND P0, PT, R11, 0x1, PT ;  /* 0x000000010b00780c */ /* 0x000fda0003f05270 */
[----:B------:R-:W0:Y:S02]  /*1910*/  @P0 LDC.64 R4, c[0x0][0x9e8] ;  /* 0x00027a00ff040b82 */ /* 0x000e240000000a00 */
[----:B0-----:R-:W-:-:S05]  /*1920*/  @P0 IMAD.HI.U32 R4, R3, R4, RZ ;  /* 0x0000000403040227 */ /* 0x001fca00078e00ff */
[----:B------:R-:W-:-:S07]  /*1930*/  @P0 SHF.R.U32.HI R3, RZ, R5, R4 ;  /* 0x00000005ff030219 */ /* 0x000fce0000011604 */
.L_x_1324:
[----:B------:R-:W-:Y:S05]  /*1940*/  BSYNC B0 ;  /* 0x0000000000007941 */ /* 0x000fea0003800000 */
.L_x_1322:
[----:B------:R-:W-:-:S05]  /*1950*/  IMAD R3, R3, R11, R11 ;  /* 0x0000000b03037224 */ /* 0x000fca00078e020b */
[----:B------:R-:W-:-:S07]  /*1960*/  VIMNMX R0, R0, R3, PT ;  /* 0x0000000300007248 */ /* 0x000fce0003fe0100 */
.L_x_1321:
[----:B------:R-:W-:Y:S01]  /*1970*/  IMAD R3, R193, 0x80, -R196 ;  /* 0x00000080c1037824 */ /* 0x000fe200078e0ac4 */
[----:B------:R-:W-:-:S03]  /*1980*/  ULDC UR4, c[0x0][0x9dc] ;  /* 0x0002770000047ab9 */ /* 0x000fc60000000800 */
[----:B------:R-:W-:-:S04]  /*1990*/  IMAD.IADD R3, R192, 0x1, R3 ;  /* 0x00000001c0037824 */ /* 0x000fc800078e0203 */
[----:B------:R-:W-:Y:S01]  /*19a0*/  VIADD R4, R3, -UR4 ;  /* 0x8000000403047c36 */ /* 0x000fe20008000000 */
[----:B------:R-:W-:Y:S06]  /*19b0*/  @!P1 BRA `(.L_x_1325) ;  /* 0x0000000000449947 */ /* 0x000fec0003800000 */
[----:B------:R-:W-:Y:S01]  /*19c0*/  ISETP.GT.AND P0, PT, R3, -0x1, PT ;  /* 0xffffffff0300780c */ /* 0x000fe20003f04270 */
[----:B------:R-:W-:-:S12]  /*19d0*/  BSSY B0, `(.L_x_1326) ;  /* 0x000000d000007945 */ /* 0x000fd80003800000 */
        /* <DEDUP_REMOVED lines=8> */
.L_x_1327:
[----:B------:R-:W-:-:S13]  /*1a60*/  ISETP.NE.AND P0, PT, R11, 0x1, PT ;  /* 0x000000010b00780c */ /* 0x000fda0003f05270 */
[----:B------:R-:W0:Y:S02]  /*1a70*/  @P0 LDC.64 R6, c[0x0][0x9e8] ;  /* 0x00027a00ff060b82 */ /* 0x000e240000000a00 */
[----:B0-----:R-:W-:-:S05]  /*1a80*/  @P0 IMAD.HI.U32 R6, R3, R6, RZ ;  /* 0x0000000603060227 */ /* 0x001fca00078e00ff */
[----:B------:R-:W-:-:S07]  /*1a90*/  @P0 SHF.R.U32.HI R3, RZ, R7, R6 ;  /* 0x00000007ff030219 */ /* 0x000fce0000011606 */
.L_x_1328:
[----:B------:R-:W-:Y:S05]  /*1aa0*/  BSYNC B0 ;  /* 0x0000000000007941 */ /* 0x000fea0003800000 */
.L_x_1326:
[----:B------:R-:W-:-:S05]  /*1ab0*/  IMAD R3, R3, R11, RZ ;  /* 0x0000000b03037224 */ /* 0x000fca00078e02ff */
[----:B------:R-:W-:-:S07]  /*1ac0*/  VIMNMX R4, R4, R3, !PT ;  /* 0x0000000304047248 */ /* 0x000fce0007fe0100 */
.L_x_1325:
[----:B------:R-:W-:Y:S02]  /*1ad0*/  VIADD R0, R0, 0x9f ;  /* 0x0000009f00007836 */ /* 0x000fe40000000000 */
[----:B------:R-:W-:-:S04]  /*1ae0*/  IMAD.HI R4, R4, 0x66666667, RZ ;  /* 0x6666666704047827 */ /* 0x000fc800078e02ff */
[----:B------:R-:W-:Y:S01]  /*1af0*/  IMAD.HI R0, R0, 0x66666667, RZ ;  /* 0x6666666700007827 */ /* 0x000fe200078e02ff */
[----:B------:R-:W-:-:S04]  /*1b00*/  SHF.R.U32.HI R5, RZ, 0x1f, R4 ;  /* 0x0000001fff057819 */ /* 0x000fc80000011604 */
[----:B------:R-:W-:Y:S02]  /*1b10*/  SHF.R.U32.HI R3, RZ, 0x1f, R0 ;  /* 0x0000001fff037819 */ /* 0x000fe40000011600 */
[----:B------:R-:W-:Y:S02]  /*1b20*/  LEA.HI.SX32 R5, R4, R5, 0x1a ;  /* 0x0000000504057211 */ /* 0x000fe400078fd2ff */
[----:B------:R-:W-:Y:S02]  /*1b30*/  LEA.HI.SX32 R3, R0, R3, 0x1a ;  /* 0x0000000300037211 */ /* 0x000fe400078fd2ff */
[----:B------:R-:W-:Y:S02]  /*1b40*/  VIMNMX R5, RZ, R5, !PT ;  /* 0x00000005ff057248 */ /* 0x000fe40007fe0100 */
[----:B------:R-:W-:-:S03]  /*1b50*/  VIMNMX R3, R156, R3, PT ;  /* 0x000000039c037248 */ /* 0x000fc60003fe0100 */
[--C-:B------:R-:W-:Y:S02]  /*1b60*/  IMAD R5, R5, 0xa0, -R8.reuse ;  /* 0x000000a005057824 */ /* 0x100fe400078e0a08 */
[----:B------:R-:W-:-:S03]  /*1b70*/  IMAD R3, R3, 0xa0, -R8 ;  /* 0x000000a003037824 */ /* 0x000fc600078e0a08 */
[----:B------:R-:W-:Y:S02]  /*1b80*/  VIMNMX R5, RZ, R5, !PT ;  /* 0x00000005ff057248 */ /* 0x000fe40007fe0100 */
[----:B------:R-:W-:-:S04]  /*1b90*/  VIMNMX R0, R3, R2, PT ;  /* 0x0000000203007248 */ /* 0x000fc80003fe0100 */
[----:B------:R-:W-:Y:S01]  /*1ba0*/  ISETP.GT.AND P0, PT, R0, R5, PT ;  /* 0x000000050000720c */ /* 0x000fe20003f04270 */
[----:B------:R-:W-:-:S05]  /*1bb0*/  IMAD.WIDE.U32 R4, R5, -0x33333333, RZ ;  /* 0xcccccccd05047825 */ /* 0x000fca00078e00ff */
[----:B------:R-:W-:-:S05]  /*1bc0*/  SHF.R.U32.HI R119, RZ, 0x7, R5 ;  /* 0x00000007ff777819 */ /* 0x000fca0000011605 */
[----:B------:R-:W-:Y:S02]  /*1bd0*/  IMAD.MOV.U32 R24, RZ, RZ, R119 ;  /* 0x000000ffff187224 */ /* 0x000fe400078e0077 */
[----:B------:R-:W-:-:S04]  /*1be0*/  @P0 VIADD R0, R0, 0x9f ;  /* 0x0000009f00000836 */ /* 0x000fc80000000000 */
[----:B------:R-:W-:-:S05]  /*1bf0*/  @P0 IMAD.HI R0, R0, 0x66666667, RZ ;  /* 0x6666666700000827 */ /* 0x000fca00078e02ff */
[----:B------:R-:W-:-:S04]  /*1c00*/  @P0 SHF.R.U32.HI R3, RZ, 0x1f, R0 ;  /* 0x0000001fff030819 */ /* 0x000fc80000011600 */
[----:B------:R-:W-:Y:S02]  /*1c10*/  @P0 LEA.HI.SX32 R24, R0, R3, 0x1a ;  /* 0x0000000300180211 */ /* 0x000fe400078fd2ff */
[----:B------:R-:W-:Y:S02]  /*1c20*/  PLOP3.LUT P0, PT, PT, PT, PT, 0x80, 0x0 ;  /* 0x000000000000781c */ /* 0x000fe40003f0f070 */
[----:B------:R-:W-:-:S13]  /*1c30*/  ISETP.GT.AND P1, PT, R24, R119, PT ;  /* 0x000000771800720c */ /* 0x000fda0003f24270 */
[----:B------:R-:W-:Y:S05]  /*1c40*/  @!P1 BRA `(.L_x_1329) ;  /* 0x000000e000309947 */ /* 0x000fea0003800000 */
        /* <DEDUP_REMOVED lines=19> */
[----:B-1---5:R-:W-:Y:S05]  /*1d80*/  CALL.ABS.NOINC R14 ;  /* 0x000000000e007343 */ /* 0x022fea0003c00000 */
.L_x_1331:
[----:B------:R-:W-:Y:S05]  /*1d90*/  BSYNC B6 ;  /* 0x0000000000067941 */ /* 0x000fea0003800000 */
.L_x_1330:
        /* <DEDUP_REMOVED lines=20> */
.L_x_1333:
[----:B------:R-:W-:Y:S05]  /*1ee0*/  BSYNC B6 ;  /* 0x0000000000067941 */ /* 0x000fea0003800000 */
.L_x_1332:
[----:B------:R-:W-:Y:S01]  /*1ef0*/  ULDC.64 UR4, c[0x0][0x9f8] ;  /* 0x00027e0000047ab9 */ /* 0x000fe20000000a00 */
[----:B------:R-:W-:Y:S01]  /*1f00*/  IMAD.MOV.U32 R3, RZ, RZ, R195 ;  /* 0x000000ffff037224 */ /* 0x000fe200078e00c3 */
[----:B------:R-:W-:Y:S01]  /*1f10*/  ISETP.NE.U32.AND P0, PT, RZ, UR4, PT ;  /* 0x00000004ff007c0c */ /* 0x000fe2000bf05070 */
[----:B------:R-:W0:Y:S08]  /*1f20*/  LDC R0, c[0x0][0x428] ;  /* 0x00010a00ff007b82 */ /* 0x000e300000000800 */
[----:B------:R-:W1:Y:S01]  /*1f30*/  LDC.64 R110, c[0x0][0x2f0] ;  /* 0x0000bc00ff6e7b82 */ /* 0x000e620000000a00 */
[----:B------:R-:W-:Y:S01]  /*1f40*/  ISETP.NE.AND.EX P0, PT, RZ, UR5, PT, P0 ;  /* 0x00000005ff007c0c */ /* 0x000fe2000bf05300 */
[----:B------:R-:W2:Y:S01]  /*1f50*/  S2R R21, SR_TID.X ;  /* 0x0000000000157919 */ /* 0x000ea20000002100 */
[----:B------:R-:W-:Y:S01]  /*1f60*/  IMAD.IADD R96, R26, 0x1, R25 ;  /* 0x000000011a607824 */ /* 0x000fe200078e0219 */
[----:B------:R-:W-:Y:S01]  /*1f70*/  ULDC.64 UR6, c[0x0][0xa08] ;  /* 0x0002820000067ab9 */ /* 0x000fe20000000a00 */
[----:B------:R-:W-:Y:S01]  /*1f80*/  ULDC.64 UR4, c[0x0][0x2f8] ;  /* 0x0000be0000047ab9 */ /* 0x000fe20000000a00 */
[----:B------:R-:W-:-:S02]  /*1f90*/  IMAD.MOV.U32 R8, RZ, RZ, R22 ;  /* 0x000000ffff087224 */ /* 0x000fc400078e0016 */
[----:B------:R-:W3:Y:S08]  /*1fa0*/  LDC R117, c[0x0][0x3d4] ;  /* 0x0000f500ff757b82 */ /* 0x000ef00000000800 */
[----:B------:R-:W4:Y:S08]  /*1fb0*/  @P0 LDC.64 R4, c[0x0][0x9f8] ;  /* 0x00027e00ff040b82 */ /* 0x000f300000000a00 */
[----:B------:R-:W2:Y:S08]  /*1fc0*/  LDC.64 R104, c[0x0][0x3d8] ;  /* 0x0000f600ff687b82 */ /* 0x000eb00000000a00 */
[----:B------:R-:W1:Y:S01]  /*1fd0*/  LDC.64 R98, c[0x0][0x3e8] ;  /* 0x0000fa00ff627b82 */ /* 0x000e620000000a00 */
[----:B----4-:R-:W-:-:S05]  /*1fe0*/  @P0 IMAD.WIDE R4, R195, 0x4, R4 ;  /* 0x00000004c3040825 */ /* 0x010fca00078e0204 */
[----:B------:R4:W4:Y:S01]  /*1ff0*/  @P0 LDG.E R3, desc[UR60][R4.64] ;  /* 0x0000003c04030981 */ /* 0x000922000c1e1900 */
[----:B0-----:R-:W-:Y:S01]  /*2000*/  ISETP.NE.AND P0, PT, R0, 0x1, PT ;  /* 0x000000010000780c */ /* 0x001fe20003f05270 */
[----:B------:R-:W-:Y:S01]  /*2010*/  VIADD R116, R22, 0x60 ;  /* 0x0000006016747836 */ /* 0x000fe20000000000 */
[----:B------:R-:W-:Y:S01]  /*2020*/  SHF.R.S32.HI R20, RZ, 0x1f, R96 ;  /* 0x0000001fff147819 */ /* 0x000fe20000011460 */
[----:B--2---:R-:W-:Y:S01]  /*2030*/  IMAD R12, R221, R104, RZ ;  /* 0x00000068dd0c7224 */ /* 0x004fe200078e02ff */
[----:B------:R-:W-:Y:S01]  /*2040*/  SHF.R.U32.HI R28, RZ, 0x7, R21 ;  /* 0x00000007ff1c7819 */ /* 0x000fe20000011615 */
[----:B------:R-:W-:Y:S01]  /*2050*/  IMAD.MOV.U32 R123, RZ, RZ, 0x40 ;  /* 0x00000040ff7b7424 */ /* 0x000fe200078e00ff */
[-C--:B---3--:R-:W-:Y:S01]  /*2060*/  ISETP.GE.AND P3, PT, R197, R117.reuse, PT ;  /* 0x00000075c500720c */ /* 0x088fe20003f66270 */
[-C--:B-1----:R-:W-:Y:S01]  /*2070*/  IMAD R6, R20, R110.reuse, RZ ;  /* 0x0000006e14067224 */ /* 0x082fe200078e02ff */
[----:B------:R-:W-:Y:S01]  /*2080*/  ISETP.NE.AND P6, PT, R28, 0x1, PT ;  /* 0x000000011c00780c */ /* 0x000fe20003fc5270 */
[----:B----4-:R-:W-:Y:S01]  /*2090*/  IMAD.WIDE.U32 R4, R96, R110, RZ ;  /* 0x0000006e60047225 */ /* 0x010fe200078e00ff */
[----:B------:R-:W-:-:S02]  /*20a0*/  ISETP.GE.AND P5, PT, R199, R117, PT ;  /* 0x00000075c700720c */ /* 0x000fc40003fa6270 */
[----:B------:R-:W-:Y:S01]  /*20b0*/  SHF.L.U64.HI R127, R110, 0x7, R111 ;  /* 0x000000076e7f7819 */ /* 0x000fe2000001026f */
[----:B------:R-:W0:Y:S01]  /*20c0*/  @P0 LDC R7, c[0x0][0x42c] ;  /* 0x00010b00ff070b82 */ /* 0x000e220000000800 */
[----:B------:R-:W-:Y:S01]  /*20d0*/  IMAD R13, R191, R105, R12 ;  /* 0x00000069bf0d7224 */ /* 0x000fe200078e020c */
[----:B------:R-:W-:Y:S01]  /*20e0*/  LOP3.LUT R16, R16, 0xfffffffe, RZ, 0xc0, !PT ;  /* 0xfffffffe10107812 */ /* 0x000fe200078ec0ff */
[----:B------:R-:W-:Y:S01]  /*20f0*/  IMAD.SHL.U32 R128, R110, 0x80, RZ ;  /* 0x000000806e807824 */ /* 0x000fe200078e00ff */
[----:B------:R-:W-:Y:S01]  /*2100*/  SHF.R.S32.HI R144, RZ, 0x1f, R222 ;  /* 0x0000001fff907819 */ /* 0x000fe200000114de */
[----:B------:R-:W-:Y:S02]  /*2110*/  IMAD.MOV.U32 R122, RZ, RZ, 0x20 ;  /* 0x00000020ff7a7424 */ /* 0x000fe400078e00ff */
[----:B------:R-:W-:Y:S01]  /*2120*/  IMAD R125, R105, 0xa0, RZ ;  /* 0x000000a0697d7824 */ /* 0x000fe200078e02ff */
[----:B------:R-:W1:Y:S01]  /*2130*/  @P0 LDC R9, c[0x0][0x430] ;  /* 0x00010c00ff090b82 */ /* 0x000e620000000800 */
[----:B------:R-:W-:Y:S01]  /*2140*/  VIADD R155, R28, 0x8 ;  /* 0x000000081c9b7836 */ /* 0x000fe20000000000 */
[----:B------:R-:W-:Y:S01]  /*2150*/  @P5 LOP3.LUT R16, R16, 0x1, RZ, 0xfc, !PT ;  /* 0x0000000110105812 */ /* 0x000fe200078efcff */
[----:B------:R-:W-:-:S02]  /*2160*/  IMAD.SHL.U32 R118, R117, 0x2, RZ ;  /* 0x0000000275767824 */ /* 0x000fc400078e00ff */
[----:B0-----:R-:W-:-:S04]  /*2170*/  @P0 IMAD.HI.U32 R0, R194, R7, RZ ;  /* 0x00000007c2000227 */ /* 0x001fc800078e00ff */
[----:B------:R-:W-:Y:S01]  /*2180*/  IMAD.MOV.U32 R7, RZ, RZ, R194 ;  /* 0x000000ffff077224 */ /* 0x000fe200078e00c2 */
[----:B-1----:R-:W-:Y:S01]  /*2190*/  @P0 SHF.R.U32.HI R7, RZ, R9, R0 ;  /* 0x00000009ff070219 */ /* 0x002fe20000011600 */
[----:B------:R-:W-:Y:S01]  /*21a0*/  IMAD R9, R96, R111, R6 ;  /* 0x0000006f60097224 */ /* 0x000fe200078e0206 */
[----:B------:R-:W-:Y:S02]  /*21b0*/  ISETP.NE.U32.AND P0, PT, RZ, UR6, PT ;  /* 0x00000006ff007c0c */ /* 0x000fe4000bf05070 */
[----:B------:R-:W-:Y:S01]  /*21c0*/  SHF.R.S32.HI R10, RZ, 0x1f, R7 ;  /* 0x0000001fff0a7819 */ /* 0x000fe20000011407 */
[----:B------:R-:W-:Y:S01]  /*21d0*/  IMAD.IADD R5, R5, 0x1, R9 ;  /* 0x0000000105057824 */ /* 0x000fe200078e0209 */
[----:B------:R-:W-:-:S03]  /*21e0*/  ISETP.NE.AND.EX P0, PT, RZ, UR7, PT, P0 ;  /* 0x00000007ff007c0c */ /* 0x000fc6000bf05300 */
[----:B------:R-:W-:Y:S02]  /*21f0*/  IMAD R6, R10, UR4, RZ ;  /* 0x000000040a067c24 */ /* 0x000fe4000f8e02ff */
[----:B------:R-:W-:-:S04]  /*2200*/  IMAD.WIDE.U32 R4, R7, UR4, R4 ;  /* 0x0000000407047c25 */ /* 0x000fc8000f8e0004 */
[----:B------:R-:W-:Y:S01]  /*2210*/  IMAD R9, R7, UR5, R6 ;  /* 0x0000000507097c24 */ /* 0x000fe2000f8e0206 */
[----:B------:R-:W-:Y:S01]  /*2220*/  ULDC.64 UR4, c[0x0][0x300] ;  /* 0x0000c00000047ab9 */ /* 0x000fe20000000a00 */
[----:B------:R-:W-:Y:S02]  /*2230*/  IMAD R6, R221, R110, RZ ;  /* 0x0000006edd067224 */ /* 0x000fe400078e02ff */
[----:B------:R-:W-:Y:S01]  /*2240*/  IMAD.IADD R5, R5, 0x1, R9 ;  /* 0x0000000105057824 */ /* 0x000fe200078e0209 */
[----:B------:R-:W-:Y:S01]  /*2250*/  SHF.R.S32.HI R9, RZ, 0x1f, R22 ;  /* 0x0000001fff097819 */ /* 0x000fe20000011416 */
[C---:B------:R-:W-:Y:S02]  /*2260*/  IMAD R11, R191.reuse, R111, R6 ;  /* 0x0000006fbf0b7224 */ /* 0x040fe400078e0206 */
[----:B------:R-:W-:-:S04]  /*2270*/  IMAD.WIDE.U32 R106, R191, R104, R8 ;  /* 0x00000068bf6a7225 */ /* 0x000fc800078e0008 */
[----:B------:R-:W-:-:S04]  /*2280*/  IMAD.WIDE.U32 R100, R191, R98, R8 ;  /* 0x00000062bf647225 */ /* 0x000fc800078e0008 */
[----:B------:R-:W-:Y:S02]  /*2290*/  IMAD.IADD R107, R13, 0x1, R107 ;  /* 0x000000010d6b7824 */ /* 0x000fe400078e026b */
[----:B-----5:R-:W-:Y:S01]  /*22a0*/  IMAD.WIDE.U32 R106, R143, R104, R106 ;  /* 0x000000688f6a7225 */ /* 0x020fe200078e006a */
[----:B------:R-:W-:Y:S02]  /*22b0*/  SHF.R.S32.HI R0, RZ, 0x1f, R3 ;  /* 0x0000001fff007819 */ /* 0x000fe40000011403 */
[----:B------:R-:W-:Y:S02]  /*22c0*/  SEL R15, R3, RZ, !P0 ;  /* 0x000000ff030f7207 */ /* 0x000fe40004000000 */
[----:B------:R-:W-:-:S03]  /*22d0*/  SEL R14, R0, RZ, !P0 ;  /* 0x000000ff000e7207 */ /* 0x000fc60004000000 */
[----:B------:R-:W-:-:S04]  /*22e0*/  IMAD.WIDE.U32 R114, R15, UR4, R4 ;  /* 0x000000040f727c25 */ /* 0x000fc8000f8e0004 */
[----:B------:R-:W-:Y:S02]  /*22f0*/  IMAD R0, R14, UR4, RZ ;  /* 0x000000040e007c24 */ /* 0x000fe4000f8e02ff */
[----:B------:R-:W-:-:S04]  /*2300*/  IMAD.WIDE.U32 R4, R191, R110, R8 ;  /* 0x0000006ebf047225 */ /* 0x000fc800078e0008 */
[----:B------:R-:W-:Y:S01]  /*2310*/  IMAD R3, R15, UR5, R0 ;  /* 0x000000050f037c24 */ /* 0x000fe2000f8e0200 */
[----:B------:R-:W-:Y:S05]  /*2320*/  @!P6 WARPSYNC.ALL ;  /* 0x000000000000e948 */ /* 0x000fea0003800000 */
[----:B------:R-:W-:Y:S01]  /*2330*/  ULDC.64 UR4, c[0x0][0x320] ;  /* 0x0000c80000047ab9 */ /* 0x000fe20000000a00 */
[----:B------:R-:W-:Y:S01]  /*2340*/  IMAD.IADD R0, R115, 0x1, R3 ;  /* 0x0000000173007824 */ /* 0x000fe200078e0203 */
[----:B------:R-:W-:Y:S01]  /*2350*/  @!P6 BAR.SYNC.DEFER_BLOCKING 0x9, 0x100 ;  /* 0x024400000000eb1d */ /* 0x000fe20000010000 */
[----:B------:R-:W-:Y:S01]  /*2360*/  IMAD R6, R10, UR4, RZ ;  /* 0x000000040a067c24 */ /* 0x000fe2000f8e02ff */
[----:B------:R-:W-:Y:S01]  /*2370*/  IADD3 R3, P0, R114, R4, RZ ;  /* 0x0000000472037210 */ /* 0x000fe20007f1e0ff */
[----:B------:R-:W-:-:S02]  /*2380*/  VIADD R10, R22, 0xa0 ;  /* 0x000000a0160a7836 */ /* 0x000fc40000000000 */
[C---:B------:R-:W-:Y:S01]  /*2390*/  IMAD R113, R7.reuse, UR5, R6 ;  /* 0x0000000507717c24 */ /* 0x040fe2000f8e0206 */
[----:B------:R-:W-:Y:S01]  /*23a0*/  IADD3.X R4, R0, R5, R11, P0, !PT ;  /* 0x0000000500047210 */ /* 0x000fe200007fe40b */
[----:B------:R-:W-:Y:S01]  /*23b0*/  IMAD.WIDE.U32 R6, R7, UR4, R8 ;  /* 0x0000000407067c25 */ /* 0x000fe2000f8e0008 */
[----:B------:R-:W-:Y:S01]  /*23c0*/  ULDC UR4, c[0x0][0x2e4] ;  /* 0x0000b90000047ab9 */ /* 0x000fe20000000800 */
[----:B------:R-:W-:Y:S02]  /*23d0*/  SEL R8, R117, RZ, P5 ;  /* 0x000000ff75087207 */ /* 0x000fe40002800000 */
[----:B------:R-:W-:Y:S01]  /*23e0*/  ISETP.GE.AND P1, PT, R197, UR4, PT ;  /* 0x00000004c5007c0c */ /* 0x000fe2000bf26270 */
[C---:B------:R-:W-:Y:S01]  /*23f0*/  VIADD R5, R22.reuse, 0x80 ;  /* 0x0000008016057836 */ /* 0x040fe20000000000 */
[----:B------:R-:W-:Y:S01]  /*2400*/  ISETP.GE.AND P0, PT, R22, UR4, PT ;  /* 0x0000000416007c0c */ /* 0x000fe2000bf06270 */
[----:B------:R-:W-:Y:S01]  /*2410*/  IMAD.IADD R113, R7, 0x1, R113 ;  /* 0x0000000107717824 */ /* 0x000fe200078e0271 */
[----:B------:R-:W-:Y:S01]  /*2420*/  SEL R7, RZ, 0xffffffff, P1 ;  /* 0xffffffffff077807 */ /* 0x000fe20000800000 */
[----:B------:R-:W-:Y:S01]  /*2430*/  IMAD.MOV.U32 R112, RZ, RZ, R6 ;  /* 0x000000ffff707224 */ /* 0x000fe200078e0006 */
[----:B------:R-:W-:-:S02]  /*2440*/  ISETP.GE.AND P2, PT, R5, UR4, PT ;  /* 0x0000000405007c0c */ /* 0x000fc4000bf46270 */
[----:B------:R-:W-:Y:S01]  /*2450*/  SEL R5, RZ, 0x1, P0 ;  /* 0x00000001ff057807 */ /* 0x000fe20000000000 */
[----:B------:R-:W-:Y:S01]  /*2460*/  IMAD.SHL.U32 R6, R7, 0x2, RZ ;  /* 0x0000000207067824 */ /* 0x000fe200078e00ff */
[----:B------:R-:W-:Y:S02]  /*2470*/  ISETP.GE.AND P0, PT, R199, UR4, PT ;  /* 0x00000004c7007c0c */ /* 0x000fe4000bf06270 */
[----:B------:R-:W-:Y:S02]  /*2480*/  ISETP.GE.AND P1, PT, R116, UR4, PT ;  /* 0x0000000474007c0c */ /* 0x000fe4000bf26270 */
[----:B------:R-:W-:Y:S01]  /*2490*/  ISETP.GE.AND P4, PT, R10, UR4, PT ;  /* 0x000000040a007c0c */ /* 0x000fe2000bf86270 */
[----:B------:R-:W-:Y:S01]  /*24a0*/  ULDC.64 UR4, c[0x0][0x328] ;  /* 0x0000ca0000047ab9 */ /* 0x000fe20000000a00 */
[----:B------:R-:W-:Y:S01]  /*24b0*/  LOP3.LUT R5, R6, 0x2, R5, 0xe2, !PT ;  /* 0x0000000206057812 */ /* 0x000fe200078ee205 */
[----:B------:R-:W-:Y:S01]  /*24c0*/  IMAD.MOV.U32 R6, RZ, RZ, R23 ;  /* 0x000000ffff067224 */ /* 0x000fe200078e0017 */
[----:B------:R-:W-:Y:S01]  /*24d0*/  SEL R10, RZ, 0x4, P0 ;  /* 0x00000004ff0a7807 */ /* 0x000fe20000000000 */
[----:B------:R-:W-:Y:S01]  /*24e0*/  IMAD.WIDE.U32 R112, R15, UR4, R112 ;  /* 0x000000040f707c25 */ /* 0x000fe2000f8e0070 */
[----:B------:R-:W-:-:S02]  /*24f0*/  SEL R11, RZ, 0x8, P1 ;  /* 0x00000008ff0b7807 */ /* 0x000fc40000800000 */
[----:B------:R-:W-:Y:S02]  /*2500*/  SHF.R.S32.HI R7, RZ, 0x1f, R23 ;  /* 0x0000001fff077819 */ /* 0x000fe40000011417 */
[----:B------:R-:W-:Y:S01]  /*2510*/  LOP3.LUT R5, R11, R5, R10, 0xfe, !PT ;  /* 0x000000050b057212 */ /* 0x000fe200078efe0a */
[----:B------:R-:W-:Y:S01]  /*2520*/  IMAD R11, R14, UR4, RZ ;  /* 0x000000040e0b7c24 */ /* 0x000fe2000f8e02ff */
[----:B------:R-:W-:Y:S01]  /*2530*/  SEL R10, RZ, 0x10, P2 ;  /* 0x00000010ff0a7807 */ /* 0x000fe20001000000 */
[--C-:B------:R-:W-:Y:S01]  /*2540*/  IMAD.WIDE.U32 R108, R191, R104, R6.reuse ;  /* 0x00000068bf6c7225 */ /* 0x100fe200078e0006 */
[----:B------:R-:W-:Y:S02]  /*2550*/  ISETP.GE.AND P0, PT, R22, R117, PT ;  /* 0x000000751600720c */ /* 0x000fe40003f06270 */
[----:B------:R-:W-:Y:S01]  /*2560*/  LOP3.LUT R32, R5, R10, RZ, 0xfc, !PT ;  /* 0x0000000a05207212 */ /* 0x000fe200078efcff */
[----:B------:R-:W-:Y:S01]  /*2570*/  IMAD.WIDE.U32 R102, R191, R98, R6 ;  /* 0x00000062bf667225 */ /* 0x000fe200078e0006 */
[----:B------:R-:W-:-:S02]  /*2580*/  SEL R5, R117, RZ, P0 ;  /* 0x000000ff75057207 */ /* 0x000fc40000000000 */
[----:B------:R-:W-:Y:S01]  /*2590*/  SEL R6, R117, RZ, P3 ;  /* 0x000000ff75067207 */ /* 0x000fe20001800000 */
[----:B------:R-:W-:Y:S01]  /*25a0*/  IMAD R10, R221, R98, RZ ;  /* 0x00000062dd0a7224 */ /* 0x000fe200078e02ff */
[----:B------:R-:W-:Y:S01]  /*25b0*/  R2P PR, R230, 0x6 ;  /* 0x00000006e6007804 */ /* 0x000fe20000000000 */
[----:B------:R-:W-:Y:S01]  /*25c0*/  IMAD R31, R15, UR5, R11 ;  /* 0x000000050f1f7c24 */ /* 0x000fe2000f8e020b */
[----:B------:R-:W-:Y:S01]  /*25d0*/  SEL R29, RZ, 0x20, P4 ;  /* 0x00000020ff1d7807 */ /* 0x000fe20002000000 */
[----:B------:R-:W-:Y:S02]  /*25e0*/  IMAD.IADD R5, R22, 0x1, R5 ;  /* 0x0000000116057824 */ /* 0x000fe400078e0205 */
[----:B------:R-:W-:Y:S01]  /*25f0*/  IMAD R11, R191, R99, R10 ;  /* 0x00000063bf0b7224 */ /* 0x000fe200078e020a */
[----:B------:R-:W-:Y:S01]  /*2600*/  SEL R123, R123, 0xffffffc0, !P2 ;  /* 0xffffffc07b7b7807 */ /* 0x000fe20005000000 */
[----:B------:R-:W-:Y:S01]  /*2610*/  IMAD.IADD R7, R197, 0x1, R6 ;  /* 0x00000001c5077824 */ /* 0x000fe200078e0206 */
[----:B------:R-:W-:Y:S01]  /*2620*/  SHF.R.S32.HI R6, RZ, 0x1f, R5 ;  /* 0x0000001fff067819 */ /* 0x000fe20000011405 */
[----:B------:R-:W-:Y:S01]  /*2630*/  IMAD.IADD R103, R103, 0x1, R11 ;  /* 0x0000000167677824 */ /* 0x000fe200078e020b */
[----:B------:R-:W-:Y:S01]  /*2640*/  IADD3 R96, P2, R191, R96, RZ ;  /* 0x00000060bf607210 */ /* 0x000fe20007f5e0ff */
[----:B------:R-:W-:Y:S01]  /*2650*/  IMAD.IADD R101, R11, 0x1, R101 ;  /* 0x000000010b657824 */ /* 0x000fe200078e0265 */
[CC--:B------:R-:W-:Y:S01]  /*2660*/  LEA.HI R15, R6.reuse, R5.reuse, RZ, 0x4 ;  /* 0x00000005060f7211 */ /* 0x0c0fe200078f20ff */
[----:B------:R-:W-:Y:S01]  /*2670*/  IMAD.IADD R11, R199, 0x1, R8 ;  /* 0x00000001c70b7824 */ /* 0x000fe200078e0208 */
[----:B------:R-:W-:Y:S01]  /*2680*/  SHF.R.S32.HI R8, RZ, 0x1f, R7 ;  /* 0x0000001fff087819 */ /* 0x000fe20000011407 */
[----:B------:R-:W-:Y:S01]  /*2690*/  IMAD.IADD R109, R109, 0x1, R13 ;  /* 0x000000016d6d7824 */ /* 0x000fe200078e020d */
[----:B------:R-:W-:Y:S01]  /*26a0*/  LEA.HI R6, R6, R5, RZ, 0x6 ;  /* 0x0000000506067211 */ /* 0x000fe200078f30ff */
[----:B------:R-:W-:Y:S01]  /*26b0*/  IMAD R13, R99, 0xa0, RZ ;  /* 0x000000a0630d7824 */ /* 0x000fe200078e02ff */
[CC--:B------:R-:W-:Y:S01]  /*26c0*/  LEA.HI R21, R8.reuse, R7.reuse, RZ, 0x4 ;  /* 0x0000000708157211 */ /* 0x0c0fe200078f20ff */
[----:B------:R-:W-:Y:S01]  /*26d0*/  IMAD.WIDE.U32 R108, R143, R104, R108 ;  /* 0x000000688f6c7225 */ /* 0x000fe200078e006c */
[----:B------:R-:W-:-:S02]  /*26e0*/  LEA.HI R7, R8, R7, RZ, 0x6 ;  /* 0x0000000708077211 */ /* 0x000fc400078f30ff */
[----:B------:R-:W-:Y:S01]  /*26f0*/  SHF.R.S32.HI R6, RZ, 0x6, R6 ;  /* 0x00000006ff067819 */ /* 0x000fe20000011406 */
[-C--:B------:R-:W-:Y:S01]  /*2700*/  IMAD.WIDE.U32 R102, R143, R98.reuse, R102 ;  /* 0x000000628f667225 */ /* 0x080fe200078e0066 */
[----:B------:R-:W-:Y:S02]  /*2710*/  SHF.R.S32.HI R8, RZ, 0x6, R7 ;  /* 0x00000006ff087819 */ /* 0x000fe40000011407 */
[C---:B------:R-:W-:Y:S01]  /*2720*/  LOP3.LUT R9, R201.reuse, 0x30, R21, 0xf8, !PT ;  /* 0x00000030c9097812 */ /* 0x040fe200078ef815 */
[C---:B------:R-:W-:Y:S01]  /*2730*/  IMAD R142, R6.reuse, 0x2800, R205 ;  /* 0x00002800068e7824 */ /* 0x040fe200078e02cd */
[----:B------:R-:W-:Y:S01]  /*2740*/  SHF.R.S32.HI R12, RZ, 0x1f, R11 ;  /* 0x0000001fff0c7819 */ /* 0x000fe2000001140b */
[----:B------:R-:W-:Y:S01]  /*2750*/  IMAD R140, R6, 0x2800, R207 ;  /* 0x00002800068c7824 */ /* 0x000fe200078e02cf */
[----:B------:R-:W-:Y:S01]  /*2760*/  SHF.R.U32.HI R5, RZ, 0x3, R206 ;  /* 0x00000003ff057819 */ /* 0x000fe200000116ce */
[----:B------:R-:W-:Y:S01]  /*2770*/  IMAD R141, R8, 0x2800, R205 ;  /* 0x00002800088d7824 */ /* 0x000fe200078e02cd */
[----:B------:R-:W-:Y:S01]  /*2780*/  LOP3.LUT R10, R206, 0x30, R15, 0xf8, !PT ;  /* 0x00000030ce0a7812 */ /* 0x000fe200078ef80f */
[----:B------:R-:W-:Y:S01]  /*2790*/  IMAD R138, R8, 0x2800, R207 ;  /* 0x00002800088a7824 */ /* 0x000fe200078e02cf */
[----:B------:R-:W-:Y:S01]  /*27a0*/  LOP3.LUT R7, R201, 0x30, R15, 0xf8, !PT ;  /* 0x00000030c9077812 */ /* 0x000fe200078ef80f */
[----:B------:R-:W-:Y:S01]  /*27b0*/  IMAD.WIDE.U32 R100, R143, R98, R100 ;  /* 0x000000628f647225 */ /* 0x000fe200078e0064 */
[----:B------:R-:W-:-:S02]  /*27c0*/  LOP3.LUT R6, R9, R204, RZ, 0x3c, !PT ;  /* 0x000000cc09067212 */ /* 0x000fc400078e3cff */
[----:B------:R-:W-:Y:S01]  /*27d0*/  LEA.HI R26, R12, R11, RZ, 0x4 ;  /* 0x0000000b0c1a7211 */ /* 0x000fe200078f20ff */
[----:B------:R-:W-:Y:S01]  /*27e0*/  IMAD.X R97, R221, 0x1, R20, P2 ;  /* 0x00000001dd617824 */ /* 0x000fe200010e0614 */
[----:B------:R-:W-:Y:S01]  /*27f0*/  LOP3.LUT R9, R10, R5, RZ, 0x3c, !PT ;  /* 0x000000050a097212 */ /* 0x000fe200078e3cff */
[----:B------:R-:W-:Y:S01]  /*2800*/  IMAD.IADD R141, R141, 0x1, R6 ;  /* 0x000000018d8d7824 */ /* 0x000fe200078e0206 */
[----:B------:R-:W-:Y:S01]  /*2810*/  LOP3.LUT R7, R7, R204, RZ, 0x3c, !PT ;  /* 0x000000cc07077212 */ /* 0x000fe200078e3cff */
[----:B------:R-:W-:Y:S01]  /*2820*/  IMAD.IADD R30, R113, 0x1, R31 ;  /* 0x00000001711e7824 */ /* 0x000fe200078e021f */
[----:B------:R-:W-:Y:S01]  /*2830*/  LEA.HI R11, R12, R11, RZ, 0x6 ;  /* 0x0000000b0c0b7211 */ /* 0x000fe200078f30ff */
[----:B------:R-:W-:Y:S01]  /*2840*/  IMAD.IADD R140, R140, 0x1, R9 ;  /* 0x000000018c8c7824 */ /* 0x000fe200078e0209 */
[----:B------:R-:W-:Y:S01]  /*2850*/  LOP3.LUT R10, R206, 0x30, R21, 0xf8, !PT ;  /* 0x00000030ce0a7812 */ /* 0x000fe200078ef815 */
[----:B------:R-:W-:Y:S01]  /*2860*/  IMAD.IADD R142, R142, 0x1, R7 ;  /* 0x000000018e8e7824 */ /* 0x000fe200078e0207 */
[----:B------:R-:W-:Y:S01]  /*2870*/  SHF.R.S32.HI R6, RZ, 0x6, R11 ;  /* 0x00000006ff067819 */ /* 0x000fe2000001140b */
[----:B------:R-:W-:Y:S01]  /*2880*/  IMAD R11, R111, 0xa0, RZ ;  /* 0x000000a06f0b7824 */ /* 0x000fe200078e02ff */
[----:B------:R-:W-:Y:S01]  /*2890*/  LOP3.LUT R9, R10, R5, RZ, 0x3c, !PT ;  /* 0x000000050a097212 */ /* 0x000fe200078e3cff */
[----:B------:R-:W-:Y:S01]  /*28a0*/  IMAD.WIDE.U32 R110, R110, 0xa0, RZ ;  /* 0x000000a06e6e7825 */ /* 0x000fe200078e00ff */
[----:B------:R-:W-:-:S02]  /*28b0*/  LOP3.LUT R7, R201, 0x30, R26, 0xf8, !PT ;  /* 0x00000030c9077812 */ /* 0x000fc400078ef81a */
[----:B------:R-:W-:Y:S01]  /*28c0*/  LOP3.LUT R12, R206, 0x30, R26, 0xf8, !PT ;  /* 0x00000030ce0c7812 */ /* 0x000fe200078ef81a */
[----:B------:R-:W-:Y:S01]  /*28d0*/  IMAD R139, R6, 0x2800, R205 ;  /* 0x00002800068b7824 */ /* 0x000fe200078e02cd */
[----:B------:R-:W-:Y:S01]  /*28e0*/  SEL R122, R122, 0xffffffe0, !P1 ;  /* 0xffffffe07a7a7807 */ /* 0x000fe20004800000 */
[----:B------:R-:W-:Y:S01]  /*28f0*/  IMAD R137, R6, 0x2800, R207 ;  /* 0x0000280006897824 */ /* 0x000fe200078e02cf */
[----:B------:R-:W-:Y:S01]  /*2900*/  LOP3.LUT R6, R7, R204, RZ, 0x3c, !PT ;  /* 0x000000cc07067212 */ /* 0x000fe200078e3cff */
[----:B------:R-:W-:Y:S01]  /*2910*/  IMAD.IADD R138, R138, 0x1, R9 ;  /* 0x000000018a8a7824 */ /* 0x000fe200078e0209 */
[----:B------:R-:W-:Y:S01]  /*2920*/  SHF.R.S32.HI R9, RZ, 0x1f, R143 ;  /* 0x0000001fff097819 */ /* 0x000fe2000001148f */
[----:B------:R-:W-:Y:S01]  /*2930*/  IMAD.IADD R124, R111, 0x1, R11 ;  /* 0x000000016f7c7824 */ /* 0x000fe200078e020b */
[----:B------:R-:W-:Y:S01]  /*2940*/  LOP3.LUT R12, R12, R5, RZ, 0x3c, !PT ;  /* 0x000000050c0c7212 */ /* 0x000fe200078e3cff */
[----:B------:R-:W-:Y:S01]  /*2950*/  IMAD.IADD R139, R139, 0x1, R6 ;  /* 0x000000018b8b7824 */ /* 0x000fe200078e0206 */
[----:B------:R-:W-:Y:S01]  /*2960*/  SHF.R.S32.HI R14, RZ, 0x4, R15 ;  /* 0x00000004ff0e7819 */ /* 0x000fe2000001140f */
[C---:B------:R-:W-:Y:S01]  /*2970*/  IMAD R6, R9.reuse, R104, RZ ;  /* 0x0000006809067224 */ /* 0x040fe200078e02ff */
[----:B------:R-:W-:Y:S01]  /*2980*/  SHF.R.S32.HI R20, RZ, 0x4, R21 ;  /* 0x00000004ff147819 */ /* 0x000fe20000011415 */
[----:B------:R-:W-:Y:S01]  /*2990*/  IMAD R8, R9, R98, RZ ;  /* 0x0000006209087224 */ /* 0x000fe200078e02ff */
[----:B------:R-:W-:Y:S01]  /*29a0*/  LOP3.LUT R36, R32, R29, RZ, 0xfc, !PT ;  /* 0x0000001d20247212 */ /* 0x000fe200078efcff */
[C---:B------:R-:W-:Y:S01]  /*29b0*/  IMAD R25, R143.reuse, R105, R6 ;  /* 0x000000698f197224 */ /* 0x040fe200078e0206 */
[----:B------:R-:W-:Y:S01]  /*29c0*/  SHF.L.U64.HI R6, R104, 0x7, R105 ;  /* 0x0000000768067819 */ /* 0x000fe20000010269 */
[----:B------:R-:W-:Y:S01]  /*29d0*/  IMAD R27, R143, R99, R8 ;  /* 0x000000638f1b7224 */ /* 0x000fe200078e0208 */
[C---:B------:R-:W-:Y:S01]  /*29e0*/  SHF.L.U64.HI R8, R98.reuse, 0x7, R99 ;  /* 0x0000000762087819 */ /* 0x040fe20000010263 */
[C---:B------:R-:W-:Y:S01]  /*29f0*/  IMAD.SHL.U32 R9, R98.reuse, 0x80, RZ ;  /* 0x0000008062097824 */ /* 0x040fe200078e00ff */
[----:B------:R-:W-:Y:S01]  /*2a00*/  LOP3.LUT R15, R15, 0xfffffff0, RZ, 0xc0, !PT ;  /* 0xfffffff00f0f7812 */ /* 0x000fe200078ec0ff */
[----:B------:R-:W-:Y:S01]  /*2a10*/  IMAD.WIDE.U32 R98, R98, 0xa0, RZ ;  /* 0x000000a062627825 */ /* 0x000fe200078e00ff */
[----:B------:R-:W-:-:S02]  /*2a20*/  LOP3.LUT R21, R21, 0xfffffff0, RZ, 0xc0, !PT ;  /* 0xfffffff015157812 */ /* 0x000fc400078ec0ff */
[----:B------:R-:W-:Y:S01]  /*2a30*/  LOP3.LUT R31, R32, 0x1, RZ, 0xc0, !PT ;  /* 0x00000001201f7812 */ /* 0x000fe200078ec0ff */
[----:B------:R-:W-:Y:S01]  /*2a40*/  IMAD.IADD R10, R109, 0x1, R25 ;  /* 0x000000016d0a7824 */ /* 0x000fe200078e0219 */
[----:B------:R-:W-:Y:S01]  /*2a50*/  LOP3.LUT R32, R36, 0x2, RZ, 0xc0, !PT ;  /* 0x0000000224207812 */ /* 0x000fe200078ec0ff */
[----:B------:R-:W-:Y:S01]  /*2a60*/  IMAD.IADD R11, R25, 0x1, R107 ;  /* 0x00000001190b7824 */ /* 0x000fe200078e026b */
[----:B------:R-:W-:Y:S01]  /*2a70*/  SHF.R.S32.HI R25, RZ, 0x4, R26 ;  /* 0x00000004ff197819 */ /* 0x000fe2000001141a */
[----:B------:R-:W-:Y:S01]  /*2a80*/  IMAD.SHL.U32 R7, R104, 0x80, RZ ;  /* 0x0000008068077824 */ /* 0x000fe200078e00ff */
[----:B------:R-:W-:Y:S01]  /*2a90*/  LOP3.LUT R26, R26, 0xfffffff0, RZ, 0xc0, !PT ;  /* 0xfffffff01a1a7812 */ /* 0x000fe200078ec0ff */
[----:B------:R-:W-:Y:S01]  /*2aa0*/  IMAD.WIDE.U32 R104, R104, 0xa0, RZ ;  /* 0x000000a068687825 */ /* 0x000fe200078e00ff */
[C---:B------:R-:W-:Y:S02]  /*2ab0*/  LOP3.LUT R33, R36.reuse, 0x4, RZ, 0xc0, !PT ;  /* 0x0000000424217812 */ /* 0x040fe400078ec0ff */
[C---:B------:R-:W-:Y:S01]  /*2ac0*/  LOP3.LUT R34, R36.reuse, 0x8, RZ, 0xc0, !PT ;  /* 0x0000000824227812 */ /* 0x040fe200078ec0ff */
[----:B------:R-:W-:Y:S01]  /*2ad0*/  IMAD.IADD R137, R137, 0x1, R12 ;  /* 0x0000000189897824 */ /* 0x000fe200078e020c */
[C---:B------:R-:W-:Y:S01]  /*2ae0*/  LOP3.LUT R35, R36.reuse, 0x10, RZ, 0xc0, !PT ;  /* 0x0000001024237812 */ /* 0x040fe200078ec0ff */
[----:B------:R-:W-:Y:S01]  /*2af0*/  IMAD.IADD R126, R99, 0x1, R13 ;  /* 0x00000001637e7824 */ /* 0x000fe200078e020d */
[----:B------:R-:W-:Y:S01]  /*2b00*/  SHF.R.S32.HI R28, RZ, 0x1f, R21 ;  /* 0x0000001fff1c7819 */ /* 0x000fe20000011415 */
[----:B------:R-:W-:Y:S01]  /*2b10*/  IMAD.IADD R12, R103, 0x1, R27 ;  /* 0x00000001670c7824 */ /* 0x000fe200078e021b */
[----:B------:R-:W-:Y:S01]  /*2b20*/  SHF.R.S32.HI R29, RZ, 0x1f, R26 ;  /* 0x0000001fff1d7819 */ /* 0x000fe2000001141a */
[----:B------:R-:W-:Y:S01]  /*2b30*/  IMAD.IADD R13, R27, 0x1, R101 ;  /* 0x000000011b0d7824 */ /* 0x000fe200078e0265 */
[----:B------:R-:W-:Y:S01]  /*2b40*/  SHF.R.S32.HI R27, RZ, 0x1f, R15 ;  /* 0x0000001fff1b7819 */ /* 0x000fe2000001140f */
[----:B------:R-:W-:Y:S01]  /*2b50*/  IMAD.IADD R136, R123, 0x1, R122 ;  /* 0x000000017b887824 */ /* 0x000fe200078e027a */
[----:B------:R-:W-:Y:S01]  /*2b60*/  LOP3.LUT R36, R36, 0x20, RZ, 0xc0, !PT ;  /* 0x0000002024247812 */ /* 0x000fe200078ec0ff */
[----:B------:R-:W-:-:S07]  /*2b70*/  IMAD.IADD R125, R105, 0x1, R125 ;  /* 0x00000001697d7824 */ /* 0x000fce00078e027d */
.L_x_1433:
[----:B------:R-:W0:Y:S01]  /*2b80*/  LDC.64 R120, c[0x0][0x2d8] ;  /* 0x0000b600ff787b82 */ /* 0x000e220000000a00 */
[----:B-12---:R-:W-:Y:S01]  /*2b90*/  VIADD R43, R24, 0xffffffff ;  /* 0xffffffff182b7836 */ /* 0x006fe20000000000 */
[----:B------:R-:W-:Y:S01]  /*2ba0*/  LOP3.LUT R16, R16, 0xfffffffd, RZ, 0xc0, !PT ;  /* 0xfffffffd10107812 */ /* 0x000fe200078ec0ff */
[----:B------:R-:W-:Y:S01]  /*2bb0*/  IMAD R24, R19, 0x7800, R214 ;  /* 0x0000780013187824 */ /* 0x000fe200078e02d6 */
[----:B------:R-:W-:Y:S05]  /*2bc0*/  YIELD ;  /* 0x0000000000007946 */ /* 0x000fea0003800000 */
[----:B------:R-:W1:Y:S01]  /*2bd0*/  LDC R129, c[0x0][0x3d4] ;  /* 0x0000f500ff817b82 */ /* 0x000e620000000800 */
[----:B------:R-:W-:Y:S01]  /*2be0*/  SHF.R.S32.HI R135, RZ, 0x1f, R43 ;  /* 0x0000001fff877819 */ /* 0x000fe2000001142b */
[----:B------:R-:W-:Y:S01]  /*2bf0*/  IMAD R37, R124, R43, RZ ;  /* 0x0000002b7c257224 */ /* 0x000fe200078e02ff */
[----:B------:R-:W-:Y:S01]  /*2c00*/  ISETP.GT.AND P4, PT, R43, R119, PT ;  /* 0x000000772b00720c */ /* 0x000fe20003f84270 */
[----:B------:R-:W-:Y:S01]  /*2c10*/  IMAD.WIDE.U32 R132, R110, R43, RZ ;  /* 0x0000002b6e847225 */ /* 0x000fe200078e00ff */
[----:B------:R-:W-:Y:S03]  /*2c20*/  BSSY B0, `(.L_x_1334) ;  /* 0x0000ca9000007945 */ /* 0x000fe60003800000 */
[----:B------:R-:W-:Y:S01]  /*2c30*/  IMAD R37, R135, R110, R37 ;  /* 0x0000006e87257224 */ /* 0x000fe200078e0225 */
[----:B------:R-:W-:Y:S01]  /*2c40*/  IADD3 R45, P1, P2, R3, R132, R128 ;  /* 0x00000084032d7210 */ /* 0x000fe20007a3e080 */
[----:B------:R-:W-:-:S02]  /*2c50*/  IMAD R46, R19, 0x7800, R215 ;  /* 0x00007800132e7824 */ /* 0x000fc400078e02d7 */
[----:B------:R-:W-:Y:S02]  /*2c60*/  IMAD.IADD R91, R133, 0x1, R37 ;  /* 0x00000001855b7824 */ /* 0x000fe400078e0225 */
[C---:B------:R-:W-:Y:S02]  /*2c70*/  IMAD.IADD R47, R17.reuse, 0x1, R24 ;  /* 0x00000001112f7824 */ /* 0x040fe400078e0218 */
[----:B------:R-:W-:Y:S01]  /*2c80*/  @P4 LOP3.LUT R16, R16, 0x2, RZ, 0xfc, !PT ;  /* 0x0000000210104812 */ /* 0x000fe200078efcff */
[----:B------:R-:W-:Y:S01]  /*2c90*/  IMAD.IADD R46, R17, 0x1, R46 ;  /* 0x00000001112e7824 */ /* 0x000fe200078e022e */
[----:B---3--:R-:W-:Y:S01]  /*2ca0*/  IADD3.X R38, R4, R91, R127, P1, P2 ;  /* 0x0000005b04267210 */ /* 0x008fe20000fe447f */
[----:B------:R-:W-:Y:S01]  /*2cb0*/  IMAD.MOV.U32 R24, RZ, RZ, R43 ;  /* 0x000000ffff187224 */ /* 0x000fe200078e002b */
[----:B0-----:R-:W-:-:S04]  /*2cc0*/  IADD3 R48, P1, P2, R132, R120, R3 ;  /* 0x0000007884307210 */ /* 0x001fc80007a3e003 */
[----:B------:R-:W-:Y:S02]  /*2cd0*/  IADD3.X R49, R91, R121, R4, P1, P2 ;  /* 0x000000795b317210 */ /* 0x000fe40000fe4404 */
[----:B-1----:R-:W-:Y:S02]  /*2ce0*/  ISETP.GE.AND P1, PT, R129, 0x1, PT ;  /* 0x000000018100780c */ /* 0x002fe40003f26270 */
[----:B------:R-:W-:-:S05]  /*2cf0*/  IADD3 R44, P2, R45, R120, RZ ;  /* 0x000000782d2c7210 */ /* 0x000fca0007f5e0ff */
[----:B------:R-:W-:-:S06]  /*2d00*/  IMAD.X R45, R38, 0x1, R121, P2 ;  /* 0x00000001262d7824 */ /* 0x000fcc00010e0679 */
        /* <DEDUP_REMOVED lines=71> */
.L_x_1338:
[----:B------:R-:W-:Y:S05]  /*3180*/  BSYNC B1 ;  /* 0x0000000000017941 */ /* 0x000fea0003800000 */
.L_x_1337:
        /* <DEDUP_REMOVED lines=21> */
[----:B0-----:R-:W-:-:S04]  /*32e0*/  IADD3 R40, P1, P5, R102, R38, R9 ;  /* 0x0000002666287210 */ /* 0x001fc80007d3e009 */
        /* <DEDUP_REMOVED lines=39> */
.L_x_1340:
[----:B------:R-:W-:Y:S05]  /*3560*/  BSYNC B1 ;  /* 0x0000000000017941 */ /* 0x000fea0003800000 */
.L_x_1339:
[----:B------:R-:W-:Y:S01]  /*3570*/  UISETP.NE.AND UP0, UPT, UR53, 0x3, UPT ;  /* 0x000000033500788c */ /* 0x000fe2000bf05270 */
[----:B------:R-:W-:Y:S02]  /*3580*/  IMAD.MOV.U32 R157, RZ, RZ, R82 ;  /* 0x000000ffff9d7224 */ /* 0x000fe400078e0052 */
[----:B------:R-:W-:Y:S02]  /*3590*/  IMAD.MOV.U32 R159, RZ, RZ, R86 ;  /* 0x000000ffff9f7224 */ /* 0x000fe400078e0056 */
[----:B------:R-:W-:Y:S01]  /*35a0*/  IMAD.MOV.U32 R161, RZ, RZ, R92 ;  /* 0x000000ffffa17224 */ /* 0x000fe200078e005c */
[----:B------:R-:W-:Y:S01]  /*35b0*/  PLOP3.LUT P1, PT, PT, PT, UP0, 0x80, 0x0 ;  /* 0x000000000000781c */ /* 0x000fe20003f2f008 */
[----:B------:R-:W-:Y:S02]  /*35c0*/  IMAD.MOV.U32 R163, RZ, RZ, R120 ;  /* 0x000000ffffa37224 */ /* 0x000fe400078e0078 */
[----:B------:R-:W-:Y:S02]  /*35d0*/  IMAD.MOV.U32 R153, RZ, RZ, R76 ;  /* 0x000000ffff997224 */ /* 0x000fe400078e004c */
[----:B------:R-:W-:-:S02]  /*35e0*/  IMAD.MOV.U32 R154, RZ, RZ, R80 ;  /* 0x000000ffff9a7224 */ /* 0x000fc400078e0050 */
[----:B------:R-:W-:Y:S02]  /*35f0*/  IMAD.MOV.U32 R158, RZ, RZ, R84 ;  /* 0x000000ffff9e7224 */ /* 0x000fe400078e0054 */
[----:B------:R-:W-:Y:S02]  /*3600*/  IMAD.MOV.U32 R160, RZ, RZ, R90 ;  /* 0x000000ffffa07224 */ /* 0x000fe400078e005a */
[----:B------:R-:W-:Y:S02]  /*3610*/  IMAD.MOV.U32 R162, RZ, RZ, R94 ;  /* 0x000000ffffa27224 */ /* 0x000fe400078e005e */
[----:B------:R-:W-:Y:S02]  /*3620*/  IMAD.MOV.U32 R164, RZ, RZ, R130 ;  /* 0x000000ffffa47224 */ /* 0x000fe400078e0082 */
[----:B-----5:R-:W-:Y:S02]  /*3630*/  IMAD.MOV.U32 R88, RZ, RZ, R50 ;  /* 0x000000ffff587224 */ /* 0x020fe400078e0032 */
        /* <DEDUP_REMOVED lines=13> */
.L_x_1341:
[----:B-1----:R-:W-:Y:S01]  /*3710*/  IMAD R38, R19, 0x8, R17 ;  /* 0x0000000813267824 */ /* 0x002fe200078e0211 */
[----:B------:R-:W-:Y:S01]  /*3720*/  SHF.L.U32 R39, R198, 0x1f, RZ ;  /* 0x0000001fc6277819 */ /* 0x000fe200000006ff */
[----:B------:R-:W-:Y:S03]  /*3730*/  BSSY B1, `(.L_x_1342) ;  /* 0x0000003000017945 */ /* 0x000fe60003800000 */
[----:B------:R-:W1:Y:S02]  /*3740*/  SYNCS.PHASECHK.TRANS64.TRYWAIT P5, [R38+URZ+0x29890], R39 ;  /* 0x02989027260075a7 */ /* 0x000e6400080a017f */
[----:B-1----:R-:W-:Y:S05]  /*3750*/  @!P5 BRA `(.L_x_1343) ;  /* 0x000002f80040d947 */ /* 0x002fea0003800000 */
.L_x_1729:
[----:B------:R-:W-:Y:S05]  /*3760*/  BSYNC B1 ;  /* 0x0000000000017941 */ /* 0x000fea0003800000 */
.L_x_1342:
[----:B------:R-:W-:Y:S04]  /*3770*/  BSSY B1, `(.L_x_1344) ;  /* 0x00002ab000017945 */ /* 0x000fe80003800000 */
[----:B------:R-:W-:Y:S05]  /*3780*/  @P2 BRA `(.L_x_1345) ;  /* 0x0000002800a42947 */ /* 0x000fea0003800000 */
[----:B------:R-:W-:Y:S01]  /*3790*/  ISETP.NE.AND P2, PT, R31, RZ, PT ;  /* 0x000000ff1f00720c */ /* 0x000fe20003f45270 */
[----:B------:R-:W-:-:S12]  /*37a0*/  BSSY B2, `(.L_x_1346) ;  /* 0x000006f000027945 */ /* 0x000fd80003800000 */
[----:B------:R-:W-:Y:S05]  /*37b0*/  @!P2 BRA `(.L_x_1347) ;  /* 0x0000000400b4a947 */ /* 0x000fea0003800000 */
[----:B0-----:R0:W2:Y:S01]  /*37c0*/  LDS.128 R40, [R47+0x1a400] ;  /* 0x01a400002f287984 */ /* 0x0010a20000000c00 */
[----:B------:R-:W-:Y:S01]  /*37d0*/  ISETP.GE.AND P2, PT, R23, R129, PT ;  /* 0x000000811700720c */ /* 0x000fe20003f46270 */
[----:B------:R-:W-:-:S12]  /*37e0*/  BSSY B3, `(.L_x_1348) ;  /* 0x0000069000037945 */ /* 0x000fd80003800000 */
[----:B0-----:R-:W-:Y:S05]  /*37f0*/  @P2 BRA `(.L_x_1349) ;  /* 0x00000004009c2947 */ /* 0x001fea0003800000 */
[----:B------:R-:W-:Y:S02]  /*3800*/  SHF.R.U32.HI R120, RZ, 0x8, R121 ;  /* 0x00000008ff787819 */ /* 0x000fe40000011679 */
[----:B------:R-:W-:Y:S02]  /*3810*/  SHF.R.U32.HI R130, RZ, 0x8, R131 ;  /* 0x00000008ff827819 */ /* 0x000fe40000011683 */
[----:B------:R-:W-:Y:S01]  /*3820*/  SHF.R.U32.HI R167, RZ, 0x10, R121 ;  /* 0x00000010ffa77819 */ /* 0x000fe20000011679 */
[----:B------:R-:W-:Y:S01]  /*3830*/  IMAD.SHL.U32 R120, R120, 0x100, RZ ;  /* 0x0000010078787824 */ /* 0x000fe200078e00ff */
[----:B------:R-:W-:Y:S02]  /*3840*/  SHF.R.U32.HI R165, RZ, 0x10, R131 ;  /* 0x00000010ffa57819 */ /* 0x000fe40000011683 */
[----:B------:R-:W-:Y:S01]  /*3850*/  LOP3.LUT R166, R131, 0xff0000ff, RZ, 0xc0, !PT ;  /* 0xff0000ff83a67812 */ /* 0x000fe200078ec0ff */
[----:B------:R-:W-:Y:S01]  /*3860*/  IMAD.SHL.U32 R131, R130, 0x100, RZ ;  /* 0x0000010082837824 */ /* 0x000fe200078e00ff */
[----:B------:R-:W-:Y:S01]  /*3870*/  LOP3.LUT R121, R121, 0xff0000ff, RZ, 0xc0, !PT ;  /* 0xff0000ff79797812 */ /* 0x000fe200078ec0ff */
[----:B--2---:R-:W-:Y:S01]  /*3880*/  IMAD.MOV.U32 R130, RZ, RZ, R40 ;  /* 0x000000ffff827224 */ /* 0x004fe200078e0028 */
[----:B------:R-:W-:-:S02]  /*3890*/  F2FP.F16.E4M3.UNPACK_B R40, R41 ;  /* 0x00000029ff28723e */ /* 0x000fc400020006ff */
[----:B------:R-:W-:Y:S01]  /*38a0*/  LOP3.LUT R121, R121, 0xff00, R120, 0xf8, !PT ;  /* 0x0000ff0079797812 */ /* 0x000fe200078ef878 */
[----:B------:R-:W-:Y:S01]  /*38b0*/  IMAD.U32 R120, R167, 0x10000, RZ ;  /* 0x00010000a7787824 */ /* 0x000fe200078e00ff */
[----:B------:R-:W-:Y:S01]  /*38c0*/  LOP3.LUT R166, R166, 0xff00, R131, 0xf8, !PT ;  /* 0x0000ff00a6a67812 */ /* 0x000fe200078ef883 */
[----:B------:R-:W-:Y:S01]  /*38d0*/  IMAD.U32 R131, R165, 0x10000, RZ ;  /* 0x00010000a5837824 */ /* 0x000fe200078e00ff */
[-C--:B------:R-:W-:Y:S02]  /*38e0*/  F2FP.F16.E4M3.UNPACK_B R165, R164.reuse.H1 ;  /* 0x000000a4ffa5723e */ /* 0x080fe400030006ff */
[----:B------:R-:W-:Y:S02]  /*38f0*/  LOP3.LUT R120, R121, 0xff0000, R120, 0xf8, !PT ;  /* 0x00ff000079787812 */ /* 0x000fe400078ef878 */
[----:B------:R-:W-:Y:S01]  /*3900*/  LOP3.LUT R121, R166, 0xff0000, R131, 0xf8, !PT ;  /* 0x00ff0000a6797812 */ /* 0x000fe200078ef883 */
[--C-:B------:R-:W-:Y:S01]  /*3910*/  HADD2.F32 R131, -RZ, R40.reuse.H1_H1 ;  /* 0x30000028ff837230 */ /* 0x100fe20000004100 */
[----:B------:R-:W-:Y:S01]  /*3920*/  F2FP.F16.E4M3.UNPACK_B R167, R163.H1 ;  /* 0x000000a3ffa7723e */ /* 0x000fe200030006ff */
[--C-:B------:R-:W-:Y:S01]  /*3930*/  HADD2.F32 R169, -RZ, R165.reuse.H0_H0 ;  /* 0x200000a5ffa97230 */ /* 0x100fe20000004100 */
[----:B------:R-:W-:Y:S01]  /*3940*/  F2FP.F16.E4M3.UNPACK_B R41, R41.H1 ;  /* 0x00000029ff29723e */ /* 0x000fe200030006ff */
[----:B------:R-:W-:Y:S01]  /*3950*/  HADD2.F32 R40, -RZ, R40.H0_H0 ;  /* 0x20000028ff287230 */ /* 0x000fe20000004100 */
[----:B------:R-:W-:Y:S01]  /*3960*/  F2FP.F16.E4M3.UNPACK_B R164, R164 ;  /* 0x000000a4ffa4723e */ /* 0x000fe200020006ff */
[----:B------:R-:W-:-:S02]  /*3970*/  HADD2.F32 R170, -RZ, R165.H1_H1 ;  /* 0x300000a5ffaa7230 */ /* 0x000fc40000004100 */
[CC--:B------:R-:W-:Y:S01]  /*3980*/  FMUL.FTZ R171, R131.reuse, R169.reuse ;  /* 0x000000a983ab7220 */ /* 0x0c0fe20000410000 */
[----:B------:R-:W-:Y:S02]  /*3990*/  HADD2.F32 R168, -RZ, R167.H0_H0 ;  /* 0x200000a7ffa87230 */ /* 0x000fe40000004100 */
[----:B------:R-:W-:Y:S01]  /*39a0*/  FMUL.FTZ R172, R40, R169 ;  /* 0x000000a928ac7220 */ /* 0x000fe20000410000 */
[--C-:B------:R-:W-:Y:S01]  /*39b0*/  HADD2.F32 R166, -RZ, R41.reuse.H1_H1 ;  /* 0x30000029ffa67230 */ /* 0x100fe20000004100 */
[----:B------:R-:W-:Y:S01]  /*39c0*/  F2FP.F16.E4M3.UNPACK_B R173, R121.H1 ;  /* 0x00000079ffad723e */ /* 0x000fe200030006ff */
[----:B------:R-:W-:Y:S02]  /*39d0*/  HADD2.F32 R165, -RZ, R41.H0_H0 ;  /* 0x20000029ffa57230 */ /* 0x000fe40000004100 */
[----:B------:R-:W-:Y:S01]  /*39e0*/  FFMA.FTZ R41, R131, R168, R172 ;  /* 0x000000a883297223 */ /* 0x000fe200000100ac */
[----:B------:R-:W-:Y:S02]  /*39f0*/  HADD2.F32 R167, -RZ, R167.H1_H1 ;  /* 0x300000a7ffa77230 */ /* 0x000fe40000004100 */
[----:B------:R-:W-:Y:S01]  /*3a00*/  FMUL.FTZ R174, R166, R170 ;  /* 0x000000aaa6ae7220 */ /* 0x000fe20000410000 */
[----:B------:R-:W-:Y:S01]  /*3a10*/  F2FP.F16.E4M3.UNPACK_B R131, R130.H1 ;  /* 0x00000082ff83723e */ /* 0x000fe200030006ff */
[C---:B------:R-:W-:Y:S01]  /*3a20*/  FMUL.FTZ R169, R165.reuse, R170 ;  /* 0x000000aaa5a97220 */ /* 0x040fe20000410000 */
[----:B------:R-:W-:Y:S01]  /*3a30*/  FFMA.FTZ R40, R40, R168, -R171 ;  /* 0x000000a828287223 */ /* 0x000fe200000108ab */
[----:B------:R-:W-:Y:S01]  /*3a40*/  F2FP.F16.E4M3.UNPACK_B R130, R130 ;  /* 0x00000082ff82723e */ /* 0x000fe200020006ff */
[-C--:B------:R-:W-:Y:S01]  /*3a50*/  FFMA.FTZ R174, R165, R167.reuse, -R174 ;  /* 0x000000a7a5ae7223 */ /* 0x080fe200000108ae */
        /* <DEDUP_REMOVED lines=18> */
[----:B------:R-:W-:Y:S01]  /*3b80*/  F2FP.F16.E4M3.UNPACK_B R166, R43.H1 ;  /* 0x0000002bffa6723e */ /* 0x000fe200030006ff */
[----:B------:R-:W-:Y:S01]  /*3b90*/  HADD2.F32 R170, -RZ, R173.H1_H1 ;  /* 0x300000adffaa7230 */ /* 0x000fe20000004100 */
[----:B------:R-:W-:-:S02]  /*3ba0*/  F2FP.SATFINITE.E4M3.F32.PACK_AB_MERGE_C R164, R165, R164, RZ ;  /* 0x000000a4a5a4723e */ /* 0x000fc400048070ff */
[----:B------:R-:W-:Y:S01]  /*3bb0*/  F2FP.F16.E4M3.UNPACK_B R165, R42.H1 ;  /* 0x0000002affa5723e */ /* 0x000fe200030006ff */
[--C-:B------:R-:W-:Y:S01]  /*3bc0*/  HADD2.F32 R167, -RZ, R166.reuse.H0_H0 ;  /* 0x200000a6ffa77230 */ /* 0x100fe20000004100 */
[----:B------:R-:W-:Y:S01]  /*3bd0*/  F2FP.F16.E4M3.UNPACK_B R172, R121 ;  /* 0x00000079ffac723e */ /* 0x000fe200020006ff */
[----:B------:R-:W-:Y:S01]  /*3be0*/  HADD2.F32 R166, -RZ, R166.H1_H1 ;  /* 0x300000a6ffa67230 */ /* 0x000fe20000004100 */
[----:B------:R-:W-:Y:S01]  /*3bf0*/  F2FP.SATFINITE.E4M3.F32.PACK_AB_MERGE_C R163, R171, R174, RZ ;  /* 0x000000aeaba3723e */ /* 0x000fe200048070ff */
[--C-:B------:R-:W-:Y:S01]  /*3c00*/  HADD2.F32 R121, -RZ, R165.reuse.H1_H1 ;  /* 0x300000a5ff797230 */ /* 0x100fe20000004100 */
[-C--:B------:R-:W-:Y:S01]  /*3c10*/  F2FP.F16.E4M3.UNPACK_B R169, R120.reuse.H1 ;  /* 0x00000078ffa9723e */ /* 0x080fe200030006ff */
[----:B------:R-:W-:Y:S01]  /*3c20*/  HADD2.F32 R174, -RZ, R172.H1_H1 ;  /* 0x300000acffae7230 */ /* 0x000fe20000004100 */
[----:B------:R-:W-:Y:S01]  /*3c30*/  F2FP.F16.E4M3.UNPACK_B R168, R120 ;  /* 0x00000078ffa8723e */ /* 0x000fe200020006ff */
[----:B------:R-:W-:Y:S02]  /*3c40*/  HADD2.F32 R165, -RZ, R165.H0_H0 ;  /* 0x200000a5ffa57230 */ /* 0x000fe40000004100 */
[----:B------:R-:W-:Y:S01]  /*3c50*/  FMUL.FTZ R120, R166, R170 ;  /* 0x000000aaa6787220 */ /* 0x000fe20000410000 */
[----:B------:R-:W-:-:S02]  /*3c60*/  HADD2.F32 R171, -RZ, R169.H1_H1 ;  /* 0x300000a9ffab7230 */ /* 0x000fc40000004100 */
[----:B------:R-:W-:Y:S01]  /*3c70*/  FMUL.FTZ R175, R167, R170 ;  /* 0x000000aaa7af7220 */ /* 0x000fe20000410000 */
[----:B------:R-:W-:Y:S02]  /*3c80*/  HADD2.F32 R170, -RZ, R168.H1_H1 ;  /* 0x300000a8ffaa7230 */ /* 0x000fe40000004100 */
[-C--:B------:R-:W-:Y:S01]  /*3c90*/  FMUL.FTZ R176, R121, R174.reuse ;  /* 0x000000ae79b07220 */ /* 0x080fe20000410000 */
[----:B------:R-:W-:Y:S01]  /*3ca0*/  F2FP.F16.E4M3.UNPACK_B R43, R43 ;  /* 0x0000002bff2b723e */ /* 0x000fe200020006ff */
[----:B------:R-:W-:Y:S01]  /*3cb0*/  FMUL.FTZ R174, R165, R174 ;  /* 0x000000aea5ae7220 */ /* 0x000fe20000410000 */
[----:B------:R-:W-:Y:S01]  /*3cc0*/  F2FP.F16.E4M3.UNPACK_B R42, R42 ;  /* 0x0000002aff2a723e */ /* 0x000fe200020006ff */
[-C--:B------:R-:W-:Y:S01]  /*3cd0*/  FFMA.FTZ R120, R167, R171.reuse, -R120 ;  /* 0x000000aba7787223 */ /* 0x080fe20000010878 */
[----:B------:R-:W-:Y:S01]  /*3ce0*/  FFMA.FTZ R175, R166, R171, R175 ;  /* 0x000000aba6af7223 */ /* 0x000fe200000100af */
[-C--:B------:R-:W-:Y:S01]  /*3cf0*/  FFMA.FTZ R176, R165, R170.reuse, -R176 ;  /* 0x000000aaa5b07223 */ /* 0x080fe200000108b0 */
[----:B------:R-:W-:Y:S01]  /*3d00*/  FFMA.FTZ R171, R121, R170, R174 ;  /* 0x000000aa79ab7223 */ /* 0x000fe200000100ae */
[--C-:B------:R-:W-:Y:S01]  /*3d10*/  HADD2.F32 R121, -RZ, R43.reuse.H0_H0 ;  /* 0x2000002bff797230 */ /* 0x100fe20000004100 */
[----:B------:R-:W-:Y:S01]  /*3d20*/  F2FP.SATFINITE.E4M3.F32.PACK_AB_MERGE_C R41, R41, R40, R163 ;  /* 0x000000282929723e */ /* 0x000fe200048070a3 */
[----:B------:R-:W-:Y:S01]  /*3d30*/  HADD2.F32 R165, -RZ, R43.H1_H1 ;  /* 0x3000002bffa57230 */ /* 0x000fe20000004100 */
[----:B------:R-:W-:Y:S01]  /*3d40*/  F2FP.SATFINITE.E4M3.F32.PACK_AB_MERGE_C R120, R175, R120, RZ ;  /* 0x00000078af78723e */ /* 0x000fe200048070ff */
[----:B------:R-:W-:Y:S01]  /*3d50*/  HADD2.F32 R170, -RZ, R173.H0_H0 ;  /* 0x200000adffaa7230 */ /* 0x000fe20000004100 */
[----:B------:R-:W-:Y:S01]  /*3d60*/  F2FP.SATFINITE.E4M3.F32.PACK_AB_MERGE_C R171, R171, R176, RZ ;  /* 0x000000b0abab723e */ /* 0x000fe200048070ff */
[--C-:B------:R-:W-:Y:S01]  /*3d70*/  HADD2.F32 R43, -RZ, R42.reuse.H0_H0 ;  /* 0x2000002aff2b7230 */ /* 0x100fe20000004100 */
[----:B------:R-:W-:Y:S01]  /*3d80*/  F2FP.SATFINITE.E4M3.F32.PACK_AB_MERGE_C R40, R131, R130, R164 ;  /* 0x000000828328723e */ /* 0x000fe200048070a4 */
[----:B------:R-:W-:-:S02]  /*3d90*/  HADD2.F32 R42, -RZ, R42.H1_H1 ;  /* 0x3000002aff2a7230 */ /* 0x000fc40000004100 */
[-C--:B------:R-:W-:Y:S01]  /*3da0*/  FMUL.FTZ R174, R165, R170.reuse ;  /* 0x000000aaa5ae7220 */ /* 0x080fe20000410000 */
[----:B------:R-:W-:Y:S02]  /*3db0*/  HADD2.F32 R172, -RZ, R172.H0_H0 ;  /* 0x200000acffac7230 */ /* 0x000fe40000004100 */
[----:B------:R-:W-:Y:S01]  /*3dc0*/  FMUL.FTZ R178, R121, R170 ;  /* 0x000000aa79b27220 */ /* 0x000fe20000410000 */
[----:B------:R-:W-:Y:S02]  /*3dd0*/  HADD2.F32 R166, -RZ, R169.H0_H0 ;  /* 0x200000a9ffa67230 */ /* 0x000fe40000004100 */
[----:B------:R-:W-:Y:S02]  /*3de0*/  HADD2.F32 R168, -RZ, R168.H0_H0 ;  /* 0x200000a8ffa87230 */ /* 0x000fe40000004100 */
[CC--:B------:R-:W-:Y:S01]  /*3df0*/  FMUL.FTZ R170, R42.reuse, R172.reuse ;  /* 0x000000ac2aaa7220 */ /* 0x0c0fe20000410000 */
[----:B------:R-:W-:Y:S01]  /*3e00*/  FMUL.FTZ R167, R43, R172 ;  /* 0x000000ac2ba77220 */ /* 0x000fe20000410000 */
[-C--:B------:R-:W-:Y:S01]  /*3e10*/  FFMA.FTZ R174, R121, R166.reuse, -R174 ;  /* 0x000000a679ae7223 */ /* 0x080fe200000108ae */
[----:B------:R-:W-:Y:S01]  /*3e20*/  FFMA.FTZ R165, R165, R166, R178 ;  /* 0x000000a6a5a57223 */ /* 0x000fe200000100b2 */
[-C--:B------:R-:W-:Y:S01]  /*3e30*/  FFMA.FTZ R170, R43, R168.reuse, -R170 ;  /* 0x000000a82baa7223 */ /* 0x080fe200000108aa */
[----:B------:R-:W-:-:S03]  /*3e40*/  FFMA.FTZ R167, R42, R168, R167 ;  /* 0x000000a82aa77223 */ /* 0x000fc600000100a7 */
[----:B------:R-:W-:Y:S02]  /*3e50*/  F2FP.SATFINITE.E4M3.F32.PACK_AB_MERGE_C R43, R165, R174, R120 ;  /* 0x000000aea52b723e */ /* 0x000fe40004807078 */
[----:B------:R-:W-:-:S07]  /*3e60*/  F2FP.SATFINITE.E4M3.F32.PACK_AB_MERGE_C R42, R167, R170, R171 ;  /* 0x000000aaa72a723e */ /* 0x000fce00048070ab */
.L_x_1349:
[----:B------:R-:W-:Y:S05]  /*3e70*/  BSYNC B3 ;  /* 0x0000000000037941 */ /* 0x000fea0003800000 */
.L_x_1348:
[----:B--2---:R2:W-:Y:S02]  /*3e80*/  STG.E.128 desc[UR60][R48.64], R40 ;  /* 0x0000002830007986 */ /* 0x0045e4000c101d3c */
.L_x_1347:
[----:B------:R-:W-:Y:S05]  /*3e90*/  BSYNC B2 ;  /* 0x0000000000027941 */ /* 0x000fea0003800000 */
.L_x_1346:
[----:B------:R-:W-:Y:S01]  /*3ea0*/  ISETP.NE.AND P2, PT, R32, RZ, PT ;  /* 0x000000ff2000720c */ /* 0x000fe20003f45270 */
[----:B------:R-:W-:-:S12]  /*3eb0*/  BSSY B2, `(.L_x_1350) ;  /* 0x0000070000027945 */ /* 0x000fd80003800000 */
[----:B------:R-:W-:Y:S05]  /*3ec0*/  @!P2 BRA `(.L_x_1351) ;  /* 0x0000000400b8a947 */ /* 0x000fea0003800000 */
[----:B0-2---:R0:W2:Y:S01]  /*3ed0*/  LDS.128 R40, [R46+0x1a400] ;  /* 0x01a400002e287984 */ /* 0x0050a20000000c00 */
[----:B------:R-:W-:Y:S01]  /*3ee0*/  VIADD R120, R23, 0x10 ;  /* 0x0000001017787836 */ /* 0x000fe20000000000 */
[----:B------:R-:W-:Y:S04]  /*3ef0*/  BSSY B3, `(.L_x_1352) ;  /* 0x000006a000037945 */ /* 0x000fe80003800000 */
[----:B------:R-:W-:-:S13]  /*3f00*/  ISETP.GE.AND P2, PT, R120, R129, PT ;  /* 0x000000817800720c */ /* 0x000fda0003f46270 */
[----:B0-----:R-:W-:Y:S05]  /*3f10*/  @P2 BRA `(.L_x_1353) ;  /* 0x00000004009c2947 */ /* 0x001fea0003800000 */
[----:B------:R-:W-:Y:S02]  /*3f20*/  SHF.R.U32.HI R131, RZ, 0x8, R93 ;  /* 0x00000008ff837819 */ /* 0x000fe4000001165d */
[----:B------:R-:W-:Y:S02]  /*3f30*/  SHF.R.U32.HI R94, RZ, 0x8, R95 ;  /* 0x00000008ff5e7819 */ /* 0x000fe4000001165f */
[----:B------:R-:W-:Y:S02]  /*3f40*/  LOP3.LUT R92, R93, 0xff0000ff, RZ, 0xc0, !PT ;  /* 0xff0000ff5d5c7812 */ /* 0x000fe400078ec0ff */
[----:B------:R-:W-:Y:S01]  /*3f50*/  SHF.R.U32.HI R121, RZ, 0x10, R93 ;  /* 0x00000010ff797819 */ /* 0x000fe2000001165d */
[----:B------:R-:W-:Y:S01]  /*3f60*/  IMAD.SHL.U32 R93, R131, 0x100, RZ ;  /* 0x00000100835d7824 */ /* 0x000fe200078e00ff */
[----:B------:R-:W-:Y:S02]  /*3f70*/  LOP3.LUT R120, R95, 0xff0000ff, RZ, 0xc0, !PT ;  /* 0xff0000ff5f787812 */ /* 0x000fe400078ec0ff */
[----:B------:R-:W-:Y:S01]  /*3f80*/  SHF.R.U32.HI R130, RZ, 0x10, R95 ;  /* 0x00000010ff827819 */ /* 0x000fe2000001165f */
[----:B------:R-:W-:Y:S01]  /*3f90*/  IMAD.SHL.U32 R95, R94, 0x100, RZ ;  /* 0x000001005e5f7824 */ /* 0x000fe200078e00ff */
[----:B------:R-:W-:Y:S01]  /*3fa0*/  LOP3.LUT R92, R92, 0xff00, R93, 0xf8, !PT ;  /* 0x0000ff005c5c7812 */ /* 0x000fe200078ef85d */
[----:B------:R-:W-:-:S02]  /*3fb0*/  IMAD.U32 R93, R121, 0x10000, RZ ;  /* 0x00010000795d7824 */ /* 0x000fc400078e00ff */
[----:B--2---:R-:W-:Y:S01]  /*3fc0*/  IMAD.MOV.U32 R94, RZ, RZ, R40 ;  /* 0x000000ffff5e7224 */ /* 0x004fe200078e0028 */
[----:B------:R-:W-:Y:S01]  /*3fd0*/  LOP3.LUT R95, R120, 0xff00, R95, 0xf8, !PT ;  /* 0x0000ff00785f7812 */ /* 0x000fe200078ef85f */
[----:B------:R-:W-:Y:S01]  /*3fe0*/  IMAD.U32 R130, R130, 0x10000, RZ ;  /* 0x0001000082827824 */ /* 0x000fe200078e00ff */
[----:B------:R-:W-:Y:S02]  /*3ff0*/  F2FP.F16.E4M3.UNPACK_B R40, R41 ;  /* 0x00000029ff28723e */ /* 0x000fe400020006ff */
[-C--:B------:R-:W-:Y:S02]  /*4000*/  F2FP.F16.E4M3.UNPACK_B R120, R162.reuse.H1 ;  /* 0x000000a2ff78723e */ /* 0x080fe400030006ff */
[----:B------:R-:W-:Y:S02]  /*4010*/  LOP3.LUT R92, R92, 0xff0000, R93, 0xf8, !PT ;  /* 0x00ff00005c5c7812 */ /* 0x000fe400078ef85d */
[----:B------:R-:W-:Y:S01]  /*4020*/  LOP3.LUT R93, R95, 0xff0000, R130, 0xf8, !PT ;  /* 0x00ff00005f5d7812 */ /* 0x000fe200078ef882 */
[----:B------:R-:W-:Y:S01]  /*4030*/  HADD2.F32 R95, -RZ, R40.H1_H1 ;  /* 0x30000028ff5f7230 */ /* 0x000fe20000004100 */
[----:B------:R-:W-:Y:S01]  /*4040*/  F2FP.F16.E4M3.UNPACK_B R130, R161.H1 ;  /* 0x000000a1ff82723e */ /* 0x000fe200030006ff */
[----:B------:R-:W-:Y:S01]  /*4050*/  HADD2.F32 R163, -RZ, R120.H0_H0 ;  /* 0x20000078ffa37230 */ /* 0x000fe20000004100 */
[----:B------:R-:W-:Y:S01]  /*4060*/  F2FP.F16.E4M3.UNPACK_B R41, R41.H1 ;  /* 0x00000029ff29723e */ /* 0x000fe200030006ff */
[----:B------:R-:W-:Y:S01]  /*4070*/  HADD2.F32 R40, -RZ, R40.H0_H0 ;  /* 0x20000028ff287230 */ /* 0x000fe20000004100 */
[----:B------:R-:W-:Y:S01]  /*4080*/  F2FP.F16.E4M3.UNPACK_B R162, R162 ;  /* 0x000000a2ffa2723e */ /* 0x000fe200020006ff */
        /* <DEDUP_REMOVED lines=12> */
[----:B------:R-:W-:Y:S01]  /*4150*/  F2FP.F16.E4M3.UNPACK_B R94, R94 ;  /* 0x0000005eff5e723e */ /* 0x000fe200020006ff */
[----:B------:R-:W-:Y:S01]  /*4160*/  FFMA.FTZ R40, R40, R131, -R165 ;  /* 0x0000008328287223 */ /* 0x000fe200000108a5 */
[-C--:B------:R-:W-:Y:S01]  /*4170*/  FFMA.FTZ R165, R120, R130.reuse, -R163 ;  /* 0x0000008278a57223 */ /* 0x080fe200000108a3 */
[----:B------:R-:W-:Y:S01]  /*4180*/  FFMA.FTZ R168, R121, R130, R164 ;  /* 0x0000008279a87223 */ /* 0x000fe200000100a4 */
[----:B------:R-:W-:-:S02]  /*4190*/  HADD2.F32 R131, -RZ, R162.H1_H1 ;  /* 0x300000a2ff837230 */ /* 0x000fc40000004100 */
[--C-:B------:R-:W-:Y:S02]  /*41a0*/  HADD2.F32 R121, -RZ, R95.reuse.H0_H0 ;  /* 0x2000005fff797230 */ /* 0x100fe40000004100 */
[----:B------:R-:W-:Y:S02]  /*41b0*/  HADD2.F32 R130, -RZ, R95.H1_H1 ;  /* 0x3000005fff827230 */ /* 0x000fe40000004100 */
[----:B------:R-:W-:Y:S02]  /*41c0*/  HADD2.F32 R162, -RZ, R162.H0_H0 ;  /* 0x200000a2ffa27230 */ /* 0x000fe40000004100 */
[-C--:B------:R-:W-:Y:S01]  /*41d0*/  FMUL.FTZ R163, R121, R131.reuse ;  /* 0x0000008379a37220 */ /* 0x080fe20000410000 */
[--C-:B------:R-:W-:Y:S02]  /*41e0*/  HADD2.F32 R120, -RZ, R94.reuse.H1_H1 ;  /* 0x3000005eff787230 */ /* 0x100fe40000004100 */
[----:B------:R-:W-:Y:S01]  /*41f0*/  FMUL.FTZ R166, R130, R131 ;  /* 0x0000008382a67220 */ /* 0x000fe20000410000 */
[----:B------:R-:W-:-:S02]  /*4200*/  HADD2.F32 R95, -RZ, R94.H0_H0 ;  /* 0x2000005eff5f7230 */ /* 0x000fc40000004100 */
[--C-:B------:R-:W-:Y:S02]  /*4210*/  HADD2.F32 R94, -RZ, R161.reuse.H1_H1 ;  /* 0x300000a1ff5e7230 */ /* 0x100fe40000004100 */
[-C--:B------:R-:W-:Y:S01]  /*4220*/  FMUL.FTZ R164, R120, R162.reuse ;  /* 0x000000a278a47220 */ /* 0x080fe20000410000 */
[----:B------:R-:W-:Y:S02]  /*4230*/  HADD2.F32 R161, -RZ, R161.H0_H0 ;  /* 0x200000a1ffa17230 */ /* 0x000fe40000004100 */
[----:B------:R-:W-:Y:S01]  /*4240*/  FMUL.FTZ R131, R95, R162 ;  /* 0x000000a25f837220 */ /* 0x000fe20000410000 */
[----:B------:R-:W-:Y:S01]  /*4250*/  F2FP.F16.E4M3.UNPACK_B R162, R92 ;  /* 0x0000005cffa2723e */ /* 0x000fe200020006ff */
[-C--:B------:R-:W-:Y:S01]  /*4260*/  FFMA.FTZ R121, R121, R94.reuse, -R166 ;  /* 0x0000005e79797223 */ /* 0x080fe200000108a6 */
[----:B------:R-:W-:Y:S01]  /*4270*/  FFMA.FTZ R130, R130, R94, R163 ;  /* 0x0000005e82827223 */ /* 0x000fe200000100a3 */
[-C--:B------:R-:W-:Y:S01]  /*4280*/  FFMA.FTZ R94, R95, R161.reuse, -R164 ;  /* 0x000000a15f5e7223 */ /* 0x080fe200000108a4 */
[----:B------:R-:W-:Y:S01]  /*4290*/  FFMA.FTZ R95, R120, R161, R131 ;  /* 0x000000a1785f7223 */ /* 0x000fe20000010083 */
[----:B------:R-:W-:-:S02]  /*42a0*/  F2FP.F16.E4M3.UNPACK_B R131, R43.H1 ;  /* 0x0000002bff83723e */ /* 0x000fc400030006ff */
[----:B------:R-:W-:Y:S02]  /*42b0*/  F2FP.F16.E4M3.UNPACK_B R166, R93.H1 ;  /* 0x0000005dffa6723e */ /* 0x000fe400030006ff */
[----:B------:R-:W-:Y:S01]  /*42c0*/  F2FP.SATFINITE.E4M3.F32.PACK_AB_MERGE_C R120, R168, R165, RZ ;  /* 0x000000a5a878723e */ /* 0x000fe200048070ff */
        /* <DEDUP_REMOVED lines=8> */
[----:B------:R-:W-:-:S02]  /*4350*/  HADD2.F32 R164, -RZ, R163.H1_H1 ;  /* 0x300000a3ffa47230 */ /* 0x000fc40000004100 */
[-C--:B------:R-:W-:Y:S01]  /*4360*/  FMUL.FTZ R92, R131, R168.reuse ;  /* 0x000000a8835c7220 */ /* 0x080fe20000410000 */
[--C-:B------:R-:W-:Y:S02]  /*4370*/  HADD2.F32 R93, -RZ, R130.reuse.H1_H1 ;  /* 0x30000082ff5d7230 */ /* 0x100fe40000004100 */
[C---:B------:R-:W-:Y:S01]  /*4380*/  FMUL.FTZ R170, R161.reuse, R168 ;  /* 0x000000a8a1aa7220 */ /* 0x040fe20000410000 */
[--C-:B------:R-:W-:Y:S02]  /*4390*/  HADD2.F32 R167, -RZ, R165.reuse.H1_H1 ;  /* 0x300000a5ffa77230 */ /* 0x100fe40000004100 */
[----:B------:R-:W-:Y:S01]  /*43a0*/  FFMA.FTZ R169, R161, R164, -R92 ;  /* 0x000000a4a1a97223 */ /* 0x000fe2000001085c */
[----:B------:R-:W-:Y:S01]  /*43b0*/  HADD2.F32 R130, -RZ, R130.H0_H0 ;  /* 0x20000082ff827230 */ /* 0x000fe20000004100 */
[----:B------:R-:W-:Y:S01]  /*43c0*/  F2FP.F16.E4M3.UNPACK_B R43, R43 ;  /* 0x0000002bff2b723e */ /* 0x000fe200020006ff */
[----:B------:R-:W-:Y:S02]  /*43d0*/  HADD2.F32 R92, -RZ, R162.H1_H1 ;  /* 0x300000a2ff5c7230 */ /* 0x000fe40000004100 */
[-C--:B------:R-:W-:Y:S01]  /*43e0*/  FMUL.FTZ R161, R93, R167.reuse ;  /* 0x000000a75da17220 */ /* 0x080fe20000410000 */
[----:B------:R-:W-:Y:S01]  /*43f0*/  F2FP.F16.E4M3.UNPACK_B R42, R42 ;  /* 0x0000002aff2a723e */ /* 0x000fe200020006ff */
[----:B------:R-:W-:Y:S01]  /*4400*/  FMUL.FTZ R168, R130, R167 ;  /* 0x000000a782a87220 */ /* 0x000fe20000410000 */
[----:B------:R-:W-:-:S02]  /*4410*/  HADD2.F32 R165, -RZ, R165.H0_H0 ;  /* 0x200000a5ffa57230 */ /* 0x000fc40000004100 */
[----:B------:R-:W-:Y:S01]  /*4420*/  FFMA.FTZ R161, R130, R92, -R161 ;  /* 0x0000005c82a17223 */ /* 0x000fe200000108a1 */
[----:B------:R-:W-:Y:S01]  /*4430*/  FFMA.FTZ R170, R131, R164, R170 ;  /* 0x000000a483aa7223 */ /* 0x000fe200000100aa */
[----:B------:R-:W-:Y:S01]  /*4440*/  FFMA.FTZ R168, R93, R92, R168 ;  /* 0x0000005c5da87223 */ /* 0x000fe200000100a8 */
[--C-:B------:R-:W-:Y:S01]  /*4450*/  HADD2.F32 R92, -RZ, R43.reuse.H0_H0 ;  /* 0x2000002bff5c7230 */ /* 0x100fe20000004100 */
[----:B------:R-:W-:Y:S01]  /*4460*/  F2FP.SATFINITE.E4M3.F32.PACK_AB_MERGE_C R41, R41, R40, R120 ;  /* 0x000000282929723e */ /* 0x000fe20004807078 */
[----:B------:R-:W-:Y:S01]  /*4470*/  HADD2.F32 R93, -RZ, R43.H1_H1 ;  /* 0x3000002bff5d7230 */ /* 0x000fe20000004100 */
[----:B------:R-:W-:Y:S01]  /*4480*/  F2FP.SATFINITE.E4M3.F32.PACK_AB_MERGE_C R169, R170, R169, RZ ;  /* 0x000000a9aaa9723e */ /* 0x000fe200048070ff */
        /* <DEDUP_REMOVED lines=13> */
[----:B------:R-:W-:Y:S02]  /*4560*/  F2FP.SATFINITE.E4M3.F32.PACK_AB_MERGE_C R40, R95, R94, R121 ;  /* 0x0000005e5f28723e */ /* 0x000fe40004807079 */
[----:B------:R-:W-:-:S02]  /*4570*/  F2FP.SATFINITE.E4M3.F32.PACK_AB_MERGE_C R43, R166, R131, R169 ;  /* 0x00000083a62b723e */ /* 0x000fc400048070a9 */
[----:B------:R-:W-:-:S07]  /*4580*/  F2FP.SATFINITE.E4M3.F32.PACK_AB_MERGE_C R42, R165, R130, R161 ;  /* 0x00000082a52a723e */ /* 0x000fce00048070a1 */
.L_x_1353:
[----:B------:R-:W-:Y:S05]  /*4590*/  BSYNC B3 ;  /* 0x0000000000037941 */ /* 0x000fea0003800000 */
.L_x_1352:
[----:B--2---:R3:W-:Y:S02]  /*45a0*/  STG.E.128 desc[UR60][R48.64+0x20], R40 ;  /* 0x0000202830007986 */ /* 0x0047e4000c101d3c */
.L_x_1351:
[----:B------:R-:W-:Y:S05]  /*45b0*/  BSYNC B2 ;  /* 0x0000000000027941 */ /* 0x000fea0003800000 */
.L_x_1350:
[----:B------:R-:W-:Y:S01]  /*45c0*/  ISETP.NE.AND P2, PT, R33, RZ, PT ;  /* 0x000000ff2100720c */ /* 0x000fe20003f45270 */
[----:B------:R-:W-:-:S12]  /*45d0*/  BSSY B2, `(.L_x_1354) ;  /* 0x0000070000027945 */ /* 0x000fd80003800000 */
[----:B------:R-:W-:Y:S05]  /*45e0*/  @!P2 BRA `(.L_x_1355) ;  /* 0x0000000400b8a947 */ /* 0x000fea0003800000 */
[----:B0-23--:R0:W2:Y:S01]  /*45f0*/  LDS.128 R40, [R47+0x1cc00] ;  /* 0x01cc00002f287984 */ /* 0x00d0a20000000c00 */
[----:B------:R-:W-:Y:S01]  /*4600*/  VIADD R92, R23, 0x20 ;  /* 0x00000020175c7836 */ /* 0x000fe20000000000 */
[----:B------:R-:W-:Y:S04]  /*4610*/  BSSY B3, `(.L_x_1356) ;  /* 0x000006a000037945 */ /* 0x000fe80003800000 */
[----:B------:R-:W-:-:S13]  /*4620*/  ISETP.GE.AND P2, PT, R92, R129, PT ;  /* 0x000000815c00720c */ /* 0x000fda0003f46270 */
        /* <DEDUP_REMOVED lines=43> */
[--C-:B------:R-:W-:Y:S02]  /*48e0*/  HADD2.F32 R91, -RZ, R90.reuse.H0_H0 ;  /* 0x2000005aff5b7230 */ /* 0x100fe40000004100 */
[-C--:B------:R-:W-:Y:S01]  /*48f0*/  FMUL.FTZ R130, R94, R95.reuse ;  /* 0x0000005f5e827220 */ /* 0x080fe20000410000 */
[----:B------:R-:W-:Y:S02]  /*4900*/  HADD2.F32 R92, -RZ, R90.H1_H1 ;  /* 0x3000005aff5c7230 */ /* 0x000fe40000004100 */
[----:B------:R-:W-:Y:S01]  /*4910*/  FMUL.FTZ R121, R93, R95 ;  /* 0x0000005f5d797220 */ /* 0x000fe20000410000 */
[----:B------:R-:W-:Y:S01]  /*4920*/  HADD2.F32 R160, -RZ, R160.H0_H0 ;  /* 0x200000a0ffa07230 */ /* 0x000fe20000004100 */
[----:B------:R-:W-:Y:S01]  /*4930*/  F2FP.SATFINITE.E4M3.F32.PACK_AB_MERGE_C R164, R162, R131, RZ ;  /* 0x00000083a2a4723e */ /* 0x000fe200048070ff */
[--C-:B------:R-:W-:Y:S01]  /*4940*/  HADD2.F32 R90, -RZ, R159.reuse.H1_H1 ;  /* 0x3000009fff5a7230 */ /* 0x100fe20000004100 */
[----:B------:R-:W-:Y:S01]  /*4950*/  F2FP.F16.E4M3.UNPACK_B R131, R87.H1 ;  /* 0x00000057ff83723e */ /* 0x000fe200030006ff */
[----:B------:R-:W-:-:S02]  /*4960*/  HADD2.F32 R159, -RZ, R159.H0_H0 ;  /* 0x2000009fff9f7230 */ /* 0x000fc40000004100 */
[-C--:B------:R-:W-:Y:S01]  /*4970*/  FMUL.FTZ R120, R92, R160.reuse ;  /* 0x000000a05c787220 */ /* 0x080fe20000410000 */
[----:B------:R-:W-:Y:S01]  /*4980*/  FMUL.FTZ R95, R91, R160 ;  /* 0x000000a05b5f7220 */ /* 0x000fe20000410000 */
[-C--:B------:R-:W-:Y:S01]  /*4990*/  FFMA.FTZ R130, R93, R90.reuse, -R130 ;  /* 0x0000005a5d827223 */ /* 0x080fe20000010882 */
[----:B------:R-:W-:Y:S01]  /*49a0*/  FFMA.FTZ R121, R94, R90, R121 ;  /* 0x0000005a5e797223 */ /* 0x000fe20000010079 */
[----:B------:R-:W-:Y:S01]  /*49b0*/  F2FP.F16.E4M3.UNPACK_B R93, R43.H1 ;  /* 0x0000002bff5d723e */ /* 0x000fe200030006ff */
[-C--:B------:R-:W-:Y:S01]  /*49c0*/  FFMA.FTZ R90, R91, R159.reuse, -R120 ;  /* 0x0000009f5b5a7223 */ /* 0x080fe20000010878 */
[----:B------:R-:W-:Y:S01]  /*49d0*/  FFMA.FTZ R91, R92, R159, R95 ;  /* 0x0000009f5c5b7223 */ /* 0x000fe2000001005f */
[----:B------:R-:W-:Y:S01]  /*49e0*/  F2FP.F16.E4M3.UNPACK_B R92, R42.H1 ;  /* 0x0000002aff5c723e */ /* 0x000fe200030006ff */
[----:B------:R-:W-:Y:S01]  /*49f0*/  HADD2.F32 R160, -RZ, R131.H1_H1 ;  /* 0x30000083ffa07230 */ /* 0x000fe20000004100 */
[----:B------:R-:W-:Y:S01]  /*4a00*/  F2FP.SATFINITE.E4M3.F32.PACK_AB_MERGE_C R163, R121, R130, RZ ;  /* 0x0000008279a3723e */ /* 0x000fe200048070ff */
[--C-:B------:R-:W-:Y:S01]  /*4a10*/  HADD2.F32 R94, -RZ, R93.reuse.H0_H0 ;  /* 0x2000005dff5e7230 */ /* 0x100fe20000004100 */
[-C--:B------:R-:W-:Y:S01]  /*4a20*/  F2FP.F16.E4M3.UNPACK_B R120, R86.reuse.H1 ;  /* 0x00000056ff78723e */ /* 0x080fe200030006ff */
        /* <DEDUP_REMOVED lines=22> */
[--C-:B------:R-:W-:Y:S02]  /*4b90*/  HADD2.F32 R43, -RZ, R42.reuse.H0_H0 ;  /* 0x2000002aff2b7230 */ /* 0x100fe40000004100 */
[-C--:B------:R-:W-:Y:S01]  /*4ba0*/  FMUL.FTZ R160, R86, R131.reuse ;  /* 0x0000008356a07220 */ /* 0x080fe20000410000 */
[----:B------:R-:W-:Y:S02]  /*4bb0*/  HADD2.F32 R42, -RZ, R42.H1_H1 ;  /* 0x3000002aff2a7230 */ /* 0x000fe40000004100 */
[----:B------:R-:W-:Y:S01]  /*4bc0*/  FMUL.FTZ R121, R87, R131 ;  /* 0x0000008357797220 */ /* 0x000fe20000410000 */
[----:B------:R-:W-:Y:S01]  /*4bd0*/  HADD2.F32 R130, -RZ, R130.H0_H0 ;  /* 0x20000082ff827230 */ /* 0x000fe20000004100 */
[----:B------:R-:W-:Y:S01]  /*4be0*/  F2FP.SATFINITE.E4M3.F32.PACK_AB_MERGE_C R94, R94, R161, RZ ;  /* 0x000000a15e5e723e */ /* 0x000fe200048070ff */
[----:B------:R-:W-:Y:S01]  /*4bf0*/  HADD2.F32 R120, -RZ, R120.H0_H0 ;  /* 0x20000078ff787230 */ /* 0x000fe20000004100 */
[----:B------:R-:W-:Y:S01]  /*4c00*/  F2FP.SATFINITE.E4M3.F32.PACK_AB_MERGE_C R159, R159, R162, RZ ;  /* 0x000000a29f9f723e */ /* 0x000fe200048070ff */
[----:B------:R-:W-:-:S02]  /*4c10*/  HADD2.F32 R95, -RZ, R95.H0_H0 ;  /* 0x2000005fff5f7230 */ /* 0x000fc40000004100 */
[-C--:B------:R-:W-:Y:S01]  /*4c20*/  FMUL.FTZ R92, R42, R130.reuse ;  /* 0x000000822a5c7220 */ /* 0x080fe20000410000 */
[----:B------:R-:W-:Y:S01]  /*4c30*/  FMUL.FTZ R93, R43, R130 ;  /* 0x000000822b5d7220 */ /* 0x000fe20000410000 */
[-C--:B------:R-:W-:Y:S01]  /*4c40*/  FFMA.FTZ R121, R86, R120.reuse, -R121 ;  /* 0x0000007856797223 */ /* 0x080fe20000010879 */
[----:B------:R-:W-:Y:S01]  /*4c50*/  FFMA.FTZ R160, R87, R120, R160 ;  /* 0x0000007857a07223 */ /* 0x000fe200000100a0 */
[-C--:B------:R-:W-:Y:S01]  /*4c60*/  FFMA.FTZ R92, R43, R95.reuse, -R92 ;  /* 0x0000005f2b5c7223 */ /* 0x080fe2000001085c */
[----:B------:R-:W-:Y:S01]  /*4c70*/  FFMA.FTZ R93, R42, R95, R93 ;  /* 0x0000005f2a5d7223 */ /* 0x000fe2000001005d */
[----:B------:R-:W-:Y:S02]  /*4c80*/  F2FP.SATFINITE.E4M3.F32.PACK_AB_MERGE_C R40, R91, R90, R163 ;  /* 0x0000005a5b28723e */ /* 0x000fe400048070a3 */
[----:B------:R-:W-:Y:S02]  /*4c90*/  F2FP.SATFINITE.E4M3.F32.PACK_AB_MERGE_C R43, R160, R121, R159 ;  /* 0x00000079a02b723e */ /* 0x000fe4000480709f */
[----:B------:R-:W-:-:S07]  /*4ca0*/  F2FP.SATFINITE.E4M3.F32.PACK_AB_MERGE_C R42, R93, R92, R94 ;  /* 0x0000005c5d2a723e */ /* 0x000fce000480705e */
.L_x_1357:
[----:B------:R-:W-:Y:S05]  /*4cb0*/  BSYNC B3 ;  /* 0x0000000000037941 */ /* 0x000fea0003800000 */
.L_x_1356:
[----:B--2---:R4:W-:Y:S02]  /*4cc0*/  STG.E.128 desc[UR60][R48.64+0x40], R40 ;  /* 0x0000402830007986 */ /* 0x0049e4000c101d3c */
.L_x_1355:
[----:B------:R-:W-:Y:S05]  /*4cd0*/  BSYNC B2 ;  /* 0x0000000000027941 */ /* 0x000fea0003800000 */
.L_x_1354:
[----:B------:R-:W-:Y:S01]  /*4ce0*/  ISETP.NE.AND P2, PT, R34, RZ, PT ;  /* 0x000000ff2200720c */ /* 0x000fe20003f45270 */
[----:B------:R-:W-:-:S12]  /*4cf0*/  BSSY B2, `(.L_x_1358) ;  /* 0x0000070000027945 */ /* 0x000fd80003800000 */
[----:B------:R-:W-:Y:S05]  /*4d00*/  @!P2 BRA `(.L_x_1359) ;  /* 0x0000000400b8a947 */ /* 0x000fea0003800000 */
[----:B0-234-:R0:W2:Y:S01]  /*4d10*/  LDS.128 R40, [R46+0x1cc00] ;  /* 0x01cc00002e287984 */ /* 0x01d0a20000000c00 */
[----:B------:R-:W-:Y:S01]  /*4d20*/  VIADD R86, R23, 0x30 ;  /* 0x0000003017567836 */ /* 0x000fe20000000000 */
[----:B------:R-:W-:Y:S04]  /*4d30*/  BSSY B3, `(.L_x_1360) ;  /* 0x000006a000037945 */ /* 0x000fe80003800000 */
[----:B------:R-:W-:-:S13]  /*4d40*/  ISETP.GE.AND P2, PT, R86, R129, PT ;  /* 0x000000815600720c */ /* 0x000fda0003f46270 */
[----:B0-----:R-:W-:Y:S05]  /*4d50*/  @P2 BRA `(.L_x_1361) ;  /* 0x00000004009c2947 */ /* 0x001fea0003800000 */
[----:B------:R-:W-:Y:S02]  /*4d60*/  SHF.R.U32.HI R87, RZ, 0x8, R85 ;  /* 0x00000008ff577819 */ /* 0x000fe40000011655 */
[----:B------:R-:W-:Y:S02]  /*4d70*/  SHF.R.U32.HI R91, RZ, 0x8, R83 ;  /* 0x00000008ff5b7819 */ /* 0x000fe40000011653 */
[----:B------:R-:W-:Y:S01]  /*4d80*/  LOP3.LUT R84, R85, 0xff0000ff, RZ, 0xc0, !PT ;  /* 0xff0000ff55547812 */ /* 0x000fe200078ec0ff */
[----:B------:R-:W-:Y:S01]  /*4d90*/  IMAD.SHL.U32 R87, R87, 0x100, RZ ;  /* 0x0000010057577824 */ /* 0x000fe200078e00ff */
[----:B------:R-:W-:Y:S01]  /*4da0*/  SHF.R.U32.HI R86, RZ, 0x10, R85 ;  /* 0x00000010ff567819 */ /* 0x000fe20000011655 */
[----:B------:R-:W-:Y:S01]  /*4db0*/  IMAD.SHL.U32 R85, R91, 0x100, RZ ;  /* 0x000001005b557824 */ /* 0x000fe200078e00ff */
[----:B------:R-:W-:Y:S02]  /*4dc0*/  LOP3.LUT R82, R83, 0xff0000ff, RZ, 0xc0, !PT ;  /* 0xff0000ff53527812 */ /* 0x000fe400078ec0ff */
[----:B------:R-:W-:Y:S01]  /*4dd0*/  SHF.R.U32.HI R90, RZ, 0x10, R83 ;  /* 0x00000010ff5a7819 */ /* 0x000fe20000011653 */
[----:B--2---:R-:W-:Y:S01]  /*4de0*/  IMAD.MOV.U32 R83, RZ, RZ, R40 ;  /* 0x000000ffff537224 */ /* 0x004fe200078e0028 */
[----:B------:R-:W-:Y:S01]  /*4df0*/  LOP3.LUT R84, R84, 0xff00, R87, 0xf8, !PT ;  /* 0x0000ff0054547812 */ /* 0x000fe200078ef857 */
[----:B------:R-:W-:Y:S01]  /*4e00*/  IMAD.U32 R87, R86, 0x10000, RZ ;  /* 0x0001000056577824 */ /* 0x000fe200078e00ff */
[----:B------:R-:W-:-:S02]  /*4e10*/  F2FP.F16.E4M3.UNPACK_B R40, R41 ;  /* 0x00000029ff28723e */ /* 0x000fc400020006ff */
[----:B------:R-:W-:Y:S02]  /*4e20*/  F2FP.F16.E4M3.UNPACK_B R86, R158.H1 ;  /* 0x0000009eff56723e */ /* 0x000fe400030006ff */
[----:B------:R-:W-:Y:S01]  /*4e30*/  LOP3.LUT R82, R82, 0xff00, R85, 0xf8, !PT ;  /* 0x0000ff0052527812 */ /* 0x000fe200078ef855 */
[----:B------:R-:W-:Y:S01]  /*4e40*/  IMAD.U32 R85, R90, 0x10000, RZ ;  /* 0x000100005a557824 */ /* 0x000fe200078e00ff */
[----:B------:R-:W-:Y:S01]  /*4e50*/  LOP3.LUT R92, R84, 0xff0000, R87, 0xf8, !PT ;  /* 0x00ff0000545c7812 */ /* 0x000fe200078ef857 */
[----:B------:R-:W-:Y:S01]  /*4e60*/  HADD2.F32 R84, -RZ, R40.H1_H1 ;  /* 0x30000028ff547230 */ /* 0x000fe20000004100 */
[----:B------:R-:W-:Y:S01]  /*4e70*/  F2FP.F16.E4M3.UNPACK_B R87, R157.H1 ;  /* 0x0000009dff57723e */ /* 0x000fe200030006ff */
[----:B------:R-:W-:Y:S01]  /*4e80*/  HADD2.F32 R93, -RZ, R86.H0_H0 ;  /* 0x20000056ff5d7230 */ /* 0x000fe20000004100 */
[----:B------:R-:W-:Y:S01]  /*4e90*/  F2FP.F16.E4M3.UNPACK_B R41, R41.H1 ;  /* 0x00000029ff29723e */ /* 0x000fe200030006ff */
[----:B------:R-:W-:Y:S01]  /*4ea0*/  HADD2.F32 R40, -RZ, R40.H0_H0 ;  /* 0x20000028ff287230 */ /* 0x000fe20000004100 */
[----:B------:R-:W-:Y:S01]  /*4eb0*/  LOP3.LUT R82, R82, 0xff0000, R85, 0xf8, !PT ;  /* 0x00ff000052527812 */ /* 0x000fe200078ef855 */
[----:B------:R-:W-:-:S02]  /*4ec0*/  HADD2.F32 R90, -RZ, R86.H1_H1 ;  /* 0x30000056ff5a7230 */ /* 0x000fc40000004100 */
[----:B------:R-:W-:Y:S01]  /*4ed0*/  FMUL.FTZ R95, R84, R93 ;  /* 0x0000005d545f7220 */ /* 0x000fe20000410000 */
[----:B------:R-:W-:Y:S01]  /*4ee0*/  HADD2.F32 R91, -RZ, R87.H0_H0 ;  /* 0x20000057ff5b7230 */ /* 0x000fe20000004100 */
[----:B------:R-:W-:Y:S01]  /*4ef0*/  F2FP.F16.E4M3.UNPACK_B R158, R158 ;  /* 0x0000009eff9e723e */ /* 0x000fe200020006ff */
[--C-:B------:R-:W-:Y:S01]  /*4f00*/  HADD2.F32 R86, -RZ, R41.reuse.H1_H1 ;  /* 0x30000029ff567230 */ /* 0x100fe20000004100 */
[----:B------:R-:W-:Y:S01]  /*4f10*/  F2FP.F16.E4M3.UNPACK_B R157, R157 ;  /* 0x0000009dff9d723e */ /* 0x000fe200020006ff */
[----:B------:R-:W-:Y:S02]  /*4f20*/  HADD2.F32 R85, -RZ, R41.H0_H0 ;  /* 0x20000029ff557230 */ /* 0x000fe40000004100 */
[----:B------:R-:W-:Y:S01]  /*4f30*/  FMUL.FTZ R41, R40, R93 ;  /* 0x0000005d28297220 */ /* 0x000fe20000410000 */
[----:B------:R-:W-:Y:S02]  /*4f40*/  HADD2.F32 R87, -RZ, R87.H1_H1 ;  /* 0x30000057ff577230 */ /* 0x000fe40000004100 */
[-C--:B------:R-:W-:Y:S01]  /*4f50*/  FMUL.FTZ R94, R86, R90.reuse ;  /* 0x0000005a565e7220 */ /* 0x080fe20000410000 */
[-C--:B------:R-:W-:Y:S01]  /*4f60*/  FFMA.FTZ R40, R40, R91.reuse, -R95 ;  /* 0x0000005b28287223 */ /* 0x080fe2000001085f */
[----:B------:R-:W-:Y:S01]  /*4f70*/  FFMA.FTZ R41, R84, R91, R41 ;  /* 0x0000005b54297223 */ /* 0x000fe20000010029 */
[C---:B------:R-:W-:Y:S01]  /*4f80*/  FMUL.FTZ R93, R85.reuse, R90 ;  /* 0x0000005a555d7220 */ /* 0x040fe20000410000 */
[----:B------:R-:W-:Y:S01]  /*4f90*/  F2FP.F16.E4M3.UNPACK_B R84, R83.H1 ;  /* 0x00000053ff54723e */ /* 0x000fe200030006ff */
[----:B------:R-:W-:Y:S01]  /*4fa0*/  FFMA.FTZ R95, R85, R87, -R94 ;  /* 0x00000057555f7223 */ /* 0x000fe2000001085e */
[----:B------:R-:W-:Y:S01]  /*4fb0*/  F2FP.F16.E4M3.UNPACK_B R83, R83 ;  /* 0x00000053ff53723e */ /* 0x000fe200020006ff */
[----:B------:R-:W-:Y:S01]  /*4fc0*/  FFMA.FTZ R130, R86, R87, R93 ;  /* 0x0000005756827223 */ /* 0x000fe2000001005d */
[----:B------:R-:W-:-:S02]  /*4fd0*/  HADD2.F32 R90, -RZ, R158.H1_H1 ;  /* 0x3000009eff5a7230 */ /* 0x000fc40000004100 */
[--C-:B------:R-:W-:Y:S02]  /*4fe0*/  HADD2.F32 R85, -RZ, R84.reuse.H0_H0 ;  /* 0x20000054ff557230 */ /* 0x100fe40000004100 */
[----:B------:R-:W-:Y:S02]  /*4ff0*/  HADD2.F32 R86, -RZ, R84.H1_H1 ;  /* 0x30000054ff567230 */ /* 0x000fe40000004100 */
[----:B------:R-:W-:Y:S02]  /*5000*/  HADD2.F32 R84, -RZ, R83.H0_H0 ;  /* 0x20000053ff547230 */ /* 0x000fe40000004100 */
[-C--:B------:R-:W-:Y:S01]  /*5010*/  FMUL.FTZ R93, R85, R90.reuse ;  /* 0x0000005a555d7220 */ /* 0x080fe20000410000 */
[----:B------:R-:W-:Y:S02]  /*5020*/  HADD2.F32 R87, -RZ, R157.H1_H1 ;  /* 0x3000009dff577230 */ /* 0x000fe40000004100 */
[----:B------:R-:W-:Y:S01]  /*5030*/  FMUL.FTZ R94, R86, R90 ;  /* 0x0000005a565e7220 */ /* 0x000fe20000410000 */
[----:B------:R-:W-:Y:S01]  /*5040*/  HADD2.F32 R158, -RZ, R158.H0_H0 ;  /* 0x2000009eff9e7230 */ /* 0x000fe20000004100 */
[----:B------:R-:W-:Y:S01]  /*5050*/  F2FP.F16.E4M3.UNPACK_B R90, R82.H1 ;  /* 0x00000052ff5a723e */ /* 0x000fe200030006ff */
[----:B------:R-:W-:-:S02]  /*5060*/  HADD2.F32 R83, -RZ, R83.H1_H1 ;  /* 0x30000053ff537230 */ /* 0x000fc40000004100 */
[-C--:B------:R-:W-:Y:S01]  /*5070*/  FFMA.FTZ R94, R85, R87.reuse, -R94 ;  /* 0x00000057555e7223 */ /* 0x080fe2000001085e */
[----:B------:R-:W-:Y:S02]  /*5080*/  HADD2.F32 R157, -RZ, R157.H0_H0 ;  /* 0x2000009dff9d7230 */ /* 0x000fe40000004100 */
[----:B------:R-:W-:Y:S01]  /*5090*/  FFMA.FTZ R93, R86, R87, R93 ;  /* 0x00000057565d7223 */ /* 0x000fe2000001005d */
[----:B------:R-:W-:Y:S01]  /*50a0*/  F2FP.F16.E4M3.UNPACK_B R87, R82 ;  /* 0x00000052ff57723e */ /* 0x000fe200020006ff */
[-C--:B------:R-:W-:Y:S01]  /*50b0*/  FMUL.FTZ R91, R83, R158.reuse ;  /* 0x0000009e535b7220 */ /* 0x080fe20000410000 */
[C---:B------:R-:W-:Y:S02]  /*50c0*/  FMUL.FTZ R158, R84.reuse, R158 ;  /* 0x0000009e549e7220 */ /* 0x040fe40000410000 */
[----:B------:R-:W-:Y:S01]  /*50d0*/  F2FP.SATFINITE.E4M3.F32.PACK_AB_MERGE_C R131, R93, R94, RZ ;  /* 0x0000005e5d83723e */ /* 0x000fe200048070ff */
[----:B------:R-:W-:Y:S01]  /*50e0*/  FFMA.FTZ R120, R84, R157, -R91 ;  /* 0x0000009d54787223 */ /* 0x000fe2000001085b */
[----:B------:R-:W-:Y:S01]  /*50f0*/  F2FP.F16.E4M3.UNPACK_B R84, R43.H1 ;  /* 0x0000002bff54723e */ /* 0x000fe200030006ff */
[----:B------:R-:W-:Y:S01]  /*5100*/  FFMA.FTZ R157, R83, R157, R158 ;  /* 0x0000009d539d7223 */ /* 0x000fe2000001009e */
[----:B------:R-:W-:Y:S01]  /*5110*/  F2FP.F16.E4M3.UNPACK_B R93, R92.H1 ;  /* 0x0000005cff5d723e */ /* 0x000fe200030006ff */
[----:B------:R-:W-:Y:S01]  /*5120*/  HADD2.F32 R91, -RZ, R90.H1_H1 ;  /* 0x3000005aff5b7230 */ /* 0x000fe20000004100 */
[----:B------:R-:W-:Y:S01]  /*5130*/  F2FP.SATFINITE.E4M3.F32.PACK_AB_MERGE_C R158, R130, R95, RZ ;  /* 0x0000005f829e723e */ /* 0x000fe200048070ff */
[--C-:B------:R-:W-:Y:S01]  /*5140*/  HADD2.F32 R86, -RZ, R84.reuse.H1_H1 ;  /* 0x30000054ff567230 */ /* 0x100fe20000004100 */
[----:B------:R-:W-:Y:S01]  /*5150*/  F2FP.F16.E4M3.UNPACK_B R83, R42.H1 ;  /* 0x0000002aff53723e */ /* 0x000fe200030006ff */
[----:B------:R-:W-:Y:S01]  /*5160*/  HADD2.F32 R95, -RZ, R93.H1_H1 ;  /* 0x3000005dff5f7230 */ /* 0x000fe20000004100 */
[----:B------:R-:W-:Y:S01]  /*5170*/  F2FP.F16.E4M3.UNPACK_B R92, R92 ;  /* 0x0000005cff5c723e */ /* 0x000fe200020006ff */
[----:B------:R-:W-:Y:S01]  /*5180*/  HADD2.F32 R85, -RZ, R84.H0_H0 ;  /* 0x20000054ff557230 */ /* 0x000fe20000004100 */
[----:B------:R-:W-:Y:S01]  /*5190*/  F2FP.F16.E4M3.UNPACK_B R43, R43 ;  /* 0x0000002bff2b723e */ /* 0x000fe200020006ff */
[----:B------:R-:W-:-:S02]  /*51a0*/  HADD2.F32 R84, -RZ, R83.H1_H1 ;  /* 0x30000053ff547230 */ /* 0x000fc40000004100 */
[-C--:B------:R-:W-:Y:S01]  /*51b0*/  FMUL.FTZ R82, R86, R95.reuse ;  /* 0x0000005f56527220 */ /* 0x080fe20000410000 */
[----:B------:R-:W-:Y:S02]  /*51c0*/  HADD2.F32 R94, -RZ, R92.H1_H1 ;  /* 0x3000005cff5e7230 */ /* 0x000fe40000004100 */
[C---:B------:R-:W-:Y:S01]  /*51d0*/  FMUL.FTZ R95, R85.reuse, R95 ;  /* 0x0000005f555f7220 */ /* 0x040fe20000410000 */
[----:B------:R-:W-:Y:S02]  /*51e0*/  HADD2.F32 R83, -RZ, R83.H0_H0 ;  /* 0x20000053ff537230 */ /* 0x000fe40000004100 */
[-C--:B------:R-:W-:Y:S01]  /*51f0*/  FFMA.FTZ R121, R85, R91.reuse, -R82 ;  /* 0x0000005b55797223 */ /* 0x080fe20000010852 */
[----:B------:R-:W-:Y:S02]  /*5200*/  HADD2.F32 R82, -RZ, R87.H1_H1 ;  /* 0x30000057ff527230 */ /* 0x000fe40000004100 */
[----:B------:R-:W-:Y:S01]  /*5210*/  FMUL.FTZ R130, R84, R94 ;  /* 0x0000005e54827220 */ /* 0x000fe20000410000 */
[----:B------:R-:W-:Y:S01]  /*5220*/  F2FP.F16.E4M3.UNPACK_B R42, R42 ;  /* 0x0000002aff2a723e */ /* 0x000fe200020006ff */
[C---:B------:R-:W-:Y:S01]  /*5230*/  FMUL.FTZ R85, R83.reuse, R94 ;  /* 0x0000005e53557220 */ /* 0x040fe20000410000 */
[----:B------:R-:W-:Y:S01]  /*5240*/  FFMA.FTZ R94, R86, R91, R95 ;  /* 0x0000005b565e7223 */ /* 0x000fe2000001005f */
[----:B------:R-:W-:Y:S01]  /*5250*/  FFMA.FTZ R130, R83, R82, -R130 ;  /* 0x0000005253827223 */ /* 0x000fe20000010882 */
[----:B------:R-:W-:-:S02]  /*5260*/  HADD2.F32 R83, -RZ, R43.H1_H1 ;  /* 0x3000002bff537230 */ /* 0x000fc40000004100 */
[----:B------:R-:W-:Y:S01]  /*5270*/  FFMA.FTZ R91, R84, R82, R85 ;  /* 0x00000052545b7223 */ /* 0x000fe20000010055 */
[----:B------:R-:W-:Y:S01]  /*5280*/  HADD2.F32 R82, -RZ, R43.H0_H0 ;  /* 0x2000002bff527230 */ /* 0x000fe20000004100 */
[----:B------:R-:W-:Y:S01]  /*5290*/  F2FP.SATFINITE.E4M3.F32.PACK_AB_MERGE_C R94, R94, R121, RZ ;  /* 0x000000795e5e723e */ /* 0x000fe200048070ff */
[--C-:B------:R-:W-:Y:S01]  /*52a0*/  HADD2.F32 R43, -RZ, R42.reuse.H0_H0 ;  /* 0x2000002aff2b7230 */ /* 0x100fe20000004100 */
[----:B------:R-:W-:Y:S01]  /*52b0*/  F2FP.SATFINITE.E4M3.F32.PACK_AB_MERGE_C R41, R41, R40, R158 ;  /* 0x000000282929723e */ /* 0x000fe2000480709e */
[----:B------:R-:W-:Y:S01]  /*52c0*/  HADD2.F32 R93, -RZ, R93.H0_H0 ;  /* 0x2000005dff5d7230 */ /* 0x000fe20000004100 */
[----:B------:R-:W-:Y:S01]  /*52d0*/  F2FP.SATFINITE.E4M3.F32.PACK_AB_MERGE_C R91, R91, R130, RZ ;  /* 0x000000825b5b723e */ /* 0x000fe200048070ff */
[----:B------:R-:W-:Y:S01]  /*52e0*/  HADD2.F32 R42, -RZ, R42.H1_H1 ;  /* 0x3000002aff2a7230 */ /* 0x000fe20000004100 */
[----:B------:R-:W-:Y:S01]  /*52f0*/  F2FP.SATFINITE.E4M3.F32.PACK_AB_MERGE_C R40, R157, R120, R131 ;  /* 0x000000789d28723e */ /* 0x000fe20004807083 */
[----:B------:R-:W-:Y:S02]  /*5300*/  HADD2.F32 R92, -RZ, R92.H0_H0 ;  /* 0x2000005cff5c7230 */ /* 0x000fe40000004100 */
        /* <DEDUP_REMOVED lines=9> */
[----:B------:R-:W-:-:S03]  /*53a0*/  FFMA.FTZ R85, R42, R87, R85 ;  /* 0x000000572a557223 */ /* 0x000fc60000010055 */
[----:B------:R-:W-:Y:S02]  /*53b0*/  F2FP.SATFINITE.E4M3.F32.PACK_AB_MERGE_C R43, R86, R95, R94 ;  /* 0x0000005f562b723e */ /* 0x000fe4000480705e */
[----:B------:R-:W-:-:S07]  /*53c0*/  F2FP.SATFINITE.E4M3.F32.PACK_AB_MERGE_C R42, R85, R84, R91 ;  /* 0x00000054552a723e */ /* 0x000fce000480705b */
.L_x_1361:
[----:B------:R-:W-:Y:S05]  /*53d0*/  BSYNC B3 ;  /* 0x0000000000037941 */ /* 0x000fea0003800000 */
.L_x_1360:
[----:B--2---:R0:W-:Y:S02]  /*53e0*/  STG.E.128 desc[UR60][R48.64+0x60], R40 ;  /* 0x0000602830007986 */ /* 0x0041e4000c101d3c */
.L_x_1359:
[----:B------:R-:W-:Y:S05]  /*53f0*/  BSYNC B2 ;  /* 0x0000000000027941 */ /* 0x000fea0003800000 */
.L_x_1358:
        /* <DEDUP_REMOVED lines=14> */
[----:B------:R-:W-:Y:S01]  /*54e0*/  LOP3.LUT R82, R81, 0xff0000ff, RZ, 0xc0, !PT ;  /* 0xff0000ff51527812 */ /* 0x000fe200078ec0ff */
[----:B------:R-:W-:Y:S01]  /*54f0*/  IMAD.SHL.U32 R81, R78, 0x100, RZ ;  /* 0x000001004e517824 */ /* 0x000fe200078e00ff */
[----:B------:R-:W-:Y:S01]  /*5500*/  LOP3.LUT R80, R80, 0xff00, R79, 0xf8, !PT ;  /* 0x0000ff0050507812 */ /* 0x000fe200078ef84f */
[----:B--2---:R-:W-:Y:S01]  /*5510*/  IMAD.MOV.U32 R78, RZ, RZ, R40 ;  /* 0x000000ffff4e7224 */ /* 0x004fe200078e0028 */
[----:B------:R-:W-:Y:S01]  /*5520*/  F2FP.F16.E4M3.UNPACK_B R40, R41 ;  /* 0x00000029ff28723e */ /* 0x000fe200020006ff */
[----:B------:R-:W-:Y:S01]  /*5530*/  IMAD.U32 R79, R85, 0x10000, RZ ;  /* 0x00010000554f7824 */ /* 0x000fe200078e00ff */
[----:B------:R-:W-:Y:S01]  /*5540*/  LOP3.LUT R83, R82, 0xff00, R81, 0xf8, !PT ;  /* 0x0000ff0052537812 */ /* 0x000fe200078ef851 */
[----:B------:R-:W-:Y:S01]  /*5550*/  IMAD.U32 R82, R84, 0x10000, RZ ;  /* 0x0001000054527824 */ /* 0x000fe200078e00ff */
[----:B------:R-:W-:-:S02]  /*5560*/  F2FP.F16.E4M3.UNPACK_B R81, R154.H1 ;  /* 0x0000009aff51723e */ /* 0x000fc400030006ff */
        /* <DEDUP_REMOVED lines=88> */
.L_x_1365:
[----:B------:R-:W-:Y:S05]  /*5af0*/  BSYNC B3 ;  /* 0x0000000000037941 */ /* 0x000fea0003800000 */
.L_x_1364:
[----:B--2---:R0:W-:Y:S02]  /*5b00*/  STG.E.128 desc[UR60][R48.64+0x80], R40 ;  /* 0x0000802830007986 */ /* 0x0041e4000c101d3c */
.L_x_1363:
[----:B------:R-:W-:Y:S05]  /*5b10*/  BSYNC B2 ;  /* 0x0000000000027941 */ /* 0x000fea0003800000 */
.L_x_1362:
[----:B------:R-:W-:-:S13]  /*5b20*/  ISETP.NE.AND P2, PT, R36, RZ, PT ;  /* 0x000000ff2400720c */ /* 0x000fda0003f45270 */
        /* <DEDUP_REMOVED lines=109> */
.L_x_1367:
[----:B------:R-:W-:Y:S05]  /*6200*/  BSYNC B2 ;  /* 0x0000000000027941 */ /* 0x000fea0003800000 */
.L_x_1366:
[----:B--2---:R0:W-:Y:S02]  /*6210*/  STG.E.128 desc[UR60][R48.64+0xa0], R40 ;  /* 0x0000a02830007986 */ /* 0x0041e4000c101d3c */
.L_x_1345:
[----:B------:R-:W-:Y:S05]  /*6220*/  BSYNC B1 ;  /* 0x0000000000017941 */ /* 0x000fea0003800000 */
.L_x_1344:
[----:B------:R-:W-:Y:S05]  /*6230*/  @P4 BRA `(.L_x_1368) ;  /* 0x00000094001c4947 */ /* 0x000fea0003800000 */
[----:B------:R-:W-:Y:S01]  /*6240*/  ISETP.NE.AND P2, PT, R31, RZ, PT ;  /* 0x000000ff1f00720c */ /* 0x000fe20003f45270 */
[----:B------:R-:W-:-:S12]  /*6250*/  BSSY B1, `(.L_x_1369) ;  /* 0x000006f000017945 */ /* 0x000fd80003800000 */
[----:B------:R-:W-:Y:S05]  /*6260*/  @!P2 BRA `(.L_x_1370) ;  /* 0x0000000400b4a947 */ /* 0x000fea0003800000 */
[----:B0-234-:R0:W2:Y:S01]  /*6270*/  LDS.128 R40, [R47+0x1c400] ;  /* 0x01c400002f287984 */ /* 0x01d0a20000000c00 */
[----:B------:R-:W-:Y:S01]  /*6280*/  ISETP.GE.AND P2, PT, R23, R129, PT ;  /* 0x000000811700720c */ /* 0x000fe20003f46270 */
[----:B------:R-:W-:-:S12]  /*6290*/  BSSY B2, `(.L_x_1371) ;  /* 0x0000069000027945 */ /* 0x000fd80003800000 */
[----:B0-----:R-:W-:Y:S05]  /*62a0*/  @P2 BRA `(.L_x_1372) ;  /* 0x00000004009c2947 */ /* 0x001fea0003800000 */
[----:B------:R-:W-:Y:S01]  /*62b0*/  SHF.R.U32.HI R70, RZ, 0x8, R71 ;  /* 0x00000008ff467819 */ /* 0x000fe20000011647 */
[----:B--2---:R-:W-:Y:S01]  /*62c0*/  IMAD.MOV.U32 R48, RZ, RZ, R40 ;  /* 0x000000ffff307224 */ /* 0x004fe200078e0028 */
[--C-:B------:R-:W-:Y:S02]  /*62d0*/  SHF.R.U32.HI R72, RZ, 0x8, R73.reuse ;  /* 0x00000008ff487819 */ /* 0x100fe40000011649 */
[----:B------:R-:W-:Y:S01]  /*62e0*/  SHF.R.U32.HI R74, RZ, 0x10, R73 ;  /* 0x00000010ff4a7819 */ /* 0x000fe20000011649 */
[----:B------:R-:W-:Y:S01]  /*62f0*/  IMAD.SHL.U32 R70, R70, 0x100, RZ ;  /* 0x0000010046467824 */ /* 0x000fe200078e00ff */
[----:B------:R-:W-:Y:S01]  /*6300*/  LOP3.LUT R49, R71, 0xff0000ff, RZ, 0xc0, !PT ;  /* 0xff0000ff47317812 */ /* 0x000fe200078ec0ff */
[----:B------:R-:W-:Y:S01]  /*6310*/  IMAD.SHL.U32 R72, R72, 0x100, RZ ;  /* 0x0000010048487824 */ /* 0x000fe200078e00ff */
[----:B------:R-:W-:Y:S01]  /*6320*/  SHF.R.U32.HI R75, RZ, 0x10, R71 ;  /* 0x00000010ff4b7819 */ /* 0x000fe20000011647 */
[----:B------:R-:W-:Y:S01]  /*6330*/  IMAD.U32 R74, R74, 0x10000, RZ ;  /* 0x000100004a4a7824 */ /* 0x000fe200078e00ff */
[----:B------:R-:W-:-:S02]  /*6340*/  LOP3.LUT R71, R73, 0xff0000ff, RZ, 0xc0, !PT ;  /* 0xff0000ff49477812 */ /* 0x000fc400078ec0ff */
[----:B------:R-:W-:Y:S01]  /*6350*/  LOP3.LUT R49, R49, 0xff00, R70, 0xf8, !PT ;  /* 0x0000ff0031317812 */ /* 0x000fe200078ef846 */
[----:B------:R-:W-:Y:S01]  /*6360*/  IMAD.U32 R70, R75, 0x10000, RZ ;  /* 0x000100004b467824 */ /* 0x000fe200078e00ff */
[----:B------:R-:W-:Y:S02]  /*6370*/  LOP3.LUT R71, R71, 0xff00, R72, 0xf8, !PT ;  /* 0x0000ff0047477812 */ /* 0x000fe400078ef848 */
[-C--:B------:R-:W-:Y:S02]  /*6380*/  F2FP.F16.E4M3.UNPACK_B R40, R41.reuse ;  /* 0x00000029ff28723e */ /* 0x080fe400020006ff */
[-C--:B------:R-:W-:Y:S02]  /*6390*/  F2FP.F16.E4M3.UNPACK_B R72, R152.reuse.H1 ;  /* 0x00000098ff48723e */ /* 0x080fe400030006ff */
[----:B------:R-:W-:Y:S02]  /*63a0*/  F2FP.F16.E4M3.UNPACK_B R41, R41.H1 ;  /* 0x00000029ff29723e */ /* 0x000fe400030006ff */
[----:B------:R-:W-:Y:S01]  /*63b0*/  LOP3.LUT R76, R71, 0xff0000, R74, 0xf8, !PT ;  /* 0x00ff0000474c7812 */ /* 0x000fe200078ef84a */
[--C-:B------:R-:W-:Y:S01]  /*63c0*/  HADD2.F32 R75, -RZ, R72.reuse.H1_H1 ;  /* 0x30000048ff4b7230 */ /* 0x100fe20000004100 */
[-C--:B------:R-:W-:Y:S01]  /*63d0*/  F2FP.F16.E4M3.UNPACK_B R71, R151.reuse.H1 ;  /* 0x00000097ff47723e */ /* 0x080fe200030006ff */
[----:B------:R-:W-:Y:S01]  /*63e0*/  HADD2.F32 R74, -RZ, R72.H0_H0 ;  /* 0x20000048ff4a7230 */ /* 0x000fe20000004100 */
[----:B------:R-:W-:Y:S01]  /*63f0*/  LOP3.LUT R73, R49, 0xff0000, R70, 0xf8, !PT ;  /* 0x00ff000031497812 */ /* 0x000fe200078ef846 */
[----:B------:R-:W-:Y:S01]  /*6400*/  HADD2.F32 R70, -RZ, R41.H1_H1 ;  /* 0x30000029ff467230 */ /* 0x000fe20000004100 */
[----:B------:R-:W-:Y:S01]  /*6410*/  F2FP.F16.E4M3.UNPACK_B R152, R152 ;  /* 0x00000098ff98723e */ /* 0x000fe200020006ff */
[----:B------:R-:W-:Y:S01]  /*6420*/  HADD2.F32 R72, -RZ, R71.H0_H0 ;  /* 0x20000047ff487230 */ /* 0x000fe20000004100 */
[----:B------:R-:W-:Y:S01]  /*6430*/  F2FP.F16.E4M3.UNPACK_B R151, R151 ;  /* 0x00000097ff97723e */ /* 0x000fe200020006ff */
[----:B------:R-:W-:-:S02]  /*6440*/  HADD2.F32 R49, -RZ, R40.H1_H1 ;  /* 0x30000028ff317230 */ /* 0x000fc40000004100 */
[-C--:B------:R-:W-:Y:S01]  /*6450*/  FMUL.FTZ R78, R70, R75.reuse ;  /* 0x0000004b464e7220 */ /* 0x080fe20000410000 */
[----:B------:R-:W-:Y:S02]  /*6460*/  HADD2.F32 R41, -RZ, R41.H0_H0 ;  /* 0x20000029ff297230 */ /* 0x000fe40000004100 */
[----:B------:R-:W-:Y:S02]  /*6470*/  HADD2.F32 R71, -RZ, R71.H1_H1 ;  /* 0x30000047ff477230 */ /* 0x000fe40000004100 */
[----:B------:R-:W-:Y:S01]  /*6480*/  FMUL.FTZ R77, R49, R74 ;  /* 0x0000004a314d7220 */ /* 0x000fe20000410000 */
[----:B------:R-:W-:Y:S02]  /*6490*/  HADD2.F32 R40, -RZ, R40.H0_H0 ;  /* 0x20000028ff287230 */ /* 0x000fe40000004100 */
[C---:B------:R-:W-:Y:S01]  /*64a0*/  FMUL.FTZ R75, R41.reuse, R75 ;  /* 0x0000004b294b7220 */ /* 0x040fe20000410000 */
[-C--:B------:R-:W-:Y:S01]  /*64b0*/  FFMA.FTZ R80, R41, R71.reuse, -R78 ;  /* 0x0000004729507223 */ /* 0x080fe2000001084e */
[----:B------:R-:W-:Y:S01]  /*64c0*/  F2FP.F16.E4M3.UNPACK_B R41, R48.H1 ;  /* 0x00000030ff29723e */ /* 0x000fe200030006ff */
[C---:B------:R-:W-:Y:S01]  /*64d0*/  FMUL.FTZ R74, R40.reuse, R74 ;  /* 0x0000004a284a7220 */ /* 0x040fe20000410000 */
[----:B------:R-:W-:Y:S01]  /*64e0*/  F2FP.F16.E4M3.UNPACK_B R48, R48 ;  /* 0x00000030ff30723e */ /* 0x000fe200020006ff */
[-C--:B------:R-:W-:Y:S01]  /*64f0*/  FFMA.FTZ R40, R40, R72.reuse, -R77 ;  /* 0x0000004828287223 */ /* 0x080fe2000001084d */
[----:B------:R-:W-:Y:S01]  /*6500*/  FFMA.FTZ R81, R70, R71, R75 ;  /* 0x0000004746517223 */ /* 0x000fe2000001004b */
[----:B------:R-:W-:Y:S01]  /*6510*/  FFMA.FTZ R79, R49, R72, R74 ;  /* 0x00000048314f7223 */ /* 0x000fe2000001004a */
        /* <DEDUP_REMOVED lines=64> */
.L_x_1372:
[----:B------:R-:W-:Y:S05]  /*6920*/  BSYNC B2 ;  /* 0x0000000000027941 */ /* 0x000fea0003800000 */
.L_x_1371:
[----:B--2---:R0:W-:Y:S02]  /*6930*/  STG.E.128 desc[UR60][R44.64], R40 ;  /* 0x000000282c007986 */ /* 0x0041e4000c101d3c */
.L_x_1370:
[----:B------:R-:W-:Y:S05]  /*6940*/  BSYNC B1 ;  /* 0x0000000000017941 */ /* 0x000fea0003800000 */
.L_x_1369:
        /* <DEDUP_REMOVED lines=8> */
[----:B------:R-:W-:Y:S01]  /*69d0*/  SHF.R.U32.HI R70, RZ, 0x8, R67 ;  /* 0x00000008ff467819 */ /* 0x000fe20000011643 */
[----:B--2---:R-:W-:Y:S01]  /*69e0*/  IMAD.MOV.U32 R49, RZ, RZ, R42 ;  /* 0x000000ffff317224 */ /* 0x004fe200078e002a */
[----:B------:R-:W-:Y:S01]  /*69f0*/  SHF.R.U32.HI R48, RZ, 0x8, R69 ;  /* 0x00000008ff307819 */ /* 0x000fe20000011645 */
[----:B------:R-:W-:Y:S01]  /*6a00*/  IMAD.MOV.U32 R66, RZ, RZ, R43 ;  /* 0x000000ffff427224 */ /* 0x000fe200078e002b */
[----:B------:R-:W-:Y:S01]  /*6a10*/  SHF.R.U32.HI R72, RZ, 0x10, R67 ;  /* 0x00000010ff487819 */ /* 0x000fe20000011643 */
[----:B------:R-:W-:Y:S01]  /*6a20*/  IMAD.SHL.U32 R42, R70, 0x100, RZ ;  /* 0x00000100462a7824 */ /* 0x000fe200078e00ff */
[----:B------:R-:W-:Y:S01]  /*6a30*/  LOP3.LUT R67, R67, 0xff0000ff, RZ, 0xc0, !PT ;  /* 0xff0000ff43437812 */ /* 0x000fe200078ec0ff */
[----:B------:R-:W-:Y:S01]  /*6a40*/  IMAD.SHL.U32 R43, R48, 0x100, RZ ;  /* 0x00000100302b7824 */ /* 0x000fe200078e00ff */
[----:B------:R-:W-:Y:S02]  /*6a50*/  SHF.R.U32.HI R71, RZ, 0x10, R69 ;  /* 0x00000010ff477819 */ /* 0x000fe40000011645 */
[----:B------:R-:W-:-:S02]  /*6a60*/  LOP3.LUT R68, R69, 0xff0000ff, RZ, 0xc0, !PT ;  /* 0xff0000ff45447812 */ /* 0x000fc400078ec0ff */
        /* <DEDUP_REMOVED lines=14> */
[CC--:B------:R-:W-:Y:S01]  /*6b50*/  FMUL.FTZ R73, R43.reuse, R70.reuse ;  /* 0x000000462b497220 */ /* 0x0c0fe20000410000 */
        /* <DEDUP_REMOVED lines=80> */
.L_x_1376:
[----:B------:R-:W-:Y:S05]  /*7060*/  BSYNC B2 ;  /* 0x0000000000027941 */ /* 0x000fea0003800000 */
.L_x_1375:
[----:B--2---:R0:W-:Y:S02]  /*7070*/  STG.E.128 desc[UR60][R44.64+0x20], R40 ;  /* 0x000020282c007986 */ /* 0x0041e4000c101d3c */
.L_x_1374:
[----:B------:R-:W-:Y:S05]  /*7080*/  BSYNC B1 ;  /* 0x0000000000017941 */ /* 0x000fea0003800000 */
.L_x_1373:
        /* <DEDUP_REMOVED lines=10> */
[--C-:B------:R-:W-:Y:S01]  /*7130*/  SHF.R.U32.HI R64, RZ, 0x8, R65.reuse ;  /* 0x00000008ff407819 */ /* 0x100fe20000011641 */
[----:B------:R-:W-:Y:S01]  /*7140*/  IMAD.MOV.U32 R49, RZ, RZ, R42 ;  /* 0x000000ffff317224 */ /* 0x000fe200078e002a */
        /* <DEDUP_REMOVED lines=101> */
.L_x_1380:
[----:B------:R-:W-:Y:S05]  /*77a0*/  BSYNC B2 ;  /* 0x0000000000027941 */ /* 0x000fea0003800000 */
.L_x_1379:
[----:B--2---:R0:W-:Y:S02]  /*77b0*/  STG.E.128 desc[UR60][R44.64+0x40], R40 ;  /* 0x000040282c007986 */ /* 0x0041e4000c101d3c */
.L_x_1378:
[----:B------:R-:W-:Y:S05]  /*77c0*/  BSYNC B1 ;  /* 0x0000000000017941 */ /* 0x000fea0003800000 */
.L_x_1377:
        /* <DEDUP_REMOVED lines=113> */
.L_x_1384:
[----:B------:R-:W-:Y:S05]  /*7ee0*/  BSYNC B2 ;  /* 0x0000000000027941 */ /* 0x000fea0003800000 */
.L_x_1383:
[----:B--2---:R0:W-:Y:S02]  /*7ef0*/  STG.E.128 desc[UR60][R44.64+0x60], R40 ;  /* 0x000060282c007986 */ /* 0x0041e4000c101d3c */
.L_x_1382:
[----:B------:R-:W-:Y:S05]  /*7f00*/  BSYNC B1 ;  /* 0x0000000000017941 */ /* 0x000fea0003800000 */
.L_x_1381:
        /* <DEDUP_REMOVED lines=10> */
[----:B------:R-:W-:Y:S01]  /*7fb0*/  LOP3.LUT R47, R55, 0xff0000ff, RZ, 0xc0, !PT ;  /* 0xff0000ff372f7812 */ /* 0x000fe200078ec0ff */
[----:B------:R-:W-:Y:S01]  /*7fc0*/  IMAD.MOV.U32 R48, RZ, RZ, R42 ;  /* 0x000000ffff307224 */ /* 0x000fe200078e002a */
[----:B------:R-:W-:Y:S01]  /*7fd0*/  SHF.R.U32.HI R56, RZ, 0x10, R55 ;  /* 0x00000010ff387819 */ /* 0x000fe20000011637 */
[----:B------:R-:W-:Y:S01]  /*7fe0*/  IMAD.SHL.U32 R42, R59, 0x100, RZ ;  /* 0x000001003b2a7824 */ /* 0x000fe200078e00ff */
[--C-:B------:R-:W-:Y:S02]  /*7ff0*/  SHF.R.U32.HI R55, RZ, 0x8, R57.reuse ;  /* 0x00000008ff377819 */ /* 0x100fe40000011639 */
[----:B------:R-:W-:Y:S02]  /*8000*/  LOP3.LUT R54, R57, 0xff0000ff, RZ, 0xc0, !PT ;  /* 0xff0000ff39367812 */ /* 0x000fe400078ec0ff */
[----:B------:R-:W-:Y:S01]  /*8010*/  SHF.R.U32.HI R58, RZ, 0x10, R57 ;  /* 0x00000010ff3a7819 */ /* 0x000fe20000011639 */
[----:B------:R-:W-:Y:S01]  /*8020*/  IMAD.SHL.U32 R43, R55, 0x100, RZ ;  /* 0x00000100372b7824 */ /* 0x000fe200078e00ff */
[----:B------:R-:W-:-:S02]  /*8030*/  LOP3.LUT R47, R47, 0xff00, R42, 0xf8, !PT ;  /* 0x0000ff002f2f7812 */ /* 0x000fc400078ef82a */
[----:B------:R-:W-:Y:S01]  /*8040*/  F2FP.F16.E4M3.UNPACK_B R55, R133.H1 ;  /* 0x00000085ff37723e */ /* 0x000fe200030006ff */
[----:B------:R-:W-:Y:S01]  /*8050*/  IMAD.U32 R58, R58, 0x10000, RZ ;  /* 0x000100003a3a7824 */ /* 0x000fe200078e00ff */
[----:B------:R-:W-:Y:S01]  /*8060*/  LOP3.LUT R43, R54, 0xff00, R43, 0xf8, !PT ;  /* 0x0000ff00362b7812 */ /* 0x000fe200078ef82b */
[----:B------:R-:W-:Y:S01]  /*8070*/  IMAD.U32 R54, R56, 0x10000, RZ ;  /* 0x0001000038367824 */ /* 0x000fe200078e00ff */
[-C--:B------:R-:W-:Y:S01]  /*8080*/  F2FP.F16.E4M3.UNPACK_B R42, R41.reuse ;  /* 0x00000029ff2a723e */ /* 0x080fe200020006ff */
[--C-:B------:R-:W-:Y:S01]  /*8090*/  HADD2.F32 R57, -RZ, R55.reuse.H0_H0 ;  /* 0x20000037ff397230 */ /* 0x100fe20000004100 */
[----:B------:R-:W-:Y:S01]  /*80a0*/  LOP3.LUT R59, R43, 0xff0000, R58, 0xf8, !PT ;  /* 0x00ff00002b3b7812 */ /* 0x000fe200078ef83a */
[----:B------:R-:W-:Y:S01]  /*80b0*/  HADD2.F32 R58, -RZ, R55.H1_H1 ;  /* 0x30000037ff3a7230 */ /* 0x000fe20000004100 */
[----:B------:R-:W-:Y:S01]  /*80c0*/  LOP3.LUT R56, R47, 0xff0000, R54, 0xf8, !PT ;  /* 0x00ff00002f387812 */ /* 0x000fe200078ef836 */
[--C-:B------:R-:W-:Y:S01]  /*80d0*/  HADD2.F32 R43, -RZ, R42.reuse.H1_H1 ;  /* 0x3000002aff2b7230 */ /* 0x100fe20000004100 */
[----:B------:R-:W-:Y:S01]  /*80e0*/  F2FP.F16.E4M3.UNPACK_B R54, R132.H1 ;  /* 0x00000084ff36723e */ /* 0x000fe200030006ff */
[----:B------:R-:W-:Y:S01]  /*80f0*/  HADD2.F32 R42, -RZ, R42.H0_H0 ;  /* 0x2000002aff2a7230 */ /* 0x000fe20000004100 */
[----:B------:R-:W-:-:S02]  /*8100*/  F2FP.F16.E4M3.UNPACK_B R41, R41.H1 ;  /* 0x00000029ff29723e */ /* 0x000fc400030006ff */
[-C--:B------:R-:W-:Y:S01]  /*8110*/  FMUL.FTZ R61, R43, R57.reuse ;  /* 0x000000392b3d7220 */ /* 0x080fe20000410000 */
[--C-:B------:R-:W-:Y:S02]  /*8120*/  HADD2.F32 R55, -RZ, R54.reuse.H0_H0 ;  /* 0x20000036ff377230 */ /* 0x100fe40000004100 */
[C---:B------:R-:W-:Y:S01]  /*8130*/  FMUL.FTZ R60, R42.reuse, R57 ;  /* 0x000000392a3c7220 */ /* 0x040fe20000410000 */
[--C-:B------:R-:W-:Y:S01]  /*8140*/  HADD2.F32 R47, -RZ, R41.reuse.H1_H1 ;  /* 0x30000029ff2f7230 */ /* 0x100fe20000004100 */
[----:B------:R-:W-:Y:S01]  /*8150*/  F2FP.F16.E4M3.UNPACK_B R133, R133 ;  /* 0x00000085ff85723e */ /* 0x000fe200020006ff */
        /* <DEDUP_REMOVED lines=75> */
.L_x_1388:
[----:B------:R-:W-:Y:S05]  /*8610*/  BSYNC B2 ;  /* 0x0000000000027941 */ /* 0x000fea0003800000 */
.L_x_1387:
[----:B--2---:R0:W-:Y:S02]  /*8620*/  STG.E.128 desc[UR60][R44.64+0x80], R40 ;  /* 0x000080282c007986 */ /* 0x0041e4000c101d3c */
.L_x_1386:
[----:B------:R-:W-:Y:S05]  /*8630*/  BSYNC B1 ;  /* 0x0000000000017941 */ /* 0x000fea0003800000 */
.L_x_1385:
[----:B------:R-:W-:-:S13]  /*8640*/  ISETP.NE.AND P2, PT, R36, RZ, PT ;  /* 0x000000ff2400720c */ /* 0x000fda0003f45270 */
        /* <DEDUP_REMOVED lines=111> */
.L_x_1390:
[----:B------:R-:W-:Y:S05]  /*8d40*/  BSYNC B1 ;  /* 0x0000000000017941 */ /* 0x000fea0003800000 */
.L_x_1389:
[----:B--2---:R0:W-:Y:S01]  /*8d50*/  STG.E.128 desc[UR60][R44.64+0xa0], R40 ;  /* 0x0000a0282c007986 */ /* 0x0041e2000c101d3c */
[----:B------:R-:W-:Y:S05]  /*8d60*/  BRA `(.L_x_1368) ;  /* 0x0000006800507947 */ /* 0x000fea0003800000 */
.L_x_1336:
        /* <DEDUP_REMOVED lines=43> */
.L_x_1392:
[----:B------:R-:W-:Y:S05]  /*9020*/  BSYNC B1 ;  /* 0x0000000000017941 */ /* 0x000fea0003800000 */
.L_x_1391:
        /* <DEDUP_REMOVED lines=47> */
.L_x_1394:
[----:B------:R-:W-:Y:S05]  /*9320*/  BSYNC B1 ;  /* 0x0000000000017941 */ /* 0x000fea0003800000 */
.L_x_1393:
        /* <DEDUP_REMOVED lines=26> */
.L_x_1395:
[----:B0-----:R-:W-:Y:S01]  /*94d0*/  IMAD R38, R19, 0x8, R17 ;  /* 0x0000000813267824 */ /* 0x001fe200078e0211 */
[----:B------:R-:W-:Y:S01]  /*94e0*/  SHF.L.U32 R39, R198, 0x1f, RZ ;  /* 0x0000001fc6277819 */ /* 0x000fe200000006ff */
[----:B------:R-:W0:Y:S01]  /*94f0*/  LDC R149, c[0x0][0x2e4] ;  /* 0x0000b900ff957b82 */ /* 0x000e220000000800 */
[----:B------:R-:W-:Y:S02]  /*9500*/  BSSY B1, `(.L_x_1396) ;  /* 0x0000004000017945 */ /* 0x000fe40003800000 */
[----:B------:R-:W1:Y:S05]  /*9510*/  SYNCS.PHASECHK.TRANS64.TRYWAIT P5, [R38+URZ+0x29890], R39 ;  /* 0x02989027260075a7 */ /* 0x000e6a00080a017f */
[----:B------:R-:W2:Y:S01]  /*9520*/  LDC.64 R130, c[0x0][0x2f0] ;  /* 0x0000bc00ff827b82 */ /* 0x000ea20000000a00 */
[----:B-1----:R-:W-:Y:S05]  /*9530*/  @!P5 BRA `(.L_x_1397) ;  /* 0x0000029800dcd947 */ /* 0x002fea0003800000 */
.L_x_1730:
[----:B------:R-:W-:Y:S05]  /*9540*/  BSYNC B1 ;  /* 0x0000000000017941 */ /* 0x000fea0003800000 */
.L_x_1396:
[----:B------:R-:W-:Y:S01]  /*9550*/  BSSY B1, `(.L_x_1398) ;  /* 0x00002ec000017945 */ /* 0x000fe20003800000 */
[----:B0-----:R-:W-:Y:S02]  /*9560*/  IMAD.IADD R154, R149, 0x1, -R118 ;  /* 0x00000001959a7824 */ /* 0x001fe400078e0a76 */
[----:B------:R-:W-:Y:S01]  /*9570*/  IMAD.MOV.U32 R133, RZ, RZ, R91 ;  /* 0x000000ffff857224 */ /* 0x000fe200078e005b */
[----:B------:R-:W-:Y:S06]  /*9580*/  @P4 BRA `(.L_x_1399) ;  /* 0x0000002c00a04947 */ /* 0x000fec0003800000 */
[----:B------:R-:W-:Y:S01]  /*9590*/  ISETP.NE.AND P4, PT, R31, RZ, PT ;  /* 0x000000ff1f00720c */ /* 0x000fe20003f85270 */
[-C--:B--2---:R-:W-:Y:S01]  /*95a0*/  IMAD R88, R221, R130.reuse, RZ ;  /* 0x00000082dd587224 */ /* 0x084fe200078e02ff */
        /* <DEDUP_REMOVED lines=26> */
[----:B------:R-:W2:Y:S01]  /*9750*/  LDS.128 R92, [R92+0x1a400] ;  /* 0x01a400005c5c7984 */ /* 0x000ea20000000c00 */
[----:B------:R-:W-:Y:S05]  /*9760*/  @P4 BRA `(.L_x_1403) ;  /* 0x0000000c003c4947 */ /* 0x000fea0003800000 */
[----:B------:R-:W-:Y:S02]  /*9770*/  F2FP.F16.E4M3.UNPACK_B R178, R175.H1 ;  /* 0x000000afffb2723e */ /* 0x000fe400030006ff */
[----:B--2---:R-:W-:Y:S02]  /*9780*/  F2FP.F16.E4M3.UNPACK_B R42, R92.H1 ;  /* 0x0000005cff2a723e */ /* 0x004fe400030006ff */
        /* <DEDUP_REMOVED lines=15> */
[----:B------:R-:W-:Y:S01]  /*9880*/  HADD2.F32 R179, -RZ, R178.H1_H1 ;  /* 0x300000b2ffb37230 */ /* 0x000fe20000004100 */
[----:B------:R-:W-:Y:S01]  /*9890*/  F2FP.F16.E4M3.UNPACK_B R178, R175 ;  /* 0x000000afffb2723e */ /* 0x000fe200020006ff */
[----:B------:R-:W-:Y:S01]  /*98a0*/  HADD2.F32 R187, -RZ, R180.H0_H0 ;  /* 0x200000b4ffbb7230 */ /* 0x000fe20000004100 */
[----:B------:R-:W-:Y:S01]  /*98b0*/  F2FP.F16.E4M3.UNPACK_B R175, R176 ;  /* 0x000000b0ffaf723e */ /* 0x000fe200020006ff */
[----:B------:R-:W-:-:S02]  /*98c0*/  IMAD.MOV.U32 R176, RZ, RZ, R94 ;  /* 0x000000ffffb07224 */ /* 0x000fc400078e005e */
[-C--:B------:R-:W-:Y:S01]  /*98d0*/  FMUL.FTZ R183, R40, R179.reuse ;  /* 0x000000b328b77220 */ /* 0x080fe20000410000 */
[C---:B------:R-:W-:Y:S01]  /*98e0*/  FMUL.FTZ R185, R42.reuse, R179 ;  /* 0x000000b32ab97220 */ /* 0x040fe20000410000 */
[----:B------:R-:W-:Y:S01]  /*98f0*/  HADD2.F32 R179, -RZ, R178.H0_H0 ;  /* 0x200000b2ffb37230 */ /* 0x000fe20000004100 */
[----:B------:R-:W-:Y:S01]  /*9900*/  F2FP.F16.E4M3.UNPACK_B R94, R174.H1 ;  /* 0x000000aeff5e723e */ /* 0x000fe200030006ff */
[-C--:B------:R-:W-:Y:S01]  /*9910*/  FFMA.FTZ R183, R42, R177.reuse, R183 ;  /* 0x000000b12ab77223 */ /* 0x080fe200000100b7 */
[----:B------:R-:W-:Y:S01]  /*9920*/  F2FP.F16.E4M3.UNPACK_B R42, R88 ;  /* 0x00000058ff2a723e */ /* 0x000fe200020006ff */
[----:B------:R-:W-:Y:S01]  /*9930*/  FFMA.FTZ R185, R40, R177, -R185 ;  /* 0x000000b128b97223 */ /* 0x000fe200000108b9 */
[----:B------:R-:W-:Y:S01]  /*9940*/  HADD2.F32 R40, -RZ, R92.H0_H0 ;  /* 0x2000005cff287230 */ /* 0x000fe20000004100 */
[----:B------:R-:W-:Y:S01]  /*9950*/  F2FP.F16.E4M3.UNPACK_B R174, R174 ;  /* 0x000000aeffae723e */ /* 0x000fe200020006ff */
[----:B------:R-:W-:Y:S01]  /*9960*/  HADD2.F32 R177, -RZ, R175.H0_H0 ;  /* 0x200000afffb17230 */ /* 0x000fe20000004100 */
[----:B------:R-:W-:Y:S01]  /*9970*/  SHF.R.U32.HI R184, RZ, 0x8, R55 ;  /* 0x00000008ffb87819 */ /* 0x000fe20000011637 */
[----:B------:R-:W-:-:S02]  /*9980*/  HADD2.F32 R88, -RZ, R42.H0_H0 ;  /* 0x2000002aff587230 */ /* 0x000fc40000004100 */
[-C--:B------:R-:W-:Y:S01]  /*9990*/  FMUL.FTZ R181, R40, R179.reuse ;  /* 0x000000b328b57220 */ /* 0x080fe20000410000 */
[----:B------:R-:W-:Y:S01]  /*99a0*/  HADD2.F32 R92, -RZ, R92.H1_H1 ;  /* 0x3000005cff5c7230 */ /* 0x000fe20000004100 */
[----:B------:R-:W-:Y:S01]  /*99b0*/  SHF.R.U32.HI R182, RZ, 0x10, R53 ;  /* 0x00000010ffb67819 */ /* 0x000fe20000011635 */
[----:B------:R-:W-:Y:S02]  /*99c0*/  HADD2.F32 R42, -RZ, R42.H1_H1 ;  /* 0x3000002aff2a7230 */ /* 0x000fe40000004100 */
[C---:B------:R-:W-:Y:S01]  /*99d0*/  FMUL.FTZ R179, R88.reuse, R179 ;  /* 0x000000b358b37220 */ /* 0x040fe20000410000 */
[-C--:B------:R-:W-:Y:S01]  /*99e0*/  FFMA.FTZ R88, R88, R177.reuse, -R181 ;  /* 0x000000b158587223 */ /* 0x080fe200000108b5 */
[----:B------:R-:W-:Y:S01]  /*99f0*/  HADD2.F32 R175, -RZ, R175.H1_H1 ;  /* 0x300000afffaf7230 */ /* 0x000fe20000004100 */
[----:B------:R-:W-:Y:S01]  /*9a00*/  LOP3.LUT R186, R53, 0xff0000ff, RZ, 0xc0, !PT ;  /* 0xff0000ff35ba7812 */ /* 0x000fe200078ec0ff */
[----:B------:R-:W-:Y:S01]  /*9a10*/  FFMA.FTZ R40, R40, R177, R179 ;  /* 0x000000b128287223 */ /* 0x000fe200000100b3 */
[----:B------:R-:W-:Y:S01]  /*9a20*/  HADD2.F32 R177, -RZ, R178.H1_H1 ;  /* 0x300000b2ffb17230 */ /* 0x000fe20000004100 */
[----:B------:R-:W-:Y:S01]  /*9a30*/  LOP3.LUT R202, R55, 0xff0000ff, RZ, 0xc0, !PT ;  /* 0xff0000ff37ca7812 */ /* 0x000fe200078ec0ff */
[----:B------:R-:W-:Y:S01]  /*9a40*/  HADD2.F32 R180, -RZ, R180.H1_H1 ;  /* 0x300000b4ffb47230 */ /* 0x000fe20000004100 */
[----:B------:R-:W-:Y:S01]  /*9a50*/  LOP3.LUT R208, R41, 0xff0000ff, RZ, 0xc0, !PT ;  /* 0xff0000ff29d07812 */ /* 0x000fe200078ec0ff */
[----:B------:R-:W-:-:S02]  /*9a60*/  IMAD.SHL.U32 R219, R184, 0x100, RZ ;  /* 0x00000100b8db7824 */ /* 0x000fc400078e00ff */
[-C--:B------:R-:W-:Y:S01]  /*9a70*/  FMUL.FTZ R179, R92, R177.reuse ;  /* 0x000000b15cb37220 */ /* 0x080fe20000410000 */
[C---:B------:R-:W-:Y:S01]  /*9a80*/  FMUL.FTZ R181, R42.reuse, R177 ;  /* 0x000000b12ab57220 */ /* 0x040fe20000410000 */
[----:B------:R-:W-:Y:S02]  /*9a90*/  F2FP.SATFINITE.E4M3.F32.PACK_AB_MERGE_C R52, R183, R52, RZ ;  /* 0x00000034b734723e */ /* 0x000fe400048070ff */
[-C--:B------:R-:W-:Y:S01]  /*9aa0*/  FFMA.FTZ R177, R42, R175.reuse, -R179 ;  /* 0x000000af2ab17223 */ /* 0x080fe200000108b3 */
[----:B------:R-:W-:Y:S01]  /*9ab0*/  FFMA.FTZ R175, R92, R175, R181 ;  /* 0x000000af5caf7223 */ /* 0x000fe200000100b5 */
[----:B------:R-:W-:Y:S01]  /*9ac0*/  IMAD.MOV.U32 R92, RZ, RZ, R90 ;  /* 0x000000ffff5c7224 */ /* 0x000fe200078e005a */
[----:B------:R-:W-:Y:S01]  /*9ad0*/  F2FP.F16.E4M3.UNPACK_B R179, R176.H1 ;  /* 0x000000b0ffb3723e */ /* 0x000fe200030006ff */
[--C-:B------:R-:W-:Y:S01]  /*9ae0*/  HADD2.F32 R181, -RZ, R94.reuse.H0_H0 ;  /* 0x2000005effb57230 */ /* 0x100fe20000004100 */
[----:B------:R-:W-:Y:S01]  /*9af0*/  F2FP.SATFINITE.E4M3.F32.PACK_AB_MERGE_C R185, R185, R54, RZ ;  /* 0x00000036b9b9723e */ /* 0x000fe200048070ff */
[----:B------:R-:W-:Y:S01]  /*9b00*/  HADD2.F32 R94, -RZ, R94.H1_H1 ;  /* 0x3000005eff5e7230 */ /* 0x000fe20000004100 */
[----:B------:R-:W-:Y:S01]  /*9b10*/  F2FP.F16.E4M3.UNPACK_B R178, R92.H1 ;  /* 0x0000005cffb2723e */ /* 0x000fe200030006ff */
[--C-:B------:R-:W-:Y:S01]  /*9b20*/  HADD2.F32 R90, -RZ, R179.reuse.H0_H0 ;  /* 0x200000b3ff5a7230 */ /* 0x100fe20000004100 */
[----:B------:R-:W-:Y:S01]  /*9b30*/  F2FP.F16.E4M3.UNPACK_B R54, R93 ;  /* 0x0000005dff36723e */ /* 0x000fe200020006ff */
[----:B------:R-:W-:Y:S01]  /*9b40*/  HADD2.F32 R179, -RZ, R179.H1_H1 ;  /* 0x300000b3ffb37230 */ /* 0x000fe20000004100 */
[----:B------:R-:W-:Y:S01]  /*9b50*/  F2FP.SATFINITE.E4M3.F32.PACK_AB_MERGE_C R40, R175, R40, R52 ;  /* 0x00000028af28723e */ /* 0x000fe20004807034 */
[----:B------:R-:W-:-:S02]  /*9b60*/  HADD2.F32 R42, -RZ, R178.H0_H0 ;  /* 0x200000b2ff2a7230 */ /* 0x000fc40000004100 */
[----:B------:R-:W-:Y:S01]  /*9b70*/  FMUL.FTZ R203, R90, R187 ;  /* 0x000000bb5acb7220 */ /* 0x000fe20000410000 */
[----:B------:R-:W-:Y:S01]  /*9b80*/  HADD2.F32 R178, -RZ, R178.H1_H1 ;  /* 0x300000b2ffb27230 */ /* 0x000fe20000004100 */
[----:B------:R-:W-:Y:S01]  /*9b90*/  F2FP.F16.E4M3.UNPACK_B R52, R89 ;  /* 0x00000059ff34723e */ /* 0x000fe200020006ff */
[C---:B------:R-:W-:Y:S01]  /*9ba0*/  FMUL.FTZ R187, R42.reuse, R187 ;  /* 0x000000bb2abb7220 */ /* 0x040fe20000410000 */
[-C--:B------:R-:W-:Y:S01]  /*9bb0*/  FFMA.FTZ R42, R42, R181.reuse, -R203 ;  /* 0x000000b52a2a7223 */ /* 0x080fe200000108cb */
[----:B------:R-:W-:Y:S02]  /*9bc0*/  F2FP.SATFINITE.E4M3.F32.PACK_AB_MERGE_C R88, R177, R88, R185 ;  /* 0x00000058b158723e */ /* 0x000fe400048070b9 */
[----:B------:R-:W-:Y:S01]  /*9bd0*/  FFMA.FTZ R90, R90, R181, R187 ;  /* 0x000000b55a5a7223 */ /* 0x000fe200000100bb */
[CC--:B------:R-:W-:Y:S01]  /*9be0*/  FMUL.FTZ R181, R179.reuse, R180.reuse ;  /* 0x000000b4b3b57220 */ /* 0x0c0fe20000410000 */
[C---:B------:R-:W-:Y:S01]  /*9bf0*/  FMUL.FTZ R180, R178.reuse, R180 ;  /* 0x000000b4b2b47220 */ /* 0x040fe20000410000 */
[----:B------:R-:W-:Y:S01]  /*9c00*/  HADD2.F32 R187, -RZ, R174.H0_H0 ;  /* 0x200000aeffbb7230 */ /* 0x000fe20000004100 */
[----:B------:R-:W-:Y:S01]  /*9c10*/  F2FP.F16.E4M3.UNPACK_B R89, R89.H1 ;  /* 0x00000059ff59723e */ /* 0x000fe200030006ff */
[-C--:B------:R-:W-:Y:S01]  /*9c20*/  FFMA.FTZ R181, R178, R94.reuse, -R181 ;  /* 0x0000005eb2b57223 */ /* 0x080fe200000108b5 */
[----:B------:R-:W-:Y:S01]  /*9c30*/  FFMA.FTZ R179, R179, R94, R180 ;  /* 0x0000005eb3b37223 */ /* 0x000fe200000100b4 */
[----:B------:R-:W-:-:S02]  /*9c40*/  F2FP.F16.E4M3.UNPACK_B R94, R170 ;  /* 0x000000aaff5e723e */ /* 0x000fc400020006ff */
[----:B------:R-:W-:Y:S02]  /*9c50*/  F2FP.F16.E4M3.UNPACK_B R180, R176 ;  /* 0x000000b0ffb4723e */ /* 0x000fe400020006ff */
[----:B------:R-:W-:Y:S01]  /*9c60*/  F2FP.F16.E4M3.UNPACK_B R178, R92 ;  /* 0x0000005cffb2723e */ /* 0x000fe200020006ff */
[----:B------:R-:W-:Y:S01]  /*9c70*/  HADD2.F32 R203, -RZ, R94.H0_H0 ;  /* 0x2000005effcb7230 */ /* 0x000fe20000004100 */
[----:B------:R-:W-:Y:S01]  /*9c80*/  SHF.R.U32.HI R176, RZ, 0x8, R53 ;  /* 0x00000008ffb07819 */ /* 0x000fe20000011635 */
[----:B------:R-:W-:Y:S01]  /*9c90*/  HADD2.F32 R170, -RZ, R180.H0_H0 ;  /* 0x200000b4ffaa7230 */ /* 0x000fe20000004100 */
[----:B------:R-:W-:Y:S01]  /*9ca0*/  SHF.R.U32.HI R53, RZ, 0x10, R55 ;  /* 0x00000010ff357819 */ /* 0x000fe20000011637 */
[----:B------:R-:W-:Y:S01]  /*9cb0*/  HADD2.F32 R92, -RZ, R178.H0_H0 ;  /* 0x200000b2ff5c7230 */ /* 0x000fe20000004100 */
[----:B------:R-:W-:Y:S01]  /*9cc0*/  SHF.R.U32.HI R55, RZ, 0x10, R41 ;  /* 0x00000010ff377819 */ /* 0x000fe20000011629 */
[----:B------:R-:W-:Y:S02]  /*9cd0*/  HADD2.F32 R180, -RZ, R180.H1_H1 ;  /* 0x300000b4ffb47230 */ /* 0x000fe40000004100 */
[----:B------:R-:W-:Y:S01]  /*9ce0*/  FMUL.FTZ R209, R170, R203 ;  /* 0x000000cbaad17220 */ /* 0x000fe20000410000 */
[----:B------:R-:W-:-:S02]  /*9cf0*/  HADD2.F32 R178, -RZ, R178.H1_H1 ;  /* 0x300000b2ffb27230 */ /* 0x000fc40000004100 */
[C---:B------:R-:W-:Y:S01]  /*9d00*/  FMUL.FTZ R203, R92.reuse, R203 ;  /* 0x000000cb5ccb7220 */ /* 0x040fe20000410000 */
[----:B------:R-:W-:Y:S01]  /*9d10*/  F2FP.SATFINITE.E4M3.F32.PACK_AB_MERGE_C R42, R181, R42, RZ ;  /* 0x0000002ab52a723e */ /* 0x000fe200048070ff */
[-C--:B------:R-:W-:Y:S01]  /*9d20*/  FFMA.FTZ R92, R92, R187.reuse, -R209 ;  /* 0x000000bb5c5c7223 */ /* 0x080fe200000108d1 */
[----:B------:R-:W-:Y:S02]  /*9d30*/  IMAD.SHL.U32 R209, R176, 0x100, RZ ;  /* 0x00000100b0d17824 */ /* 0x000fe400078e00ff */
[----:B------:R-:W-:Y:S01]  /*9d40*/  FFMA.FTZ R170, R170, R187, R203 ;  /* 0x000000bbaaaa7223 */ /* 0x000fe200000100cb */
[----:B------:R-:W-:Y:S01]  /*9d50*/  SHF.R.U32.HI R187, RZ, 0x8, R41 ;  /* 0x00000008ffbb7819 */ /* 0x000fe20000011629 */
[----:B------:R-:W-:Y:S01]  /*9d60*/  IMAD.U32 R176, R182, 0x10000, RZ ;  /* 0x00010000b6b07824 */ /* 0x000fe200078e00ff */
[--C-:B------:R-:W-:Y:S02]  /*9d70*/  SHF.R.U32.HI R203, RZ, 0x8, R43.reuse ;  /* 0x00000008ffcb7819 */ /* 0x100fe4000001162b */
[----:B------:R-:W-:Y:S01]  /*9d80*/  SHF.R.U32.HI R41, RZ, 0x10, R43 ;  /* 0x00000010ff297819 */ /* 0x000fe2000001162b */
[----:B------:R-:W-:Y:S01]  /*9d90*/  IMAD.SHL.U32 R187, R187, 0x100, RZ ;  /* 0x00000100bbbb7824 */ /* 0x000fe200078e00ff */
[----:B------:R-:W-:Y:S01]  /*9da0*/  LOP3.LUT R43, R43, 0xff0000ff, RZ, 0xc0, !PT ;  /* 0xff0000ff2b2b7812 */ /* 0x000fe200078ec0ff */
[----:B------:R-:W-:Y:S01]  /*9db0*/  IMAD.SHL.U32 R184, R203, 0x100, RZ ;  /* 0x00000100cbb87824 */ /* 0x000fe200078e00ff */
[----:B------:R-:W-:Y:S01]  /*9dc0*/  LOP3.LUT R209, R186, 0xff00, R209, 0xf8, !PT ;  /* 0x0000ff00bad17812 */ /* 0x000fe200078ef8d1 */
[----:B------:R-:W-:Y:S01]  /*9dd0*/  IMAD.U32 R41, R41, 0x10000, RZ ;  /* 0x0001000029297824 */ /* 0x000fe200078e00ff */
[----:B------:R-:W-:Y:S01]  /*9de0*/  LOP3.LUT R208, R208, 0xff00, R187, 0xf8, !PT ;  /* 0x0000ff00d0d07812 */ /* 0x000fe200078ef8bb */
[----:B------:R-:W-:Y:S01]  /*9df0*/  HADD2.F32 R187, -RZ, R94.H1_H1 ;  /* 0x3000005effbb7230 */ /* 0x000fe20000004100 */
[----:B------:R-:W-:Y:S01]  /*9e00*/  LOP3.LUT R184, R43, 0xff00, R184, 0xf8, !PT ;  /* 0x0000ff002bb87812 */ /* 0x000fe200078ef8b8 */
[----:B------:R-:W-:Y:S01]  /*9e10*/  IMAD.U32 R43, R53, 0x10000, RZ ;  /* 0x00010000352b7824 */ /* 0x000fe200078e00ff */
[----:B------:R-:W-:Y:S01]  /*9e20*/  LOP3.LUT R176, R209, 0xff0000, R176, 0xf8, !PT ;  /* 0x00ff0000d1b07812 */ /* 0x000fe200078ef8b0 */
[----:B------:R-:W-:-:S02]  /*9e30*/  IMAD.U32 R53, R55, 0x10000, RZ ;  /* 0x0001000037357824 */ /* 0x000fc400078e00ff */
[-C--:B------:R-:W-:Y:S01]  /*9e40*/  FMUL.FTZ R203, R180, R187.reuse ;  /* 0x000000bbb4cb7220 */ /* 0x080fe20000410000 */
[----:B------:R-:W-:Y:S02]  /*9e50*/  HADD2.F32 R55, -RZ, R174.H1_H1 ;  /* 0x300000aeff377230 */ /* 0x000fe40000004100 */
[----:B------:R-:W-:Y:S01]  /*9e60*/  FMUL.FTZ R187, R178, R187 ;  /* 0x000000bbb2bb7220 */ /* 0x000fe20000410000 */
[----:B------:R-:W-:Y:S01]  /*9e70*/  F2FP.SATFINITE.E4M3.F32.PACK_AB_MERGE_C R94, R179, R90, RZ ;  /* 0x0000005ab35e723e */ /* 0x000fe200048070ff */
[--C-:B------:R-:W-:Y:S01]  /*9e80*/  HADD2.F32 R174, -RZ, R54.reuse.H0_H0 ;  /* 0x20000036ffae7230 */ /* 0x100fe20000004100 */
[----:B------:R-:W-:Y:S01]  /*9e90*/  LOP3.LUT R53, R208, 0xff0000, R53, 0xf8, !PT ;  /* 0x00ff0000d0357812 */ /* 0x000fe200078ef835 */
[-C--:B------:R-:W-:Y:S01]  /*9ea0*/  FFMA.FTZ R203, R178, R55.reuse, -R203 ;  /* 0x00000037b2cb7223 */ /* 0x080fe200000108cb */
[----:B------:R-:W-:Y:S01]  /*9eb0*/  FFMA.FTZ R187, R180, R55, R187 ;  /* 0x00000037b4bb7223 */ /* 0x000fe200000100bb */
[----:B------:R-:W-:Y:S01]  /*9ec0*/  F2FP.F16.E4M3.UNPACK_B R175, R176 ;  /* 0x000000b0ffaf723e */ /* 0x000fe200020006ff */
[----:B------:R-:W-:Y:S01]  /*9ed0*/  HADD2.F32 R54, -RZ, R54.H1_H1 ;  /* 0x30000036ff367230 */ /* 0x000fe20000004100 */
[----:B------:R-:W-:-:S02]  /*9ee0*/  F2FP.F16.E4M3.UNPACK_B R55, R53 ;  /* 0x00000035ff37723e */ /* 0x000fc400020006ff */
[----:B------:R-:W-:Y:S01]  /*9ef0*/  F2FP.SATFINITE.E4M3.F32.PACK_AB_MERGE_C R90, R203, R92, R42 ;  /* 0x0000005ccb5a723e */ /* 0x000fe2000480702a */
[--C-:B------:R-:W-:Y:S01]  /*9f00*/  HADD2.F32 R42, -RZ, R52.reuse.H0_H0 ;  /* 0x20000034ff2a7230 */ /* 0x100fe20000004100 */
[----:B------:R-:W-:Y:S01]  /*9f10*/  F2FP.SATFINITE.E4M3.F32.PACK_AB_MERGE_C R94, R187, R170, R94 ;  /* 0x000000aabb5e723e */ /* 0x000fe2000480705e */
[----:B------:R-:W-:Y:S01]  /*9f20*/  HADD2.F32 R179, -RZ, R55.H0_H0 ;  /* 0x20000037ffb37230 */ /* 0x000fe20000004100 */
[----:B------:R-:W-:Y:S01]  /*9f30*/  F2FP.F16.E4M3.UNPACK_B R176, R176.H1 ;  /* 0x000000b0ffb0723e */ /* 0x000fe200030006ff */
[----:B------:R-:W-:Y:S01]  /*9f40*/  HADD2.F32 R177, -RZ, R175.H0_H0 ;  /* 0x200000afffb17230 */ /* 0x000fe20000004100 */
[----:B------:R-:W-:Y:S01]  /*9f50*/  LOP3.LUT R41, R184, 0xff0000, R41, 0xf8, !PT ;  /* 0x00ff0000b8297812 */ /* 0x000fe200078ef829 */
[----:B------:R-:W-:Y:S02]  /*9f60*/  HADD2.F32 R92, -RZ, R55.H1_H1 ;  /* 0x30000037ff5c7230 */ /* 0x000fe40000004100 */
[-C--:B------:R-:W-:Y:S01]  /*9f70*/  FMUL.FTZ R181, R174, R179.reuse ;  /* 0x000000b3aeb57220 */ /* 0x080fe20000410000 */
[----:B------:R-:W-:Y:S01]  /*9f80*/  FMUL.FTZ R179, R42, R179 ;  /* 0x000000b32ab37220 */ /* 0x000fe20000410000 */
[----:B------:R-:W-:Y:S01]  /*9f90*/  HADD2.F32 R55, -RZ, R52.H1_H1 ;  /* 0x30000034ff377230 */ /* 0x000fe20000004100 */
[----:B------:R-:W-:Y:S01]  /*9fa0*/  LOP3.LUT R202, R202, 0xff00, R219, 0xf8, !PT ;  /* 0x0000ff00caca7812 */ /* 0x000fe200078ef8db */
[-C--:B------:R-:W-:Y:S01]  /*9fb0*/  FFMA.FTZ R42, R42, R177.reuse, -R181 ;  /* 0x000000b12a2a7223 */ /* 0x080fe200000108b5 */
[----:B------:R-:W-:Y:S01]  /*9fc0*/  FFMA.FTZ R52, R174, R177, R179 ;  /* 0x000000b1ae347223 */ /* 0x000fe200000100b3 */
[----:B------:R-:W-:-:S02]  /*9fd0*/  HADD2.F32 R175, -RZ, R175.H1_H1 ;  /* 0x300000afffaf7230 */ /* 0x000fc40000004100 */
[CC--:B------:R-:W-:Y:S01]  /*9fe0*/  FMUL.FTZ R170, R54.reuse, R92.reuse ;  /* 0x0000005c36aa7220 */ /* 0x0c0fe20000410000 */
[C---:B------:R-:W-:Y:S01]  /*9ff0*/  FMUL.FTZ R177, R55.reuse, R92 ;  /* 0x0000005c37b17220 */ /* 0x040fe20000410000 */
[----:B------:R-:W-:Y:S01]  /*a000*/  F2FP.F16.E4M3.UNPACK_B R92, R93.H1 ;  /* 0x0000005dff5c723e */ /* 0x000fe200030006ff */
[--C-:B------:R-:W-:Y:S01]  /*a010*/  HADD2.F32 R93, -RZ, R89.reuse.H1_H1 ;  /* 0x30000059ff5d7230 */ /* 0x100fe20000004100 */
[----:B------:R-:W-:Y:S01]  /*a020*/  F2FP.F16.E4M3.UNPACK_B R174, R53.H1 ;  /* 0x00000035ffae723e */ /* 0x000fe200030006ff */
[-C--:B------:R-:W-:Y:S01]  /*a030*/  FFMA.FTZ R55, R55, R175.reuse, -R170 ;  /* 0x000000af37377223 */ /* 0x080fe200000108aa */
[----:B------:R-:W-:Y:S01]  /*a040*/  FFMA.FTZ R53, R54, R175, R177 ;  /* 0x000000af36357223 */ /* 0x000fe200000100b1 */
[----:B------:R-:W-:Y:S01]  /*a050*/  HADD2.F32 R170, -RZ, R92.H0_H0 ;  /* 0x2000005cffaa7230 */ /* 0x000fe20000004100 */
[----:B------:R-:W-:Y:S01]  /*a060*/  F2FP.F16.E4M3.UNPACK_B R179, R95.H1 ;  /* 0x0000005fffb3723e */ /* 0x000fe200030006ff */
[----:B------:R-:W-:Y:S01]  /*a070*/  HADD2.F32 R175, -RZ, R174.H0_H0 ;  /* 0x200000aeffaf7230 */ /* 0x000fe20000004100 */
[----:B------:R-:W-:Y:S01]  /*a080*/  LOP3.LUT R43, R202, 0xff0000, R43, 0xf8, !PT ;  /* 0x00ff0000ca2b7812 */ /* 0x000fe200078ef82b */
        /* <DEDUP_REMOVED lines=10> */
[----:B------:R-:W-:Y:S01]  /*a130*/  F2FP.F16.E4M3.UNPACK_B R170, R95 ;  /* 0x0000005fffaa723e */ /* 0x000fe200020006ff */
[CC--:B------:R-:W-:Y:S01]  /*a140*/  FMUL.FTZ R178, R92.reuse, R174.reuse ;  /* 0x000000ae5cb27220 */ /* 0x0c0fe20000410000 */
[C---:B------:R-:W-:Y:S01]  /*a150*/  FMUL.FTZ R175, R93.reuse, R174 ;  /* 0x000000ae5daf7220 */ /* 0x040fe20000410000 */
[----:B------:R-:W-:Y:S01]  /*a160*/  F2FP.F16.E4M3.UNPACK_B R95, R41 ;  /* 0x00000029ff5f723e */ /* 0x000fe200020006ff */
[----:B------:R-:W-:Y:S01]  /*a170*/  HADD2.F32 R184, -RZ, R182.H0_H0 ;  /* 0x200000b6ffb87230 */ /* 0x000fe20000004100 */
[-C--:B------:R-:W-:Y:S01]  /*a180*/  F2FP.F16.E4M3.UNPACK_B R174, R91.reuse ;  /* 0x0000005bffae723e */ /* 0x080fe200020006ff */
[-C--:B------:R-:W-:Y:S01]  /*a190*/  FFMA.FTZ R93, R93, R176.reuse, -R178 ;  /* 0x000000b05d5d7223 */ /* 0x080fe200000108b2 */
[----:B------:R-:W-:Y:S01]  /*a1a0*/  FFMA.FTZ R92, R92, R176, R175 ;  /* 0x000000b05c5c7223 */ /* 0x000fe200000100af */
[----:B------:R-:W-:Y:S01]  /*a1b0*/  F2FP.F16.E4M3.UNPACK_B R91, R91.H1 ;  /* 0x0000005bff5b723e */ /* 0x000fe200030006ff */
[----:B------:R-:W-:Y:S01]  /*a1c0*/  HADD2.F32 R176, -RZ, R170.H0_H0 ;  /* 0x200000aaffb07230 */ /* 0x000fe20000004100 */
[-C--:B------:R-:W-:Y:S01]  /*a1d0*/  F2FP.F16.E4M3.UNPACK_B R41, R43.reuse ;  /* 0x0000002bff29723e */ /* 0x080fe200020006ff */
[----:B------:R-:W-:Y:S01]  /*a1e0*/  HADD2.F32 R183, -RZ, R95.H0_H0 ;  /* 0x2000005fffb77230 */ /* 0x000fe20000004100 */
[----:B------:R-:W-:Y:S01]  /*a1f0*/  F2FP.F16.E4M3.UNPACK_B R43, R43.H1 ;  /* 0x0000002bff2b723e */ /* 0x000fe200030006ff */
[----:B------:R-:W-:Y:S01]  /*a200*/  HADD2.F32 R175, -RZ, R174.H0_H0 ;  /* 0x200000aeffaf7230 */ /* 0x000fe20000004100 */
[----:B------:R-:W-:Y:S01]  /*a210*/  F2FP.SATFINITE.E4M3.F32.PACK_AB_MERGE_C R92, R92, R89, RZ ;  /* 0x000000595c5c723e */ /* 0x000fe200048070ff */
[----:B------:R-:W-:-:S02]  /*a220*/  HADD2.F32 R177, -RZ, R91.H0_H0 ;  /* 0x2000005bffb17230 */ /* 0x000fc40000004100 */
[-C--:B------:R-:W-:Y:S01]  /*a230*/  FMUL.FTZ R186, R176, R183.reuse ;  /* 0x000000b7b0ba7220 */ /* 0x080fe20000410000 */
[----:B------:R-:W-:Y:S02]  /*a240*/  HADD2.F32 R178, -RZ, R179.H0_H0 ;  /* 0x200000b3ffb27230 */ /* 0x000fe40000004100 */
[----:B------:R-:W-:Y:S01]  /*a250*/  FMUL.FTZ R183, R175, R183 ;  /* 0x000000b7afb77220 */ /* 0x000fe20000410000 */
        /* <DEDUP_REMOVED lines=10> */
[----:B------:R-:W-:Y:S02]  /*a300*/  HADD2.F32 R95, -RZ, R95.H1_H1 ;  /* 0x3000005fff5f7230 */ /* 0x000fe40000004100 */
[----:B------:R-:W-:Y:S01]  /*a310*/  FMUL.FTZ R182, R91, R182 ;  /* 0x000000b65bb67220 */ /* 0x000fe20000410000 */
[--C-:B------:R-:W-:Y:S01]  /*a320*/  HADD2.F32 R181, -RZ, R43.reuse.H0_H0 ;  /* 0x2000002bffb57230 */ /* 0x100fe20000004100 */
[----:B------:R-:W-:Y:S01]  /*a330*/  F2FP.SATFINITE.E4M3.F32.PACK_AB_MERGE_C R54, R93, R54, RZ ;  /* 0x000000365d36723e */ /* 0x000fe200048070ff */
[----:B------:R-:W-:Y:S01]  /*a340*/  HADD2.F32 R174, -RZ, R174.H1_H1 ;  /* 0x300000aeffae7230 */ /* 0x000fe20000004100 */
[----:B------:R-:W-:Y:S01]  /*a350*/  F2FP.SATFINITE.E4M3.F32.PACK_AB_MERGE_C R93, R53, R52, R92 ;  /* 0x00000034355d723e */ /* 0x000fe2000480705c */
[----:B------:R-:W-:-:S02]  /*a360*/  HADD2.F32 R180, -RZ, R43.H1_H1 ;  /* 0x3000002bffb47230 */ /* 0x000fc40000004100 */
[----:B------:R-:W-:Y:S01]  /*a370*/  FMUL.FTZ R43, R170, R95 ;  /* 0x0000005faa2b7220 */ /* 0x000fe20000410000 */
[----:B------:R-:W-:Y:S02]  /*a380*/  HADD2.F32 R41, -RZ, R41.H1_H1 ;  /* 0x30000029ff297230 */ /* 0x000fe40000004100 */
[-C--:B------:R-:W-:Y:S01]  /*a390*/  FFMA.FTZ R177, R177, R181.reuse, -R202 ;  /* 0x000000b5b1b17223 */ /* 0x080fe200000108ca */
[----:B------:R-:W-:Y:S01]  /*a3a0*/  FFMA.FTZ R178, R178, R181, R185 ;  /* 0x000000b5b2b27223 */ /* 0x000fe200000100b9 */
[C---:B------:R-:W-:Y:S01]  /*a3b0*/  FMUL.FTZ R95, R174.reuse, R95 ;  /* 0x0000005fae5f7220 */ /* 0x040fe20000410000 */
[-C--:B------:R-:W-:Y:S01]  /*a3c0*/  FFMA.FTZ R184, R91, R180.reuse, -R184 ;  /* 0x000000b45bb87223 */ /* 0x080fe200000108b8 */
[----:B------:R-:W-:Y:S01]  /*a3d0*/  FFMA.FTZ R179, R179, R180, R182 ;  /* 0x000000b4b3b37223 */ /* 0x000fe200000100b6 */
[-C--:B------:R-:W-:Y:S01]  /*a3e0*/  FFMA.FTZ R174, R174, R41.reuse, -R43 ;  /* 0x00000029aeae7223 */ /* 0x080fe2000001082b */
[----:B------:R-:W-:Y:S01]  /*a3f0*/  FFMA.FTZ R95, R170, R41, R95 ;  /* 0x00000029aa5f7223 */ /* 0x000fe2000001005f */
[----:B------:R-:W-:Y:S01]  /*a400*/  F2FP.SATFINITE.E4M3.F32.PACK_AB_MERGE_C R89, R55, R42, R54 ;  /* 0x0000002a3759723e */ /* 0x000fe20004807036 */
[----:B------:R-:W-:Y:S01]  /*a410*/  IMAD.MOV.U32 R92, RZ, RZ, R40 ;  /* 0x000000ffff5c7224 */ /* 0x000fe200078e0028 */
[----:B------:R-:W-:-:S02]  /*a420*/  F2FP.SATFINITE.E4M3.F32.PACK_AB_MERGE_C R177, R184, R177, RZ ;  /* 0x000000b1b8b1723e */ /* 0x000fc400048070ff */
[----:B------:R-:W-:Y:S02]  /*a430*/  F2FP.SATFINITE.E4M3.F32.PACK_AB_MERGE_C R178, R179, R178, RZ ;  /* 0x000000b2b3b2723e */ /* 0x000fe400048070ff */
[----:B------:R-:W-:Y:S02]  /*a440*/  F2FP.SATFINITE.E4M3.F32.PACK_AB_MERGE_C R91, R174, R175, R177 ;  /* 0x000000afae5b723e */ /* 0x000fe400048070b1 */
[----:B------:R-:W-:-:S07]  /*a450*/  F2FP.SATFINITE.E4M3.F32.PACK_AB_MERGE_C R95, R95, R176, R178 ;  /* 0x000000b05f5f723e */ /* 0x000fce00048070b2 */
.L_x_1403:
[----:B------:R-:W-:Y:S05]  /*a460*/  BSYNC B3 ;  /* 0x0000000000037941 */ /* 0x000fea0003800000 */
.L_x_1402:
        /* <DEDUP_REMOVED lines=9> */
[----:B--2---:R0:W-:Y:S03]  /*a500*/  @!P4 STG.E.128 desc[UR60][R42.64], R92 ;  /* 0x0000005c2a00c986 */ /* 0x0041e6000c101d3c */
.L_x_1401:
[----:B------:R-:W-:Y:S05]  /*a510*/  BSYNC B2 ;  /* 0x0000000000027941 */ /* 0x000fea0003800000 */
.L_x_1400:
        /* <DEDUP_REMOVED lines=35> */
[----:B--2---:R-:W-:Y:S01]  /*a750*/  IMAD.MOV.U32 R57, RZ, RZ, R52 ;  /* 0x000000ffff397224 */ /* 0x004fe200078e0034 */
[----:B------:R-:W-:-:S02]  /*a760*/  SHF.R.U32.HI R95, RZ, 0x8, R47 ;  /* 0x00000008ff5f7819 */ /* 0x000fc4000001162f */
[----:B------:R-:W-:Y:S02]  /*a770*/  SHF.R.U32.HI R93, RZ, 0x8, R45 ;  /* 0x00000008ff5d7819 */ /* 0x000fe4000001162d */
[----:B------:R-:W-:Y:S01]  /*a780*/  LOP3.LUT R44, R44, 0xff00, R59, 0xf8, !PT ;  /* 0x0000ff002c2c7812 */ /* 0x000fe200078ef83b */
[----:B------:R-:W-:Y:S01]  /*a790*/  IMAD.U32 R59, R94, 0x10000, RZ ;  /* 0x000100005e3b7824 */ /* 0x000fe200078e00ff */
[----:B------:R-:W-:Y:S01]  /*a7a0*/  LOP3.LUT R92, R47, 0xff0000ff, RZ, 0xc0, !PT ;  /* 0xff0000ff2f5c7812 */ /* 0x000fe200078ec0ff */
[----:B------:R-:W-:Y:S01]  /*a7b0*/  IMAD.SHL.U32 R95, R95, 0x100, RZ ;  /* 0x000001005f5f7824 */ /* 0x000fe200078e00ff */
[----:B------:R-:W-:Y:S01]  /*a7c0*/  LOP3.LUT R58, R45, 0xff0000ff, RZ, 0xc0, !PT ;  /* 0xff0000ff2d3a7812 */ /* 0x000fe200078ec0ff */
[----:B------:R-:W-:Y:S01]  /*a7d0*/  IMAD.SHL.U32 R93, R93, 0x100, RZ ;  /* 0x000001005d5d7824 */ /* 0x000fe200078e00ff */
[----:B------:R-:W-:Y:S01]  /*a7e0*/  SHF.R.U32.HI R171, RZ, 0x10, R47 ;  /* 0x00000010ffab7819 */ /* 0x000fe2000001162f */
[----:B------:R-:W-:Y:S01]  /*a7f0*/  IMAD.MOV.U32 R47, RZ, RZ, R42 ;  /* 0x000000ffff2f7224 */ /* 0x000fe200078e002a */
[----:B------:R-:W-:Y:S01]  /*a800*/  LOP3.LUT R44, R44, 0xff0000, R59, 0xf8, !PT ;  /* 0x00ff00002c2c7812 */ /* 0x000fe200078ef83b */
[----:B------:R-:W-:Y:S01]  /*a810*/  IMAD.U32 R59, R170, 0x10000, RZ ;  /* 0x00010000aa3b7824 */ /* 0x000fe200078e00ff */
[----:B------:R-:W-:Y:S01]  /*a820*/  LOP3.LUT R40, R46, 0xff00, R91, 0xf8, !PT ;  /* 0x0000ff002e287812 */ /* 0x000fe200078ef85b */
[----:B------:R-:W-:Y:S01]  /*a830*/  IMAD.U32 R171, R171, 0x10000, RZ ;  /* 0x00010000abab7824 */ /* 0x000fe200078e00ff */
[----:B------:R-:W-:-:S02]  /*a840*/  LOP3.LUT R94, R92, 0xff00, R95, 0xf8, !PT ;  /* 0x0000ff005c5e7812 */ /* 0x000fc400078ef85f */
[----:B------:R-:W-:Y:S02]  /*a850*/  LOP3.LUT R42, R58, 0xff00, R93, 0xf8, !PT ;  /* 0x0000ff003a2a7812 */ /* 0x000fe400078ef85d */
[----:B------:R-:W-:Y:S02]  /*a860*/  F2FP.F16.E4M3.UNPACK_B R92, R166.H1 ;  /* 0x000000a6ff5c723e */ /* 0x000fe400030006ff */
[----:B------:R-:W-:Y:S02]  /*a870*/  F2FP.F16.E4M3.UNPACK_B R91, R57.H1 ;  /* 0x00000039ff5b723e */ /* 0x000fe400030006ff */
[----:B------:R-:W-:Y:S01]  /*a880*/  F2FP.F16.E4M3.UNPACK_B R58, R56.H1 ;  /* 0x00000038ff3a723e */ /* 0x000fe200030006ff */
[----:B------:R-:W-:Y:S01]  /*a890*/  HADD2.F32 R95, -RZ, R92.H0_H0 ;  /* 0x2000005cff5f7230 */ /* 0x000fe20000004100 */
[----:B------:R-:W-:Y:S01]  /*a8a0*/  SHF.R.U32.HI R45, RZ, 0x10, R45 ;  /* 0x00000010ff2d7819 */ /* 0x000fe2000001162d */
[----:B------:R-:W-:Y:S01]  /*a8b0*/  HADD2.F32 R52, -RZ, R91.H0_H0 ;  /* 0x2000005bff347230 */ /* 0x000fe20000004100 */
[----:B------:R-:W-:Y:S01]  /*a8c0*/  LOP3.LUT R40, R40, 0xff0000, R59, 0xf8, !PT ;  /* 0x00ff000028287812 */ /* 0x000fe200078ef83b */
[----:B------:R-:W-:Y:S01]  /*a8d0*/  HADD2.F32 R46, -RZ, R58.H0_H0 ;  /* 0x2000003aff2e7230 */ /* 0x000fe20000004100 */
[----:B------:R-:W-:Y:S01]  /*a8e0*/  F2FP.F16.E4M3.UNPACK_B R59, R168.H1 ;  /* 0x000000a8ff3b723e */ /* 0x000fe200030006ff */
[----:B------:R-:W-:-:S02]  /*a8f0*/  IMAD.U32 R45, R45, 0x10000, RZ ;  /* 0x000100002d2d7824 */ /* 0x000fc400078e00ff */
[-C--:B------:R-:W-:Y:S01]  /*a900*/  FMUL.FTZ R173, R52, R95.reuse ;  /* 0x0000005f34ad7220 */ /* 0x080fe20000410000 */
[----:B------:R-:W-:Y:S02]  /*a910*/  HADD2.F32 R170, -RZ, R92.H1_H1 ;  /* 0x3000005cffaa7230 */ /* 0x000fe40000004100 */
[----:B------:R-:W-:Y:S01]  /*a920*/  FMUL.FTZ R95, R46, R95 ;  /* 0x0000005f2e5f7220 */ /* 0x000fe20000410000 */
[--C-:B------:R-:W-:Y:S01]  /*a930*/  HADD2.F32 R93, -RZ, R59.reuse.H0_H0 ;  /* 0x2000003bff5d7230 */ /* 0x100fe20000004100 */
[----:B------:R-:W-:Y:S02]  /*a940*/  LOP3.LUT R45, R42, 0xff0000, R45, 0xf8, !PT ;  /* 0x00ff00002a2d7812 */ /* 0x000fe400078ef82d */
[----:B------:R-:W-:Y:S01]  /*a950*/  LOP3.LUT R42, R94, 0xff0000, R171, 0xf8, !PT ;  /* 0x00ff00005e2a7812 */ /* 0x000fe200078ef8ab */
[----:B------:R-:W-:Y:S02]  /*a960*/  HADD2.F32 R94, -RZ, R59.H1_H1 ;  /* 0x3000003bff5e7230 */ /* 0x000fe40000004100 */
[-C--:B------:R-:W-:Y:S01]  /*a970*/  FFMA.FTZ R46, R46, R93.reuse, -R173 ;  /* 0x0000005d2e2e7223 */ /* 0x080fe200000108ad */
[----:B------:R-:W-:Y:S01]  /*a980*/  FFMA.FTZ R52, R52, R93, R95 ;  /* 0x0000005d34347223 */ /* 0x000fe2000001005f */
[----:B------:R-:W-:Y:S01]  /*a990*/  HADD2.F32 R93, -RZ, R91.H1_H1 ;  /* 0x3000005bff5d7230 */ /* 0x000fe20000004100 */
[----:B------:R-:W-:Y:S01]  /*a9a0*/  F2FP.F16.E4M3.UNPACK_B R166, R166 ;  /* 0x000000a6ffa6723e */ /* 0x000fe200020006ff */
[----:B------:R-:W-:Y:S01]  /*a9b0*/  HADD2.F32 R59, -RZ, R58.H1_H1 ;  /* 0x3000003aff3b7230 */ /* 0x000fe20000004100 */
[----:B------:R-:W-:-:S02]  /*a9c0*/  F2FP.F16.E4M3.UNPACK_B R92, R57 ;  /* 0x00000039ff5c723e */ /* 0x000fc400020006ff */
[----:B------:R-:W-:Y:S01]  /*a9d0*/  F2FP.F16.E4M3.UNPACK_B R91, R56 ;  /* 0x00000038ff5b723e */ /* 0x000fe200020006ff */
[----:B------:R-:W-:Y:S01]  /*a9e0*/  FMUL.FTZ R172, R93, R170 ;  /* 0x000000aa5dac7220 */ /* 0x000fe20000410000 */
[----:B------:R-:W-:Y:S01]  /*a9f0*/  F2FP.F16.E4M3.UNPACK_B R168, R168 ;  /* 0x000000a8ffa8723e */ /* 0x000fe200020006ff */
[----:B------:R-:W-:Y:S02]  /*aa00*/  HADD2.F32 R171, -RZ, R166.H0_H0 ;  /* 0x200000a6ffab7230 */ /* 0x000fe40000004100 */
[C---:B------:R-:W-:Y:S01]  /*aa10*/  FMUL.FTZ R170, R59.reuse, R170 ;  /* 0x000000aa3baa7220 */ /* 0x040fe20000410000 */
[----:B------:R-:W-:Y:S02]  /*aa20*/  HADD2.F32 R56, -RZ, R92.H0_H0 ;  /* 0x2000005cff387230 */ /* 0x000fe40000004100 */
[-C--:B------:R-:W-:Y:S01]  /*aa30*/  FFMA.FTZ R57, R59, R94.reuse, -R172 ;  /* 0x0000005e3b397223 */ /* 0x080fe200000108ac */
[----:B------:R-:W-:Y:S02]  /*aa40*/  HADD2.F32 R58, -RZ, R91.H0_H0 ;  /* 0x2000005bff3a7230 */ /* 0x000fe40000004100 */
[----:B------:R-:W-:Y:S01]  /*aa50*/  FFMA.FTZ R59, R93, R94, R170 ;  /* 0x0000005e5d3b7223 */ /* 0x000fe200000100aa */
        /* <DEDUP_REMOVED lines=9> */
[-C--:B------:R-:W-:Y:S01]  /*aaf0*/  FMUL.FTZ R92, R93, R166.reuse ;  /* 0x000000a65d5c7220 */ /* 0x080fe20000410000 */
[----:B------:R-:W-:Y:S01]  /*ab00*/  F2FP.F16.E4M3.UNPACK_B R94, R167.H1 ;  /* 0x000000a7ff5e723e */ /* 0x000fe200030006ff */
[C---:B------:R-:W-:Y:S01]  /*ab10*/  FMUL.FTZ R172, R91.reuse, R166 ;  /* 0x000000a65bac7220 */ /* 0x040fe20000410000 */
[----:B------:R-:W-:Y:S01]  /*ab20*/  F2FP.F16.E4M3.UNPACK_B R95, R54.H1 ;  /* 0x00000036ff5f723e */ /* 0x000fe200030006ff */
[-C--:B------:R-:W-:Y:S01]  /*ab30*/  FFMA.FTZ R91, R91, R168.reuse, -R92 ;  /* 0x000000a85b5b7223 */ /* 0x080fe2000001085c */
[----:B------:R-:W-:Y:S01]  /*ab40*/  F2FP.F16.E4M3.UNPACK_B R170, R169.H1 ;  /* 0x000000a9ffaa723e */ /* 0x000fe200030006ff */
[--C-:B------:R-:W-:Y:S01]  /*ab50*/  HADD2.F32 R173, -RZ, R94.reuse.H0_H0 ;  /* 0x2000005effad7230 */ /* 0x100fe20000004100 */
[----:B------:R-:W-:Y:S01]  /*ab60*/  F2FP.F16.E4M3.UNPACK_B R92, R47.H1 ;  /* 0x0000002fff5c723e */ /* 0x000fe200030006ff */
[----:B------:R-:W-:Y:S02]  /*ab70*/  HADD2.F32 R166, -RZ, R95.H0_H0 ;  /* 0x2000005fffa67230 */ /* 0x000fe40000004100 */
[----:B------:R-:W-:Y:S01]  /*ab80*/  FFMA.FTZ R93, R93, R168, R172 ;  /* 0x000000a85d5d7223 */ /* 0x000fe200000100ac */
[----:B------:R-:W-:Y:S01]  /*ab90*/  HADD2.F32 R172, -RZ, R94.H1_H1 ;  /* 0x3000005effac7230 */ /* 0x000fe20000004100 */
[----:B------:R-:W-:Y:S01]  /*aba0*/  F2FP.F16.E4M3.UNPACK_B R167, R167 ;  /* 0x000000a7ffa7723e */ /* 0x000fe200020006ff */
[----:B------:R-:W-:-:S02]  /*abb0*/  HADD2.F32 R94, -RZ, R92.H0_H0 ;  /* 0x2000005cff5e7230 */ /* 0x000fc40000004100 */
[----:B------:R-:W-:Y:S01]  /*abc0*/  FMUL.FTZ R175, R166, R173 ;  /* 0x000000ada6af7220 */ /* 0x000fe20000410000 */
[----:B------:R-:W-:Y:S01]  /*abd0*/  HADD2.F32 R171, -RZ, R170.H0_H0 ;  /* 0x200000aaffab7230 */ /* 0x000fe20000004100 */
[----:B------:R-:W-:Y:S01]  /*abe0*/  F2FP.F16.E4M3.UNPACK_B R47, R47 ;  /* 0x0000002fff2f723e */ /* 0x000fe200020006ff */
[----:B------:R-:W-:Y:S02]  /*abf0*/  HADD2.F32 R168, -RZ, R95.H1_H1 ;  /* 0x3000005fffa87230 */ /* 0x000fe40000004100 */
[C---:B------:R-:W-:Y:S01]  /*ac00*/  FMUL.FTZ R173, R94.reuse, R173 ;  /* 0x000000ad5ead7220 */ /* 0x040fe20000410000 */
[----:B------:R-:W-:Y:S02]  /*ac10*/  HADD2.F32 R95, -RZ, R92.H1_H1 ;  /* 0x3000005cff5f7230 */ /* 0x000fe40000004100 */
[----:B------:R-:W-:Y:S01]  /*ac20*/  FFMA.FTZ R92, R94, R171, -R175 ;  /* 0x000000ab5e5c7223 */ /* 0x000fe200000108af */
[----:B------:R-:W-:Y:S02]  /*ac30*/  HADD2.F32 R170, -RZ, R170.H1_H1 ;  /* 0x300000aaffaa7230 */ /* 0x000fe40000004100 */
[-C--:B------:R-:W-:Y:S01]  /*ac40*/  FMUL.FTZ R94, R168, R172.reuse ;  /* 0x000000aca85e7220 */ /* 0x080fe20000410000 */
[----:B------:R-:W-:Y:S01]  /*ac50*/  F2FP.F16.E4M3.UNPACK_B R169, R169 ;  /* 0x000000a9ffa9723e */ /* 0x000fe200020006ff */
[C---:B------:R-:W-:Y:S01]  /*ac60*/  FMUL.FTZ R177, R95.reuse, R172 ;  /* 0x000000ac5fb17220 */ /* 0x040fe20000410000 */
[----:B------:R-:W-:Y:S01]  /*ac70*/  FFMA.FTZ R173, R166, R171, R173 ;  /* 0x000000aba6ad7223 */ /* 0x000fe200000100ad */
[----:B------:R-:W-:Y:S01]  /*ac80*/  FFMA.FTZ R175, R95, R170, -R94 ;  /* 0x000000aa5faf7223 */ /* 0x000fe2000001085e */
[----:B------:R-:W-:Y:S01]  /*ac90*/  F2FP.F16.E4M3.UNPACK_B R94, R54 ;  /* 0x00000036ff5e723e */ /* 0x000fe200020006ff */
[----:B------:R-:W-:Y:S01]  /*aca0*/  FFMA.FTZ R172, R168, R170, R177 ;  /* 0x000000aaa8ac7223 */ /* 0x000fe200000100b1 */
[--C-:B------:R-:W-:Y:S01]  /*acb0*/  HADD2.F32 R168, -RZ, R167.reuse.H0_H0 ;  /* 0x200000a7ffa87230 */ /* 0x100fe20000004100 */
[----:B------:R-:W-:Y:S01]  /*acc0*/  F2FP.SATFINITE.E4M3.F32.PACK_AB_MERGE_C R46, R57, R46, RZ ;  /* 0x0000002e392e723e */ /* 0x000fe200048070ff */
[----:B------:R-:W-:Y:S01]  /*acd0*/  HADD2.F32 R167, -RZ, R167.H1_H1 ;  /* 0x300000a7ffa77230 */ /* 0x000fe20000004100 */
[----:B------:R-:W-:Y:S01]  /*ace0*/  F2FP.SATFINITE.E4M3.F32.PACK_AB_MERGE_C R52, R59, R52, RZ ;  /* 0x000000343b34723e */ /* 0x000fe200048070ff */
[--C-:B------:R-:W-:Y:S01]  /*acf0*/  HADD2.F32 R95, -RZ, R94.reuse.H0_H0 ;  /* 0x2000005eff5f7230 */ /* 0x100fe20000004100 */
[----:B------:R-:W-:Y:S01]  /*ad00*/  F2FP.F16.E4M3.UNPACK_B R59, R53 ;  /* 0x00000035ff3b723e */ /* 0x000fe200020006ff */
[----:B------:R-:W-:Y:S01]  /*ad10*/  HADD2.F32 R94, -RZ, R94.H1_H1 ;  /* 0x3000005eff5e7230 */ /* 0x000fe20000004100 */
[----:B------:R-:W-:Y:S01]  /*ad20*/  F2FP.F16.E4M3.UNPACK_B R57, R41 ;  /* 0x00000029ff39723e */ /* 0x000fe200020006ff */
[----:B------:R-:W-:-:S02]  /*ad30*/  HADD2.F32 R54, -RZ, R47.H0_H0 ;  /* 0x2000002fff367230 */ /* 0x000fc40000004100 */
[-C--:B------:R-:W-:Y:S01]  /*ad40*/  FMUL.FTZ R171, R95, R168.reuse ;  /* 0x000000a85fab7220 */ /* 0x080fe20000410000 */
[----:B------:R-:W-:Y:S02]  /*ad50*/  HADD2.F32 R166, -RZ, R169.H0_H0 ;  /* 0x200000a9ffa67230 */ /* 0x000fe40000004100 */
[-C--:B------:R-:W-:Y:S01]  /*ad60*/  FMUL.FTZ R170, R94, R167.reuse ;  /* 0x000000a75eaa7220 */ /* 0x080fe20000410000 */
[----:B------:R-:W-:Y:S02]  /*ad70*/  HADD2.F32 R47, -RZ, R47.H1_H1 ;  /* 0x3000002fff2f7230 */ /* 0x000fe40000004100 */
[C---:B------:R-:W-:Y:S01]  /*ad80*/  FMUL.FTZ R168, R54.reuse, R168 ;  /* 0x000000a836a87220 */ /* 0x040fe20000410000 */
[----:B------:R-:W-:Y:S02]  /*ad90*/  HADD2.F32 R169, -RZ, R169.H1_H1 ;  /* 0x300000a9ffa97230 */ /* 0x000fe40000004100 */
[----:B------:R-:W-:Y:S01]  /*ada0*/  FFMA.FTZ R171, R54, R166, -R171 ;  /* 0x000000a636ab7223 */ /* 0x000fe200000108ab */
[----:B------:R-:W-:Y:S01]  /*adb0*/  F2FP.SATFINITE.E4M3.F32.PACK_AB_MERGE_C R52, R93, R56, R52 ;  /* 0x000000385d34723e */ /* 0x000fe20004807034 */
[----:B------:R-:W-:Y:S01]  /*adc0*/  FMUL.FTZ R167, R47, R167 ;  /* 0x000000a72fa77220 */ /* 0x000fe20000410000 */
[----:B------:R-:W-:Y:S01]  /*add0*/  FFMA.FTZ R54, R95, R166, R168 ;  /* 0x000000a65f367223 */ /* 0x000fe200000100a8 */
[-C--:B------:R-:W-:Y:S01]  /*ade0*/  FFMA.FTZ R170, R47, R169.reuse, -R170 ;  /* 0x000000a92faa7223 */ /* 0x080fe200000108aa */
[----:B------:R-:W-:Y:S01]  /*adf0*/  F2FP.SATFINITE.E4M3.F32.PACK_AB_MERGE_C R47, R91, R58, R46 ;  /* 0x0000003a5b2f723e */ /* 0x000fe2000480702e */
[----:B------:R-:W-:Y:S01]  /*ae00*/  FFMA.FTZ R167, R94, R169, R167 ;  /* 0x000000a95ea77223 */ /* 0x000fe200000100a7 */
[----:B------:R-:W-:Y:S01]  /*ae10*/  F2FP.F16.E4M3.UNPACK_B R58, R45 ;  /* 0x0000002dff3a723e */ /* 0x000fe200020006ff */
[----:B------:R-:W-:Y:S01]  /*ae20*/  HADD2.F32 R91, -RZ, R59.H0_H0 ;  /* 0x2000003bff5b7230 */ /* 0x000fe20000004100 */
[----:B------:R-:W-:Y:S01]  /*ae30*/  F2FP.SATFINITE.E4M3.F32.PACK_AB_MERGE_C R172, R172, R173, RZ ;  /* 0x000000adacac723e */ /* 0x000fe200048070ff */
[----:B------:R-:W-:Y:S01]  /*ae40*/  HADD2.F32 R56, -RZ, R57.H0_H0 ;  /* 0x20000039ff387230 */ /* 0x000fe20000004100 */
[----:B------:R-:W-:Y:S01]  /*ae50*/  F2FP.F16.E4M3.UNPACK_B R93, R44 ;  /* 0x0000002cff5d723e */ /* 0x000fe200020006ff */
[----:B------:R-:W-:Y:S01]  /*ae60*/  HADD2.F32 R95, -RZ, R58.H0_H0 ;  /* 0x2000003aff5f7230 */ /* 0x000fe20000004100 */
[----:B------:R-:W-:-:S02]  /*ae70*/  F2FP.SATFINITE.E4M3.F32.PACK_AB_MERGE_C R92, R175, R92, RZ ;  /* 0x0000005caf5c723e */ /* 0x000fc400048070ff */
[----:B------:R-:W-:Y:S01]  /*ae80*/  F2FP.SATFINITE.E4M3.F32.PACK_AB_MERGE_C R54, R167, R54, R172 ;  /* 0x00000036a736723e */ /* 0x000fe200048070ac */
[----:B------:R-:W-:Y:S01]  /*ae90*/  HADD2.F32 R94, -RZ, R93.H0_H0 ;  /* 0x2000005dff5e7230 */ /* 0x000fe20000004100 */
[----:B------:R-:W-:Y:S01]  /*aea0*/  F2FP.SATFINITE.E4M3.F32.PACK_AB_MERGE_C R46, R170, R171, R92 ;  /* 0x000000abaa2e723e */ /* 0x000fe2000480705c */
[-C--:B------:R-:W-:Y:S01]  /*aeb0*/  FMUL.FTZ R167, R91, R95.reuse ;  /* 0x0000005f5ba77220 */ /* 0x080fe20000410000 */
[C---:B------:R-:W-:Y:S01]  /*aec0*/  FMUL.FTZ R166, R56.reuse, R95 ;  /* 0x0000005f38a67220 */ /* 0x040fe20000410000 */
[----:B------:R-:W-:Y:S01]  /*aed0*/  HADD2.F32 R92, -RZ, R59.H1_H1 ;  /* 0x3000003bff5c7230 */ /* 0x000fe20000004100 */
[----:B------:R-:W-:Y:S01]  /*aee0*/  F2FP.F16.E4M3.UNPACK_B R53, R53.H1 ;  /* 0x00000035ff35723e */ /* 0x000fe200030006ff */
[----:B------:R-:W-:Y:S02]  /*aef0*/  HADD2.F32 R95, -RZ, R58.H1_H1 ;  /* 0x3000003aff5f7230 */ /* 0x000fe40000004100 */
[----:B------:R-:W-:Y:S01]  /*af00*/  FFMA.FTZ R56, R56, R94, -R167 ;  /* 0x0000005e38387223 */ /* 0x000fe200000108a7 */
[----:B------:R-:W-:-:S02]  /*af10*/  HADD2.F32 R58, -RZ, R57.H1_H1 ;  /* 0x30000039ff3a7230 */ /* 0x000fc40000004100 */
[----:B------:R-:W-:Y:S01]  /*af20*/  FFMA.FTZ R57, R91, R94, R166 ;  /* 0x0000005e5b397223 */ /* 0x000fe200000100a6 */
[----:B------:R-:W-:Y:S02]  /*af30*/  HADD2.F32 R93, -RZ, R93.H1_H1 ;  /* 0x3000005dff5d7230 */ /* 0x000fe40000004100 */
[----:B------:R-:W-:Y:S01]  /*af40*/  FMUL.FTZ R91, R92, R95 ;  /* 0x0000005f5c5b7220 */ /* 0x000fe20000410000 */
[----:B------:R-:W-:Y:S01]  /*af50*/  F2FP.F16.E4M3.UNPACK_B R94, R45.H1 ;  /* 0x0000002dff5e723e */ /* 0x000fe200030006ff */
[C---:B------:R-:W-:Y:S01]  /*af60*/  FMUL.FTZ R95, R58.reuse, R95 ;  /* 0x0000005f3a5f7220 */ /* 0x040fe20000410000 */
[----:B------:R-:W-:Y:S01]  /*af70*/  F2FP.F16.E4M3.UNPACK_B R59, R41.H1 ;  /* 0x00000029ff3b723e */ /* 0x000fe200030006ff */
[-C--:B------:R-:W-:Y:S01]  /*af80*/  FFMA.FTZ R41, R58, R93.reuse, -R91 ;  /* 0x0000005d3a297223 */ /* 0x080fe2000001085b */
[----:B------:R-:W-:Y:S01]  /*af90*/  F2FP.F16.E4M3.UNPACK_B R44, R44.H1 ;  /* 0x0000002cff2c723e */ /* 0x000fe200030006ff */
[----:B------:R-:W-:Y:S02]  /*afa0*/  HADD2.F32 R91, -RZ, R53.H0_H0 ;  /* 0x20000035ff5b7230 */ /* 0x000fe40000004100 */
[----:B------:R-:W-:Y:S01]  /*afb0*/  FFMA.FTZ R58, R92, R93, R95 ;  /* 0x0000005d5c3a7223 */ /* 0x000fe2000001005f */
[----:B------:R-:W-:Y:S01]  /*afc0*/  HADD2.F32 R166, -RZ, R94.H0_H0 ;  /* 0x2000005effa67230 */ /* 0x000fe20000004100 */
[----:B------:R-:W-:Y:S01]  /*afd0*/  F2FP.F16.E4M3.UNPACK_B R93, R55 ;  /* 0x00000037ff5d723e */ /* 0x000fe200020006ff */
[----:B------:R-:W-:Y:S01]  /*afe0*/  HADD2.F32 R45, -RZ, R59.H0_H0 ;  /* 0x2000003bff2d7230 */ /* 0x000fe20000004100 */
[----:B------:R-:W-:Y:S01]  /*aff0*/  F2FP.F16.E4M3.UNPACK_B R171, R42.H1 ;  /* 0x0000002affab723e */ /* 0x000fe200030006ff */
[----:B------:R-:W-:-:S02]  /*b000*/  HADD2.F32 R92, -RZ, R53.H1_H1 ;  /* 0x30000035ff5c7230 */ /* 0x000fc40000004100 */
[-C--:B------:R-:W-:Y:S01]  /*b010*/  FMUL.FTZ R168, R91, R166.reuse ;  /* 0x000000a65ba87220 */ /* 0x080fe20000410000 */
[----:B------:R-:W-:Y:S02]  /*b020*/  HADD2.F32 R53, -RZ, R94.H1_H1 ;  /* 0x3000005eff357230 */ /* 0x000fe40000004100 */
[C---:B------:R-:W-:Y:S01]  /*b030*/  FMUL.FTZ R166, R45.reuse, R166 ;  /* 0x000000a62da67220 */ /* 0x040fe20000410000 */
[--C-:B------:R-:W-:Y:S01]  /*b040*/  HADD2.F32 R94, -RZ, R44.reuse.H0_H0 ;  /* 0x2000002cff5e7230 */ /* 0x100fe20000004100 */
[----:B------:R-:W-:Y:S01]  /*b050*/  F2FP.F16.E4M3.UNPACK_B R167, R40.H1 ;  /* 0x00000028ffa7723e */ /* 0x000fe200030006ff */
[----:B------:R-:W-:Y:S02]  /*b060*/  HADD2.F32 R59, -RZ, R59.H1_H1 ;  /* 0x3000003bff3b7230 */ /* 0x000fe40000004100 */
[CC--:B------:R-:W-:Y:S01]  /*b070*/  FMUL.FTZ R170, R92.reuse, R53.reuse ;  /* 0x000000355caa7220 */ /* 0x0c0fe20000410000 */
[----:B------:R-:W-:Y:S02]  /*b080*/  HADD2.F32 R95, -RZ, R44.H1_H1 ;  /* 0x3000002cff5f7230 */ /* 0x000fe40000004100 */
[-C--:B------:R-:W-:Y:S01]  /*b090*/  FFMA.FTZ R44, R45, R94.reuse, -R168 ;  /* 0x0000005e2d2c7223 */ /* 0x080fe200000108a8 */
[----:B------:R-:W-:Y:S01]  /*b0a0*/  FFMA.FTZ R45, R91, R94, R166 ;  /* 0x0000005e5b2d7223 */ /* 0x000fe200000100a6 */
[C---:B------:R-:W-:Y:S01]  /*b0b0*/  FMUL.FTZ R91, R59.reuse, R53 ;  /* 0x000000353b5b7220 */ /* 0x040fe20000410000 */
[----:B------:R-:W-:Y:S01]  /*b0c0*/  F2FP.F16.E4M3.UNPACK_B R94, R55.H1 ;  /* 0x00000037ff5e723e */ /* 0x000fe200030006ff */
[----:B------:R-:W-:Y:S01]  /*b0d0*/  FFMA.FTZ R53, R59, R95, -R170 ;  /* 0x0000005f3b357223 */ /* 0x000fe200000108aa */
[----:B------:R-:W-:Y:S01]  /*b0e0*/  F2FP.F16.E4M3.UNPACK_B R59, R43 ;  /* 0x0000002bff3b723e */ /* 0x000fe200020006ff */
[----:B------:R-:W-:Y:S01]  /*b0f0*/  FFMA.FTZ R92, R92, R95, R91 ;  /* 0x0000005f5c5c7223 */ /* 0x000fe2000001005b */
[----:B------:R-:W-:Y:S01]  /*b100*/  F2FP.F16.E4M3.UNPACK_B R170, R42 ;  /* 0x0000002affaa723e */ /* 0x000fe200020006ff */
[----:B------:R-:W-:Y:S01]  /*b110*/  HADD2.F32 R95, -RZ, R93.H0_H0 ;  /* 0x2000005dff5f7230 */ /* 0x000fe20000004100 */
[----:B------:R-:W-:Y:S01]  /*b120*/  F2FP.F16.E4M3.UNPACK_B R43, R43.H1 ;  /* 0x0000002bff2b723e */ /* 0x000fe200030006ff */
[----:B------:R-:W-:Y:S01]  /*b130*/  HADD2.F32 R55, -RZ, R59.H0_H0 ;  /* 0x2000003bff377230 */ /* 0x000fe20000004100 */
[----:B------:R-:W-:Y:S01]  /*b140*/  F2FP.F16.E4M3.UNPACK_B R166, R40 ;  /* 0x00000028ffa6723e */ /* 0x000fe200020006ff */
[----:B------:R-:W-:Y:S01]  /*b150*/  HADD2.F32 R40, -RZ, R170.H0_H0 ;  /* 0x200000aaff287230 */ /* 0x000fe20000004100 */
[----:B------:R-:W-:Y:S01]  /*b160*/  F2FP.SATFINITE.E4M3.F32.PACK_AB_MERGE_C R44, R53, R44, RZ ;  /* 0x0000002c352c723e */ /* 0x000fe200048070ff */
[----:B------:R-:W-:Y:S01]  /*b170*/  HADD2.F32 R91, -RZ, R43.H0_H0 ;  /* 0x2000002bff5b7230 */ /* 0x000fe20000004100 */
[----:B------:R-:W-:Y:S01]  /*b180*/  F2FP.SATFINITE.E4M3.F32.PACK_AB_MERGE_C R45, R92, R45, RZ ;  /* 0x0000002d5c2d723e */ /* 0x000fe200048070ff */
[----:B------:R-:W-:-:S02]  /*b190*/  HADD2.F32 R42, -RZ, R94.H0_H0 ;  /* 0x2000005eff2a7230 */ /* 0x000fc40000004100 */
[-C--:B------:R-:W-:Y:S01]  /*b1a0*/  FMUL.FTZ R174, R95, R40.reuse ;  /* 0x000000285fae7220 */ /* 0x080fe20000410000 */
[--C-:B------:R-:W-:Y:S02]  /*b1b0*/  HADD2.F32 R172, -RZ, R171.reuse.H0_H0 ;  /* 0x200000abffac7230 */ /* 0x100fe40000004100 */
[----:B------:R-:W-:Y:S01]  /*b1c0*/  FMUL.FTZ R176, R55, R40 ;  /* 0x0000002837b07220 */ /* 0x000fe20000410000 */
[----:B------:R-:W-:Y:S01]  /*b1d0*/  HADD2.F32 R168, -RZ, R166.H0_H0 ;  /* 0x200000a6ffa87230 */ /* 0x000fe20000004100 */
[----:B------:R-:W-:Y:S01]  /*b1e0*/  F2FP.SATFINITE.E4M3.F32.PACK_AB_MERGE_C R41, R41, R56, R44 ;  /* 0x000000382929723e */ /* 0x000fe2000480702c */
[----:B------:R-:W-:Y:S02]  /*b1f0*/  HADD2.F32 R94, -RZ, R94.H1_H1 ;  /* 0x3000005eff5e7230 */ /* 0x000fe40000004100 */
[----:B------:R-:W-:Y:S01]  /*b200*/  FMUL.FTZ R173, R91, R172 ;  /* 0x000000ac5bad7220 */ /* 0x000fe20000410000 */
[----:B------:R-:W-:Y:S02]  /*b210*/  HADD2.F32 R171, -RZ, R171.H1_H1 ;  /* 0x300000abffab7230 */ /* 0x000fe40000004100 */
[----:B------:R-:W-:Y:S01]  /*b220*/  FFMA.FTZ R40, R55, R168, -R174 ;  /* 0x000000a837287223 */ /* 0x000fe200000108ae */
[----:B------:R-:W-:-:S02]  /*b230*/  HADD2.F32 R43, -RZ, R43.H1_H1 ;  /* 0x3000002bff2b7230 */ /* 0x000fc40000004100 */
[----:B------:R-:W-:Y:S01]  /*b240*/  FFMA.FTZ R176, R95, R168, R176 ;  /* 0x000000a85fb07223 */ /* 0x000fe200000100b0 */
[----:B------:R-:W-:Y:S02]  /*b250*/  HADD2.F32 R169, -RZ, R167.H0_H0 ;  /* 0x200000a7ffa97230 */ /* 0x000fe40000004100 */
[----:B------:R-:W-:Y:S01]  /*b260*/  FMUL.FTZ R178, R42, R172 ;  /* 0x000000ac2ab27220 */ /* 0x000fe20000410000 */
[----:B------:R-:W-:Y:S02]  /*b270*/  HADD2.F32 R93, -RZ, R93.H1_H1 ;  /* 0x3000005dff5d7230 */ /* 0x000fe40000004100 */
        /* <DEDUP_REMOVED lines=9> */
[-C--:B------:R-:W-:Y:S01]  /*b310*/  FFMA.FTZ R43, R43, R167.reuse, -R168 ;  /* 0x000000a72b2b7223 */ /* 0x080fe200000108a8 */
[C---:B------:R-:W-:Y:S01]  /*b320*/  FMUL.FTZ R170, R59.reuse, R170 ;  /* 0x000000aa3baa7220 */ /* 0x040fe20000410000 */
[----:B------:R-:W-:Y:S01]  /*b330*/  FFMA.FTZ R94, R94, R167, R171 ;  /* 0x000000a75e5e7223 */ /* 0x000fe200000100ab */
[-C--:B------:R-:W-:Y:S01]  /*b340*/  FFMA.FTZ R59, R59, R166.reuse, -R42 ;  /* 0x000000a63b3b7223 */ /* 0x080fe2000001082a */
[----:B------:R-:W-:Y:S01]  /*b350*/  F2FP.SATFINITE.E4M3.F32.PACK_AB_MERGE_C R53, R58, R57, R45 ;  /* 0x000000393a35723e */ /* 0x000fe2000480702d */
[----:B------:R-:W-:Y:S01]  /*b360*/  FFMA.FTZ R93, R93, R166, R170 ;  /* 0x000000a65d5d7223 */ /* 0x000fe200000100aa */
[----:B------:R-:W-:Y:S01]  /*b370*/  F2FP.SATFINITE.E4M3.F32.PACK_AB_MERGE_C R43, R43, R178, RZ ;  /* 0x000000b22b2b723e */ /* 0x000fe200048070ff */
[----:B------:R-:W-:Y:S01]  /*b380*/  IMAD.MOV.U32 R42, RZ, RZ, R46 ;  /* 0x000000ffff2a7224 */ /* 0x000fe200078e002e */
[----:B------:R-:W-:-:S02]  /*b390*/  F2FP.SATFINITE.E4M3.F32.PACK_AB_MERGE_C R94, R94, R173, RZ ;  /* 0x000000ad5e5e723e */ /* 0x000fc400048070ff */
[----:B------:R-:W-:Y:S01]  /*b3a0*/  F2FP.SATFINITE.E4M3.F32.PACK_AB_MERGE_C R43, R59, R40, R43 ;  /* 0x000000283b2b723e */ /* 0x000fe2000480702b */
[----:B------:R-:W-:Y:S01]  /*b3b0*/  IMAD.MOV.U32 R40, RZ, RZ, R47 ;  /* 0x000000ffff287224 */ /* 0x000fe200078e002f */
[----:B------:R-:W-:-:S07]  /*b3c0*/  F2FP.SATFINITE.E4M3.F32.PACK_AB_MERGE_C R55, R93, R176, R94 ;  /* 0x000000b05d37723e */ /* 0x000fce000480705e */
.L_x_1407:
[----:B------:R-:W-:Y:S05]  /*b3d0*/  BSYNC B3 ;  /* 0x0000000000037941 */ /* 0x000fea0003800000 */
.L_x_1406:
        /* <DEDUP_REMOVED lines=10> */
.L_x_1405:
[----:B------:R-:W-:Y:S05]  /*b480*/  BSYNC B2 ;  /* 0x0000000000027941 */ /* 0x000fea0003800000 */
.L_x_1404:
[----:B------:R-:W-:-:S13]  /*b490*/  ISETP.NE.AND P4, PT, R33, RZ, PT ;  /* 0x000000ff2100720c */ /* 0x000fda0003f85270 */
[----:B------:R-:W-:Y:S05]  /*b4a0*/  @!P4 BRA `(.L_x_1399) ;  /* 0x0000000c00d8c947 */ /* 0x000fea0003800000 */
[C---:B------:R-:W-:Y:S01]  /*b4b0*/  ISETP.GE.AND P6, PT, R199.reuse, R117, PT ;  /* 0x00000075c700720c */ /* 0x040fe20003fc6270 */
[----:B------:R-:W-:Y:S01]  /*b4c0*/  BSSY B2, `(.L_x_1408) ;  /* 0x00000ea000027945 */ /* 0x000fe20003800000 */
[----:B---3--:R-:W-:Y:S02]  /*b4d0*/  IADD3 R53, P4, P5, R114, R134, R26 ;  /* 0x0000008672357210 */ /* 0x008fe40007d9e01a */
[----:B0-----:R-:W-:Y:S02]  /*b4e0*/  SEL R40, R118, R154, !P6 ;  /* 0x0000009a76287207 */ /* 0x001fe40007000000 */
[----:B------:R-:W-:Y:S02]  /*b4f0*/  IADD3.X R52, R0, R165, R29, P4, P5 ;  /* 0x000000a500347210 */ /* 0x000fe400027ea41d */
[----:B------:R-:W-:Y:S02]  /*b500*/  SHF.R.S32.HI R41, RZ, 0x1f, R40 ;  /* 0x0000001fff297819 */ /* 0x000fe40000011428 */
[----:B------:R-:W-:-:S02]  /*b510*/  ISETP.GE.AND P4, PT, R199, R129, PT ;  /* 0x00000081c700720c */ /* 0x000fc40003f86270 */
        /* <DEDUP_REMOVED lines=19> */
[----:B------:R-:W-:Y:S01]  /*b650*/  LOP3.LUT R59, R61, 0xff0000ff, RZ, 0xc0, !PT ;  /* 0xff0000ff3d3b7812 */ /* 0x000fe200078ec0ff */
[----:B--2---:R-:W-:Y:S01]  /*b660*/  IMAD.MOV.U32 R57, RZ, RZ, R44 ;  /* 0x000000ffff397224 */ /* 0x004fe200078e002c */
[----:B------:R-:W-:Y:S01]  /*b670*/  SHF.R.U32.HI R62, RZ, 0x8, R63 ;  /* 0x00000008ff3e7819 */ /* 0x000fe2000001163f */
[----:B------:R-:W-:Y:S01]  /*b680*/  IMAD.SHL.U32 R40, R89, 0x100, RZ ;  /* 0x0000010059287824 */ /* 0x000fe200078e00ff */
[----:B------:R-:W-:Y:S01]  /*b690*/  SHF.R.U32.HI R91, RZ, 0x10, R61 ;  /* 0x00000010ff5b7819 */ /* 0x000fe2000001163d */
[----:B------:R-:W-:Y:S01]  /*b6a0*/  IMAD.MOV.U32 R48, RZ, RZ, R41 ;  /* 0x000000ffff307224 */ /* 0x000fe200078e0029 */
[----:B------:R-:W-:Y:S02]  /*b6b0*/  SHF.R.U32.HI R58, RZ, 0x8, R49 ;  /* 0x00000008ff3a7819 */ /* 0x000fe40000011631 */
[----:B------:R-:W-:-:S02]  /*b6c0*/  SHF.R.U32.HI R56, RZ, 0x8, R51 ;  /* 0x00000008ff387819 */ /* 0x000fc40000011633 */
[----:B------:R-:W-:Y:S01]  /*b6d0*/  LOP3.LUT R59, R59, 0xff00, R40, 0xf8, !PT ;  /* 0x0000ff003b3b7812 */ /* 0x000fe200078ef828 */
[----:B------:R-:W-:Y:S01]  /*b6e0*/  IMAD.SHL.U32 R40, R62, 0x100, RZ ;  /* 0x000001003e287824 */ /* 0x000fe200078e00ff */
[----:B------:R-:W-:Y:S01]  /*b6f0*/  SHF.R.U32.HI R88, RZ, 0x10, R49 ;  /* 0x00000010ff587819 */ /* 0x000fe20000011631 */
[----:B------:R-:W-:Y:S01]  /*b700*/  IMAD.SHL.U32 R41, R58, 0x100, RZ ;  /* 0x000001003a297824 */ /* 0x000fe200078e00ff */
[----:B------:R-:W-:Y:S01]  /*b710*/  LOP3.LUT R50, R49, 0xff0000ff, RZ, 0xc0, !PT ;  /* 0xff0000ff31327812 */ /* 0x000fe200078ec0ff */
[----:B------:R-:W-:Y:S01]  /*b720*/  IMAD.MOV.U32 R49, RZ, RZ, R42 ;  /* 0x000000ffff317224 */ /* 0x000fe200078e002a */
[----:B------:R-:W-:Y:S01]  /*b730*/  SHF.R.U32.HI R90, RZ, 0x10, R63 ;  /* 0x00000010ff5a7819 */ /* 0x000fe2000001163f */
[----:B------:R-:W-:Y:S01]  /*b740*/  IMAD.U32 R42, R91, 0x10000, RZ ;  /* 0x000100005b2a7824 */ /* 0x000fe200078e00ff */
[----:B------:R-:W-:Y:S01]  /*b750*/  LOP3.LUT R61, R63, 0xff0000ff, RZ, 0xc0, !PT ;  /* 0xff0000ff3f3d7812 */ /* 0x000fe200078ec0ff */
[----:B------:R-:W-:Y:S01]  /*b760*/  IMAD.SHL.U32 R44, R56, 0x100, RZ ;  /* 0x00000100382c7824 */ /* 0x000fe200078e00ff */
[----:B------:R-:W-:-:S02]  /*b770*/  SHF.R.U32.HI R60, RZ, 0x10, R51 ;  /* 0x00000010ff3c7819 */ /* 0x000fc40000011633 */
[----:B------:R-:W-:Y:S02]  /*b780*/  LOP3.LUT R51, R51, 0xff0000ff, RZ, 0xc0, !PT ;  /* 0xff0000ff33337812 */ /* 0x000fe400078ec0ff */
[----:B------:R-:W-:Y:S02]  /*b790*/  F2FP.F16.E4M3.UNPACK_B R63, R164.H1 ;  /* 0x000000a4ff3f723e */ /* 0x000fe400030006ff */
[----:B------:R-:W-:Y:S02]  /*b7a0*/  F2FP.F16.E4M3.UNPACK_B R58, R57.H1 ;  /* 0x00000039ff3a723e */ /* 0x000fe400030006ff */
[----:B------:R-:W-:Y:S02]  /*b7b0*/  F2FP.F16.E4M3.UNPACK_B R56, R55.H1 ;  /* 0x00000037ff38723e */ /* 0x000fe400030006ff */
[----:B------:R-:W-:Y:S01]  /*b7c0*/  LOP3.LUT R61, R61, 0xff00, R40, 0xf8, !PT ;  /* 0x0000ff003d3d7812 */ /* 0x000fe200078ef828 */
[----:B------:R-:W-:Y:S01]  /*b7d0*/  IMAD.U32 R40, R90, 0x10000, RZ ;  /* 0x000100005a287824 */ /* 0x000fe200078e00ff */
[----:B------:R-:W-:-:S02]  /*b7e0*/  LOP3.LUT R42, R59, 0xff0000, R42, 0xf8, !PT ;  /* 0x00ff00003b2a7812 */ /* 0x000fc400078ef82a */
[----:B------:R-:W-:Y:S01]  /*b7f0*/  LOP3.LUT R89, R50, 0xff00, R41, 0xf8, !PT ;  /* 0x0000ff0032597812 */ /* 0x000fe200078ef829 */
[----:B------:R-:W-:Y:S01]  /*b800*/  HADD2.F32 R41, -RZ, R63.H0_H0 ;  /* 0x2000003fff297230 */ /* 0x000fe20000004100 */
[----:B------:R-:W-:Y:S01]  /*b810*/  LOP3.LUT R62, R51, 0xff00, R44, 0xf8, !PT ;  /* 0x0000ff00333e7812 */ /* 0x000fe200078ef82c */
[----:B------:R-:W-:Y:S01]  /*b820*/  HADD2.F32 R51, -RZ, R58.H0_H0 ;  /* 0x2000003aff337230 */ /* 0x000fe20000004100 */
[----:B------:R-:W-:Y:S01]  /*b830*/  F2FP.F16.E4M3.UNPACK_B R59, R162.H1 ;  /* 0x000000a2ff3b723e */ /* 0x000fe200030006ff */
[----:B------:R-:W-:Y:S01]  /*b840*/  HADD2.F32 R50, -RZ, R56.H0_H0 ;  /* 0x20000038ff327230 */ /* 0x000fe20000004100 */
[----:B------:R-:W-:Y:S01]  /*b850*/  LOP3.LUT R40, R61, 0xff0000, R40, 0xf8, !PT ;  /* 0x00ff00003d287812 */ /* 0x000fe200078ef828 */
[----:B------:R-:W-:Y:S02]  /*b860*/  IMAD.U32 R61, R60, 0x10000, RZ ;  /* 0x000100003c3d7824 */ /* 0x000fe400078e00ff */
[----:B------:R-:W-:Y:S01]  /*b870*/  FMUL.FTZ R91, R51, R41 ;  /* 0x00000029335b7220 */ /* 0x000fe20000410000 */
[----:B------:R-:W-:-:S02]  /*b880*/  IMAD.U32 R44, R88, 0x10000, RZ ;  /* 0x00010000582c7824 */ /* 0x000fc400078e00ff */
[----:B------:R-:W-:Y:S01]  /*b890*/  FMUL.FTZ R88, R50, R41 ;  /* 0x0000002932587220 */ /* 0x000fe20000410000 */
[----:B------:R-:W-:Y:S01]  /*b8a0*/  HADD2.F32 R60, -RZ, R59.H0_H0 ;  /* 0x2000003bff3c7230 */ /* 0x000fe20000004100 */
[----:B------:R-:W-:Y:S01]  /*b8b0*/  LOP3.LUT R41, R62, 0xff0000, R61, 0xf8, !PT ;  /* 0x00ff00003e297812 */ /* 0x000fe200078ef83d */
[----:B------:R-:W-:Y:S01]  /*b8c0*/  HADD2.F32 R56, -RZ, R56.H1_H1 ;  /* 0x30000038ff387230 */ /* 0x000fe20000004100 */
[----:B------:R-:W-:Y:S01]  /*b8d0*/  F2FP.F16.E4M3.UNPACK_B R164, R164 ;  /* 0x000000a4ffa4723e */ /* 0x000fe200020006ff */
        /* <DEDUP_REMOVED lines=9> */
[C---:B------:R-:W-:Y:S01]  /*b970*/  FMUL.FTZ R88, R56.reuse, R60 ;  /* 0x0000003c38587220 */ /* 0x040fe20000410000 */
[----:B------:R-:W-:Y:S01]  /*b980*/  F2FP.F16.E4M3.UNPACK_B R162, R162 ;  /* 0x000000a2ffa2723e */ /* 0x000fe200020006ff */
[----:B------:R-:W-:Y:S02]  /*b990*/  HADD2.F32 R60, -RZ, R58.H0_H0 ;  /* 0x2000003aff3c7230 */ /* 0x000fe40000004100 */
[-C--:B------:R-:W-:Y:S01]  /*b9a0*/  FFMA.FTZ R55, R56, R62.reuse, -R55 ;  /* 0x0000003e38377223 */ /* 0x080fe20000010837 */
[----:B------:R-:W-:Y:S02]  /*b9b0*/  HADD2.F32 R57, -RZ, R59.H0_H0 ;  /* 0x2000003bff397230 */ /* 0x000fe40000004100 */
[----:B------:R-:W-:Y:S01]  /*b9c0*/  FFMA.FTZ R56, R61, R62, R88 ;  /* 0x0000003e3d387223 */ /* 0x000fe20000010058 */
[----:B------:R-:W-:Y:S02]  /*b9d0*/  HADD2.F32 R61, -RZ, R162.H0_H0 ;  /* 0x200000a2ff3d7230 */ /* 0x000fe40000004100 */
[----:B------:R-:W-:Y:S01]  /*b9e0*/  FMUL.FTZ R88, R60, R63 ;  /* 0x0000003f3c587220 */ /* 0x000fe20000410000 */
[----:B------:R-:W-:-:S02]  /*b9f0*/  HADD2.F32 R164, -RZ, R164.H1_H1 ;  /* 0x300000a4ffa47230 */ /* 0x000fc40000004100 */
[----:B------:R-:W-:Y:S01]  /*ba00*/  FMUL.FTZ R63, R57, R63 ;  /* 0x0000003f393f7220 */ /* 0x000fe20000410000 */
[----:B------:R-:W-:Y:S01]  /*ba10*/  HADD2.F32 R62, -RZ, R58.H1_H1 ;  /* 0x3000003aff3e7230 */ /* 0x000fe20000004100 */
[----:B------:R-:W-:Y:S01]  /*ba20*/  F2FP.F16.E4M3.UNPACK_B R90, R163.H1 ;  /* 0x000000a3ff5a723e */ /* 0x000fe200030006ff */
[----:B------:R-:W-:Y:S02]  /*ba30*/  HADD2.F32 R59, -RZ, R59.H1_H1 ;  /* 0x3000003bff3b7230 */ /* 0x000fe40000004100 */
[-C--:B------:R-:W-:Y:S01]  /*ba40*/  FFMA.FTZ R58, R60, R61.reuse, R63 ;  /* 0x0000003d3c3a7223 */ /* 0x080fe2000001003f */
[----:B------:R-:W-:Y:S01]  /*ba50*/  F2FP.F16.E4M3.UNPACK_B R63, R46.H1 ;  /* 0x0000002eff3f723e */ /* 0x000fe200030006ff */
[----:B------:R-:W-:Y:S01]  /*ba60*/  HADD2.F32 R162, -RZ, R162.H1_H1 ;  /* 0x300000a2ffa27230 */ /* 0x000fe20000004100 */
[----:B------:R-:W-:Y:S01]  /*ba70*/  LOP3.LUT R44, R89, 0xff0000, R44, 0xf8, !PT ;  /* 0x00ff0000592c7812 */ /* 0x000fe200078ef82c */
[----:B------:R-:W-:Y:S01]  /*ba80*/  FFMA.FTZ R57, R57, R61, -R88 ;  /* 0x0000003d39397223 */ /* 0x000fe20000010858 */
[-C--:B------:R-:W-:Y:S01]  /*ba90*/  FMUL.FTZ R60, R62, R164.reuse ;  /* 0x000000a43e3c7220 */ /* 0x080fe20000410000 */
[----:B------:R-:W-:Y:S01]  /*baa0*/  FMUL.FTZ R91, R59, R164 ;  /* 0x000000a43b5b7220 */ /* 0x000fe20000410000 */
[----:B------:R-:W-:Y:S01]  /*bab0*/  F2FP.F16.E4M3.UNPACK_B R89, R161.H1 ;  /* 0x000000a1ff59723e */ /* 0x000fe200030006ff */
[----:B------:R-:W-:Y:S01]  /*bac0*/  HADD2.F32 R93, -RZ, R90.H0_H0 ;  /* 0x2000005aff5d7230 */ /* 0x000fe20000004100 */
[----:B------:R-:W-:Y:S01]  /*bad0*/  F2FP.F16.E4M3.UNPACK_B R61, R49.H1 ;  /* 0x00000031ff3d723e */ /* 0x000fe200030006ff */
[----:B------:R-:W-:-:S02]  /*bae0*/  HADD2.F32 R88, -RZ, R63.H0_H0 ;  /* 0x2000003fff587230 */ /* 0x000fc40000004100 */
[-C--:B------:R-:W-:Y:S01]  /*baf0*/  FFMA.FTZ R60, R59, R162.reuse, -R60 ;  /* 0x000000a23b3c7223 */ /* 0x080fe2000001083c */
[----:B------:R-:W-:Y:S01]  /*bb00*/  FFMA.FTZ R59, R62, R162, R91 ;  /* 0x000000a23e3b7223 */ /* 0x000fe2000001005b */
[----:B------:R-:W-:Y:S01]  /*bb10*/  HADD2.F32 R91, -RZ, R89.H0_H0 ;  /* 0x20000059ff5b7230 */ /* 0x000fe20000004100 */
[----:B------:R-:W-:Y:S01]  /*bb20*/  F2FP.F16.E4M3.UNPACK_B R163, R163 ;  /* 0x000000a3ffa3723e */ /* 0x000fe200020006ff */
[----:B------:R-:W-:Y:S02]  /*bb30*/  HADD2.F32 R62, -RZ, R61.H0_H0 ;  /* 0x2000003dff3e7230 */ /* 0x000fe40000004100 */
[----:B------:R-:W-:Y:S01]  /*bb40*/  FMUL.FTZ R95, R88, R93 ;  /* 0x0000005d585f7220 */ /* 0x000fe20000410000 */
[----:B------:R-:W-:Y:S01]  /*bb50*/  HADD2.F32 R90, -RZ, R90.H1_H1 ;  /* 0x3000005aff5a7230 */ /* 0x000fe20000004100 */
[----:B------:R-:W-:Y:S01]  /*bb60*/  F2FP.F16.E4M3.UNPACK_B R49, R49 ;  /* 0x00000031ff31723e */ /* 0x000fe200020006ff */
[----:B------:R-:W-:Y:S02]  /*bb70*/  HADD2.F32 R63, -RZ, R63.H1_H1 ;  /* 0x3000003fff3f7230 */ /* 0x000fe40000004100 */
[C---:B------:R-:W-:Y:S01]  /*bb80*/  FMUL.FTZ R93, R62.reuse, R93 ;  /* 0x0000005d3e5d7220 */ /* 0x040fe20000410000 */
[----:B------:R-:W-:Y:S01]  /*bb90*/  FFMA.FTZ R95, R62, R91, -R95 ;  /* 0x0000005b3e5f7223 */ /* 0x000fe2000001085f */
[----:B------:R-:W-:Y:S01]  /*bba0*/  HADD2.F32 R61, -RZ, R61.H1_H1 ;  /* 0x3000003dff3d7230 */ /* 0x000fe20000004100 */
[----:B------:R-:W-:Y:S01]  /*bbb0*/  F2FP.F16.E4M3.UNPACK_B R161, R161 ;  /* 0x000000a1ffa1723e */ /* 0x000fe200020006ff */
[----:B------:R-:W-:-:S02]  /*bbc0*/  HADD2.F32 R62, -RZ, R89.H1_H1 ;  /* 0x30000059ff3e7230 */ /* 0x000fc40000004100 */
[-C--:B------:R-:W-:Y:S01]  /*bbd0*/  FMUL.FTZ R92, R63, R90.reuse ;  /* 0x0000005a3f5c7220 */ /* 0x080fe20000410000 */
[--C-:B------:R-:W-:Y:S02]  /*bbe0*/  HADD2.F32 R89, -RZ, R163.reuse.H0_H0 ;  /* 0x200000a3ff597230 */ /* 0x100fe40000004100 */
[C---:B------:R-:W-:Y:S01]  /*bbf0*/  FMUL.FTZ R90, R61.reuse, R90 ;  /* 0x0000005a3d5a7220 */ /* 0x040fe20000410000 */
[----:B------:R-:W-:Y:S01]  /*bc00*/  FFMA.FTZ R93, R88, R91, R93 ;  /* 0x0000005b585d7223 */ /* 0x000fe2000001005d */
[----:B------:R-:W-:Y:S01]  /*bc10*/  FFMA.FTZ R94, R61, R62, -R92 ;  /* 0x0000003e3d5e7223 */ /* 0x000fe2000001085c */
[----:B------:R-:W-:Y:S01]  /*bc20*/  F2FP.F16.E4M3.UNPACK_B R61, R46 ;  /* 0x0000002eff3d723e */ /* 0x000fe200020006ff */
[----:B------:R-:W-:Y:S01]  /*bc30*/  FFMA.FTZ R162, R63, R62, R90 ;  /* 0x0000003e3fa27223 */ /* 0x000fe2000001005a */
[----:B------:R-:W-:Y:S01]  /*bc40*/  HADD2.F32 R90, -RZ, R163.H1_H1 ;  /* 0x300000a3ff5a7230 */ /* 0x000fe20000004100 */
[----:B------:R-:W-:Y:S01]  /*bc50*/  F2FP.SATFINITE.E4M3.F32.PACK_AB_MERGE_C R50, R55, R50, RZ ;  /* 0x000000323732723e */ /* 0x000fe200048070ff */
[----:B------:R-:W-:Y:S01]  /*bc60*/  HADD2.F32 R46, -RZ, R49.H0_H0 ;  /* 0x20000031ff2e7230 */ /* 0x000fe20000004100 */
[----:B------:R-:W-:Y:S01]  /*bc70*/  F2FP.SATFINITE.E4M3.F32.PACK_AB_MERGE_C R56, R56, R51, RZ ;  /* 0x000000333838723e */ /* 0x000fe200048070ff */
[--C-:B------:R-:W-:Y:S01]  /*bc80*/  HADD2.F32 R62, -RZ, R61.reuse.H0_H0 ;  /* 0x2000003dff3e7230 */ /* 0x100fe20000004100 */
[----:B------:R-:W-:Y:S01]  /*bc90*/  F2FP.SATFINITE.E4M3.F32.PACK_AB_MERGE_C R51, R60, R57, R50 ;  /* 0x000000393c33723e */ /* 0x000fe20004807032 */
[----:B------:R-:W-:Y:S01]  /*bca0*/  HADD2.F32 R61, -RZ, R61.H1_H1 ;  /* 0x3000003dff3d7230 */ /* 0x000fe20000004100 */
[----:B------:R-:W-:Y:S01]  /*bcb0*/  F2FP.SATFINITE.E4M3.F32.PACK_AB_MERGE_C R50, R59, R58, R56 ;  /* 0x0000003a3b32723e */ /* 0x000fe20004807038 */
[----:B------:R-:W-:-:S02]  /*bcc0*/  HADD2.F32 R49, -RZ, R49.H1_H1 ;  /* 0x30000031ff317230 */ /* 0x000fc40000004100 */
[-C--:B------:R-:W-:Y:S01]  /*bcd0*/  FMUL.FTZ R91, R62, R89.reuse ;  /* 0x000000593e5b7220 */ /* 0x080fe20000410000 */
[--C-:B------:R-:W-:Y:S02]  /*bce0*/  HADD2.F32 R63, -RZ, R161.reuse.H0_H0 ;  /* 0x200000a1ff3f7230 */ /* 0x100fe40000004100 */
[C---:B------:R-:W-:Y:S01]  /*bcf0*/  FMUL.FTZ R89, R46.reuse, R89 ;  /* 0x000000592e597220 */ /* 0x040fe20000410000 */
[----:B------:R-:W-:Y:S02]  /*bd00*/  HADD2.F32 R88, -RZ, R161.H1_H1 ;  /* 0x300000a1ff587230 */ /* 0x000fe40000004100 */
[-C--:B------:R-:W-:Y:S01]  /*bd10*/  FMUL.FTZ R92, R61, R90.reuse ;  /* 0x0000005a3d5c7220 */ /* 0x080fe20000410000 */
[----:B------:R-:W-:Y:S01]  /*bd20*/  FMUL.FTZ R90, R49, R90 ;  /* 0x0000005a315a7220 */ /* 0x000fe20000410000 */
[-C--:B------:R-:W-:Y:S01]  /*bd30*/  FFMA.FTZ R91, R46, R63.reuse, -R91 ;  /* 0x0000003f2e5b7223 */ /* 0x080fe2000001085b */
[----:B------:R-:W-:Y:S01]  /*bd40*/  FFMA.FTZ R46, R62, R63, R89 ;  /* 0x0000003f3e2e7223 */ /* 0x000fe20000010059 */
[----:B------:R-:W-:Y:S01]  /*bd50*/  F2FP.F16.E4M3.UNPACK_B R62, R44 ;  /* 0x0000002cff3e723e */ /* 0x000fe200020006ff */
[-C--:B------:R-:W-:Y:S01]  /*bd60*/  FFMA.FTZ R63, R61, R88.reuse, R90 ;  /* 0x000000583d3f7223 */ /* 0x080fe2000001005a */
[----:B------:R-:W-:Y:S01]  /*bd70*/  F2FP.F16.E4M3.UNPACK_B R61, R45 ;  /* 0x0000002dff3d723e */ /* 0x000fe200020006ff */
[----:B------:R-:W-:Y:S01]  /*bd80*/  FFMA.FTZ R92, R49, R88, -R92 ;  /* 0x00000058315c7223 */ /* 0x000fe2000001085c */
[----:B------:R-:W-:Y:S01]  /*bd90*/  F2FP.F16.E4M3.UNPACK_B R56, R48 ;  /* 0x00000030ff38723e */ /* 0x000fe200020006ff */
[----:B------:R-:W-:Y:S01]  /*bda0*/  HADD2.F32 R58, -RZ, R62.H0_H0 ;  /* 0x2000003eff3a7230 */ /* 0x000fe20000004100 */
[-C--:B------:R-:W-:Y:S01]  /*bdb0*/  F2FP.F16.E4M3.UNPACK_B R59, R42.reuse ;  /* 0x0000002aff3b723e */ /* 0x080fe200020006ff */
[----:B------:R-:W-:Y:S01]  /*bdc0*/  HADD2.F32 R57, -RZ, R61.H0_H0 ;  /* 0x2000003dff397230 */ /* 0x000fe20000004100 */
[----:B------:R-:W-:Y:S01]  /*bdd0*/  F2FP.SATFINITE.E4M3.F32.PACK_AB_MERGE_C R93, R162, R93, RZ ;  /* 0x0000005da25d723e */ /* 0x000fe200048070ff */
[----:B------:R-:W-:Y:S01]  /*bde0*/  HADD2.F32 R55, -RZ, R56.H0_H0 ;  /* 0x20000038ff377230 */ /* 0x000fe20000004100 */
[----:B------:R-:W-:Y:S01]  /*bdf0*/  F2FP.F16.E4M3.UNPACK_B R42, R42.H1 ;  /* 0x0000002aff2a723e */ /* 0x000fe200030006ff */
[----:B------:R-:W-:-:S02]  /*be00*/  HADD2.F32 R60, -RZ, R59.H0_H0 ;  /* 0x2000003bff3c7230 */ /* 0x000fc40000004100 */
[-C--:B------:R-:W-:Y:S01]  /*be10*/  FMUL.FTZ R88, R57, R58.reuse ;  /* 0x0000003a39587220 */ /* 0x080fe20000410000 */
[----:B------:R-:W-:Y:S02]  /*be20*/  HADD2.F32 R61, -RZ, R61.H1_H1 ;  /* 0x3000003dff3d7230 */ /* 0x000fe40000004100 */
[----:B------:R-:W-:Y:S01]  /*be30*/  FMUL.FTZ R90, R55, R58 ;  /* 0x0000003a375a7220 */ /* 0x000fe20000410000 */
[----:B------:R-:W-:Y:S01]  /*be40*/  HADD2.F32 R62, -RZ, R62.H1_H1 ;  /* 0x3000003eff3e7230 */ /* 0x000fe20000004100 */
[----:B------:R-:W-:Y:S01]  /*be50*/  F2FP.SATFINITE.E4M3.F32.PACK_AB_MERGE_C R46, R63, R46, R93 ;  /* 0x0000002e3f2e723e */ /* 0x000fe2000480705d */
[----:B------:R-:W-:Y:S02]  /*be60*/  HADD2.F32 R58, -RZ, R56.H1_H1 ;  /* 0x30000038ff3a7230 */ /* 0x000fe40000004100 */
[-C--:B------:R-:W-:Y:S01]  /*be70*/  FFMA.FTZ R55, R55, R60.reuse, -R88 ;  /* 0x0000003c37377223 */ /* 0x080fe20000010858 */
[----:B------:R-:W-:Y:S01]  /*be80*/  FFMA.FTZ R56, R57, R60, R90 ;  /* 0x0000003c39387223 */ /* 0x000fe2000001005a */
[----:B------:R-:W-:-:S02]  /*be90*/  HADD2.F32 R60, -RZ, R59.H1_H1 ;  /* 0x3000003bff3c7230 */ /* 0x000fc40000004100 */
[CC--:B------:R-:W-:Y:S01]  /*bea0*/  FMUL.FTZ R63, R61.reuse, R62.reuse ;  /* 0x0000003e3d3f7220 */ /* 0x0c0fe20000410000 */
[C---:B------:R-:W-:Y:S01]  /*beb0*/  FMUL.FTZ R88, R58.reuse, R62 ;  /* 0x0000003e3a587220 */ /* 0x040fe20000410000 */
[----:B------:R-:W-:Y:S02]  /*bec0*/  F2FP.F16.E4M3.UNPACK_B R59, R45.H1 ;  /* 0x0000002dff3b723e */ /* 0x000fe400030006ff */
[----:B------:R-:W-:Y:S01]  /*bed0*/  F2FP.F16.E4M3.UNPACK_B R62, R44.H1 ;  /* 0x0000002cff3e723e */ /* 0x000fe200030006ff */
[----:B------:R-:W-:Y:S01]  /*bee0*/  FFMA.FTZ R45, R61, R60, R88 ;  /* 0x0000003c3d2d7223 */ /* 0x000fe20000010058 */
[----:B------:R-:W-:Y:S01]  /*bef0*/  F2FP.F16.E4M3.UNPACK_B R57, R48.H1 ;  /* 0x00000030ff39723e */ /* 0x000fe200030006ff */
[----:B------:R-:W-:Y:S01]  /*bf00*/  FFMA.FTZ R48, R58, R60, -R63 ;  /* 0x0000003c3a307223 */ /* 0x000fe2000001083f */
[----:B------:R-:W-:Y:S01]  /*bf10*/  HADD2.F32 R58, -RZ, R59.H0_H0 ;  /* 0x2000003bff3a7230 */ /* 0x000fe20000004100 */
[----:B------:R-:W-:Y:S01]  /*bf20*/  F2FP.SATFINITE.E4M3.F32.PACK_AB_MERGE_C R49, R94, R95, RZ ;  /* 0x0000005f5e31723e */ /* 0x000fe200048070ff */
[----:B------:R-:W-:-:S02]  /*bf30*/  HADD2.F32 R63, -RZ, R62.H0_H0 ;  /* 0x2000003eff3f7230 */ /* 0x000fc40000004100 */
[----:B------:R-:W-:Y:S01]  /*bf40*/  HADD2.F32 R59, -RZ, R59.H1_H1 ;  /* 0x3000003bff3b7230 */ /* 0x000fe20000004100 */
[----:B------:R-:W-:Y:S01]  /*bf50*/  F2FP.SATFINITE.E4M3.F32.PACK_AB_MERGE_C R49, R92, R91, R49 ;  /* 0x0000005b5c31723e */ /* 0x000fe20004807031 */
[----:B------:R-:W-:Y:S02]  /*bf60*/  HADD2.F32 R62, -RZ, R62.H1_H1 ;  /* 0x3000003eff3e7230 */ /* 0x000fe40000004100 */
[----:B------:R-:W-:Y:S01]  /*bf70*/  FMUL.FTZ R89, R58, R63 ;  /* 0x0000003f3a597220 */ /* 0x000fe20000410000 */
[--C-:B------:R-:W-:Y:S02]  /*bf80*/  HADD2.F32 R44, -RZ, R57.reuse.H0_H0 ;  /* 0x20000039ff2c7230 */ /* 0x100fe40000004100 */
[----:B------:R-:W-:Y:S02]  /*bf90*/  HADD2.F32 R57, -RZ, R57.H1_H1 ;  /* 0x30000039ff397230 */ /* 0x000fe40000004100 */
[----:B------:R-:W-:Y:S01]  /*bfa0*/  FMUL.FTZ R88, R59, R62 ;  /* 0x0000003e3b587220 */ /* 0x000fe20000410000 */
[----:B------:R-:W-:-:S02]  /*bfb0*/  HADD2.F32 R61, -RZ, R42.H0_H0 ;  /* 0x2000002aff3d7230 */ /* 0x000fc40000004100 */
[C---:B------:R-:W-:Y:S01]  /*bfc0*/  FMUL.FTZ R63, R44.reuse, R63 ;  /* 0x0000003f2c3f7220 */ /* 0x040fe20000410000 */
[----:B------:R-:W-:Y:S02]  /*bfd0*/  HADD2.F32 R60, -RZ, R42.H1_H1 ;  /* 0x3000002aff3c7230 */ /* 0x000fe40000004100 */
[C---:B------:R-:W-:Y:S01]  /*bfe0*/  FMUL.FTZ R62, R57.reuse, R62 ;  /* 0x0000003e393e7220 */ /* 0x040fe20000410000 */
[----:B------:R-:W-:Y:S01]  /*bff0*/  FFMA.FTZ R42, R44, R61, -R89 ;  /* 0x0000003d2c2a7223 */ /* 0x000fe20000010859 */
[----:B------:R-:W-:Y:S01]  /*c000*/  F2FP.F16.E4M3.UNPACK_B R44, R43 ;  /* 0x0000002bff2c723e */ /* 0x000fe200020006ff */
[-C--:B------:R-:W-:Y:S01]  /*c010*/  FFMA.FTZ R93, R57, R60.reuse, -R88 ;  /* 0x0000003c395d7223 */ /* 0x080fe20000010858 */
[----:B------:R-:W-:Y:S01]  /*c020*/  F2FP.F16.E4M3.UNPACK_B R88, R41 ;  /* 0x00000029ff58723e */ /* 0x000fe200020006ff */
[----:B------:R-:W-:Y:S01]  /*c030*/  FFMA.FTZ R92, R58, R61, R63 ;  /* 0x0000003d3a5c7223 */ /* 0x000fe2000001003f */
[----:B------:R-:W-:Y:S01]  /*c040*/  F2FP.F16.E4M3.UNPACK_B R58, R47 ;  /* 0x0000002fff3a723e */ /* 0x000fe200020006ff */
[----:B------:R-:W-:Y:S01]  /*c050*/  FFMA.FTZ R95, R59, R60, R62 ;  /* 0x0000003c3b5f7223 */ /* 0x000fe2000001003e */
[----:B------:R-:W-:Y:S01]  /*c060*/  F2FP.F16.E4M3.UNPACK_B R89, R41.H1 ;  /* 0x00000029ff59723e */ /* 0x000fe200030006ff */
        /* <DEDUP_REMOVED lines=12> */
[----:B------:R-:W-:Y:S02]  /*c130*/  HADD2.F32 R57, -RZ, R43.H0_H0 ;  /* 0x2000002bff397230 */ /* 0x000fe40000004100 */
[----:B------:R-:W-:Y:S01]  /*c140*/  FMUL.FTZ R90, R40, R91 ;  /* 0x0000005b285a7220 */ /* 0x000fe20000410000 */
[----:B------:R-:W-:Y:S02]  /*c150*/  HADD2.F32 R63, -RZ, R61.H0_H0 ;  /* 0x2000003dff3f7230 */ /* 0x000fe40000004100 */
[----:B------:R-:W-:Y:S01]  /*c160*/  FFMA.FTZ R161, R60, R62, R161 ;  /* 0x0000003e3ca17223 */ /* 0x000fe200000100a1 */
[----:B------:R-:W-:-:S02]  /*c170*/  HADD2.F32 R59, -RZ, R59.H1_H1 ;  /* 0x3000003bff3b7230 */ /* 0x000fc40000004100 */
[----:B------:R-:W-:Y:S01]  /*c180*/  FMUL.FTZ R91, R57, R91 ;  /* 0x0000005b395b7220 */ /* 0x000fe20000410000 */
[----:B------:R-:W-:Y:S02]  /*c190*/  HADD2.F32 R60, -RZ, R89.H1_H1 ;  /* 0x30000059ff3c7230 */ /* 0x000fe40000004100 */
[----:B------:R-:W-:Y:S01]  /*c1a0*/  FFMA.FTZ R94, R47, R62, -R94 ;  /* 0x0000003e2f5e7223 */ /* 0x000fe2000001085e */
[----:B------:R-:W-:Y:S02]  /*c1b0*/  HADD2.F32 R43, -RZ, R43.H1_H1 ;  /* 0x3000002bff2b7230 */ /* 0x000fe40000004100 */
[----:B------:R-:W-:Y:S01]  /*c1c0*/  FFMA.FTZ R91, R40, R63, R91 ;  /* 0x0000003f285b7223 */ /* 0x000fe2000001005b */
[----:B------:R-:W-:Y:S02]  /*c1d0*/  HADD2.F32 R58, -RZ, R58.H1_H1 ;  /* 0x3000003aff3a7230 */ /* 0x000fe40000004100 */
[----:B------:R-:W-:Y:S01]  /*c1e0*/  FMUL.FTZ R62, R59, R60 ;  /* 0x0000003c3b3e7220 */ /* 0x000fe20000410000 */
[----:B------:R-:W-:-:S02]  /*c1f0*/  HADD2.F32 R47, -RZ, R88.H1_H1 ;  /* 0x30000058ff2f7230 */ /* 0x000fc40000004100 */
[----:B------:R-:W-:Y:S01]  /*c200*/  FMUL.FTZ R60, R43, R60 ;  /* 0x0000003c2b3c7220 */ /* 0x000fe20000410000 */
[----:B------:R-:W-:Y:S02]  /*c210*/  HADD2.F32 R44, -RZ, R44.H1_H1 ;  /* 0x3000002cff2c7230 */ /* 0x000fe40000004100 */
[----:B------:R-:W-:Y:S01]  /*c220*/  FFMA.FTZ R90, R57, R63, -R90 ;  /* 0x0000003f395a7223 */ /* 0x000fe2000001085a */
[----:B------:R-:W-:Y:S02]  /*c230*/  HADD2.F32 R40, -RZ, R61.H1_H1 ;  /* 0x3000003dff287230 */ /* 0x000fe40000004100 */
[-C--:B------:R-:W-:Y:S01]  /*c240*/  FMUL.FTZ R57, R58, R47.reuse ;  /* 0x0000002f3a397220 */ /* 0x080fe20000410000 */
[----:B------:R-:W-:Y:S02]  /*c250*/  HADD2.F32 R41, -RZ, R41.H1_H1 ;  /* 0x30000029ff297230 */ /* 0x000fe40000004100 */
[C---:B------:R-:W-:Y:S01]  /*c260*/  FMUL.FTZ R47, R44.reuse, R47 ;  /* 0x0000002f2c2f7220 */ /* 0x040fe20000410000 */
        /* <DEDUP_REMOVED lines=14> */
[----:B------:R-:W-:-:S07]  /*c350*/  F2FP.SATFINITE.E4M3.F32.PACK_AB_MERGE_C R47, R58, R161, R60 ;  /* 0x000000a13a2f723e */ /* 0x000fce000480703c */
.L_x_1409:
[----:B------:R-:W-:Y:S05]  /*c360*/  BSYNC B2 ;  /* 0x0000000000027941 */ /* 0x000fea0003800000 */
.L_x_1408:
        /* <DEDUP_REMOVED lines=10> */
.L_x_1399:
[----:B------:R-:W-:Y:S05]  /*c410*/  BSYNC B1 ;  /* 0x0000000000017941 */ /* 0x000fea0003800000 */
.L_x_1398:
[-C--:B0-234-:R-:W-:Y:S02]  /*c420*/  IMAD R40, R144, R130.reuse, RZ ;  /* 0x0000008290287224 */ /* 0x09dfe400078e02ff */
        /* <DEDUP_REMOVED lines=41> */
[----:B------:R-:W-:Y:S01]  /*c6c0*/  IMAD.MOV.U32 R52, RZ, RZ, R41 ;  /* 0x000000ffff347224 */ /* 0x000fe200078e0029 */
[----:B------:R-:W-:Y:S01]  /*c6d0*/  SHF.R.U32.HI R62, RZ, 0x8, R67 ;  /* 0x00000008ff3e7819 */ /* 0x000fe20000011643 */
[----:B------:R-:W-:Y:S01]  /*c6e0*/  IMAD.SHL.U32 R40, R54, 0x100, RZ ;  /* 0x0000010036287824 */ /* 0x000fe200078e00ff */
[----:B------:R-:W-:Y:S01]  /*c6f0*/  SHF.R.U32.HI R77, RZ, 0x10, R77 ;  /* 0x00000010ff4d7819 */ /* 0x000fe2000001164d */
[----:B------:R-:W-:Y:S01]  /*c700*/  IMAD.MOV.U32 R54, RZ, RZ, R42 ;  /* 0x000000ffff367224 */ /* 0x000fe200078e002a */
[----:B------:R-:W-:Y:S01]  /*c710*/  SHF.R.U32.HI R59, RZ, 0x8, R65 ;  /* 0x00000008ff3b7819 */ /* 0x000fe20000011641 */
[----:B------:R-:W-:Y:S01]  /*c720*/  IMAD.SHL.U32 R42, R62, 0x100, RZ ;  /* 0x000001003e2a7824 */ /* 0x000fe200078e00ff */
[--C-:B------:R-:W-:Y:S01]  /*c730*/  SHF.R.U32.HI R76, RZ, 0x8, R79.reuse ;  /* 0x00000008ff4c7819 */ /* 0x100fe2000001164f */
[----:B------:R-:W-:Y:S01]  /*c740*/  IMAD.U32 R41, R77, 0x10000, RZ ;  /* 0x000100004d297824 */ /* 0x000fe200078e00ff */
[----:B------:R-:W-:Y:S01]  /*c750*/  LOP3.LUT R61, R67, 0xff0000ff, RZ, 0xc0, !PT ;  /* 0xff0000ff433d7812 */ /* 0x000fe200078ec0ff */
[----:B------:R-:W-:Y:S01]  /*c760*/  IMAD.SHL.U32 R59, R59, 0x100, RZ ;  /* 0x000001003b3b7824 */ /* 0x000fe200078e00ff */
[----:B------:R-:W-:Y:S01]  /*c770*/  SHF.R.U32.HI R64, RZ, 0x10, R79 ;  /* 0x00000010ff407819 */ /* 0x000fe2000001164f */
[----:B--2---:R-:W-:Y:S01]  /*c780*/  IMAD.MOV.U32 R60, RZ, RZ, R44 ;  /* 0x000000ffff3c7224 */ /* 0x004fe200078e002c */
[----:B------:R-:W-:Y:S01]  /*c790*/  LOP3.LUT R40, R55, 0xff00, R40, 0xf8, !PT ;  /* 0x0000ff0037287812 */ /* 0x000fe200078ef828 */
[----:B------:R-:W-:Y:S01]  /*c7a0*/  IMAD.SHL.U32 R55, R76, 0x100, RZ ;  /* 0x000001004c377824 */ /* 0x000fe200078e00ff */
[----:B------:R-:W-:-:S02]  /*c7b0*/  LOP3.LUT R58, R65, 0xff0000ff, RZ, 0xc0, !PT ;  /* 0xff0000ff413a7812 */ /* 0x000fc400078ec0ff */
[----:B------:R-:W-:Y:S02]  /*c7c0*/  LOP3.LUT R56, R79, 0xff0000ff, RZ, 0xc0, !PT ;  /* 0xff0000ff4f387812 */ /* 0x000fe400078ec0ff */
[----:B------:R-:W-:Y:S02]  /*c7d0*/  SHF.R.U32.HI R63, RZ, 0x10, R65 ;  /* 0x00000010ff3f7819 */ /* 0x000fe40000011641 */
[----:B------:R-:W-:Y:S02]  /*c7e0*/  LOP3.LUT R65, R61, 0xff00, R42, 0xf8, !PT ;  /* 0x0000ff003d417812 */ /* 0x000fe400078ef82a */
[----:B------:R-:W-:Y:S01]  /*c7f0*/  LOP3.LUT R42, R40, 0xff0000, R41, 0xf8, !PT ;  /* 0x00ff0000282a7812 */ /* 0x000fe200078ef829 */
[----:B------:R-:W-:Y:S01]  /*c800*/  IMAD.U32 R40, R64, 0x10000, RZ ;  /* 0x0001000040287824 */ /* 0x000fe200078e00ff */
[----:B------:R-:W-:Y:S01]  /*c810*/  LOP3.LUT R44, R58, 0xff00, R59, 0xf8, !PT ;  /* 0x0000ff003a2c7812 */ /* 0x000fe200078ef83b */
[----:B------:R-:W-:Y:S01]  /*c820*/  IMAD.U32 R63, R63, 0x10000, RZ ;  /* 0x000100003f3f7824 */ /* 0x000fe200078e00ff */
[----:B------:R-:W-:-:S02]  /*c830*/  LOP3.LUT R55, R56, 0xff00, R55, 0xf8, !PT ;  /* 0x0000ff0038377812 */ /* 0x000fc400078ef837 */
        /* <DEDUP_REMOVED lines=11> */
[----:B------:R-:W-:Y:S01]  /*c8f0*/  LOP3.LUT R44, R44, 0xff0000, R63, 0xf8, !PT ;  /* 0x00ff00002c2c7812 */ /* 0x000fe200078ef83f */
[----:B------:R-:W-:Y:S01]  /*c900*/  FMUL.FTZ R67, R55, R41 ;  /* 0x0000002937437220 */ /* 0x000fe20000410000 */
[--C-:B------:R-:W-:Y:S01]  /*c910*/  HADD2.F32 R62, -RZ, R59.reuse.H0_H0 ;  /* 0x2000003bff3e7230 */ /* 0x100fe20000004100 */
        /* <DEDUP_REMOVED lines=11> */
[C---:B------:R-:W-:Y:S01]  /*c9d0*/  FMUL.FTZ R66, R62.reuse, R65 ;  /* 0x000000413e427220 */ /* 0x040fe20000410000 */
        /* <DEDUP_REMOVED lines=39> */
[----:B------:R-:W-:Y:S02]  /*cc50*/  HADD2.F32 R61, -RZ, R158.H0_H0 ;  /* 0x2000009eff3d7230 */ /* 0x000fe40000004100 */
[----:B------:R-:W-:Y:S01]  /*cc60*/  FFMA.FTZ R89, R57, R62, -R58 ;  /* 0x0000003e39597223 */ /* 0x000fe2000001083a */
[----:B------:R-:W-:Y:S01]  /*cc70*/  F2FP.F16.E4M3.UNPACK_B R57, R46 ;  /* 0x0000002eff39723e */ /* 0x000fe200020006ff */
[----:B------:R-:W-:Y:S01]  /*cc80*/  HADD2.F32 R46, -RZ, R54.H0_H0 ;  /* 0x20000036ff2e7230 */ /* 0x000fe20000004100 */
[----:B------:R-:W-:Y:S01]  /*cc90*/  F2FP.F16.E4M3.UNPACK_B R160, R160 ;  /* 0x000000a0ffa0723e */ /* 0x000fe200020006ff */
[----:B------:R-:W-:Y:S01]  /*cca0*/  FFMA.FTZ R91, R59, R62, R64 ;  /* 0x0000003e3b5b7223 */ /* 0x000fe20000010040 */
[----:B------:R-:W-:Y:S01]  /*ccb0*/  HADD2.F32 R158, -RZ, R158.H1_H1 ;  /* 0x3000009eff9e7230 */ /* 0x000fe20000004100 */
[----:B------:R-:W-:Y:S01]  /*ccc0*/  F2FP.SATFINITE.E4M3.F32.PACK_AB_MERGE_C R56, R67, R56, RZ ;  /* 0x000000384338723e */ /* 0x000fe200048070ff */
[--C-:B------:R-:W-:Y:S01]  /*ccd0*/  HADD2.F32 R58, -RZ, R57.reuse.H0_H0 ;  /* 0x20000039ff3a7230 */ /* 0x100fe20000004100 */
[----:B------:R-:W-:Y:S01]  /*cce0*/  F2FP.F16.E4M3.UNPACK_B R60, R44 ;  /* 0x0000002cff3c723e */ /* 0x000fe200020006ff */
[----:B------:R-:W-:Y:S01]  /*ccf0*/  HADD2.F32 R59, -RZ, R160.H0_H0 ;  /* 0x200000a0ff3b7230 */ /* 0x000fe20000004100 */
[----:B------:R-:W-:Y:S01]  /*cd00*/  F2FP.SATFINITE.E4M3.F32.PACK_AB_MERGE_C R56, R157, R66, R56 ;  /* 0x000000429d38723e */ /* 0x000fe20004807038 */
[----:B------:R-:W-:-:S02]  /*cd10*/  HADD2.F32 R57, -RZ, R57.H1_H1 ;  /* 0x30000039ff397230 */ /* 0x000fc40000004100 */
[-C--:B------:R-:W-:Y:S01]  /*cd20*/  FMUL.FTZ R63, R58, R61.reuse ;  /* 0x0000003d3a3f7220 */ /* 0x080fe20000410000 */
[----:B------:R-:W-:Y:S01]  /*cd30*/  FMUL.FTZ R61, R46, R61 ;  /* 0x0000003d2e3d7220 */ /* 0x000fe20000410000 */
[----:B------:R-:W-:Y:S01]  /*cd40*/  HADD2.F32 R54, -RZ, R54.H1_H1 ;  /* 0x30000036ff367230 */ /* 0x000fe20000004100 */
[----:B------:R-:W-:Y:S01]  /*cd50*/  F2FP.SATFINITE.E4M3.F32.PACK_AB_MERGE_C R55, R78, R55, RZ ;  /* 0x000000374e37723e */ /* 0x000fe200048070ff */
[----:B------:R-:W-:Y:S02]  /*cd60*/  HADD2.F32 R160, -RZ, R160.H1_H1 ;  /* 0x300000a0ffa07230 */ /* 0x000fe40000004100 */
[-C--:B------:R-:W-:Y:S01]  /*cd70*/  FFMA.FTZ R46, R46, R59.reuse, -R63 ;  /* 0x0000003b2e2e7223 */ /* 0x080fe2000001083f */
[----:B------:R-:W-:Y:S01]  /*cd80*/  FFMA.FTZ R62, R58, R59, R61 ;  /* 0x0000003b3a3e7223 */ /* 0x000fe2000001003d */
[-C--:B------:R-:W-:Y:S01]  /*cd90*/  FMUL.FTZ R77, R57, R158.reuse ;  /* 0x0000009e394d7220 */ /* 0x080fe20000410000 */
[----:B------:R-:W-:Y:S01]  /*cda0*/  F2FP.F16.E4M3.UNPACK_B R59, R45 ;  /* 0x0000002dff3b723e */ /* 0x000fe200020006ff */
[C---:B------:R-:W-:Y:S01]  /*cdb0*/  FMUL.FTZ R158, R54.reuse, R158 ;  /* 0x0000009e369e7220 */ /* 0x040fe20000410000 */
[----:B------:R-:W-:Y:S01]  /*cdc0*/  F2FP.F16.E4M3.UNPACK_B R58, R52 ;  /* 0x00000034ff3a723e */ /* 0x000fe200020006ff */
[----:B------:R-:W-:Y:S01]  /*cdd0*/  FFMA.FTZ R77, R54, R160, -R77 ;  /* 0x000000a0364d7223 */ /* 0x000fe2000001084d */
[----:B------:R-:W-:Y:S01]  /*cde0*/  F2FP.SATFINITE.E4M3.F32.PACK_AB_MERGE_C R54, R89, R88, RZ ;  /* 0x000000585936723e */ /* 0x000fe200048070ff */
[----:B------:R-:W-:Y:S01]  /*cdf0*/  FFMA.FTZ R79, R57, R160, R158 ;  /* 0x000000a0394f7223 */ /* 0x000fe2000001009e */
[----:B------:R-:W-:Y:S01]  /*ce00*/  HADD2.F32 R61, -RZ, R59.H0_H0 ;  /* 0x2000003bff3d7230 */ /* 0x000fe20000004100 */
[----:B------:R-:W-:Y:S01]  /*ce10*/  F2FP.F16.E4M3.UNPACK_B R63, R42 ;  /* 0x0000002aff3f723e */ /* 0x000fe200020006ff */
[----:B------:R-:W-:Y:S01]  /*ce20*/  HADD2.F32 R66, -RZ, R60.H0_H0 ;  /* 0x2000003cff427230 */ /* 0x000fe20000004100 */
[----:B------:R-:W-:Y:S01]  /*ce30*/  F2FP.SATFINITE.E4M3.F32.PACK_AB_MERGE_C R90, R91, R90, RZ ;  /* 0x0000005a5b5a723e */ /* 0x000fe200048070ff */
[----:B------:R-:W-:Y:S01]  /*ce40*/  HADD2.F32 R57, -RZ, R58.H0_H0 ;  /* 0x2000003aff397230 */ /* 0x000fe20000004100 */
[----:B------:R-:W-:Y:S01]  /*ce50*/  F2FP.SATFINITE.E4M3.F32.PACK_AB_MERGE_C R55, R76, R65, R55 ;  /* 0x000000414c37723e */ /* 0x000fe20004807037 */
[----:B------:R-:W-:Y:S01]  /*ce60*/  HADD2.F32 R64, -RZ, R63.H0_H0 ;  /* 0x2000003fff407230 */ /* 0x000fe20000004100 */
[----:B------:R-:W-:Y:S01]  /*ce70*/  F2FP.SATFINITE.E4M3.F32.PACK_AB_MERGE_C R54, R77, R46, R54 ;  /* 0x0000002e4d36723e */ /* 0x000fe20004807036 */
[----:B------:R-:W-:Y:S01]  /*ce80*/  FMUL.FTZ R76, R61, R66 ;  /* 0x000000423d4c7220 */ /* 0x000fe20000410000 */
[----:B------:R-:W-:Y:S01]  /*ce90*/  F2FP.SATFINITE.E4M3.F32.PACK_AB_MERGE_C R46, R79, R62, R90 ;  /* 0x0000003e4f2e723e */ /* 0x000fe2000480705a */
[----:B------:R-:W-:-:S02]  /*cea0*/  HADD2.F32 R62, -RZ, R59.H1_H1 ;  /* 0x3000003bff3e7230 */ /* 0x000fc40000004100 */
[----:B------:R-:W-:Y:S01]  /*ceb0*/  FMUL.FTZ R66, R57, R66 ;  /* 0x0000004239427220 */ /* 0x000fe20000410000 */
[----:B------:R-:W-:Y:S01]  /*cec0*/  HADD2.F32 R65, -RZ, R60.H1_H1 ;  /* 0x3000003cff417230 */ /* 0x000fe20000004100 */
[----:B------:R-:W-:Y:S01]  /*ced0*/  F2FP.F16.E4M3.UNPACK_B R59, R52.H1 ;  /* 0x00000034ff3b723e */ /* 0x000fe200030006ff */
[----:B------:R-:W-:Y:S02]  /*cee0*/  HADD2.F32 R60, -RZ, R58.H1_H1 ;  /* 0x3000003aff3c7230 */ /* 0x000fe40000004100 */
[-C--:B------:R-:W-:Y:S01]  /*cef0*/  FFMA.FTZ R58, R61, R64.reuse, R66 ;  /* 0x000000403d3a7223 */ /* 0x080fe20000010042 */
[----:B------:R-:W-:Y:S02]  /*cf00*/  HADD2.F32 R63, -RZ, R63.H1_H1 ;  /* 0x3000003fff3f7230 */ /* 0x000fe40000004100 */
[----:B------:R-:W-:Y:S01]  /*cf10*/  FMUL.FTZ R61, R62, R65 ;  /* 0x000000413e3d7220 */ /* 0x000fe20000410000 */
[----:B------:R-:W-:Y:S01]  /*cf20*/  F2FP.F16.E4M3.UNPACK_B R45, R45.H1 ;  /* 0x0000002dff2d723e */ /* 0x000fe200030006ff */
[C---:B------:R-:W-:Y:S01]  /*cf30*/  FMUL.FTZ R65, R60.reuse, R65 ;  /* 0x000000413c417220 */ /* 0x040fe20000410000 */
[----:B------:R-:W-:Y:S01]  /*cf40*/  FFMA.FTZ R57, R57, R64, -R76 ;  /* 0x0000004039397223 */ /* 0x000fe2000001084c */
[----:B------:R-:W-:Y:S01]  /*cf50*/  FFMA.FTZ R52, R60, R63, -R61 ;  /* 0x0000003f3c347223 */ /* 0x000fe2000001083d */
[----:B------:R-:W-:Y:S01]  /*cf60*/  F2FP.F16.E4M3.UNPACK_B R61, R44.H1 ;  /* 0x0000002cff3d723e */ /* 0x000fe200030006ff */
[----:B------:R-:W-:Y:S01]  /*cf70*/  HADD2.F32 R60, -RZ, R45.H0_H0 ;  /* 0x2000002dff3c7230 */ /* 0x000fe20000004100 */
[----:B------:R-:W-:Y:S01]  /*cf80*/  F2FP.F16.E4M3.UNPACK_B R42, R42.H1 ;  /* 0x0000002aff2a723e */ /* 0x000fe200030006ff */
[----:B------:R-:W-:-:S02]  /*cf90*/  HADD2.F32 R44, -RZ, R59.H0_H0 ;  /* 0x2000003bff2c7230 */ /* 0x000fc40000004100 */
[----:B------:R-:W-:Y:S01]  /*cfa0*/  FFMA.FTZ R77, R62, R63, R65 ;  /* 0x0000003f3e4d7223 */ /* 0x000fe20000010041 */
[----:B------:R-:W-:Y:S02]  /*cfb0*/  HADD2.F32 R45, -RZ, R45.H1_H1 ;  /* 0x3000002dff2d7230 */ /* 0x000fe40000004100 */
[----:B------:R-:W-:Y:S02]  /*cfc0*/  HADD2.F32 R64, -RZ, R61.H1_H1 ;  /* 0x3000003dff407230 */ /* 0x000fe40000004100 */
[----:B------:R-:W-:Y:S02]  /*cfd0*/  HADD2.F32 R59, -RZ, R59.H1_H1 ;  /* 0x3000003bff3b7230 */ /* 0x000fe40000004100 */
[----:B------:R-:W-:Y:S02]  /*cfe0*/  HADD2.F32 R63, -RZ, R61.H0_H0 ;  /* 0x2000003dff3f7230 */ /* 0x000fe40000004100 */
[--C-:B------:R-:W-:Y:S02]  /*cff0*/  HADD2.F32 R61, -RZ, R42.reuse.H0_H0 ;  /* 0x2000002aff3d7230 */ /* 0x100fe40000004100 */
[----:B------:R-:W-:-:S02]  /*d000*/  HADD2.F32 R62, -RZ, R42.H1_H1 ;  /* 0x3000002aff3e7230 */ /* 0x000fc40000004100 */
[-C--:B------:R-:W-:Y:S01]  /*d010*/  FMUL.FTZ R42, R45, R64.reuse ;  /* 0x000000402d2a7220 */ /* 0x080fe20000410000 */
[C---:B------:R-:W-:Y:S01]  /*d020*/  FMUL.FTZ R64, R59.reuse, R64 ;  /* 0x000000403b407220 */ /* 0x040fe20000410000 */
[-C--:B------:R-:W-:Y:S01]  /*d030*/  FMUL.FTZ R65, R60, R63.reuse ;  /* 0x0000003f3c417220 */ /* 0x080fe20000410000 */
[C---:B------:R-:W-:Y:S01]  /*d040*/  FMUL.FTZ R63, R44.reuse, R63 ;  /* 0x0000003f2c3f7220 */ /* 0x040fe20000410000 */
[-C--:B------:R-:W-:Y:S01]  /*d050*/  FFMA.FTZ R79, R59, R62.reuse, -R42 ;  /* 0x0000003e3b4f7223 */ /* 0x080fe2000001082a */
[----:B------:R-:W-:Y:S01]  /*d060*/  FFMA.FTZ R89, R45, R62, R64 ;  /* 0x0000003e2d597223 */ /* 0x000fe20000010040 */
[----:B------:R-:W-:Y:S01]  /*d070*/  F2FP.F16.E4M3.UNPACK_B R59, R47 ;  /* 0x0000002fff3b723e */ /* 0x000fe200020006ff */
[----:B------:R-:W-:Y:S01]  /*d080*/  FFMA.FTZ R76, R44, R61, -R65 ;  /* 0x0000003d2c4c7223 */ /* 0x000fe20000010841 */
[----:B------:R-:W-:Y:S01]  /*d090*/  F2FP.F16.E4M3.UNPACK_B R64, R41 ;  /* 0x00000029ff40723e */ /* 0x000fe200020006ff */
[----:B------:R-:W-:Y:S01]  /*d0a0*/  FFMA.FTZ R78, R60, R61, R63 ;  /* 0x0000003d3c4e7223 */ /* 0x000fe2000001003f */
[----:B------:R-:W-:Y:S01]  /*d0b0*/  F2FP.F16.E4M3.UNPACK_B R65, R41.H1 ;  /* 0x00000029ff41723e */ /* 0x000fe200030006ff */
[----:B------:R-:W-:Y:S01]  /*d0c0*/  HADD2.F32 R60, -RZ, R59.H0_H0 ;  /* 0x2000003bff3c7230 */ /* 0x000fe20000004100 */
[-C--:B------:R-:W-:Y:S01]  /*d0d0*/  F2FP.F16.E4M3.UNPACK_B R42, R43.reuse ;  /* 0x0000002bff2a723e */ /* 0x080fe200020006ff */
[----:B------:R-:W-:Y:S01]  /*d0e0*/  HADD2.F32 R67, -RZ, R64.H0_H0 ;  /* 0x20000040ff437230 */ /* 0x000fe20000004100 */
[-C--:B------:R-:W-:Y:S01]  /*d0f0*/  F2FP.F16.E4M3.UNPACK_B R41, R40.reuse ;  /* 0x00000028ff29723e */ /* 0x080fe200020006ff */
[----:B------:R-:W-:Y:S01]  /*d100*/  HADD2.F32 R66, -RZ, R65.H0_H0 ;  /* 0x20000041ff427230 */ /* 0x000fe20000004100 */
[----:B------:R-:W-:Y:S01]  /*d110*/  F2FP.F16.E4M3.UNPACK_B R43, R43.H1 ;  /* 0x0000002bff2b723e */ /* 0x000fe200030006ff */
        /* <DEDUP_REMOVED lines=9> */
[----:B------:R-:W-:Y:S01]  /*d1b0*/  FFMA.FTZ R91, R44, R63, -R91 ;  /* 0x0000003f2c5b7223 */ /* 0x000fe2000001085b */
[-C--:B------:R-:W-:Y:S01]  /*d1c0*/  FMUL.FTZ R93, R45, R66.reuse ;  /* 0x000000422d5d7220 */ /* 0x080fe20000410000 */
[----:B------:R-:W-:Y:S02]  /*d1d0*/  HADD2.F32 R47, -RZ, R47.H1_H1 ;  /* 0x3000002fff2f7230 */ /* 0x000fe40000004100 */
[----:B------:R-:W-:Y:S01]  /*d1e0*/  FMUL.FTZ R88, R40, R66 ;  /* 0x0000004228587220 */ /* 0x000fe20000410000 */
[----:B------:R-:W-:-:S02]  /*d1f0*/  HADD2.F32 R44, -RZ, R65.H1_H1 ;  /* 0x30000041ff2c7230 */ /* 0x000fc40000004100 */
[----:B------:R-:W-:Y:S01]  /*d200*/  FFMA.FTZ R67, R60, R63, R67 ;  /* 0x0000003f3c437223 */ /* 0x000fe20000010043 */
[----:B------:R-:W-:Y:S02]  /*d210*/  HADD2.F32 R43, -RZ, R43.H1_H1 ;  /* 0x3000002bff2b7230 */ /* 0x000fe40000004100 */
[----:B------:R-:W-:Y:S01]  /*d220*/  FFMA.FTZ R93, R40, R62, R93 ;  /* 0x0000003e285d7223 */ /* 0x000fe2000001005d */
[----:B------:R-:W-:Y:S02]  /*d230*/  HADD2.F32 R59, -RZ, R59.H1_H1 ;  /* 0x3000003bff3b7230 */ /* 0x000fe40000004100 */
[-C--:B------:R-:W-:Y:S01]  /*d240*/  FMUL.FTZ R60, R47, R44.reuse ;  /* 0x0000002c2f3c7220 */ /* 0x080fe20000410000 */
[----:B------:R-:W-:Y:S02]  /*d250*/  HADD2.F32 R64, -RZ, R64.H1_H1 ;  /* 0x30000040ff407230 */ /* 0x000fe40000004100 */
[----:B------:R-:W-:Y:S01]  /*d260*/  FMUL.FTZ R44, R43, R44 ;  /* 0x0000002c2b2c7220 */ /* 0x000fe20000410000 */
[----:B------:R-:W-:-:S02]  /*d270*/  HADD2.F32 R42, -RZ, R42.H1_H1 ;  /* 0x3000002aff2a7230 */ /* 0x000fc40000004100 */
        /* <DEDUP_REMOVED lines=12> */
[----:B------:R-:W-:-:S02]  /*d340*/  F2FP.SATFINITE.E4M3.F32.PACK_AB_MERGE_C R43, R43, R88, RZ ;  /* 0x000000582b2b723e */ /* 0x000fc400048070ff */
[----:B------:R-:W-:Y:S02]  /*d350*/  F2FP.SATFINITE.E4M3.F32.PACK_AB_MERGE_C R44, R44, R93, RZ ;  /* 0x0000005d2c2c723e */ /* 0x000fe400048070ff */
[----:B------:R-:W-:Y:S01]  /*d360*/  F2FP.SATFINITE.E4M3.F32.PACK_AB_MERGE_C R43, R42, R91, R43 ;  /* 0x0000005b2a2b723e */ /* 0x000fe2000480702b */
[----:B------:R-:W-:Y:S01]  /*d370*/  IMAD.MOV.U32 R42, RZ, RZ, R54 ;  /* 0x000000ffff2a7224 */ /* 0x000fe200078e0036 */
[----:B------:R-:W-:Y:S01]  /*d380*/  F2FP.SATFINITE.E4M3.F32.PACK_AB_MERGE_C R47, R64, R67, R44 ;  /* 0x00000043402f723e */ /* 0x000fe2000480702c */
[----:B------:R-:W-:Y:S01]  /*d390*/  IMAD.MOV.U32 R44, RZ, RZ, R56 ;  /* 0x000000ffff2c7224 */ /* 0x000fe200078e0038 */
[----:B------:R-:W-:Y:S02]  /*d3a0*/  F2FP.SATFINITE.E4M3.F32.PACK_AB_MERGE_C R41, R52, R57, R76 ;  /* 0x000000393429723e */ /* 0x000fe4000480704c */
[----:B------:R-:W-:-:S07]  /*d3b0*/  F2FP.SATFINITE.E4M3.F32.PACK_AB_MERGE_C R45, R77, R58, R78 ;  /* 0x0000003a4d2d723e */ /* 0x000fce000480704e */
.L_x_1413:
[----:B------:R-:W-:Y:S05]  /*d3c0*/  BSYNC B2 ;  /* 0x0000000000027941 */ /* 0x000fea0003800000 */
.L_x_1412:
[----:B0-----:R0:W-:Y:S04]  /*d3d0*/  STG.E.128 desc[UR60][R48.64], R40 ;  /* 0x0000002830007986 */ /* 0x0011e8000c101d3c */
[----:B--2---:R0:W-:Y:S02]  /*d3e0*/  @!P2 STG.E.128 desc[UR60][R50.64], R44 ;  /* 0x0000002c3200a986 */ /* 0x0041e4000c101d3c */
.L_x_1411:
[----:B------:R-:W-:Y:S05]  /*d3f0*/  BSYNC B1 ;  /* 0x0000000000017941 */ /* 0x000fea0003800000 */
.L_x_1410:
        /* <DEDUP_REMOVED lines=42> */
[----:B------:R-:W-:Y:S01]  /*d6a0*/  SHF.R.U32.HI R65, RZ, 0x10, R81 ;  /* 0x00000010ff417819 */ /* 0x000fe20000011651 */
[----:B------:R-:W-:Y:S01]  /*d6b0*/  IMAD.MOV.U32 R54, RZ, RZ, R46 ;  /* 0x000000ffff367224 */ /* 0x000fe200078e002e */
[----:B------:R-:W-:Y:S01]  /*d6c0*/  LOP3.LUT R55, R55, 0xff00, R40, 0xf8, !PT ;  /* 0x0000ff0037377812 */ /* 0x000fe200078ef828 */
[----:B------:R-:W-:Y:S01]  /*d6d0*/  IMAD.SHL.U32 R40, R61, 0x100, RZ ;  /* 0x000001003d287824 */ /* 0x000fe200078e00ff */
[----:B------:R-:W-:Y:S01]  /*d6e0*/  SHF.R.U32.HI R66, RZ, 0x10, R83 ;  /* 0x00000010ff427819 */ /* 0x000fe20000011653 */
[----:B------:R-:W-:Y:S01]  /*d6f0*/  IMAD.SHL.U32 R42, R60, 0x100, RZ ;  /* 0x000001003c2a7824 */ /* 0x000fe200078e00ff */
[----:B------:R-:W-:Y:S01]  /*d700*/  LOP3.LUT R57, R83, 0xff0000ff, RZ, 0xc0, !PT ;  /* 0xff0000ff53397812 */ /* 0x000fe200078ec0ff */
[----:B------:R-:W-:Y:S01]  /*d710*/  IMAD.U32 R44, R65, 0x10000, RZ ;  /* 0x00010000412c7824 */ /* 0x000fe200078e00ff */
[----:B------:R-:W-:-:S02]  /*d720*/  LOP3.LUT R63, R69, 0xff0000ff, RZ, 0xc0, !PT ;  /* 0xff0000ff453f7812 */ /* 0x000fc400078ec0ff */
[----:B------:R-:W-:Y:S02]  /*d730*/  SHF.R.U32.HI R58, RZ, 0x8, R71 ;  /* 0x00000008ff3a7819 */ /* 0x000fe40000011647 */
[----:B------:R-:W-:Y:S01]  /*d740*/  LOP3.LUT R61, R57, 0xff00, R40, 0xf8, !PT ;  /* 0x0000ff00393d7812 */ /* 0x000fe200078ef828 */
[----:B------:R-:W-:Y:S01]  /*d750*/  IMAD.U32 R40, R66, 0x10000, RZ ;  /* 0x0001000042287824 */ /* 0x000fe200078e00ff */
[----:B------:R-:W-:Y:S01]  /*d760*/  LOP3.LUT R65, R63, 0xff00, R42, 0xf8, !PT ;  /* 0x0000ff003f417812 */ /* 0x000fe200078ef82a */
[----:B------:R-:W-:Y:S01]  /*d770*/  IMAD.SHL.U32 R46, R58, 0x100, RZ ;  /* 0x000001003a2e7824 */ /* 0x000fe200078e00ff */
[----:B------:R-:W-:Y:S02]  /*d780*/  F2FP.F16.E4M3.UNPACK_B R63, R150.H1 ;  /* 0x00000096ff3f723e */ /* 0x000fe400030006ff */
[----:B------:R-:W-:Y:S02]  /*d790*/  F2FP.F16.E4M3.UNPACK_B R60, R59.H1 ;  /* 0x0000003bff3c723e */ /* 0x000fe400030006ff */
[----:B------:R-:W-:Y:S01]  /*d7a0*/  F2FP.F16.E4M3.UNPACK_B R57, R56.H1 ;  /* 0x00000038ff39723e */ /* 0x000fe200030006ff */
[----:B------:R-:W-:Y:S01]  /*d7b0*/  HADD2.F32 R42, -RZ, R63.H0_H0 ;  /* 0x2000003fff2a7230 */ /* 0x000fe20000004100 */
[----:B------:R-:W-:Y:S01]  /*d7c0*/  SHF.R.U32.HI R62, RZ, 0x10, R69 ;  /* 0x00000010ff3e7819 */ /* 0x000fe20000011645 */
[----:B------:R-:W-:Y:S01]  /*d7d0*/  HADD2.F32 R58, -RZ, R60.H0_H0 ;  /* 0x2000003cff3a7230 */ /* 0x000fe20000004100 */
[----:B------:R-:W-:-:S02]  /*d7e0*/  LOP3.LUT R67, R71, 0xff0000ff, RZ, 0xc0, !PT ;  /* 0xff0000ff47437812 */ /* 0x000fc400078ec0ff */
[----:B------:R-:W-:Y:S02]  /*d7f0*/  LOP3.LUT R40, R61, 0xff0000, R40, 0xf8, !PT ;  /* 0x00ff00003d287812 */ /* 0x000fe400078ef828 */
[----:B------:R-:W-:Y:S01]  /*d800*/  LOP3.LUT R44, R55, 0xff0000, R44, 0xf8, !PT ;  /* 0x00ff0000372c7812 */ /* 0x000fe200078ef82c */
[----:B------:R-:W-:Y:S01]  /*d810*/  HADD2.F32 R55, -RZ, R57.H0_H0 ;  /* 0x20000039ff377230 */ /* 0x000fe20000004100 */
[----:B------:R-:W-:Y:S01]  /*d820*/  F2FP.F16.E4M3.UNPACK_B R61, R152.H1 ;  /* 0x00000098ff3d723e */ /* 0x000fe200030006ff */
[-C--:B------:R-:W-:Y:S01]  /*d830*/  FMUL.FTZ R66, R58, R42.reuse ;  /* 0x0000002a3a427220 */ /* 0x080fe20000410000 */
[----:B------:R-:W-:Y:S02]  /*d840*/  SHF.R.U32.HI R64, RZ, 0x10, R71 ;  /* 0x00000010ff407819 */ /* 0x000fe40000011647 */
[----:B------:R-:W-:Y:S01]  /*d850*/  LOP3.LUT R67, R67, 0xff00, R46, 0xf8, !PT ;  /* 0x0000ff0043437812 */ /* 0x000fe200078ef82e */
[----:B------:R-:W-:Y:S02]  /*d860*/  IMAD.U32 R46, R62, 0x10000, RZ ;  /* 0x000100003e2e7824 */ /* 0x000fe400078e00ff */
[----:B------:R-:W-:Y:S01]  /*d870*/  FMUL.FTZ R69, R55, R42 ;  /* 0x0000002a37457220 */ /* 0x000fe20000410000 */
[----:B------:R-:W-:Y:S01]  /*d880*/  HADD2.F32 R62, -RZ, R61.H0_H0 ;  /* 0x2000003dff3e7230 */ /* 0x000fe20000004100 */
[----:B------:R-:W-:Y:S01]  /*d890*/  F2FP.F16.E4M3.UNPACK_B R150, R150 ;  /* 0x00000096ff96723e */ /* 0x000fe200020006ff */
[----:B------:R-:W-:Y:S01]  /*d8a0*/  IMAD.U32 R64, R64, 0x10000, RZ ;  /* 0x0001000040407824 */ /* 0x000fe200078e00ff */
[----:B------:R-:W-:-:S02]  /*d8b0*/  F2FP.F16.E4M3.UNPACK_B R59, R59 ;  /* 0x0000003bff3b723e */ /* 0x000fc400020006ff */
[-C--:B------:R-:W-:Y:S01]  /*d8c0*/  FFMA.FTZ R55, R55, R62.reuse, -R66 ;  /* 0x0000003e37377223 */ /* 0x080fe20000010842 */
[----:B------:R-:W-:Y:S01]  /*d8d0*/  FFMA.FTZ R69, R58, R62, R69 ;  /* 0x0000003e3a457223 */ /* 0x000fe20000010045 */
[----:B------:R-:W-:Y:S01]  /*d8e0*/  LOP3.LUT R42, R67, 0xff0000, R64, 0xf8, !PT ;  /* 0x00ff0000432a7812 */ /* 0x000fe200078ef840 */
[----:B------:R-:W-:Y:S01]  /*d8f0*/  HADD2.F32 R62, -RZ, R61.H1_H1 ;  /* 0x3000003dff3e7230 */ /* 0x000fe20000004100 */
[----:B------:R-:W-:Y:S01]  /*d900*/  F2FP.F16.E4M3.UNPACK_B R56, R56 ;  /* 0x00000038ff38723e */ /* 0x000fe200020006ff */
[----:B------:R-:W-:Y:S01]  /*d910*/  HADD2.F32 R64, -RZ, R63.H1_H1 ;  /* 0x3000003fff407230 */ /* 0x000fe20000004100 */
[----:B------:R-:W-:Y:S01]  /*d920*/  LOP3.LUT R46, R65, 0xff0000, R46, 0xf8, !PT ;  /* 0x00ff0000412e7812 */ /* 0x000fe200078ef82e */
[----:B------:R-:W-:Y:S01]  /*d930*/  HADD2.F32 R61, -RZ, R60.H1_H1 ;  /* 0x3000003cff3d7230 */ /* 0x000fe20000004100 */
[----:B------:R-:W-:Y:S01]  /*d940*/  F2FP.F16.E4M3.UNPACK_B R152, R152 ;  /* 0x00000098ff98723e */ /* 0x000fe200020006ff */
[----:B------:R-:W-:Y:S02]  /*d950*/  HADD2.F32 R58, -RZ, R57.H1_H1 ;  /* 0x30000039ff3a7230 */ /* 0x000fe40000004100 */
[----:B------:R-:W-:-:S02]  /*d960*/  HADD2.F32 R63, -RZ, R150.H0_H0 ;  /* 0x20000096ff3f7230 */ /* 0x000fc40000004100 */
[CC--:B------:R-:W-:Y:S01]  /*d970*/  FMUL.FTZ R65, R61.reuse, R64.reuse ;  /* 0x000000403d417220 */ /* 0x0c0fe20000410000 */
[----:B------:R-:W-:Y:S02]  /*d980*/  HADD2.F32 R60, -RZ, R59.H0_H0 ;  /* 0x2000003bff3c7230 */ /* 0x000fe40000004100 */
[C---:B------:R-:W-:Y:S01]  /*d990*/  FMUL.FTZ R64, R58.reuse, R64 ;  /* 0x000000403a407220 */ /* 0x040fe20000410000 */
[----:B------:R-:W-:Y:S02]  /*d9a0*/  HADD2.F32 R57, -RZ, R56.H0_H0 ;  /* 0x20000038ff397230 */ /* 0x000fe40000004100 */
[-C--:B------:R-:W-:Y:S01]  /*d9b0*/  FFMA.FTZ R66, R58, R62.reuse, -R65 ;  /* 0x0000003e3a427223 */ /* 0x080fe20000010841 */
[----:B------:R-:W-:Y:S02]  /*d9c0*/  HADD2.F32 R58, -RZ, R152.H0_H0 ;  /* 0x20000098ff3a7230 */ /* 0x000fe40000004100 */
[----:B------:R-:W-:Y:S01]  /*d9d0*/  FFMA.FTZ R68, R61, R62, R64 ;  /* 0x0000003e3d447223 */ /* 0x000fe20000010040 */
        /* <DEDUP_REMOVED lines=21> */
[----:B------:R-:W-:Y:S01]  /*db30*/  FMUL.FTZ R70, R60, R62 ;  /* 0x0000003e3c467220 */ /* 0x000fe20000410000 */
        /* <DEDUP_REMOVED lines=11> */
[-C--:B------:R-:W-:Y:S01]  /*dbf0*/  FFMA.FTZ R77, R56, R61.reuse, -R57 ;  /* 0x0000003d384d7223 */ /* 0x080fe20000010839 */
[----:B------:R-:W-:Y:S01]  /*dc00*/  F2FP.F16.E4M3.UNPACK_B R56, R54 ;  /* 0x00000036ff38723e */ /* 0x000fe200020006ff */
[--C-:B------:R-:W-:Y:S02]  /*dc10*/  HADD2.F32 R59, -RZ, R151.reuse.H0_H0 ;  /* 0x20000097ff3b7230 */ /* 0x100fe40000004100 */
[----:B------:R-:W-:Y:S01]  /*dc20*/  FFMA.FTZ R79, R58, R61, R63 ;  /* 0x0000003d3a4f7223 */ /* 0x000fe2000001003f */
[----:B------:R-:W-:Y:S01]  /*dc30*/  HADD2.F32 R54, -RZ, R52.H0_H0 ;  /* 0x20000034ff367230 */ /* 0x000fe20000004100 */
[----:B------:R-:W-:Y:S01]  /*dc40*/  F2FP.SATFINITE.E4M3.F32.PACK_AB_MERGE_C R55, R66, R55, RZ ;  /* 0x000000374237723e */ /* 0x000fe200048070ff */
[----:B------:R-:W-:Y:S01]  /*dc50*/  HADD2.F32 R57, -RZ, R56.H0_H0 ;  /* 0x20000038ff397230 */ /* 0x000fe20000004100 */
[----:B------:R-:W-:Y:S01]  /*dc60*/  F2FP.SATFINITE.E4M3.F32.PACK_AB_MERGE_C R68, R68, R69, RZ ;  /* 0x000000454444723e */ /* 0x000fe200048070ff */
[----:B------:R-:W-:-:S02]  /*dc70*/  HADD2.F32 R151, -RZ, R151.H1_H1 ;  /* 0x30000097ff977230 */ /* 0x000fc40000004100 */
[-C--:B------:R-:W-:Y:S01]  /*dc80*/  FMUL.FTZ R60, R54, R59.reuse ;  /* 0x0000003b363c7220 */ /* 0x080fe20000410000 */
[----:B------:R-:W-:Y:S02]  /*dc90*/  HADD2.F32 R56, -RZ, R56.H1_H1 ;  /* 0x30000038ff387230 */ /* 0x000fe40000004100 */
[----:B------:R-:W-:Y:S01]  /*dca0*/  FMUL.FTZ R61, R57, R59 ;  /* 0x0000003b393d7220 */ /* 0x000fe20000410000 */
[----:B------:R-:W-:Y:S01]  /*dcb0*/  HADD2.F32 R52, -RZ, R52.H1_H1 ;  /* 0x30000034ff347230 */ /* 0x000fe20000004100 */
[----:B------:R-:W-:Y:S01]  /*dcc0*/  F2FP.SATFINITE.E4M3.F32.PACK_AB_MERGE_C R79, R79, R62, RZ ;  /* 0x0000003e4f4f723e */ /* 0x000fe200048070ff */
[--C-:B------:R-:W-:Y:S02]  /*dcd0*/  HADD2.F32 R58, -RZ, R153.reuse.H0_H0 ;  /* 0x20000099ff3a7230 */ /* 0x100fe40000004100 */
[-C--:B------:R-:W-:Y:S01]  /*dce0*/  FMUL.FTZ R59, R56, R151.reuse ;  /* 0x00000097383b7220 */ /* 0x080fe20000410000 */
[----:B------:R-:W-:Y:S02]  /*dcf0*/  HADD2.F32 R153, -RZ, R153.H1_H1 ;  /* 0x30000099ff997230 */ /* 0x000fe40000004100 */
[C---:B------:R-:W-:Y:S01]  /*dd00*/  FMUL.FTZ R151, R52.reuse, R151 ;  /* 0x0000009734977220 */ /* 0x040fe20000410000 */
[----:B------:R-:W-:Y:S01]  /*dd10*/  F2FP.F16.E4M3.UNPACK_B R62, R46 ;  /* 0x0000002eff3e723e */ /* 0x000fe200020006ff */
[----:B------:R-:W-:Y:S01]  /*dd20*/  FFMA.FTZ R63, R57, R58, R60 ;  /* 0x0000003a393f7223 */ /* 0x000fe2000001003c */
[----:B------:R-:W-:Y:S01]  /*dd30*/  F2FP.F16.E4M3.UNPACK_B R57, R41 ;  /* 0x00000029ff39723e */ /* 0x000fe200020006ff */
[----:B------:R-:W-:Y:S01]  /*dd40*/  FFMA.FTZ R71, R52, R153, -R59 ;  /* 0x0000009934477223 */ /* 0x000fe2000001083b */
[----:B------:R-:W-:Y:S01]  /*dd50*/  F2FP.F16.E4M3.UNPACK_B R59, R45 ;  /* 0x0000002dff3b723e */ /* 0x000fe200020006ff */
[----:B------:R-:W-:Y:S01]  /*dd60*/  FFMA.FTZ R52, R56, R153, R151 ;  /* 0x0000009938347223 */ /* 0x000fe20000010097 */
[----:B------:R-:W-:Y:S01]  /*dd70*/  F2FP.SATFINITE.E4M3.F32.PACK_AB_MERGE_C R56, R67, R64, R55 ;  /* 0x000000404338723e */ /* 0x000fe20004807037 */
[----:B------:R-:W-:Y:S01]  /*dd80*/  FFMA.FTZ R54, R54, R58, -R61 ;  /* 0x0000003a36367223 */ /* 0x000fe2000001083d */
[----:B------:R-:W-:Y:S01]  /*dd90*/  F2FP.SATFINITE.E4M3.F32.PACK_AB_MERGE_C R55, R150, R65, R68 ;  /* 0x000000419637723e */ /* 0x000fe20004807044 */
[----:B------:R-:W-:Y:S01]  /*dda0*/  HADD2.F32 R60, -RZ, R59.H0_H0 ;  /* 0x2000003bff3c7230 */ /* 0x000fe20000004100 */
[----:B------:R-:W-:Y:S01]  /*ddb0*/  F2FP.F16.E4M3.UNPACK_B R61, R44 ;  /* 0x0000002cff3d723e */ /* 0x000fe200020006ff */
[----:B------:R-:W-:Y:S01]  /*ddc0*/  HADD2.F32 R65, -RZ, R62.H0_H0 ;  /* 0x2000003eff417230 */ /* 0x000fe20000004100 */
[----:B------:R-:W-:Y:S01]  /*ddd0*/  F2FP.SATFINITE.E4M3.F32.PACK_AB_MERGE_C R52, R52, R63, R79 ;  /* 0x0000003f3434723e */ /* 0x000fe2000480704f */
        /* <DEDUP_REMOVED lines=15> */
[----:B------:R-:W-:Y:S01]  /*ded0*/  FFMA.FTZ R66, R57, R60, -R64 ;  /* 0x0000003c39427223 */ /* 0x000fe20000010840 */
[----:B------:R-:W-:Y:S01]  /*dee0*/  F2FP.F16.E4M3.UNPACK_B R57, R46.H1 ;  /* 0x0000002eff39723e */ /* 0x000fe200030006ff */
[----:B------:R-:W-:Y:S01]  /*def0*/  FFMA.FTZ R68, R59, R60, R62 ;  /* 0x0000003c3b447223 */ /* 0x000fe2000001003e */
[--C-:B------:R-:W-:Y:S01]  /*df00*/  HADD2.F32 R46, -RZ, R58.reuse.H0_H0 ;  /* 0x2000003aff2e7230 */ /* 0x100fe20000004100 */
[----:B------:R-:W-:Y:S01]  /*df10*/  F2FP.SATFINITE.E4M3.F32.PACK_AB_MERGE_C R70, R77, R70, RZ ;  /* 0x000000464d46723e */ /* 0x000fe200048070ff */
[----:B------:R-:W-:Y:S01]  /*df20*/  HADD2.F32 R45, -RZ, R41.H0_H0 ;  /* 0x20000029ff2d7230 */ /* 0x000fe20000004100 */
[----:B------:R-:W-:Y:S01]  /*df30*/  F2FP.F16.E4M3.UNPACK_B R61, R42 ;  /* 0x0000002aff3d723e */ /* 0x000fe200020006ff */
[----:B------:R-:W-:Y:S01]  /*df40*/  HADD2.F32 R59, -RZ, R57.H0_H0 ;  /* 0x20000039ff3b7230 */ /* 0x000fe20000004100 */
[----:B------:R-:W-:Y:S01]  /*df50*/  F2FP.SATFINITE.E4M3.F32.PACK_AB_MERGE_C R54, R71, R54, R70 ;  /* 0x000000364736723e */ /* 0x000fe20004807046 */
[----:B------:R-:W-:-:S02]  /*df60*/  HADD2.F32 R58, -RZ, R58.H1_H1 ;  /* 0x3000003aff3a7230 */ /* 0x000fc40000004100 */
[----:B------:R-:W-:Y:S02]  /*df70*/  HADD2.F32 R60, -RZ, R57.H1_H1 ;  /* 0x30000039ff3c7230 */ /* 0x000fe40000004100 */
[-C--:B------:R-:W-:Y:S01]  /*df80*/  FMUL.FTZ R62, R46, R59.reuse ;  /* 0x0000003b2e3e7220 */ /* 0x080fe20000410000 */
[--C-:B------:R-:W-:Y:S02]  /*df90*/  HADD2.F32 R57, -RZ, R44.reuse.H0_H0 ;  /* 0x2000002cff397230 */ /* 0x100fe40000004100 */
[C---:B------:R-:W-:Y:S01]  /*dfa0*/  FMUL.FTZ R59, R45.reuse, R59 ;  /* 0x0000003b2d3b7220 */ /* 0x040fe20000410000 */
[----:B------:R-:W-:Y:S02]  /*dfb0*/  HADD2.F32 R41, -RZ, R41.H1_H1 ;  /* 0x30000029ff297230 */ /* 0x000fe40000004100 */
[-C--:B------:R-:W-:Y:S01]  /*dfc0*/  FMUL.FTZ R64, R58, R60.reuse ;  /* 0x0000003c3a407220 */ /* 0x080fe20000410000 */
[----:B------:R-:W-:Y:S02]  /*dfd0*/  HADD2.F32 R44, -RZ, R44.H1_H1 ;  /* 0x3000002cff2c7230 */ /* 0x000fe40000004100 */
[----:B------:R-:W-:Y:S01]  /*dfe0*/  FFMA.FTZ R70, R46, R57, R59 ;  /* 0x000000392e467223 */ /* 0x000fe2000001003b */
[----:B------:R-:W-:Y:S01]  /*dff0*/  F2FP.F16.E4M3.UNPACK_B R46, R47 ;  /* 0x0000002fff2e723e */ /* 0x000fe200020006ff */
[----:B------:R-:W-:Y:S01]  /*e000*/  FFMA.FTZ R69, R45, R57, -R62 ;  /* 0x000000392d457223 */ /* 0x000fe2000001083e */
[C---:B------:R-:W-:Y:S01]  /*e010*/  FMUL.FTZ R45, R41.reuse, R60 ;  /* 0x0000003c292d7220 */ /* 0x040fe20000410000 */
[----:B------:R-:W-:Y:S01]  /*e020*/  FFMA.FTZ R76, R41, R44, -R64 ;  /* 0x0000002c294c7223 */ /* 0x000fe20000010840 */
[-C--:B------:R-:W-:Y:S01]  /*e030*/  F2FP.F16.E4M3.UNPACK_B R41, R43.reuse ;  /* 0x0000002bff29723e */ /* 0x080fe200020006ff */
[----:B------:R-:W-:Y:S01]  /*e040*/  HADD2.F32 R57, -RZ, R46.H0_H0 ;  /* 0x2000002eff397230 */ /* 0x000fe20000004100 */
[----:B------:R-:W-:Y:S01]  /*e050*/  F2FP.F16.E4M3.UNPACK_B R62, R42.H1 ;  /* 0x0000002aff3e723e */ /* 0x000fe200030006ff */
[----:B------:R-:W-:Y:S01]  /*e060*/  HADD2.F32 R63, -RZ, R61.H0_H0 ;  /* 0x2000003dff3f7230 */ /* 0x000fe20000004100 */
[----:B------:R-:W-:Y:S01]  /*e070*/  F2FP.F16.E4M3.UNPACK_B R43, R43.H1 ;  /* 0x0000002bff2b723e */ /* 0x000fe200030006ff */
[----:B------:R-:W-:Y:S01]  /*e080*/  FFMA.FTZ R71, R58, R44, R45 ;  /* 0x0000002c3a477223 */ /* 0x000fe2000001002d */
        /* <DEDUP_REMOVED lines=11> */
[----:B------:R-:W-:Y:S02]  /*e140*/  HADD2.F32 R47, -RZ, R47.H1_H1 ;  /* 0x3000002fff2f7230 */ /* 0x000fe40000004100 */
[----:B------:R-:W-:Y:S01]  /*e150*/  FMUL.FTZ R63, R45, R64 ;  /* 0x000000402d3f7220 */ /* 0x000fe20000410000 */
[----:B------:R-:W-:Y:S02]  /*e160*/  HADD2.F32 R62, -RZ, R62.H1_H1 ;  /* 0x3000003eff3e7230 */ /* 0x000fe40000004100 */
[----:B------:R-:W-:Y:S01]  /*e170*/  FFMA.FTZ R77, R44, R59, -R77 ;  /* 0x0000003b2c4d7223 */ /* 0x000fe2000001084d */
[----:B------:R-:W-:-:S02]  /*e180*/  HADD2.F32 R43, -RZ, R43.H1_H1 ;  /* 0x3000002bff2b7230 */ /* 0x000fc40000004100 */
[C---:B------:R-:W-:Y:S01]  /*e190*/  FMUL.FTZ R80, R40.reuse, R64 ;  /* 0x0000004028507220 */ /* 0x040fe20000410000 */
[----:B------:R-:W-:Y:S02]  /*e1a0*/  HADD2.F32 R60, -RZ, R58.H0_H0 ;  /* 0x2000003aff3c7230 */ /* 0x000fe40000004100 */
[-C--:B------:R-:W-:Y:S01]  /*e1b0*/  FMUL.FTZ R44, R47, R62.reuse ;  /* 0x0000003e2f2c7220 */ /* 0x080fe20000410000 */
[----:B------:R-:W-:Y:S02]  /*e1c0*/  HADD2.F32 R46, -RZ, R46.H1_H1 ;  /* 0x3000002eff2e7230 */ /* 0x000fe40000004100 */
[----:B------:R-:W-:Y:S01]  /*e1d0*/  FMUL.FTZ R62, R43, R62 ;  /* 0x0000003e2b3e7220 */ /* 0x000fe20000410000 */
[----:B------:R-:W-:Y:S02]  /*e1e0*/  HADD2.F32 R61, -RZ, R61.H1_H1 ;  /* 0x3000003dff3d7230 */ /* 0x000fe40000004100 */
[----:B------:R-:W-:Y:S01]  /*e1f0*/  FFMA.FTZ R63, R40, R60, R63 ;  /* 0x0000003c283f7223 */ /* 0x000fe2000001003f */
[----:B------:R-:W-:-:S02]  /*e200*/  HADD2.F32 R58, -RZ, R58.H1_H1 ;  /* 0x3000003aff3a7230 */ /* 0x000fc40000004100 */
[----:B------:R-:W-:Y:S01]  /*e210*/  FFMA.FTZ R80, R45, R60, -R80 ;  /* 0x0000003c2d507223 */ /* 0x000fe20000010850 */
[----:B------:R-:W-:Y:S02]  /*e220*/  HADD2.F32 R41, -RZ, R41.H1_H1 ;  /* 0x30000029ff297230 */ /* 0x000fe40000004100 */
[CC--:B------:R-:W-:Y:S01]  /*e230*/  FMUL.FTZ R40, R46.reuse, R61.reuse ;  /* 0x0000003d2e287220 */ /* 0x0c0fe20000410000 */
[----:B------:R-:W-:Y:S02]  /*e240*/  HADD2.F32 R42, -RZ, R42.H1_H1 ;  /* 0x3000002aff2a7230 */ /* 0x000fe40000004100 */
[-C--:B------:R-:W-:Y:S01]  /*e250*/  FFMA.FTZ R43, R43, R58.reuse, -R44 ;  /* 0x0000003a2b2b7223 */ /* 0x080fe2000001082c */
[----:B------:R-:W-:Y:S01]  /*e260*/  FFMA.FTZ R62, R47, R58, R62 ;  /* 0x0000003a2f3e7223 */ /* 0x000fe2000001003e */
[----:B------:R-:W-:Y:S01]  /*e270*/  FMUL.FTZ R61, R41, R61 ;  /* 0x0000003d293d7220 */ /* 0x000fe20000410000 */
[----:B------:R-:W-:Y:S01]  /*e280*/  FFMA.FTZ R78, R57, R59, R78 ;  /* 0x0000003b394e7223 */ /* 0x000fe2000001004e */
[----:B------:R-:W-:Y:S01]  /*e290*/  FFMA.FTZ R40, R41, R42, -R40 ;  /* 0x0000002a29287223 */ /* 0x000fe20000010828 */
[----:B------:R-:W-:Y:S01]  /*e2a0*/  F2FP.SATFINITE.E4M3.F32.PACK_AB_MERGE_C R43, R43, R80, RZ ;  /* 0x000000502b2b723e */ /* 0x000fe200048070ff */
[----:B------:R-:W-:Y:S01]  /*e2b0*/  FFMA.FTZ R61, R46, R42, R61 ;  /* 0x0000002a2e3d7223 */ /* 0x000fe2000001003d */
[----:B------:R-:W-:Y:S01]  /*e2c0*/  F2FP.SATFINITE.E4M3.F32.PACK_AB_MERGE_C R70, R71, R70, RZ ;  /* 0x000000464746723e */ /* 0x000fe200048070ff */
[----:B------:R-:W-:Y:S01]  /*e2d0*/  IMAD.MOV.U32 R44, RZ, RZ, R55 ;  /* 0x000000ffff2c7224 */ /* 0x000fe200078e0037 */
        /* <DEDUP_REMOVED lines=8> */
.L_x_1417:
[----:B------:R-:W-:Y:S05]  /*e360*/  BSYNC B2 ;  /* 0x0000000000027941 */ /* 0x000fea0003800000 */
.L_x_1416:
[----:B0-----:R3:W-:Y:S04]  /*e370*/  STG.E.128 desc[UR60][R48.64], R40 ;  /* 0x0000002830007986 */ /* 0x0017e8000c101d3c */
[----:B--2---:R3:W-:Y:S02]  /*e380*/  @!P2 STG.E.128 desc[UR60][R50.64], R44 ;  /* 0x0000002c3200a986 */ /* 0x0047e4000c101d3c */
.L_x_1415:
[----:B------:R-:W-:Y:S05]  /*e390*/  BSYNC B1 ;  /* 0x0000000000017941 */ /* 0x000fea0003800000 */
.L_x_1414:
[----:B------:R-:W-:-:S13]  /*e3a0*/  ISETP.NE.AND P2, PT, R33, RZ, PT ;  /* 0x000000ff2100720c */ /* 0x000fda0003f45270 */
[----:B------:R-:W-:Y:S05]  /*e3b0*/  @!P2 BRA `(.L_x_1368) ;  /* 0x0000001000bca947 */ /* 0x000fea0003800000 */
[----:B------:R-:W-:Y:S01]  /*e3c0*/  ISETP.GE.AND P5, PT, R199, R117, PT ;  /* 0x00000075c700720c */ /* 0x000fe20003fa6270 */
[----:B------:R-:W-:Y:S01]  /*e3d0*/  BSSY B1, `(.L_x_1418) ;  /* 0x00000ed000017945 */ /* 0x000fe20003800000 */
[----:B0--3--:R-:W-:Y:S02]  /*e3e0*/  IADD3 R49, P2, P4, R114, R132, R26 ;  /* 0x0000008472317210 */ /* 0x009fe40007c5e01a */
[----:B------:R-:W-:Y:S02]  /*e3f0*/  SEL R154, R118, R154, !P5 ;  /* 0x0000009a769a7207 */ /* 0x000fe40006800000 */
[----:B------:R-:W-:Y:S02]  /*e400*/  IADD3.X R46, R0, R53, R29, P2, P4 ;  /* 0x00000035002e7210 */ /* 0x000fe400017e841d */
[----:B------:R-:W-:Y:S02]  /*e410*/  SHF.R.S32.HI R41, RZ, 0x1f, R154 ;  /* 0x0000001fff297819 */ /* 0x000fe4000001149a */
[----:B------:R-:W-:-:S02]  /*e420*/  IADD3 R48, P2, R49, R120, RZ ;  /* 0x0000007831307210 */ /* 0x000fc40007f5e0ff */
[----:B------:R-:W-:-:S03]  /*e430*/  LEA.HI R154, R41, R154, RZ, 0x5 ;  /* 0x0000009a299a7211 */ /* 0x000fc600078f28ff */
[----:B------:R-:W-:Y:S01]  /*e440*/  IMAD.X R49, R46, 0x1, R121, P2 ;  /* 0x000000012e317824 */ /* 0x000fe200010e0679 */
[----:B------:R-:W-:Y:S02]  /*e450*/  LEA.HI.SX32 R154, R154, R25, 0x1b ;  /* 0x000000199a9a7211 */ /* 0x000fe400078fdaff */
[----:B------:R-:W-:Y:S02]  /*e460*/  ISETP.GE.AND P2, PT, R199, R129, PT ;  /* 0x00000081c700720c */ /* 0x000fe40003f46270 */
        /* <DEDUP_REMOVED lines=16> */
[----:B--2---:R-:W-:Y:S01]  /*e570*/  IMAD.MOV.U32 R56, RZ, RZ, R44 ;  /* 0x000000ffff387224 */ /* 0x004fe200078e002c */
[----:B------:R-:W-:Y:S01]  /*e580*/  SHF.R.U32.HI R61, RZ, 0x8, R87 ;  /* 0x00000008ff3d7819 */ /* 0x000fe20000011657 */
[----:B0-----:R-:W-:Y:S01]  /*e590*/  IMAD.MOV.U32 R50, RZ, RZ, R40 ;  /* 0x000000ffff327224 */ /* 0x001fe200078e0028 */
[----:B------:R-:W-:Y:S01]  /*e5a0*/  LOP3.LUT R52, R85, 0xff0000ff, RZ, 0xc0, !PT ;  /* 0xff0000ff55347812 */ /* 0x000fe200078ec0ff */
[----:B------:R-:W-:Y:S01]  /*e5b0*/  IMAD.SHL.U32 R57, R57, 0x100, RZ ;  /* 0x0000010039397824 */ /* 0x000fe200078e00ff */
[----:B------:R-:W-:Y:S01]  /*e5c0*/  SHF.R.U32.HI R66, RZ, 0x10, R85 ;  /* 0x00000010ff427819 */ /* 0x000fe20000011655 */
[----:B------:R-:W-:Y:S01]  /*e5d0*/  IMAD.SHL.U32 R61, R61, 0x100, RZ ;  /* 0x000001003d3d7824 */ /* 0x000fe200078e00ff */
[----:B------:R-:W-:Y:S01]  /*e5e0*/  LOP3.LUT R54, R87, 0xff0000ff, RZ, 0xc0, !PT ;  /* 0xff0000ff57367812 */ /* 0x000fe200078ec0ff */
[----:B------:R-:W-:Y:S01]  /*e5f0*/  IMAD.MOV.U32 R55, RZ, RZ, R42 ;  /* 0x000000ffff377224 */ /* 0x000fe200078e002a */
[----:B------:R-:W-:Y:S01]  /*e600*/  LOP3.LUT R44, R52, 0xff00, R57, 0xf8, !PT ;  /* 0x0000ff00342c7812 */ /* 0x000fe200078ef839 */
[----:B------:R-:W-:Y:S01]  /*e610*/  IMAD.U32 R57, R66, 0x10000, RZ ;  /* 0x0001000042397824 */ /* 0x000fe200078e00ff */
[----:B------:R-:W-:Y:S01]  /*e620*/  SHF.R.U32.HI R62, RZ, 0x10, R87 ;  /* 0x00000010ff3e7819 */ /* 0x000fe20000011657 */
[----:B------:R-:W-:Y:S01]  /*e630*/  IMAD.MOV.U32 R59, RZ, RZ, R46 ;  /* 0x000000ffff3b7224 */ /* 0x000fe200078e002e */
[----:B------:R-:W-:-:S02]  /*e640*/  SHF.R.U32.HI R63, RZ, 0x8, R73 ;  /* 0x00000008ff3f7819 */ /* 0x000fc40000011649 */
[----:B------:R-:W-:Y:S02]  /*e650*/  SHF.R.U32.HI R65, RZ, 0x8, R75 ;  /* 0x00000008ff417819 */ /* 0x000fe4000001164b */
[----:B------:R-:W-:Y:S01]  /*e660*/  LOP3.LUT R40, R54, 0xff00, R61, 0xf8, !PT ;  /* 0x0000ff0036287812 */ /* 0x000fe200078ef83d */
[----:B------:R-:W-:Y:S01]  /*e670*/  IMAD.SHL.U32 R63, R63, 0x100, RZ ;  /* 0x000001003f3f7824 */ /* 0x000fe200078e00ff */
[----:B------:R-:W-:Y:S01]  /*e680*/  LOP3.LUT R44, R44, 0xff0000, R57, 0xf8, !PT ;  /* 0x00ff00002c2c7812 */ /* 0x000fe200078ef839 */
[----:B------:R-:W-:Y:S01]  /*e690*/  IMAD.SHL.U32 R65, R65, 0x100, RZ ;  /* 0x0000010041417824 */ /* 0x000fe200078e00ff */
[----:B------:R-:W-:Y:S01]  /*e6a0*/  LOP3.LUT R58, R73, 0xff0000ff, RZ, 0xc0, !PT ;  /* 0xff0000ff493a7812 */ /* 0x000fe200078ec0ff */
[----:B------:R-:W-:Y:S01]  /*e6b0*/  IMAD.U32 R61, R62, 0x10000, RZ ;  /* 0x000100003e3d7824 */ /* 0x000fe200078e00ff */
[----:B------:R-:W-:Y:S02]  /*e6c0*/  LOP3.LUT R60, R75, 0xff0000ff, RZ, 0xc0, !PT ;  /* 0xff0000ff4b3c7812 */ /* 0x000fe400078ec0ff */
[----:B------:R-:W-:-:S02]  /*e6d0*/  F2FP.F16.E4M3.UNPACK_B R62, R145.H1 ;  /* 0x00000091ff3e723e */ /* 0x000fc400030006ff */
[----:B------:R-:W-:Y:S02]  /*e6e0*/  F2FP.F16.E4M3.UNPACK_B R57, R56.H1 ;  /* 0x00000038ff39723e */ /* 0x000fe400030006ff */
[----:B------:R-:W-:Y:S02]  /*e6f0*/  F2FP.F16.E4M3.UNPACK_B R52, R50.H1 ;  /* 0x00000032ff34723e */ /* 0x000fe400030006ff */
[----:B------:R-:W-:Y:S01]  /*e700*/  LOP3.LUT R46, R58, 0xff00, R63, 0xf8, !PT ;  /* 0x0000ff003a2e7812 */ /* 0x000fe200078ef83f */
[----:B------:R-:W-:Y:S01]  /*e710*/  HADD2.F32 R63, -RZ, R62.H0_H0 ;  /* 0x2000003eff3f7230 */ /* 0x000fe20000004100 */
[----:B------:R-:W-:Y:S01]  /*e720*/  LOP3.LUT R42, R60, 0xff00, R65, 0xf8, !PT ;  /* 0x0000ff003c2a7812 */ /* 0x000fe200078ef841 */
[----:B------:R-:W-:Y:S01]  /*e730*/  HADD2.F32 R58, -RZ, R57.H0_H0 ;  /* 0x20000039ff3a7230 */ /* 0x000fe20000004100 */
[----:B------:R-:W-:Y:S01]  /*e740*/  F2FP.F16.E4M3.UNPACK_B R60, R147.H1 ;  /* 0x00000093ff3c723e */ /* 0x000fe200030006ff */
[----:B------:R-:W-:Y:S01]  /*e750*/  HADD2.F32 R54, -RZ, R52.H0_H0 ;  /* 0x20000034ff367230 */ /* 0x000fe20000004100 */
[----:B------:R-:W-:-:S02]  /*e760*/  LOP3.LUT R40, R40, 0xff0000, R61, 0xf8, !PT ;  /* 0x00ff000028287812 */ /* 0x000fc400078ef83d */
[----:B------:R-:W-:Y:S01]  /*e770*/  SHF.R.U32.HI R64, RZ, 0x10, R73 ;  /* 0x00000010ff407819 */ /* 0x000fe20000011649 */
[----:B------:R-:W-:Y:S02]  /*e780*/  HADD2.F32 R61, -RZ, R60.H0_H0 ;  /* 0x2000003cff3d7230 */ /* 0x000fe40000004100 */
[-C--:B------:R-:W-:Y:S01]  /*e790*/  FMUL.FTZ R69, R58, R63.reuse ;  /* 0x0000003f3a457220 */ /* 0x080fe20000410000 */
[----:B------:R-:W-:Y:S01]  /*e7a0*/  FMUL.FTZ R63, R54, R63 ;  /* 0x0000003f363f7220 */ /* 0x000fe20000410000 */
[----:B------:R-:W-:Y:S01]  /*e7b0*/  SHF.R.U32.HI R67, RZ, 0x10, R75 ;  /* 0x00000010ff437819 */ /* 0x000fe2000001164b */
[----:B------:R-:W-:Y:S02]  /*e7c0*/  IMAD.U32 R65, R64, 0x10000, RZ ;  /* 0x0001000040417824 */ /* 0x000fe400078e00ff */
[-C--:B------:R-:W-:Y:S01]  /*e7d0*/  FFMA.FTZ R69, R54, R61.reuse, -R69 ;  /* 0x0000003d36457223 */ /* 0x080fe20000010845 */
[----:B------:R-:W-:Y:S01]  /*e7e0*/  FFMA.FTZ R66, R58, R61, R63 ;  /* 0x0000003d3a427223 */ /* 0x000fe2000001003f */
[----:B------:R-:W-:Y:S01]  /*e7f0*/  HADD2.F32 R63, -RZ, R62.H1_H1 ;  /* 0x3000003eff3f7230 */ /* 0x000fe20000004100 */
[----:B------:R-:W-:Y:S01]  /*e800*/  F2FP.F16.E4M3.UNPACK_B R145, R145 ;  /* 0x00000091ff91723e */ /* 0x000fe200020006ff */
[----:B------:R-:W-:Y:S01]  /*e810*/  HADD2.F32 R58, -RZ, R57.H1_H1 ;  /* 0x30000039ff3a7230 */ /* 0x000fe20000004100 */
[----:B------:R-:W-:Y:S01]  /*e820*/  F2FP.F16.E4M3.UNPACK_B R56, R56 ;  /* 0x00000038ff38723e */ /* 0x000fe200020006ff */
[----:B------:R-:W-:Y:S01]  /*e830*/  HADD2.F32 R54, -RZ, R52.H1_H1 ;  /* 0x30000034ff367230 */ /* 0x000fe20000004100 */
[----:B------:R-:W-:Y:S01]  /*e840*/  F2FP.F16.E4M3.UNPACK_B R50, R50 ;  /* 0x00000032ff32723e */ /* 0x000fe200020006ff */
[----:B------:R-:W-:Y:S01]  /*e850*/  IMAD.U32 R67, R67, 0x10000, RZ ;  /* 0x0001000043437824 */ /* 0x000fe200078e00ff */
[----:B------:R-:W-:Y:S01]  /*e860*/  LOP3.LUT R46, R46, 0xff0000, R65, 0xf8, !PT ;  /* 0x00ff00002e2e7812 */ /* 0x000fe200078ef841 */
[----:B------:R-:W-:-:S02]  /*e870*/  HADD2.F32 R61, -RZ, R60.H1_H1 ;  /* 0x3000003cff3d7230 */ /* 0x000fc40000004100 */
[----:B------:R-:W-:Y:S01]  /*e880*/  FMUL.FTZ R65, R58, R63 ;  /* 0x0000003f3a417220 */ /* 0x000fe20000410000 */
[----:B------:R-:W-:Y:S01]  /*e890*/  F2FP.F16.E4M3.UNPACK_B R147, R147 ;  /* 0x00000093ff93723e */ /* 0x000fe200020006ff */
[----:B------:R-:W-:Y:S02]  /*e8a0*/  HADD2.F32 R60, -RZ, R145.H0_H0 ;  /* 0x20000091ff3c7230 */ /* 0x000fe40000004100 */
[----:B------:R-:W-:Y:S01]  /*e8b0*/  FMUL.FTZ R63, R54, R63 ;  /* 0x0000003f363f7220 */ /* 0x000fe20000410000 */
[----:B------:R-:W-:Y:S01]  /*e8c0*/  HADD2.F32 R57, -RZ, R56.H0_H0 ;  /* 0x20000038ff397230 */ /* 0x000fe20000004100 */
[----:B------:R-:W-:Y:S01]  /*e8d0*/  LOP3.LUT R42, R42, 0xff0000, R67, 0xf8, !PT ;  /* 0x00ff00002a2a7812 */ /* 0x000fe200078ef843 */
        /* <DEDUP_REMOVED lines=9> */
[-C--:B------:R-:W-:Y:S01]  /*e970*/  FFMA.FTZ R64, R57, R54.reuse, R60 ;  /* 0x0000003639407223 */ /* 0x080fe2000001003c */
[----:B------:R-:W-:Y:S02]  /*e980*/  HADD2.F32 R50, -RZ, R50.H1_H1 ;  /* 0x30000032ff327230 */ /* 0x000fe40000004100 */
[----:B------:R-:W-:Y:S01]  /*e990*/  FFMA.FTZ R62, R52, R54, -R61 ;  /* 0x00000036343e7223 */ /* 0x000fe2000001083d */
[----:B------:R-:W-:-:S02]  /*e9a0*/  HADD2.F32 R147, -RZ, R147.H1_H1 ;  /* 0x30000093ff937230 */ /* 0x000fc40000004100 */
[-C--:B------:R-:W-:Y:S01]  /*e9b0*/  FMUL.FTZ R57, R56, R145.reuse ;  /* 0x0000009138397220 */ /* 0x080fe20000410000 */
[-C--:B------:R-:W-:Y:S01]  /*e9c0*/  F2FP.F16.E4M3.UNPACK_B R52, R146.reuse.H1 ;  /* 0x00000092ff34723e */ /* 0x080fe200030006ff */
[C---:B------:R-:W-:Y:S01]  /*e9d0*/  FMUL.FTZ R145, R50.reuse, R145 ;  /* 0x0000009132917220 */ /* 0x040fe20000410000 */
[----:B------:R-:W-:Y:S01]  /*e9e0*/  F2FP.F16.E4M3.UNPACK_B R54, R59.H1 ;  /* 0x0000003bff36723e */ /* 0x000fe200030006ff */
[----:B------:R-:W-:Y:S01]  /*e9f0*/  FFMA.FTZ R65, R50, R147, -R57 ;  /* 0x0000009332417223 */ /* 0x000fe20000010839 */
[----:B------:R-:W-:Y:S01]  /*ea00*/  F2FP.F16.E4M3.UNPACK_B R50, R55.H1 ;  /* 0x00000037ff32723e */ /* 0x000fe200030006ff */
[----:B------:R-:W-:Y:S02]  /*ea10*/  HADD2.F32 R60, -RZ, R52.H0_H0 ;  /* 0x20000034ff3c7230 */ /* 0x000fe40000004100 */
[----:B------:R-:W-:Y:S01]  /*ea20*/  FFMA.FTZ R145, R56, R147, R145 ;  /* 0x0000009338917223 */ /* 0x000fe20000010091 */
[----:B------:R-:W-:Y:S01]  /*ea30*/  HADD2.F32 R57, -RZ, R54.H0_H0 ;  /* 0x20000036ff397230 */ /* 0x000fe20000004100 */
[----:B------:R-:W-:Y:S01]  /*ea40*/  F2FP.F16.E4M3.UNPACK_B R146, R146 ;  /* 0x00000092ff92723e */ /* 0x000fe200020006ff */
[----:B------:R-:W-:Y:S01]  /*ea50*/  HADD2.F32 R63, -RZ, R52.H1_H1 ;  /* 0x30000034ff3f7230 */ /* 0x000fe20000004100 */
[----:B------:R-:W-:Y:S01]  /*ea60*/  F2FP.F16.E4M3.UNPACK_B R59, R59 ;  /* 0x0000003bff3b723e */ /* 0x000fe200020006ff */
[----:B------:R-:W-:-:S02]  /*ea70*/  HADD2.F32 R52, -RZ, R50.H0_H0 ;  /* 0x20000032ff347230 */ /* 0x000fc40000004100 */
[-C--:B------:R-:W-:Y:S01]  /*ea80*/  FMUL.FTZ R61, R57, R60.reuse ;  /* 0x0000003c393d7220 */ /* 0x080fe20000410000 */
        /* <DEDUP_REMOVED lines=9> */
[----:B------:R-:W-:Y:S01]  /*eb20*/  FMUL.FTZ R63, R50, R63 ;  /* 0x0000003f323f7220 */ /* 0x000fe20000410000 */
[----:B------:R-:W-:-:S02]  /*eb30*/  HADD2.F32 R52, -RZ, R59.H0_H0 ;  /* 0x2000003bff347230 */ /* 0x000fc40000004100 */
[-C--:B------:R-:W-:Y:S01]  /*eb40*/  FFMA.FTZ R73, R50, R61.reuse, -R71 ;  /* 0x0000003d32497223 */ /* 0x080fe20000010847 */
[----:B------:R-:W-:Y:S02]  /*eb50*/  HADD2.F32 R50, -RZ, R55.H0_H0 ;  /* 0x20000037ff327230 */ /* 0x000fe40000004100 */
[----:B------:R-:W-:Y:S01]  /*eb60*/  FFMA.FTZ R75, R54, R61, R63 ;  /* 0x0000003d364b7223 */ /* 0x000fe2000001003f */
[--C-:B------:R-:W-:Y:S02]  /*eb70*/  HADD2.F32 R61, -RZ, R146.reuse.H0_H0 ;  /* 0x20000092ff3d7230 */ /* 0x100fe40000004100 */
[----:B------:R-:W-:Y:S01]  /*eb80*/  FFMA.FTZ R70, R57, R56, R70 ;  /* 0x0000003839467223 */ /* 0x000fe20000010046 */
[----:B------:R-:W-:Y:S01]  /*eb90*/  HADD2.F32 R146, -RZ, R146.H1_H1 ;  /* 0x30000092ff927230 */ /* 0x000fe20000004100 */
[----:B------:R-:W-:Y:S01]  /*eba0*/  F2FP.SATFINITE.E4M3.F32.PACK_AB_MERGE_C R73, R73, R60, RZ ;  /* 0x0000003c4949723e */ /* 0x000fe200048070ff */
[----:B------:R-:W-:Y:S02]  /*ebb0*/  HADD2.F32 R59, -RZ, R59.H1_H1 ;  /* 0x3000003bff3b7230 */ /* 0x000fe40000004100 */
[----:B------:R-:W-:Y:S01]  /*ebc0*/  FMUL.FTZ R63, R52, R61 ;  /* 0x0000003d343f7220 */ /* 0x000fe20000410000 */
[----:B------:R-:W-:-:S02]  /*ebd0*/  HADD2.F32 R57, -RZ, R148.H0_H0 ;  /* 0x20000094ff397230 */ /* 0x000fc40000004100 */
[C---:B------:R-:W-:Y:S01]  /*ebe0*/  FMUL.FTZ R61, R50.reuse, R61 ;  /* 0x0000003d323d7220 */ /* 0x040fe20000410000 */
[----:B------:R-:W-:Y:S02]  /*ebf0*/  HADD2.F32 R55, -RZ, R55.H1_H1 ;  /* 0x30000037ff377230 */ /* 0x000fe40000004100 */
[-C--:B------:R-:W-:Y:S01]  /*ec00*/  FMUL.FTZ R56, R59, R146.reuse ;  /* 0x000000923b387220 */ /* 0x080fe20000410000 */
[----:B------:R-:W-:Y:S02]  /*ec10*/  HADD2.F32 R148, -RZ, R148.H1_H1 ;  /* 0x30000094ff947230 */ /* 0x000fe40000004100 */
[-C--:B------:R-:W-:Y:S01]  /*ec20*/  FFMA.FTZ R54, R50, R57.reuse, -R63 ;  /* 0x0000003932367223 */ /* 0x080fe2000001083f */
[----:B------:R-:W-:Y:S01]  /*ec30*/  FFMA.FTZ R61, R52, R57, R61 ;  /* 0x00000039343d7223 */ /* 0x000fe2000001003d */
[C---:B------:R-:W-:Y:S01]  /*ec40*/  FMUL.FTZ R146, R55.reuse, R146 ;  /* 0x0000009237927220 */ /* 0x040fe20000410000 */
[----:B------:R-:W-:Y:S01]  /*ec50*/  F2FP.F16.E4M3.UNPACK_B R57, R45 ;  /* 0x0000002dff39723e */ /* 0x000fe200020006ff */
[----:B------:R-:W-:Y:S01]  /*ec60*/  FFMA.FTZ R71, R55, R148, -R56 ;  /* 0x0000009437477223 */ /* 0x000fe20000010838 */
[----:B------:R-:W-:Y:S01]  /*ec70*/  F2FP.F16.E4M3.UNPACK_B R60, R46 ;  /* 0x0000002eff3c723e */ /* 0x000fe200020006ff */
[----:B------:R-:W-:Y:S01]  /*ec80*/  FFMA.FTZ R146, R59, R148, R146 ;  /* 0x000000943b927223 */ /* 0x000fe20000010092 */
[----:B------:R-:W-:Y:S01]  /*ec90*/  F2FP.F16.E4M3.UNPACK_B R55, R41 ;  /* 0x00000029ff37723e */ /* 0x000fe200020006ff */
[----:B------:R-:W-:Y:S01]  /*eca0*/  HADD2.F32 R58, -RZ, R57.H0_H0 ;  /* 0x20000039ff3a7230 */ /* 0x000fe20000004100 */
[----:B------:R-:W-:Y:S01]  /*ecb0*/  F2FP.SATFINITE.E4M3.F32.PACK_AB_MERGE_C R50, R68, R69, RZ ;  /* 0x000000454432723e */ /* 0x000fe200048070ff */
[----:B------:R-:W-:Y:S01]  /*ecc0*/  HADD2.F32 R63, -RZ, R60.H0_H0 ;  /* 0x2000003cff3f7230 */ /* 0x000fe20000004100 */
[----:B------:R-:W-:Y:S01]  /*ecd0*/  F2FP.SATFINITE.E4M3.F32.PACK_AB_MERGE_C R70, R75, R70, RZ ;  /* 0x000000464b46723e */ /* 0x000fe200048070ff */
[----:B------:R-:W-:Y:S01]  /*ece0*/  HADD2.F32 R56, -RZ, R55.H0_H0 ;  /* 0x20000037ff387230 */ /* 0x000fe20000004100 */
[----:B------:R-:W-:Y:S01]  /*ecf0*/  F2FP.F16.E4M3.UNPACK_B R59, R44 ;  /* 0x0000002cff3b723e */ /* 0x000fe200020006ff */
[----:B------:R-:W-:Y:S01]  /*ed00*/  HADD2.F32 R57, -RZ, R57.H1_H1 ;  /* 0x30000039ff397230 */ /* 0x000fe20000004100 */
[----:B------:R-:W-:Y:S01]  /*ed10*/  F2FP.SATFINITE.E4M3.F32.PACK_AB_MERGE_C R50, R65, R62, R50 ;  /* 0x0000003e4132723e */ /* 0x000fe20004807032 */
[----:B------:R-:W-:Y:S01]  /*ed20*/  FMUL.FTZ R65, R58, R63 ;  /* 0x0000003f3a417220 */ /* 0x000fe20000410000 */
[----:B------:R-:W-:Y:S01]  /*ed30*/  F2FP.SATFINITE.E4M3.F32.PACK_AB_MERGE_C R146, R146, R61, R70 ;  /* 0x0000003d9292723e */ /* 0x000fe20004807046 */
[----:B------:R-:W-:-:S02]  /*ed40*/  HADD2.F32 R61, -RZ, R59.H0_H0 ;  /* 0x2000003bff3d7230 */ /* 0x000fc40000004100 */
[----:B------:R-:W-:Y:S01]  /*ed50*/  FMUL.FTZ R63, R56, R63 ;  /* 0x0000003f383f7220 */ /* 0x000fe20000410000 */
[----:B------:R-:W-:Y:S01]  /*ed60*/  HADD2.F32 R60, -RZ, R60.H1_H1 ;  /* 0x3000003cff3c7230 */ /* 0x000fe20000004100 */
[----:B------:R-:W-:Y:S01]  /*ed70*/  F2FP.SATFINITE.E4M3.F32.PACK_AB_MERGE_C R52, R67, R66, RZ ;  /* 0x000000424334723e */ /* 0x000fe200048070ff */
[----:B------:R-:W-:Y:S02]  /*ed80*/  HADD2.F32 R55, -RZ, R55.H1_H1 ;  /* 0x30000037ff377230 */ /* 0x000fe40000004100 */
[-C--:B------:R-:W-:Y:S01]  /*ed90*/  FFMA.FTZ R63, R58, R61.reuse, R63 ;  /* 0x0000003d3a3f7223 */ /* 0x080fe2000001003f */
[----:B------:R-:W-:Y:S02]  /*eda0*/  HADD2.F32 R58, -RZ, R59.H1_H1 ;  /* 0x3000003bff3a7230 */ /* 0x000fe40000004100 */
[----:B------:R-:W-:Y:S01]  /*edb0*/  FMUL.FTZ R62, R57, R60 ;  /* 0x0000003c393e7220 */ /* 0x000fe20000410000 */
[----:B------:R-:W-:Y:S01]  /*edc0*/  F2FP.SATFINITE.E4M3.F32.PACK_AB_MERGE_C R52, R145, R64, R52 ;  /* 0x000000409134723e */ /* 0x000fe20004807034 */
[----:B------:R-:W-:Y:S01]  /*edd0*/  FFMA.FTZ R65, R56, R61, -R65 ;  /* 0x0000003d38417223 */ /* 0x000fe20000010841 */
[C---:B------:R-:W-:Y:S01]  /*ede0*/  FMUL.FTZ R60, R55.reuse, R60 ;  /* 0x0000003c373c7220 */ /* 0x040fe20000410000 */
[----:B------:R-:W-:Y:S01]  /*edf0*/  FFMA.FTZ R64, R55, R58, -R62 ;  /* 0x0000003a37407223 */ /* 0x000fe2000001083e */
[----:B------:R-:W-:-:S02]  /*ee00*/  F2FP.F16.E4M3.UNPACK_B R56, R45.H1 ;  /* 0x0000002dff38723e */ /* 0x000fc400030006ff */
[----:B------:R-:W-:Y:S01]  /*ee10*/  F2FP.F16.E4M3.UNPACK_B R55, R46.H1 ;  /* 0x0000002eff37723e */ /* 0x000fe200030006ff */
[----:B------:R-:W-:Y:S01]  /*ee20*/  FFMA.FTZ R66, R57, R58, R60 ;  /* 0x0000003a39427223 */ /* 0x000fe2000001003c */
[----:B------:R-:W-:Y:S01]  /*ee30*/  F2FP.F16.E4M3.UNPACK_B R41, R41.H1 ;  /* 0x00000029ff29723e */ /* 0x000fe200030006ff */
[--C-:B------:R-:W-:Y:S01]  /*ee40*/  HADD2.F32 R46, -RZ, R56.reuse.H0_H0 ;  /* 0x20000038ff2e7230 */ /* 0x100fe20000004100 */
[----:B------:R-:W-:Y:S01]  /*ee50*/  F2FP.F16.E4M3.UNPACK_B R44, R44.H1 ;  /* 0x0000002cff2c723e */ /* 0x000fe200030006ff */
[----:B------:R-:W-:Y:S01]  /*ee60*/  HADD2.F32 R57, -RZ, R55.H0_H0 ;  /* 0x20000037ff397230 */ /* 0x000fe20000004100 */
[----:B------:R-:W-:Y:S01]  /*ee70*/  F2FP.F16.E4M3.UNPACK_B R59, R42 ;  /* 0x0000002aff3b723e */ /* 0x000fe200020006ff */
[----:B------:R-:W-:Y:S01]  /*ee80*/  HADD2.F32 R45, -RZ, R41.H0_H0 ;  /* 0x20000029ff2d7230 */ /* 0x000fe20000004100 */
[----:B------:R-:W-:Y:S01]  /*ee90*/  F2FP.SATFINITE.E4M3.F32.PACK_AB_MERGE_C R54, R71, R54, R73 ;  /* 0x000000364736723e */ /* 0x000fe20004807049 */
[----:B------:R-:W-:Y:S02]  /*eea0*/  HADD2.F32 R56, -RZ, R56.H1_H1 ;  /* 0x30000038ff387230 */ /* 0x000fe40000004100 */
[----:B------:R-:W-:Y:S01]  /*eeb0*/  FMUL.FTZ R60, R46, R57 ;  /* 0x000000392e3c7220 */ /* 0x000fe20000410000 */
[----:B------:R-:W-:-:S02]  /*eec0*/  HADD2.F32 R58, -RZ, R55.H1_H1 ;  /* 0x30000037ff3a7230 */ /* 0x000fc40000004100 */
[C---:B------:R-:W-:Y:S01]  /*eed0*/  FMUL.FTZ R57, R45.reuse, R57 ;  /* 0x000000392d397220 */ /* 0x040fe20000410000 */
[--C-:B------:R-:W-:Y:S02]  /*eee0*/  HADD2.F32 R55, -RZ, R44.reuse.H0_H0 ;  /* 0x2000002cff377230 */ /* 0x100fe40000004100 */
        /* <DEDUP_REMOVED lines=59> */
.L_x_1419:
[----:B------:R-:W-:Y:S05]  /*f2a0*/  BSYNC B1 ;  /* 0x0000000000017941 */ /* 0x000fea0003800000 */
.L_x_1418:
[----:B0-----:R0:W-:Y:S01]  /*f2b0*/  STG.E.128 desc[UR60][R48.64], R40 ;  /* 0x0000002830007986 */ /* 0x0011e2000c101d3c */
[----:B------:R-:W-:-:S13]  /*f2c0*/  ISETP.GE.AND P2, PT, R51, R149, PT ;  /* 0x000000953300720c */ /* 0x000fda0003f46270 */
[----:B------:R-:W-:Y:S05]  /*f2d0*/  @P2 BRA `(.L_x_1368) ;  /* 0x0000000000f42947 */ /* 0x000fea0003800000 */
[--C-:B0-----:R-:W-:Y:S02]  /*f2e0*/  SHF.R.S32.HI R40, RZ, 0x1f, R51.reuse ;  /* 0x0000001fff287819 */ /* 0x101fe40000011433 */
[----:B------:R-:W-:-:S04]  /*f2f0*/  IADD3 R51, P2, P4, R114, R132, R51 ;  /* 0x0000008472337210 */ /* 0x000fc80007c5e033 */
[----:B------:R-:W-:Y:S02]  /*f300*/  IADD3.X R40, R0, R53, R40, P2, P4 ;  /* 0x0000003500287210 */ /* 0x000fe400017e8428 */
[----:B------:R-:W-:-:S05]  /*f310*/  IADD3 R120, P2, R51, R120, RZ ;  /* 0x0000007833787210 */ /* 0x000fca0007f5e0ff */
[----:B------:R-:W-:-:S05]  /*f320*/  IMAD.X R121, R40, 0x1, R121, P2 ;  /* 0x0000000128797824 */ /* 0x000fca00010e0679 */
[----:B--2---:R0:W-:Y:S01]  /*f330*/  STG.E.128 desc[UR60][R120.64], R44 ;  /* 0x0000002c78007986 */ /* 0x0041e2000c101d3c */
[----:B------:R-:W-:Y:S05]  /*f340*/  BRA `(.L_x_1368) ;  /* 0x0000000000d87947 */ /* 0x000fea0003800000 */
.L_x_1335:
[----:B------:R-:W-:-:S06]  /*f350*/  UISETP.NE.AND UP0, UPT, UR53, 0x3, UPT ;  /* 0x000000033500788c */ /* 0x000fcc000bf05270 */
[----:B------:R-:W-:-:S13]  /*f360*/  PLOP3.LUT P1, PT, PT, PT, UP0, 0x80, 0x0 ;  /* 0x000000000000781c */ /* 0x000fda0003f2f008 */
[----:B------:R-:W-:Y:S05]  /*f370*/  @!P1 BRA `(.L_x_1420) ;  /* 0x0000000000049947 */ /* 0x000fea0003800000 */
[----:B------:R-:W-:Y:S01]  /*f380*/  BPT.TRAP 0x1 ;  /* 0x000000040000795c */ /* 0x000fe20000300000 */
.L_x_1420:
[----:B------:R-:W-:Y:S01]  /*f390*/  IMAD R38, R19, 0x8, R17 ;  /* 0x0000000813267824 */ /* 0x000fe200078e0211 */
[----:B------:R-:W-:Y:S01]  /*f3a0*/  SHF.L.U32 R39, R198, 0x1f, RZ ;  /* 0x0000001fc6277819 */ /* 0x000fe200000006ff */
[----:B------:R-:W-:Y:S01]  /*f3b0*/  IMAD R37, R24, -0xa0, R2 ;  /* 0xffffff6018257824 */ /* 0x000fe200078e0202 */
[----:B------:R-:W-:Y:S02]  /*f3c0*/  BSSY B1, `(.L_x_1421) ;  /* 0x0000004000017945 */ /* 0x000fe40003800000 */
[----:B------:R-:W0:Y:S02]  /*f3d0*/  SYNCS.PHASECHK.TRANS64.TRYWAIT P2, [R38+URZ+0x29890], R39 ;  /* 0x02989027260075a7 */ /* 0x000e24000804017f */
[----:B------:R-:W-:Y:S01]  /*f3e0*/  VIMNMX R37, R37, 0xa0, PT ;  /* 0x000000a025257848 */ /* 0x000fe20003fe0100 */
[----:B0-----:R-:W-:Y:S06]  /*f3f0*/  @!P2 BRA `(.L_x_1422) ;  /* 0x0000023c0040a947 */ /* 0x001fec0003800000 */
.L_x_1731:
[----:B------:R-:W-:Y:S05]  /*f400*/  BSYNC B1 ;  /* 0x0000000000017941 */ /* 0x000fea0003800000 */
.L_x_1421:
[----:B------:R-:W-:Y:S01]  /*f410*/  ISETP.GE.AND P2, PT, R191, R37, PT ;  /* 0x00000025bf00720c */ /* 0x000fe20003f46270 */
[----:B------:R-:W-:-:S12]  /*f420*/  BSSY B1, `(.L_x_1423) ;  /* 0x0000014000017945 */ /* 0x000fd80003800000 */
[----:B------:R-:W-:Y:S05]  /*f430*/  @P2 BRA `(.L_x_1424) ;  /* 0x0000000000482947 */ /* 0x000fea0003800000 */
[----:B------:R-:W-:-:S13]  /*f440*/  ISETP.NE.AND P2, PT, R31, RZ, PT ;  /* 0x000000ff1f00720c */ /* 0x000fda0003f45270 */
[----:B------:R-:W1:Y:S04]  /*f450*/  @P2 LDS.128 R40, [R47+0x1a400] ;  /* 0x01a400002f282984 */ /* 0x000e680000000c00 */
[----:B-1----:R-:W-:Y:S01]  /*f460*/  @P2 STG.E.128 desc[UR60][R48.64], R40 ;  /* 0x0000002830002986 */ /* 0x002fe2000c101d3c */
        /* <DEDUP_REMOVED lines=14> */
[----:B-1----:R1:W-:Y:S02]  /*f550*/  @P2 STG.E.128 desc[UR60][R48.64+0xa0], R40 ;  /* 0x0000a02830002986 */ /* 0x0023e4000c101d3c */
.L_x_1424:
[----:B------:R-:W-:Y:S05]  /*f560*/  BSYNC B1 ;  /* 0x0000000000017941 */ /* 0x000fea0003800000 */
.L_x_1423:
[----:B------:R-:W-:-:S13]  /*f570*/  ISETP.GE.AND P2, PT, R222, R37, PT ;  /* 0x00000025de00720c */ /* 0x000fda0003f46270 */
[----:B------:R-:W-:Y:S05]  /*f580*/  @P2 BRA `(.L_x_1368) ;  /* 0x0000000000482947 */ /* 0x000fea0003800000 */
[----:B------:R-:W-:-:S13]  /*f590*/  ISETP.NE.AND P2, PT, R31, RZ, PT ;  /* 0x000000ff1f00720c */ /* 0x000fda0003f45270 */
[----:B-1----:R-:W1:Y:S04]  /*f5a0*/  @P2 LDS.128 R40, [R47+0x1c400] ;  /* 0x01c400002f282984 */ /* 0x002e680000000c00 */
        /* <DEDUP_REMOVED lines=16> */
.L_x_1368:
[----:B------:R-:W-:Y:S05]  /*f6b0*/  BSYNC B0 ;  /* 0x0000000000007941 */ /* 0x000fea0003800000 */
.L_x_1334:
        /* <DEDUP_REMOVED lines=17> */
.L_x_1426:
[----:B------:R-:W-:Y:S05]  /*f7d0*/  BSYNC B0 ;  /* 0x0000000000007941 */ /* 0x000fea0003800000 */
.L_x_1425:
[----:B------:R-:W1:Y:S01]  /*f7e0*/  SYNCS.PHASECHK.TRANS64.TRYWAIT P1, [R38+URZ+0x298b0], R39 ;  /* 0x0298b027260075a7 */ /* 0x000e62000802017f */
[----:B------:R-:W-:Y:S01]  /*f7f0*/  ULDC UR42, c[0x0][0x310] ;  /* 0x0000c400002a7ab9 */ /* 0x000fe20000000800 */
[----:B------:R-:W-:Y:S01]  /*f800*/  ULDC.64 UR38, c[0x0][0x318] ;  /* 0x0000c60000267ab9 */ /* 0x000fe20000000a00 */
[----:B------:R-:W-:Y:S01]  /*f810*/  ULDC.64 UR40, c[0x0][0x308] ;  /* 0x0000c20000287ab9 */ /* 0x000fe20000000a00 */
[----:B------:R-:W-:Y:S01]  /*f820*/  BSSY B0, `(.L_x_1427) ;  /* 0x0000003000007945 */ /* 0x000fe20003800000 */
[----:B0-----:R-:W-:-:S03]  /*f830*/  IMAD R40, R19, 0x5000, R216 ;  /* 0x0000500013287824 */ /* 0x001fc600078e02d8 */
[----:B-1----:R-:W-:Y:S05]  /*f840*/  @!P1 BRA `(.L_x_1428) ;  /* 0x0000023800409947 */ /* 0x002fea0003800000 */
.L_x_1732:
[----:B------:R-:W-:Y:S05]  /*f850*/  BSYNC B0 ;  /* 0x0000000000007941 */ /* 0x000fea0003800000 */
.L_x_1427:
[----:B------:R-:W-:Y:S01]  /*f860*/  ISETP.GE.AND P1, PT, R191, R37, PT ;  /* 0x00000025bf00720c */ /* 0x000fe20003f26270 */
[----:B------:R-:W-:Y:S01]  /*f870*/  BSSY B0, `(.L_x_1429) ;  /* 0x000001a000007945 */ /* 0x000fe20003800000 */
[C---:B------:R-:W-:Y:S01]  /*f880*/  IMAD.IADD R48, R17.reuse, 0x1, R40 ;  /* 0x0000000111307824 */ /* 0x040fe200078e0228 */
[CC--:B------:R-:W-:Y:S01]  /*f890*/  IADD3 R49, R17.reuse, R40.reuse, R122 ;  /* 0x0000002811317210 */ /* 0x0c0fe20007ffe07a */
[----:B------:R-:W-:Y:S01]  /*f8a0*/  IMAD.WIDE R44, R24, 0xa0, R96 ;  /* 0x000000a0182c7825 */ /* 0x000fe200078e0260 */
[CC--:B------:R-:W-:Y:S02]  /*f8b0*/  IADD3 R50, R17.reuse, R40.reuse, R123 ;  /* 0x0000002811327210 */ /* 0x0c0fe40007ffe07b */
[----:B------:R-:W-:-:S06]  /*f8c0*/  IADD3 R51, R17, R40, R136 ;  /* 0x0000002811337210 */ /* 0x000fcc0007ffe088 */
[----:B------:R-:W-:Y:S05]  /*f8d0*/  @P1 BRA `(.L_x_1430) ;  /* 0x00000000004c1947 */ /* 0x000fea0003800000 */
[----:B------:R-:W-:Y:S02]  /*f8e0*/  IMAD.MOV.U32 R40, RZ, RZ, R112 ;  /* 0x000000ffff287224 */ /* 0x000fe400078e0070 */
[----:B------:R-:W-:Y:S02]  /*f8f0*/  IMAD.MOV.U32 R41, RZ, RZ, R30 ;  /* 0x000000ffff297224 */ /* 0x000fe400078e001e */
[----:B0-----:R-:W-:Y:S02]  /*f900*/  IMAD R39, R45, UR38, RZ ;  /* 0x000000262d277c24 */ /* 0x001fe4000f8e02ff */
        /* <DEDUP_REMOVED lines=16> */
.L_x_1430:
[----:B------:R-:W-:Y:S05]  /*fa10*/  BSYNC B0 ;  /* 0x0000000000007941 */ /* 0x000fea0003800000 */
.L_x_1429:
[----:B------:R-:W-:Y:S01]  /*fa20*/  ISETP.GE.AND P1, PT, R222, R37, PT ;  /* 0x00000025de00720c */ /* 0x000fe20003f26270 */
[----:B------:R-:W-:-:S12]  /*fa30*/  BSSY B0, `(.L_x_1431) ;  /* 0x0000017000007945 */ /* 0x000fd80003800000 */
[----:B------:R-:W-:Y:S05]  /*fa40*/  @P1 BRA `(.L_x_1432) ;  /* 0x0000000000541947 */ /* 0x000fea0003800000 */
[----:B------:R-:W-:Y:S01]  /*fa50*/  IADD3 R37, P1, R44, 0x80, RZ ;  /* 0x000000802c257810 */ /* 0x000fe20007f3e0ff */
[----:B-1----:R-:W-:Y:S02]  /*fa60*/  IMAD.MOV.U32 R40, RZ, RZ, R112 ;  /* 0x000000ffff287224 */ /* 0x002fe400078e0070 */
[----:B------:R-:W-:Y:S02]  /*fa70*/  IMAD.MOV.U32 R41, RZ, RZ, R30 ;  /* 0x000000ffff297224 */ /* 0x000fe400078e001e */
[----:B------:R-:W-:Y:S02]  /*fa80*/  IMAD.X R44, RZ, RZ, R45, P1 ;  /* 0x000000ffff2c7224 */ /* 0x000fe400008e062d */
[----:B------:R-:W-:-:S04]  /*fa90*/  IMAD.WIDE.U32 R40, R37, UR38, R40 ;  /* 0x0000002625287c25 */ /* 0x000fc8000f8e0028 */
[----:B------:R-:W-:-:S04]  /*faa0*/  IMAD R44, R44, UR38, RZ ;  /* 0x000000262c2c7c24 */ /* 0x000fc8000f8e02ff */
[----:B------:R-:W-:Y:S01]  /*fab0*/  IMAD R37, R37, UR39, R44 ;  /* 0x0000002725257c24 */ /* 0x000fe2000f8e022c */
[----:B------:R-:W-:-:S04]  /*fac0*/  IADD3 R44, P1, R40, UR40, RZ ;  /* 0x00000028282c7c10 */ /* 0x000fc8000ff3e0ff */
[----:B------:R-:W-:Y:S02]  /*fad0*/  IADD3.X R45, R41, UR41, R37, P1, !PT ;  /* 0x00000029292d7c10 */ /* 0x000fe40008ffe425 */
[----:B------:R-:W-:-:S13]  /*fae0*/  ISETP.GE.AND P1, PT, R22, UR42, PT ;  /* 0x0000002a16007c0c */ /* 0x000fda000bf26270 */
[----:B------:R-:W1:Y:S04]  /*faf0*/  @!P1 LDS.128 R40, [R48+0xe400] ;  /* 0x00e4000030289984 */ /* 0x000e680000000c00 */
[----:B-1----:R-:W-:Y:S01]  /*fb00*/  @!P1 STG.E.128 desc[UR60][R44.64], R40 ;  /* 0x000000282c009986 */ /* 0x002fe2000c101d3c */
        /* <DEDUP_REMOVED lines=8> */
[----:B-1----:R2:W-:Y:S02]  /*fb90*/  @!P1 STG.E.128 desc[UR60][R44.64+0x60], R40 ;  /* 0x000060282c009986 */ /* 0x0025e4000c101d3c */
.L_x_1432:
[----:B------:R-:W-:Y:S05]  /*fba0*/  BSYNC B0 ;  /* 0x0000000000007941 */ /* 0x000fea0003800000 */
.L_x_1431:
[----:B------:R-:W-:Y:S01]  /*fbb0*/  @!PT LDS RZ, [RZ] ;  /* 0x00000000fffff984 */ /* 0x000fe20000000800 */
[----:B------:R-:W-:Y:S01]  /*fbc0*/  @!PT LDS RZ, [RZ] ;  /* 0x00000000fffff984 */ /* 0x000fe20000000800 */
[----:B------:R-:W-:Y:S01]  /*fbd0*/  @!PT LDS RZ, [RZ] ;  /* 0x00000000fffff984 */ /* 0x000fe20000000800 */
[----:B------:R-:W-:Y:S01]  /*fbe0*/  @!PT LDS RZ, [RZ] ;  /* 0x00000000fffff984 */ /* 0x000fe20000000800 */
[----:B------:R3:W-:Y:S06]  /*fbf0*/  MEMBAR.ALL.CTA ;  /* 0x0000000000007992 */ /* 0x0007ec0000008000 */
[----:B---3--:R-:W3:Y:S02]  /*fc00*/  FENCE.VIEW.ASYNC.S ;  /* 0x00000000000073c6 */ /* 0x008ee40000000000 */
[----:B---3--:R3:W-:Y:S01]  /*fc10*/  BAR.SYNC.DEFER_BLOCKING R155, 0x80 ;  /* 0x0002009b0000751d */ /* 0x0087e20000010000 */
[----:B------:R-:W-:Y:S01]  /*fc20*/  LOP3.LUT P4, RZ, R16, 0x2, RZ, 0xc0, !PT ;  /* 0x0000000210ff7812 */ /* 0x000fe2000788c0ff */
[----:B------:R-:W-:-:S02]  /*fc30*/  VIADD R19, R19, 0x1 ;  /* 0x0000000113137836 */ /* 0x000fc40000000000 */
[----:B0-----:R-:W-:-:S03]  /*fc40*/  @!P2 VIADD R38, R38, 0x298c0 ;  /* 0x000298c02626a836 */ /* 0x001fc60000000000 */
[C---:B------:R-:W-:Y:S02]  /*fc50*/  ISETP.NE.AND P1, PT, R19.reuse, 0x2, PT ;  /* 0x000000021300780c */ /* 0x040fe40003f25270 */
[----:B------:R-:W-:Y:S02]  /*fc60*/  @!P2 PRMT R38, RZ, 0x654, R38 ;  /* 0x00000654ff26a816 */ /* 0x000fe40000000026 */
[----:B------:R-:W-:Y:S02]  /*fc70*/  SEL R37, RZ, 0x1, P1 ;  /* 0x00000001ff257807 */ /* 0x000fe40000800000 */
[----:B------:R-:W-:Y:S02]  /*fc80*/  SEL R19, R19, RZ, P1 ;  /* 0x000000ff13137207 */ /* 0x000fe40000800000 */
[----:B------:R-:W-:Y:S01]  /*fc90*/  LOP3.LUT R198, R198, R37, RZ, 0x3c, !PT ;  /* 0x00000025c6c67212 */ /* 0x000fe200078e3cff */
[----:B------:R3:W-:Y:S01]  /*fca0*/  @!P2 SYNCS.ARRIVE.TRANS64.RED.A1T0 RZ, [R38+URZ], RZ ;  /* 0x000000ff26ffa9a7 */ /* 0x0007e2000810043f */
[----:B------:R-:W-:Y:S05]  /*fcb0*/  @P4 BRA `(.L_x_1433) ;  /* 0xffffff2c00b04947 */ /* 0x000fea000383ffff */
[----:B------:R-:W0:Y:S01]  /*fcc0*/  S2R R39, SR_TID.X ;  /* 0x0000000000277919 */ /* 0x000e220000002100 */
[----:B------:R-:W-:Y:S02]  /*fcd0*/  PLOP3.LUT P0, PT, PT, PT, PT, 0x8, 0x0 ;  /* 0x000000000000781c */ /* 0x000fe40003f0e170 */
[----:B0-----:R-:W-:-:S04]  /*fce0*/  SHF.R.U32.HI R39, RZ, 0x7, R39 ;  /* 0x00000007ff277819 */ /* 0x001fc80000011627 */
[----:B------:R-:W-:-:S13]  /*fcf0*/  ISETP.NE.AND P4, PT, R39, 0x1, PT ;  /* 0x000000012700780c */ /* 0x000fda0003f85270 */
[----:B------:R-:W-:Y:S06]  /*fd00*/  @!P4 BAR.ARV 0x9, 0x100 ;  /* 0x024400000000cb1d */ /* 0x000fec0000002000 */
.L_x_1329:
[----:B------:R-:W0:Y:S01]  /*fd10*/  LDC R0, c[0x0][0x428] ;  /* 0x00010a00ff007b82 */ /* 0x000e220000000800 */
[----:B------:R-:W-:Y:S05]  /*fd20*/  @P0 BRA `(.L_x_1434) ;  /* 0x00000000000c0947 */ /* 0x000fea0003800000 */
[----:B------:R-:W4:Y:S01]  /*fd30*/  FENCE.VIEW.ASYNC.G ;  /* 0x00000000000073c6 */ /* 0x000f220000000100 */
[----:B------:R-:W-:Y:S05]  /*fd40*/  WARPSYNC.ALL ;  /* 0x0000000000007948 */ /* 0x000fea0003800000 */
[----:B----4-:R-:W-:Y:S06]  /*fd50*/  BAR.ARV 0xc, 0x180 ;  /* 0x0306000000007b1d */ /* 0x010fec0000002000 */
.L_x_1434:
        /* <DEDUP_REMOVED lines=8> */
[----:B------:R-:W0:Y:S06]  /*fde0*/  @P2 LDC R5, c[0x0][0x42c] ;  /* 0x00010b00ff052b82 */ /* 0x000e2c0000000800 */
[--C-:B------:R-:W-:Y:S02]  /*fdf0*/  @P0 SHF.R.S32.HI R3, RZ, 0x1f, R195.reuse ;  /* 0x0000001fff030819 */ /* 0x100fe400000114c3 */
[----:B------:R-:W4:Y:S01]  /*fe00*/  @P0 LDC.64 R10, c[0x0][0x9a8] ;  /* 0x00026a00ff0a0b82 */ /* 0x000f220000000a00 */
[----:B------:R-:W-:-:S07]  /*fe10*/  @P1 SHF.R.S32.HI R9, RZ, 0x1f, R195 ;  /* 0x0000001fff091819 */ /* 0x000fce00000114c3 */
[----:B------:R-:W1:Y:S08]  /*fe20*/  @P2 LDC R2, c[0x0][0x430] ;  /* 0x00010c00ff022b82 */ /* 0x000e700000000800 */
[----:B------:R-:W2:Y:S01]  /*fe30*/  @P1 LDC.64 R12, c[0x0][0x9b8] ;  /* 0x00026e00ff0c1b82 */ /* 0x000ea20000000a00 */
[----:B0-----:R-:W-:-:S07]  /*fe40*/  @P2 IMAD.HI.U32 R5, R194, R5, RZ ;  /* 0x00000005c2052227 */ /* 0x001fce00078e00ff */
[----:B------:R-:W0:Y:S01]  /*fe50*/  @P0 LDC.64 R14, c[0x0][0x9b0] ;  /* 0x00026c00ff0e0b82 */ /* 0x000e220000000a00 */
[----:B----4-:R-:W-:-:S04]  /*fe60*/  @P0 IMAD R0, R3, R10, RZ ;  /* 0x0000000a03000224 */ /* 0x010fc800078e02ff */
[----:B------:R-:W-:-:S03]  /*fe70*/  @P0 IMAD R11, R195, R11, R0 ;  /* 0x0000000bc30b0224 */ /* 0x000fc600078e0200 */
[----:B------:R-:W4:Y:S01]  /*fe80*/  @P1 LDC.64 R20, c[0x0][0x9c0] ;  /* 0x00027000ff141b82 */ /* 0x000f220000000a00 */
[----:B-1----:R-:W-:Y:S01]  /*fe90*/  @P2 SHF.R.U32.HI R7, RZ, R2, R5 ;  /* 0x00000002ff072219 */ /* 0x002fe20000011605 */
[----:B------:R-:W-:-:S04]  /*fea0*/  @P0 IMAD.WIDE.U32 R2, R195, R10, RZ ;  /* 0x0000000ac3020225 */ /* 0x000fc800078e00ff */
[----:B------:R-:W-:Y:S01]  /*feb0*/  @P0 IMAD.IADD R3, R3, 0x1, R11 ;  /* 0x0000000103030824 */ /* 0x000fe200078e020b */
[--C-:B------:R-:W-:Y:S01]  /*fec0*/  @P1 SHF.R.S32.HI R11, RZ, 0x1f, R7.reuse ;  /* 0x0000001fff0b1819 */ /* 0x100fe20000011407 */
[----:B--2---:R-:W-:Y:S01]  /*fed0*/  @P1 IMAD R4, R9, R12, RZ ;  /* 0x0000000c09041224 */ /* 0x004fe200078e02ff */
[----:B------:R-:W-:-:S03]  /*fee0*/  @P0 SHF.R.S32.HI R9, RZ, 0x1f, R7 ;  /* 0x0000001fff090819 */ /* 0x000fc60000011407 */
[C---:B------:R-:W-:Y:S02]  /*fef0*/  @P1 IMAD R13, R195.reuse, R13, R4 ;  /* 0x0000000dc30d1224 */ /* 0x040fe400078e0204 */
[----:B------:R-:W-:-:S04]  /*ff00*/  @P1 IMAD.WIDE.U32 R4, R195, R12, RZ ;  /* 0x0000000cc3041225 */ /* 0x000fc800078e00ff */
[----:B0-----:R-:W-:Y:S02]  /*ff10*/  @P0 IMAD R0, R9, R14, RZ ;  /* 0x0000000e09000224 */ /* 0x001fe400078e02ff */
[----:B------:R-:W-:Y:S02]  /*ff20*/  @P1 IMAD.IADD R5, R5, 0x1, R13 ;  /* 0x0000000105051824 */ /* 0x000fe400078e020d */
[----:B------:R-:W-:Y:S02]  /*ff30*/  @P0 IMAD R9, R7, R15, R0 ;  /* 0x0000000f07090224 */ /* 0x000fe400078e0200 */
[----:B----4-:R-:W-:Y:S02]  /*ff40*/  @P1 IMAD R6, R11, R20, RZ ;  /* 0x000000140b061224 */ /* 0x010fe400078e02ff */
[----:B------:R-:W-:-:S04]  /*ff50*/  @P0 IMAD.WIDE.U32 R2, R7, R14, R2 ;  /* 0x0000000e07020225 */ /* 0x000fc800078e0002 */
[C---:B------:R-:W-:Y:S02]  /*ff60*/  @P1 IMAD R11, R7.reuse, R21, R6 ;  /* 0x00000015070b1224 */ /* 0x040fe400078e0206 */
[----:B------:R-:W-:Y:S01]  /*ff70*/  @P1 IMAD.WIDE.U32 R6, R7, R20, R4 ;  /* 0x0000001407061225 */ /* 0x000fe200078e0004 */
[----:B------:R-:W-:Y:S01]  /*ff80*/  @P0 LEA R4, P3, R2, UR4, 0x2 ;  /* 0x0000000402040c11 */ /* 0x000fe2000f8610ff */
[----:B------:R-:W-:Y:S02]  /*ff90*/  ULDC UR4, c[0x0][0x988] ;  /* 0x0002620000047ab9 */ /* 0x000fe40000000800 */
[----:B------:R-:W-:Y:S01]  /*ffa0*/  @P0 IMAD.IADD R5, R3, 0x1, R9 ;  /* 0x0000000103050824 */ /* 0x000fe200078e0209 */
[----:B------:R-:W-:Y:S01]  /*ffb0*/  @P1 LEA R8, P4, R6, UR6, 0x2 ;  /* 0x0000000606081c11 */ /* 0x000fe2000f8810ff */
[----:B------:R-:W-:Y:S02]  /*ffc0*/  @P1 IMAD.IADD R3, R7, 0x1, R11 ;  /* 0x0000000107031824 */ /* 0x000fe400078e020b */
[----:B------:R-:W-:Y:S01]  /*ffd0*/  IMAD.MOV.U32 R0, RZ, RZ, 0x3f800000 ;  /* 0x3f800000ff007424 */ /* 0x000fe200078e00ff */
[----:B------:R-:W-:Y:S01]  /*ffe0*/  @P0 LEA.HI.X R5, R2, UR5, R5, 0x2, P3 ;  /* 0x0000000502050c11 */ /* 0x000fe200098f1405 */
[----:B------:R-:W0:Y:S01]  /*fff0*/  LDC.64 R10, c[0x0][0x9e0] ;  /* 0x00027800ff0a7b82 */ /* 0x000e220000000a00 */
[----:B------:R-:W-:Y:S01]  /*10000*/  @P1 LEA.HI.X R9, R6, UR7, R3, 0x2, P4 ;  /* 0x0000000706091c11 */ /* 0x000fe2000a0f1403 */
[----:B------:R-:W-:-:S04]  /*10010*/  IMAD.MOV.U32 R3, RZ, RZ, 0x3f800000 ;  /* 0x3f800000ff037424 */ /* 0x000fc800078e00ff */
[----:B------:R-:W2:Y:S02]  /*10020*/  @P1 LDG.E R0, desc[UR60][R8.64] ;  /* 0x0000003c08001981 */ /* 0x000ea4000c1e1900 */
[----:B------:R-:W1:Y:S02]  /*10030*/  @P2 LDC R7, c[0x0][0x42c] ;  /* 0x00010b00ff072b82 */ /* 0x000e640000000800 */
[----:B------:R-:W2:Y:S06]  /*10040*/  @P0 LDG.E R3, desc[UR60][R4.64] ;  /* 0x0000003c04030981 */ /* 0x000eac000c1e1900 */
[----:B------:R-:W4:Y:S01]  /*10050*/  @P2 LDC R2, c[0x0][0x430] ;  /* 0x00010c00ff022b82 */ /* 0x000f220000000800 */
[----:B------:R-:W-:-:S02]  /*10060*/  IADD3 R208, R192, 0x80, -R196 ;  /* 0x00000080c0d07810 */ /* 0x000fc40007ffe8c4 */
[----:B0-----:R-:W-:Y:S01]  /*10070*/  ISETP.GE.AND P1, PT, R11, 0x1, PT ;  /* 0x000000010b00780c */ /* 0x001fe20003f26270 */
[----:B------:R-:W-:Y:S02]  /*10080*/  IMAD.MOV.U32 R219, RZ, RZ, R194 ;  /* 0x000000ffffdb7224 */ /* 0x000fe400078e00c2 */
[----:B------:R-:W-:Y:S02]  /*10090*/  IMAD R208, R193, 0x80, R208 ;  /* 0x00000080c1d07824 */ /* 0x000fe400078e02d0 */
[----:B-1----:R-:W-:-:S05]  /*100a0*/  @P2 IMAD.HI.U32 R7, R194, R7, RZ ;  /* 0x00000007c2072227 */ /* 0x002fca00078e00ff */
[----:B----4-:R-:W-:Y:S01]  /*100b0*/  @P2 SHF.R.U32.HI R219, RZ, R2, R7 ;  /* 0x00000002ffdb2219 */ /* 0x010fe20000011607 */
[----:B--2---:R-:W-:Y:S01]  /*100c0*/  FMUL.FTZ R0, R3, R0 ;  /* 0x0000000003007220 */ /* 0x004fe20000410000 */
[----:B------:R-:W-:-:S03]  /*100d0*/  IMAD.IADD R3, R208, 0x1, R10 ;  /* 0x00000001d0037824 */ /* 0x000fc600078e020a */
[----:B------:R-:W-:Y:S01]  /*100e0*/  FMUL.FTZ R2, R0, UR4 ;  /* 0x0000000400027c20 */ /* 0x000fe20008410000 */
[----:B------:R-:W-:Y:S06]  /*100f0*/  @!P1 BRA `(.L_x_1435) ;  /* 0x0000000000489947 */ /* 0x000fec0003800000 */
        /* <DEDUP_REMOVED lines=11> */
.L_x_1437:
[----:B------:R-:W-:-:S13]  /*101b0*/  ISETP.NE.AND P0, PT, R11, 0x1, PT ;  /* 0x000000010b00780c */ /* 0x000fda0003f05270 */
[----:B------:R-:W0:Y:S02]  /*101c0*/  @P0 LDC.64 R4, c[0x0][0x9e8] ;  /* 0x00027a00ff040b82 */ /* 0x000e240000000a00 */
[----:B0-----:R-:W-:-:S05]  /*101d0*/  @P0 IMAD.HI.U32 R4, R0, R4, RZ ;  /* 0x0000000400040227 */ /* 0x001fca00078e00ff */
[----:B------:R-:W-:-:S07]  /*101e0*/  @P0 SHF.R.U32.HI R0, RZ, R5, R4 ;  /* 0x00000005ff000219 */ /* 0x000fce0000011604 */
.L_x_1438:
[----:B------:R-:W-:Y:S05]  /*101f0*/  BSYNC B0 ;  /* 0x0000000000007941 */ /* 0x000fea0003800000 */
.L_x_1436:
[----:B------:R-:W-:-:S05]  /*10200*/  IMAD R0, R0, R11, R11 ;  /* 0x0000000b00007224 */ /* 0x000fca00078e020b */
[----:B------:R-:W-:-:S07]  /*10210*/  VIMNMX R3, R3, R0, PT ;  /* 0x0000000003037248 */ /* 0x000fce0003fe0100 */
.L_x_1435:
[----:B------:R-:W-:Y:S01]  /*10220*/  VIADD R3, R3, 0x9f ;  /* 0x0000009f03037836 */ /* 0x000fe20000000000 */
[----:B------:R-:W-:Y:S01]  /*10230*/  ULDC UR4, c[0x0][0x9dc] ;  /* 0x0002770000047ab9 */ /* 0x000fe20000000800 */
[----:B------:R-:W-:Y:S02]  /*10240*/  IMAD.IADD R4, R192, 0x1, -R196 ;  /* 0x00000001c0047824 */ /* 0x000fe400078e0ac4 */
[----:B------:R-:W-:-:S04]  /*10250*/  IMAD.HI R3, R3, 0x66666667, RZ ;  /* 0x6666666703037827 */ /* 0x000fc800078e02ff */
[----:B------:R-:W-:Y:S01]  /*10260*/  IMAD R105, R193, 0x80, R4 ;  /* 0x00000080c1697824 */ /* 0x000fe200078e0204 */
[----:B------:R-:W-:-:S04]  /*10270*/  SHF.R.U32.HI R0, RZ, 0x1f, R3 ;  /* 0x0000001fff007819 */ /* 0x000fc80000011603 */
[----:B------:R-:W-:Y:S01]  /*10280*/  LEA.HI.SX32 R3, R3, R0, 0x1a ;  /* 0x0000000003037211 */ /* 0x000fe200078fd2ff */
[----:B------:R-:W-:-:S03]  /*10290*/  VIADD R0, R105, -UR4 ;  /* 0x8000000469007c36 */ /* 0x000fc60008000000 */
[----:B------:R-:W-:Y:S01]  /*102a0*/  VIMNMX R156, R156, R3, PT ;  /* 0x000000039c9c7248 */ /* 0x000fe20003fe0100 */
        /* <DEDUP_REMOVED lines=11> */
.L_x_1441:
[----:B------:R-:W-:Y:S01]  /*10360*/  ISETP.NE.AND P0, PT, R11, 0x1, PT ;  /* 0x000000010b00780c */ /* 0x000fe20003f05270 */
[----:B------:R-:W-:-:S12]  /*10370*/  IMAD.MOV.U32 R4, RZ, RZ, R105 ;  /* 0x000000ffff047224 */ /* 0x000fd800078e0069 */
[----:B------:R-:W0:Y:S02]  /*10380*/  @P0 LDC.64 R6, c[0x0][0x9e8] ;  /* 0x00027a00ff060b82 */ /* 0x000e240000000a00 */
[----:B0-----:R-:W-:-:S05]  /*10390*/  @P0 IMAD.HI.U32 R6, R105, R6, RZ ;  /* 0x0000000669060227 */ /* 0x001fca00078e00ff */
[----:B------:R-:W-:-:S07]  /*103a0*/  @P0 SHF.R.U32.HI R4, RZ, R7, R6 ;  /* 0x00000007ff040219 */ /* 0x000fce0000011606 */
.L_x_1442:
[----:B------:R-:W-:Y:S05]  /*103b0*/  BSYNC B0 ;  /* 0x0000000000007941 */ /* 0x000fea0003800000 */
.L_x_1440:
[----:B------:R-:W-:-:S05]  /*103c0*/  IMAD R3, R4, R11, RZ ;  /* 0x0000000b04037224 */ /* 0x000fca00078e02ff */
[----:B------:R-:W-:-:S07]  /*103d0*/  VIMNMX R0, R0, R3, !PT ;  /* 0x0000000300007248 */ /* 0x000fce0007fe0100 */
.L_x_1439:
[----:B------:R-:W-:Y:S01]  /*103e0*/  IMAD.HI R0, R0, 0x66666667, RZ ;  /* 0x6666666700007827 */ /* 0x000fe200078e02ff */
[----:B------:R-:W-:Y:S02]  /*103f0*/  PLOP3.LUT P0, PT, PT, PT, PT, 0x80, 0x0 ;  /* 0x000000000000781c */ /* 0x000fe40003f0f070 */
[----:B------:R-:W-:Y:S02]  /*10400*/  CS2R R88, SRZ ;  /* 0x0000000000587805 */ /* 0x000fe4000001ff00 */
[----:B------:R-:W-:Y:S02]  /*10410*/  CS2R R86, SRZ ;  /* 0x0000000000567805 */ /* 0x000fe4000001ff00 */
[----:B------:R-:W-:Y:S02]  /*10420*/  CS2R R6, SRZ ;  /* 0x0000000000067805 */ /* 0x000fe4000001ff00 */
[----:B------:R-:W-:Y:S02]  /*10430*/  SHF.R.U32.HI R3, RZ, 0x1f, R0 ;  /* 0x0000001fff037819 */ /* 0x000fe40000011600 */
[----:B------:R-:W-:-:S02]  /*10440*/  CS2R R84, SRZ ;  /* 0x0000000000547805 */ /* 0x000fc4000001ff00 */
[----:B------:R-:W-:Y:S02]  /*10450*/  CS2R R8, SRZ ;  /* 0x0000000000087805 */ /* 0x000fe4000001ff00 */
[----:B------:R-:W-:Y:S02]  /*10460*/  CS2R R4, SRZ ;  /* 0x0000000000047805 */ /* 0x000fe4000001ff00 */
[----:B------:R-:W-:Y:S02]  /*10470*/  LEA.HI.SX32 R3, R0, R3, 0x1a ;  /* 0x0000000300037211 */ /* 0x000fe400078fd2ff */
[----:B------:R-:W-:Y:S02]  /*10480*/  CS2R R78, SRZ ;  /* 0x00000000004e7805 */ /* 0x000fe4000001ff00 */
[----:B------:R-:W-:Y:S02]  /*10490*/  CS2R R76, SRZ ;  /* 0x00000000004c7805 */ /* 0x000fe4000001ff00 */
[----:B------:R-:W-:-:S02]  /*104a0*/  CS2R R10, SRZ ;  /* 0x00000000000a7805 */ /* 0x000fc4000001ff00 */
[----:B------:R-:W-:Y:S02]  /*104b0*/  VIMNMX R209, RZ, R3, !PT ;  /* 0x00000003ffd17248 */ /* 0x000fe40007fe0100 */
[----:B------:R-:W-:Y:S02]  /*104c0*/  CS2R R70, SRZ ;  /* 0x0000000000467805 */ /* 0x000fe4000001ff00 */
[----:B------:R-:W-:Y:S02]  /*104d0*/  CS2R R12, SRZ ;  /* 0x00000000000c7805 */ /* 0x000fe4000001ff00 */
[----:B------:R-:W-:Y:S02]  /*104e0*/  CS2R R68, SRZ ;  /* 0x0000000000447805 */ /* 0x000fe4000001ff00 */
[----:B------:R-:W-:Y:S02]  /*104f0*/  ISETP.GT.AND P1, PT, R156, R209, PT ;  /* 0x000000d19c00720c */ /* 0x000fe40003f24270 */
        /* <DEDUP_REMOVED lines=13> */
[----:B---3--:R-:W-:Y:S01]  /*105d0*/  CS2R R38, SRZ ;  /* 0x0000000000267805 */ /* 0x008fe2000001ff00 */
[----:B------:R-:W-:Y:S01]  /*105e0*/  IMAD.MOV.U32 R34, RZ, RZ, RZ ;  /* 0x000000ffff227224 */ /* 0x000fe200078e00ff */
[----:B------:R-:W-:Y:S02]  /*105f0*/  CS2R R36, SRZ ;  /* 0x0000000000247805 */ /* 0x000fe4000001ff00 */
[----:B------:R-:W-:Y:S02]  /*10600*/  CS2R R90, SRZ ;  /* 0x00000000005a7805 */ /* 0x000fe4000001ff00 */
[----:B------:R-:W-:Y:S02]  /*10610*/  CS2R R40, SRZ ;  /* 0x0000000000287805 */ /* 0x000fe4000001ff00 */
[----:B------:R-:W-:Y:S02]  /*10620*/  CS2R R48, SRZ ;  /* 0x0000000000307805 */ /* 0x000fe4000001ff00 */
[----:B------:R-:W-:Y:S01]  /*10630*/  CS2R R92, SRZ ;  /* 0x00000000005c7805 */ /* 0x000fe2000001ff00 */
[----:B------:R-:W-:Y:S01]  /*10640*/  IMAD.MOV.U32 R57, RZ, RZ, RZ ;  /* 0x000000ffff397224 */ /* 0x000fe200078e00ff */
[----:B------:R-:W-:Y:S01]  /*10650*/  CS2R R94, SRZ ;  /* 0x00000000005e7805 */ /* 0x000fe2000001ff00 */
[----:B------:R-:W-:Y:S06]  /*10660*/  @!P1 BRA `(.L_x_1443) ;  /* 0x0000019400c89947 */ /* 0x000fec0003800000 */
[----:B------:R-:W-:-:S03]  /*10670*/  UMOV UR4, 0xffffffff ;  /* 0xffffffff00047882 */ /* 0x000fc60000000000 */
[----:B------:R-:W-:Y:S05]  /*10680*/  BRA.DIV UR4, `(.L_x_1444) ;  /* 0x0000022a04c47947 */ /* 0x000fea000b800000 */
[----:B------:R0:W1:Y:S02]  /*10690*/  SHFL.IDX PT, R194, R229, RZ, 0x1f ;  /* 0x00001fffe5c27589 */ /* 0x00006400000e0000 */
.L_x_1735:
[----:B-1----:R-:W-:Y:S01]  /*106a0*/  LEA.HI R0, R194, R194, RZ, 0x1 ;  /* 0x000000c2c2007211 */ /* 0x002fe200078f08ff */
[----:B------:R-:W-:-:S03]  /*106b0*/  ULOP3.LUT UP0, URZ, UR52, 0x9f, URZ, 0xc0, !UPT ;  /* 0x0000009f343f7892 */ /* 0x000fc6000f80c03f */
[----:B------:R-:W-:-:S03]  /*106c0*/  LOP3.LUT R3, R0, 0x3e, RZ, 0xc0, !PT ;  /* 0x0000003e00037812 */ /* 0x000fc600078ec0ff */
[----:B------:R-:W-:Y:S02]  /*106d0*/  PLOP3.LUT P0, PT, PT, PT, UP0, 0x80, 0x0 ;  /* 0x000000000000781c */ /* 0x000fe40003f0f008 */
[----:B------:R-:W-:-:S05]  /*106e0*/  IMAD.IADD R3, R194, 0x1, -R3 ;  /* 0x00000001c2037824 */ /* 0x000fca00078e0a03 */
        /* <DEDUP_REMOVED lines=19> */
[----:B0-2--5:R-:W-:Y:S05]  /*10820*/  CALL.ABS.NOINC R14 ;  /* 0x000000000e007343 */ /* 0x025fea0003c00000 */
.L_x_1445:
        /* <DEDUP_REMOVED lines=13> */
.L_x_1449:
[----:B--2---:R2:W3:Y:S02]  /*10900*/  SYNCS.PHASECHK.TRANS64.TRYWAIT P0, [R17+URZ+0x29800], R0 ;  /* 0x02980000110075a7 */ /* 0x0044e4000800017f */
[----:B---3--:R-:W-:Y:S05]  /*10910*/  @!P0 NANOSLEEP.SYNCS 0x989680 ;  /* 0x009896800000895d */ /* 0x008fea0003900000 */
[----:B------:R-:W3:Y:S02]  /*10920*/  @!P0 SYNCS.PHASECHK.TRANS64 P0, [R17+URZ+0x29800], R0 ;  /* 0x02980000110085a7 */ /* 0x000ee4000800007f */
[----:B---3--:R-:W-:Y:S05]  /*10930*/  @!P0 BRA `(.L_x_1449) ;  /* 0xfffffffc00f08947 */ /* 0x008fea000383ffff */
.L_x_1448:
[----:B------:R-:W-:Y:S05]  /*10940*/  BSYNC B0 ;  /* 0x0000000000007941 */ /* 0x000fea0003800000 */
.L_x_1447:
[----:B------:R-:W-:Y:S05]  /*10950*/  BRA `(.L_x_1450) ;  /* 0x0000006c00f07947 */ /* 0x000fea0003800000 */
.L_x_1446:
[----:B------:R-:W-:Y:S01]  /*10960*/  ULOP3.LUT UP0, URZ, UR52, 0x1bf, URZ, 0xc0, !UPT ;  /* 0x000001bf343f7892 */ /* 0x000fe2000f80c03f */
[----:B-----5:R-:W-:Y:S01]  /*10970*/  SHF.R.S32.HI R0, RZ, 0x1f, R143 ;  /* 0x0000001fff007819 */ /* 0x020fe2000001148f */
[----:B------:R-:W-:Y:S01]  /*10980*/  ULDC.64 UR4, c[0x0][0x3d8] ;  /* 0x0000f60000047ab9 */ /* 0x000fe20000000a00 */
[----:B------:R-:W-:Y:S01]  /*10990*/  ULDC.64 UR6, c[0x0][0x3e8] ;  /* 0x0000fa0000067ab9 */ /* 0x000fe20000000a00 */
[----:B------:R-:W-:Y:S01]  /*109a0*/  IMAD.WIDE.U32 R46, R143, UR4, RZ ;  /* 0x000000048f2e7c25 */ /* 0x000fe2000f8e00ff */
[----:B------:R-:W-:Y:S02]  /*109b0*/  SHF.R.S32.HI R50, RZ, 0x1f, R23 ;  /* 0x0000001fff327819 */ /* 0x000fe40000011417 */
[----:B------:R-:W-:Y:S01]  /*109c0*/  PLOP3.LUT P0, PT, PT, PT, UP0, 0x80, 0x0 ;  /* 0x000000000000781c */ /* 0x000fe20003f0f008 */
[C---:B------:R-:W-:Y:S01]  /*109d0*/  IMAD R4, R0.reuse, UR4, RZ ;  /* 0x0000000400047c24 */ /* 0x040fe2000f8e02ff */
[----:B------:R-:W-:Y:S01]  /*109e0*/  SHF.R.S32.HI R59, RZ, 0x1f, R22 ;  /* 0x0000001fff3b7819 */ /* 0x000fe20000011416 */
[----:B------:R-:W-:-:S02]  /*109f0*/  IMAD R0, R0, UR6, RZ ;  /* 0x0000000600007c24 */ /* 0x000fc4000f8e02ff */
[C---:B------:R-:W-:Y:S02]  /*10a00*/  IMAD R53, R143.reuse, UR5, R4 ;  /* 0x000000058f357c24 */ /* 0x040fe4000f8e0204 */
[C---:B------:R-:W-:Y:S02]  /*10a10*/  IMAD R51, R143.reuse, UR7, R0 ;  /* 0x000000078f337c24 */ /* 0x040fe4000f8e0200 */
[----:B------:R-:W-:-:S04]  /*10a20*/  IMAD.WIDE.U32 R48, R143, UR6, RZ ;  /* 0x000000068f307c25 */ /* 0x000fc8000f8e00ff */
[----:B------:R-:W-:Y:S02]  /*10a30*/  IMAD.IADD R53, R53, 0x1, R47 ;  /* 0x0000000135357824 */ /* 0x000fe400078e022f */
        /* <DEDUP_REMOVED lines=17> */
[----:B0-2---:R-:W-:Y:S05]  /*10b50*/  CALL.ABS.NOINC R14 ;  /* 0x000000000e007343 */ /* 0x005fea0003c00000 */
.L_x_1451:
[----:B------:R-:W1:Y:S01]  /*10b60*/  LDC.64 R12, c[0x0][0x3d8] ;  /* 0x0000f600ff0c7b82 */ /* 0x000e620000000a00 */
[----:B------:R-:W-:Y:S01]  /*10b70*/  SHF.R.S32.HI R3, RZ, 0x1f, R193 ;  /* 0x0000001fff037819 */ /* 0x000fe200000114c1 */
[----:B------:R-:W-:Y:S01]  /*10b80*/  ULDC.U8 UR4, c[0x0][0x3f0] ;  /* 0x0000fc0000047ab9 */ /* 0x000fe20000000000 */
[----:B------:R-:W-:Y:S01]  /*10b90*/  BSSY B0, `(.L_x_1452) ;  /* 0x00006d0000007945 */ /* 0x000fe20003800000 */
[----:B------:R-:W-:-:S04]  /*10ba0*/  ISETP.NE.AND P0, PT, RZ, UR4, PT ;  /* 0x00000004ff007c0c */ /* 0x000fc8000bf05270 */
[----:B------:R-:W2:Y:S01]  /*10bb0*/  LDC.64 R10, c[0x0][0x3e8] ;  /* 0x0000fa00ff0a7b82 */ /* 0x000ea20000000a00 */
[-C--:B-1----:R-:W-:Y:S02]  /*10bc0*/  IMAD R0, R3, R12.reuse, RZ ;  /* 0x0000000c03007224 */ /* 0x082fe400078e02ff */
[----:B------:R-:W-:-:S04]  /*10bd0*/  IMAD.WIDE.U32 R4, R193, R12, RZ ;  /* 0x0000000cc1047225 */ /* 0x000fc800078e00ff */
[----:B------:R-:W-:Y:S02]  /*10be0*/  IMAD.SHL.U32 R55, R4, 0x80, RZ ;  /* 0x0000008004377824 */ /* 0x000fe400078e00ff */
[-C--:B--2---:R-:W-:Y:S02]  /*10bf0*/  IMAD R8, R3, R10.reuse, RZ ;  /* 0x0000000a03087224 */ /* 0x084fe400078e02ff */
[C---:B------:R-:W-:Y:S02]  /*10c00*/  IMAD R3, R193.reuse, R13, R0 ;  /* 0x0000000dc1037224 */ /* 0x040fe400078e0200 */
[----:B------:R-:W-:-:S04]  /*10c10*/  IMAD.WIDE.U32 R6, R193, R10, RZ ;  /* 0x0000000ac1067225 */ /* 0x000fc800078e00ff */
[----:B------:R-:W-:Y:S02]  /*10c20*/  IMAD R9, R193, R11, R8 ;  /* 0x0000000bc1097224 */ /* 0x000fe400078e0208 */
[----:B------:R-:W-:Y:S02]  /*10c30*/  IMAD.IADD R5, R5, 0x1, R3 ;  /* 0x0000000105057824 */ /* 0x000fe400078e0203 */
[----:B------:R-:W-:Y:S02]  /*10c40*/  IMAD R0, R193, -0x80, R196 ;  /* 0xffffff80c1007824 */ /* 0x000fe400078e02c4 */
[----:B------:R-:W-:Y:S01]  /*10c50*/  IMAD.IADD R3, R7, 0x1, R9 ;  /* 0x0000000107037824 */ /* 0x000fe200078e0209 */
[----:B------:R-:W-:Y:S01]  /*10c60*/  SHF.L.U64.HI R52, R4, 0x7, R5 ;  /* 0x0000000704347819 */ /* 0x000fe20000010205 */
[----:B------:R-:W-:Y:S01]  /*10c70*/  IMAD.SHL.U32 R57, R6, 0x80, RZ ;  /* 0x0000008006397824 */ /* 0x000fe200078e00ff */
[----:B------:R-:W-:Y:S02]  /*10c80*/  VIMNMX R4, R0, 0x80, PT ;  /* 0x0000008000047848 */ /* 0x000fe40003fe0100 */
[----:B------:R-:W-:Y:S01]  /*10c90*/  SHF.L.U64.HI R54, R6, 0x7, R3 ;  /* 0x0000000706367819 */ /* 0x000fe20000010203 */
[----:B------:R-:W-:Y:S06]  /*10ca0*/  @!P0 BRA `(.L_x_1453) ;  /* 0x0000003400808947 */ /* 0x000fec0003800000 */
[----:B------:R-:W1:Y:S01]  /*10cb0*/  LDC R0, c[0x0][0x428] ;  /* 0x00010a00ff007b82 */ /* 0x000e620000000800 */
[----:B------:R-:W-:Y:S01]  /*10cc0*/  ISETP.GE.AND P0, PT, R191, R4, PT ;  /* 0x00000004bf00720c */ /* 0x000fe20003f06270 */
[----:B------:R-:W-:Y:S01]  /*10cd0*/  IMAD R3, R193, 0x80, R191 ;  /* 0x00000080c1037824 */ /* 0x000fe200078e02bf */
[----:B------:R-:W-:Y:S01]  /*10ce0*/  BSSY B1, `(.L_x_1454) ;  /* 0x0000050000017945 */ /* 0x000fe20003800000 */
        /* <DEDUP_REMOVED lines=12> */
[----:B------:R-:W-:Y:S02]  /*10db0*/  IMAD.MOV.U32 R4, RZ, RZ, R46 ;  /* 0x000000ffff047224 */ /* 0x000fe400078e002e */
[----:B------:R-:W-:Y:S02]  /*10dc0*/  IMAD.MOV.U32 R6, RZ, RZ, R48 ;  /* 0x000000ffff067224 */ /* 0x000fe400078e0030 */
[----:B------:R-:W-:Y:S01]  /*10dd0*/  IMAD.MOV.U32 R7, RZ, RZ, R51 ;  /* 0x000000ffff077224 */ /* 0x000fe200078e0033 */
[----:B-1----:R-:W-:-:S13]  /*10de0*/  ISETP.NE.AND P1, PT, R0, 0x1, PT ;  /* 0x000000010000780c */ /* 0x002fda0003f25270 */
[----:B------:R-:W1:Y:S08]  /*10df0*/  @P1 LDC R0, c[0x0][0x42c] ;  /* 0x00010b00ff001b82 */ /* 0x000e700000000800 */
[----:B------:R-:W2:Y:S01]  /*10e00*/  @P1 LDC R5, c[0x0][0x430] ;  /* 0x00010c00ff051b82 */ /* 0x000ea20000000800 */
[----:B-1----:R-:W-:-:S05]  /*10e10*/  @P1 IMAD.HI.U32 R0, R3, R0, RZ ;  /* 0x0000000003001227 */ /* 0x002fca00078e00ff */
[----:B--2---:R-:W-:Y:S01]  /*10e20*/  @P1 SHF.R.U32.HI R3, RZ, R5, R0 ;  /* 0x00000005ff031219 */ /* 0x004fe20000011600 */
[----:B------:R-:W-:-:S03]  /*10e30*/  IMAD.MOV.U32 R5, RZ, RZ, R53 ;  /* 0x000000ffff057224 */ /* 0x000fc600078e0035 */
[----:B------:R-:W-:Y:S01]  /*10e40*/  SHF.R.S32.HI R45, RZ, 0x1f, R3 ;  /* 0x0000001fff2d7819 */ /* 0x000fe20000011403 */
[----:B------:R-:W-:Y:S06]  /*10e50*/  @P0 BRA `(.L_x_1455) ;  /* 0x0000000000e00947 */ /* 0x000fec0003800000 */
[-C--:B------:R-:W-:Y:S01]  /*10e60*/  IMAD R0, R221, R12.reuse, RZ ;  /* 0x0000000cdd007224 */ /* 0x080fe200078e02ff */
[----:B------:R-:W-:Y:S01]  /*10e70*/  ULDC UR4, c[0x0][0x3d4] ;  /* 0x0000f50000047ab9 */ /* 0x000fe20000000800 */
[----:B------:R-:W-:Y:S01]  /*10e80*/  IMAD.MOV.U32 R8, RZ, RZ, R23 ;  /* 0x000000ffff087224 */ /* 0x000fe200078e0017 */
[----:B------:R-:W-:Y:S01]  /*10e90*/  ULDC.64 UR6, c[0x0][0x3c8] ;  /* 0x0000f20000067ab9 */ /* 0x000fe20000000a00 */
[----:B------:R-:W-:Y:S01]  /*10ea0*/  IMAD.MOV.U32 R9, RZ, RZ, R50 ;  /* 0x000000ffff097224 */ /* 0x000fe200078e0032 */
[----:B------:R-:W-:Y:S01]  /*10eb0*/  ULDC.64 UR8, c[0x0][0x3e0] ;  /* 0x0000f80000087ab9 */ /* 0x000fe20000000a00 */
[C---:B------:R-:W-:Y:S01]  /*10ec0*/  IMAD R21, R191.reuse, R13, R0 ;  /* 0x0000000dbf157224 */ /* 0x040fe200078e0200 */
[----:B------:R-:W-:Y:S01]  /*10ed0*/  CS2R R42, SRZ ;  /* 0x00000000002a7805 */ /* 0x000fe2000001ff00 */
[----:B------:R-:W-:Y:S01]  /*10ee0*/  IMAD.WIDE.U32 R14, R191, R12, R8 ;  /* 0x0000000cbf0e7225 */ /* 0x000fe200078e0008 */
[----:B------:R-:W-:-:S03]  /*10ef0*/  CS2R R40, SRZ ;  /* 0x0000000000287805 */ /* 0x000fc6000001ff00 */
[----:B------:R-:W-:Y:S01]  /*10f00*/  IMAD R0, R221, R10, RZ ;  /* 0x0000000add007224 */ /* 0x000fe200078e02ff */
[----:B------:R-:W-:Y:S01]  /*10f10*/  IADD3 R14, P2, P5, R55, R46, R14 ;  /* 0x0000002e370e7210 */ /* 0x000fe20007d5e00e */
[----:B------:R-:W-:Y:S02]  /*10f20*/  IMAD.IADD R21, R15, 0x1, R21 ;  /* 0x000000010f157824 */ /* 0x000fe400078e0215 */
[----:B------:R-:W-:-:S04]  /*10f30*/  IMAD.WIDE.U32 R8, R191, R10, R8 ;  /* 0x0000000abf087225 */ /* 0x000fc800078e0008 */
[----:B------:R-:W-:Y:S01]  /*10f40*/  IMAD R15, R191, R11, R0 ;  /* 0x0000000bbf0f7224 */ /* 0x000fe200078e0200 */
[----:B------:R-:W-:Y:S01]  /*10f50*/  IADD3 R46, P3, P4, R57, R48, R8 ;  /* 0x00000030392e7210 */ /* 0x000fe20007c7e008 */
[----:B------:R-:W-:Y:S02]  /*10f60*/  VIADD R8, R23, 0x10 ;  /* 0x0000001017087836 */ /* 0x000fe40000000000 */
[----:B------:R-:W-:Y:S02]  /*10f70*/  IMAD.IADD R0, R9, 0x1, R15 ;  /* 0x0000000109007824 */ /* 0x000fe400078e020f */
[C---:B------:R-:W-:Y:S01]  /*10f80*/  VIADD R20, R23.reuse, 0x20 ;  /* 0x0000002017147836 */ /* 0x040fe20000000000 */
[----:B------:R-:W-:Y:S01]  /*10f90*/  ISETP.GE.AND P1, PT, R8, UR4, PT ;  /* 0x0000000408007c0c */ /* 0x000fe2000bf26270 */
[C---:B------:R-:W-:Y:S01]  /*10fa0*/  VIADD R9, R23.reuse, 0x30 ;  /* 0x0000003017097836 */ /* 0x040fe20000000000 */
[----:B------:R-:W-:Y:S02]  /*10fb0*/  IADD3.X R0, R54, R51, R0, P3, P4 ;  /* 0x0000003336007210 */ /* 0x000fe40001fe8400 */
[----:B------:R-:W-:-:S02]  /*10fc0*/  ISETP.GE.AND P4, PT, R23, UR4, PT ;  /* 0x0000000417007c0c */ /* 0x000fc4000bf86270 */
[----:B------:R-:W-:Y:S02]  /*10fd0*/  IADD3.X R8, R52, R53, R21, P2, P5 ;  /* 0x0000003534087210 */ /* 0x000fe400017ea415 */
[----:B------:R-:W-:Y:S02]  /*10fe0*/  IADD3 R14, P3, R14, UR6, RZ ;  /* 0x000000060e0e7c10 */ /* 0x000fe4000ff7e0ff */
[----:B------:R-:W-:Y:S02]  /*10ff0*/  IADD3 R46, P5, R46, UR8, RZ ;  /* 0x000000082e2e7c10 */ /* 0x000fe4000ffbe0ff */
[----:B------:R-:W-:Y:S01]  /*11000*/  ISETP.GE.AND P2, PT, R20, UR4, PT ;  /* 0x0000000414007c0c */ /* 0x000fe2000bf46270 */
[C---:B------:R-:W-:Y:S01]  /*11010*/  VIADD R20, R23.reuse, 0x40 ;  /* 0x0000004017147836 */ /* 0x040fe20000000000 */
[----:B------:R-:W-:Y:S02]  /*11020*/  IADD3.X R15, R8, UR7, RZ, P3, !PT ;  /* 0x00000007080f7c10 */ /* 0x000fe40009ffe4ff */
[----:B------:R-:W-:Y:S01]  /*11030*/  IADD3.X R47, R0, UR9, RZ, P5, !PT ;  /* 0x00000009002f7c10 */ /* 0x000fe2000affe4ff */
[----:B------:R-:W-:Y:S01]  /*11040*/  VIADD R0, R23, 0x50 ;  /* 0x0000005017007836 */ /* 0x000fe20000000000 */
[----:B------:R-:W-:Y:S01]  /*11050*/  ISETP.GE.AND P3, PT, R9, UR4, PT ;  /* 0x0000000409007c0c */ /* 0x000fe2000bf66270 */
[----:B------:R1:W5:Y:S01]  /*11060*/  @!P4 LDG.E.64 R42, desc[UR60][R14.64] ;  /* 0x0000003c0e2ac981 */ /* 0x000362000c1e1b00 */
[----:B------:R-:W-:-:S03]  /*11070*/  ISETP.GE.AND P5, PT, R20, UR4, PT ;  /* 0x0000000414007c0c */ /* 0x000fc6000bfa6270 */
[----:B------:R1:W5:Y:S01]  /*11080*/  @!P4 LDG.E.64 R40, desc[UR60][R46.64] ;  /* 0x0000003c2e28c981 */ /* 0x000362000c1e1b00 */
[----:B------:R-:W-:Y:S02]  /*11090*/  ISETP.GE.AND P4, PT, R0, UR4, PT ;  /* 0x0000000400007c0c */ /* 0x000fe4000bf86270 */
        /* <DEDUP_REMOVED lines=20> */
.L_x_1455:
[----:B------:R-:W-:Y:S05]  /*111e0*/  BSYNC B1 ;  /* 0x0000000000017941 */ /* 0x000fea0003800000 */
.L_x_1454:
[----:B------:R-:W-:Y:S01]  /*111f0*/  IMAD R0, R45, R12, RZ ;  /* 0x0000000c2d007224 */ /* 0x000fe200078e02ff */
[----:B------:R-:W-:Y:S01]  /*11200*/  ULDC.64 UR4, c[0x0][0x3c8] ;  /* 0x0000f20000047ab9 */ /* 0x000fe20000000a00 */
[----:B------:R-:W-:Y:S01]  /*11210*/  IMAD.WIDE.U32 R6, R3, R10, R6 ;  /* 0x0000000a03067225 */ /* 0x000fe200078e0006 */
[----:B------:R-:W-:-:S03]  /*11220*/  ULDC.64 UR6, c[0x0][0x3e0] ;  /* 0x0000f80000067ab9 */ /* 0x000fc60000000a00 */
[----:B------:R-:W-:-:S04]  /*11230*/  IMAD.WIDE.U32 R4, R3, R12, R4 ;  /* 0x0000000c03047225 */ /* 0x000fc800078e0004 */
[----:B------:R-:W-:Y:S01]  /*11240*/  IMAD R10, R45, R10, RZ ;  /* 0x0000000a2d0a7224 */ /* 0x000fe200078e02ff */
[----:B------:R-:W-:Y:S01]  /*11250*/  IADD3 R4, P1, R4, UR4, RZ ;  /* 0x0000000404047c10 */ /* 0x000fe2000ff3e0ff */
[C---:B------:R-:W-:Y:S01]  /*11260*/  IMAD R13, R3.reuse, R13, R0 ;  /* 0x0000000d030d7224 */ /* 0x040fe200078e0200 */
[----:B------:R-:W-:Y:S01]  /*11270*/  IADD3 R0, P2, R6, UR6, RZ ;  /* 0x0000000606007c10 */ /* 0x000fe2000ff5e0ff */
[----:B------:R-:W-:Y:S01]  /*11280*/  IMAD R3, R3, R11, R10 ;  /* 0x0000000b03037224 */ /* 0x000fe200078e020a */
[----:B------:R-:W-:Y:S02]  /*11290*/  UMOV UR4, 0xffffffff ;  /* 0xffffffff00047882 */ /* 0x000fe40000000000 */
[----:B------:R-:W-:Y:S02]  /*112a0*/  IADD3.X R13, R5, UR5, R13, P1, !PT ;  /* 0x00000005050d7c10 */ /* 0x000fe40008ffe40d */
[----:B------:R-:W-:Y:S01]  /*112b0*/  IADD3.X R3, R7, UR7, R3, P2, !PT ;  /* 0x0000000707037c10 */ /* 0x000fe200097fe403 */
[----:B------:R-:W-:Y:S06]  /*112c0*/  BRA.DIV UR4, `(.L_x_1456) ;  /* 0x0000021e04e07947 */ /* 0x000fec000b800000 */
.L_x_1738:
[----:B------:R-:W-:-:S03]  /*112d0*/  UMOV UR4, 0xffffffff ;  /* 0xffffffff00047882 */ /* 0x000fc60000000000 */
[----:B------:R-:W-:Y:S05]  /*112e0*/  BRA.DIV UR4, `(.L_x_1457) ;  /* 0x0000021e04fc7947 */ /* 0x000fea000b800000 */
.L_x_1741:
[----:B------:R-:W-:-:S03]  /*112f0*/  UMOV UR4, 0xffffffff ;  /* 0xffffffff00047882 */ /* 0x000fc60000000000 */
[----:B------:R-:W-:Y:S05]  /*11300*/  BRA.DIV UR4, `(.L_x_1458) ;  /* 0x00000222041c7947 */ /* 0x000fea000b800000 */
.L_x_1744:
[----:B------:R-:W-:-:S03]  /*11310*/  UMOV UR4, 0xffffffff ;  /* 0xffffffff00047882 */ /* 0x000fc60000000000 */
[----:B------:R-:W-:Y:S05]  /*11320*/  BRA.DIV UR4, `(.L_x_1459) ;  /* 0x00000222043c7947 */ /* 0x000fea000b800000 */
.L_x_1747:
        /* <DEDUP_REMOVED lines=8> */
.L_x_1748:
[----:B------:R-:W-:Y:S05]  /*113b0*/  BSYNC B1 ;  /* 0x0000000000017941 */ /* 0x000fea0003800000 */
.L_x_1460:
[----:B------:R-:W-:Y:S05]  /*113c0*/  @P0 BRA `(.L_x_1462) ;  /* 0x0000006400300947 */ /* 0x000fea0003800000 */
[----:B--2---:R-:W2:Y:S01]  /*113d0*/  LDC R0, c[0x0][0x3d4] ;  /* 0x0000f500ff007b82 */ /* 0x004ea20000000800 */
[C---:B------:R-:W-:Y:S01]  /*113e0*/  VIADD R3, R23.reuse, 0x10 ;  /* 0x0000001017037836 */ /* 0x040fe20000000000 */
[----:B------:R-:W-:Y:S01]  /*113f0*/  BSSY B1, `(.L_x_1463) ;  /* 0x0000083000017945 */ /* 0x000fe20003800000 */
[C---:B------:R-:W-:Y:S02]  /*11400*/  VIADD R5, R23.reuse, 0x20 ;  /* 0x0000002017057836 */ /* 0x040fe40000000000 */
[C---:B------:R-:W-:Y:S01]  /*11410*/  VIADD R7, R23.reuse, 0x30 ;  /* 0x0000003017077836 */ /* 0x040fe20000000000 */
[-C--:B--2---:R-:W-:Y:S02]  /*11420*/  ISETP.GE.AND P0, PT, R23, R0.reuse, PT ;  /* 0x000000001700720c */ /* 0x084fe40003f06270 */
[-C--:B------:R-:W-:Y:S01]  /*11430*/  ISETP.GE.AND P1, PT, R3, R0.reuse, PT ;  /* 0x000000000300720c */ /* 0x080fe20003f26270 */
[----:B------:R-:W-:Y:S01]  /*11440*/  VIADD R3, R23, 0x40 ;  /* 0x0000004017037836 */ /* 0x000fe20000000000 */
[-C--:B------:R-:W-:Y:S01]  /*11450*/  ISETP.GE.AND P2, PT, R5, R0.reuse, PT ;  /* 0x000000000500720c */ /* 0x080fe20003f46270 */
[----:B------:R-:W-:Y:S01]  /*11460*/  VIADD R5, R23, 0x50 ;  /* 0x0000005017057836 */ /* 0x000fe20000000000 */
[----:B------:R-:W-:-:S02]  /*11470*/  ISETP.GE.AND P3, PT, R7, R0, PT ;  /* 0x000000000700720c */ /* 0x000fc40003f66270 */
[-C--:B------:R-:W-:Y:S02]  /*11480*/  ISETP.GE.AND P4, PT, R3, R0.reuse, PT ;  /* 0x000000000300720c */ /* 0x080fe40003f86270 */
[----:B------:R-:W-:Y:S01]  /*11490*/  ISETP.GE.AND P5, PT, R5, R0, PT ;  /* 0x000000000500720c */ /* 0x000fe20003fa6270 */
[----:B------:R-:W-:Y:S02]  /*114a0*/  IMAD.IADD R0, R17, 0x1, R214 ;  /* 0x0000000111007824 */ /* 0x000fe400078e02d6 */
[----:B------:R-:W-:Y:S10]  /*114b0*/  @P0 BRA `(.L_x_1464) ;  /* 0x0000000400d80947 */ /* 0x000ff40003800000 */
[----:B------:R-:W2:Y:S01]  /*114c0*/  LDS.128 R4, [R0+0x14400] ;  /* 0x0144000000047984 */ /* 0x000ea20000000c00 */
[----:B-----5:R-:W-:Y:S02]  /*114d0*/  SHF.R.U32.HI R3, RZ, 0x8, R42 ;  /* 0x00000008ff037819 */ /* 0x020fe4000001162a */
[----:B------:R-:W-:Y:S02]  /*114e0*/  SHF.R.U32.HI R11, RZ, 0x8, R43 ;  /* 0x00000008ff0b7819 */ /* 0x000fe4000001162b */
[----:B------:R-:W-:Y:S02]  /*114f0*/  LOP3.LUT R10, R42, 0xff, RZ, 0xc0, !PT ;  /* 0x000000ff2a0a7812 */ /* 0x000fe400078ec0ff */
[----:B------:R-:W-:Y:S02]  /*11500*/  LOP3.LUT R3, R3, 0xff, RZ, 0xc0, !PT ;  /* 0x000000ff03037812 */ /* 0x000fe400078ec0ff */
[----:B------:R-:W-:Y:S02]  /*11510*/  LOP3.LUT R12, R43, 0xff, RZ, 0xc0, !PT ;  /* 0x000000ff2b0c7812 */ /* 0x000fe400078ec0ff */
[----:B------:R-:W-:-:S02]  /*11520*/  LOP3.LUT R11, R11, 0xff, RZ, 0xc0, !PT ;  /* 0x000000ff0b0b7812 */ /* 0x000fc400078ec0ff */
[----:B------:R-:W-:Y:S02]  /*11530*/  PRMT R3, R3, 0x7604, R10 ;  /* 0x0000760403037816 */ /* 0x000fe4000000000a */
[----:B-1----:R-:W-:Y:S02]  /*11540*/  SHF.R.U32.HI R46, RZ, 0x10, R43 ;  /* 0x00000010ff2e7819 */ /* 0x002fe4000001162b */
        /* <DEDUP_REMOVED lines=109> */
.L_x_1464:
[----:B------:R-:W-:Y:S05]  /*11c20*/  BSYNC B1 ;  /* 0x0000000000017941 */ /* 0x000fea0003800000 */
.L_x_1463:
        /* <DEDUP_REMOVED lines=13> */
[----:B-1----:R-:W-:Y:S02]  /*11d00*/  LOP3.LUT R15, R13, 0xff, RZ, 0xc0, !PT ;  /* 0x000000ff0d0f7812 */ /* 0x002fe400078ec0ff */
        /* <DEDUP_REMOVED lines=31> */
[CC--:B------:R-:W-:Y:S01]  /*11f00*/  FMUL.FTZ R42, R10.reuse, R40.reuse ;  /* 0x000000280a2a7220 */ /* 0x0c0fe20000410000 */
[----:B------:R-:W-:Y:S01]  /*11f10*/  F2FP.F16.E4M3.UNPACK_B R7, R5 ;  /* 0x00000005ff07723e */ /* 0x000fe200020006ff */
[----:B------:R-:W-:Y:S01]  /*11f20*/  FMUL.FTZ R45, R10, R37 ;  /* 0x000000250a2d7220 */ /* 0x000fe20000410000 */
        /* <DEDUP_REMOVED lines=26> */
[CC--:B------:R-:W-:Y:S01]  /*120d0*/  FMUL.FTZ R40, R6.reuse, R41.reuse ;  /* 0x0000002906287220 */ /* 0x0c0fe20000410000 */
        /* <DEDUP_REMOVED lines=10> */
[----:B------:R-:W-:Y:S01]  /*12180*/  HADD2.F32 R6, -RZ, R4.H1_H1 ;  /* 0x30000004ff067230 */ /* 0x000fe20000004100 */
[----:B------:R-:W-:Y:S01]  /*12190*/  F2FP.SATFINITE.E4M3.F32.PACK_AB_MERGE_C R43, R46, R43, RZ ;  /* 0x0000002b2e2b723e */ /* 0x000fe200048070ff */
[----:B------:R-:W-:-:S02]  /*121a0*/  HADD2.F32 R12, -RZ, R11.H1_H1 ;  /* 0x3000000bff0c7230 */ /* 0x000fc40000004100 */
[----:B------:R-:W-:Y:S02]  /*121b0*/  HADD2.F32 R5, -RZ, R4.H0_H0 ;  /* 0x20000004ff057230 */ /* 0x000fe40000004100 */
[C---:B------:R-:W-:Y:S01]  /*121c0*/  FMUL.FTZ R36, R6.reuse, R15 ;  /* 0x0000000f06247220 */ /* 0x040fe20000410000 */
[----:B------:R-:W-:Y:S02]  /*121d0*/  HADD2.F32 R4, -RZ, R3.H1_H1 ;  /* 0x30000003ff047230 */ /* 0x000fe40000004100 */
[-C--:B------:R-:W-:Y:S01]  /*121e0*/  FMUL.FTZ R40, R6, R12.reuse ;  /* 0x0000000c06287220 */ /* 0x080fe20000410000 */
[----:B------:R-:W-:Y:S02]  /*121f0*/  HADD2.F32 R11, -RZ, R11.H0_H0 ;  /* 0x2000000bff0b7230 */ /* 0x000fe40000004100 */
[C---:B------:R-:W-:Y:S01]  /*12200*/  FFMA.FTZ R36, R5.reuse, R12, -R36 ;  /* 0x0000000c05247223 */ /* 0x040fe20000010824 */
[----:B------:R-:W-:Y:S02]  /*12210*/  HADD2.F32 R3, -RZ, R3.H0_H0 ;  /* 0x20000003ff037230 */ /* 0x000fe40000004100 */
[C---:B------:R-:W-:Y:S01]  /*12220*/  FMUL.FTZ R6, R4.reuse, R13 ;  /* 0x0000000d04067220 */ /* 0x040fe20000410000 */
[----:B------:R-:W-:Y:S01]  /*12230*/  FFMA.FTZ R15, R5, R15, R40 ;  /* 0x0000000f050f7223 */ /* 0x000fe20000010028 */
[----:B------:R-:W-:Y:S01]  /*12240*/  FMUL.FTZ R4, R4, R11 ;  /* 0x0000000b04047220 */ /* 0x000fe20000410000 */
[----:B------:R-:W-:-:S02]  /*12250*/  HADD2.F32 R5, -RZ, R14.H1_H1 ;  /* 0x3000000eff057230 */ /* 0x000fc40000004100 */
[C---:B------:R-:W-:Y:S01]  /*12260*/  FFMA.FTZ R12, R3.reuse, R11, -R6 ;  /* 0x0000000b030c7223 */ /* 0x040fe20000010806 */
[----:B------:R-:W-:Y:S02]  /*12270*/  HADD2.F32 R11, -RZ, R38.H1_H1 ;  /* 0x30000026ff0b7230 */ /* 0x000fe40000004100 */
[----:B------:R-:W-:Y:S01]  /*12280*/  FFMA.FTZ R13, R3, R13, R4 ;  /* 0x0000000d030d7223 */ /* 0x000fe20000010004 */
[----:B------:R-:W-:Y:S02]  /*12290*/  HADD2.F32 R4, -RZ, R10.H1_H1 ;  /* 0x3000000aff047230 */ /* 0x000fe40000004100 */
[----:B------:R-:W-:Y:S02]  /*122a0*/  HADD2.F32 R38, -RZ, R38.H0_H0 ;  /* 0x20000026ff267230 */ /* 0x000fe40000004100 */
[----:B------:R-:W-:Y:S02]  /*122b0*/  HADD2.F32 R3, -RZ, R7.H1_H1 ;  /* 0x30000007ff037230 */ /* 0x000fe40000004100 */
[----:B------:R-:W-:Y:S01]  /*122c0*/  FMUL.FTZ R37, R4, R11 ;  /* 0x0000000b04257220 */ /* 0x000fe20000410000 */
[----:B------:R-:W-:-:S02]  /*122d0*/  HADD2.F32 R14, -RZ, R14.H0_H0 ;  /* 0x2000000eff0e7230 */ /* 0x000fc40000004100 */
        /* <DEDUP_REMOVED lines=12> */
[----:B------:R-:W-:Y:S02]  /*123a0*/  F2FP.SATFINITE.E4M3.F32.PACK_AB_MERGE_C R6, R39, R42, R43 ;  /* 0x0000002a2706723e */ /* 0x000fe4000480702b */
[----:B------:R-:W-:Y:S02]  /*123b0*/  F2FP.SATFINITE.E4M3.F32.PACK_AB_MERGE_C R7, R48, R45, R7 ;  /* 0x0000002d3007723e */ /* 0x000fe40004807007 */
[----:B------:R-:W-:Y:S02]  /*123c0*/  F2FP.SATFINITE.E4M3.F32.PACK_AB_MERGE_C R4, R13, R12, R4 ;  /* 0x0000000c0d04723e */ /* 0x000fe40004807004 */
[----:B------:R-:W-:-:S05]  /*123d0*/  F2FP.SATFINITE.E4M3.F32.PACK_AB_MERGE_C R5, R38, R5, R37 ;  /* 0x000000052605723e */ /* 0x000fca0004807025 */
[----:B------:R3:W-:Y:S02]  /*123e0*/  STS.128 [R224], R4 ;  /* 0x00000004e0007388 */ /* 0x0007e40000000c00 */
.L_x_1466:
[----:B------:R-:W-:Y:S05]  /*123f0*/  BSYNC B1 ;  /* 0x0000000000017941 */ /* 0x000fea0003800000 */
.L_x_1465:
[----:B------:R-:W-:Y:S04]  /*12400*/  BSSY B1, `(.L_x_1467) ;  /* 0x0000078000017945 */ /* 0x000fe80003800000 */
[----:B------:R-:W-:Y:S05]  /*12410*/  @P2 BRA `(.L_x_1468) ;  /* 0x0000000400d82947 */ /* 0x000fea0003800000 */
[----:B--23--:R-:W2:Y:S01]  /*12420*/  LDS.128 R4, [R0+0x16400] ;  /* 0x0164000000047984 */ /* 0x00cea20000000c00 */
[----:B-----5:R-:W-:Y:S02]  /*12430*/  SHF.R.U32.HI R3, RZ, 0x8, R32 ;  /* 0x00000008ff037819 */ /* 0x020fe40000011620 */
[----:B------:R-:W-:Y:S02]  /*12440*/  SHF.R.U32.HI R11, RZ, 0x8, R33 ;  /* 0x00000008ff0b7819 */ /* 0x000fe40000011621 */
[----:B------:R-:W-:Y:S02]  /*12450*/  LOP3.LUT R10, R32, 0xff, RZ, 0xc0, !PT ;  /* 0x000000ff200a7812 */ /* 0x000fe400078ec0ff */
[----:B------:R-:W-:Y:S02]  /*12460*/  LOP3.LUT R3, R3, 0xff, RZ, 0xc0, !PT ;  /* 0x000000ff03037812 */ /* 0x000fe400078ec0ff */
[----:B------:R-:W-:Y:S02]  /*12470*/  LOP3.LUT R12, R33, 0xff, RZ, 0xc0, !PT ;  /* 0x000000ff210c7812 */ /* 0x000fe400078ec0ff */
[----:B------:R-:W-:-:S02]  /*12480*/  LOP3.LUT R11, R11, 0xff, RZ, 0xc0, !PT ;  /* 0x000000ff0b0b7812 */ /* 0x000fc400078ec0ff */
[----:B------:R-:W-:Y:S02]  /*12490*/  PRMT R3, R3, 0x7604, R10 ;  /* 0x0000760403037816 */ /* 0x000fe4000000000a */
[----:B------:R-:W-:Y:S02]  /*124a0*/  SHF.R.U32.HI R36, RZ, 0x10, R33 ;  /* 0x00000010ff247819 */ /* 0x000fe40000011621 */
[--C-:B-1----:R-:W-:Y:S02]  /*124b0*/  SHF.R.U32.HI R14, RZ, 0x8, R35.reuse ;  /* 0x00000008ff0e7819 */ /* 0x102fe40000011623 */
        /* <DEDUP_REMOVED lines=107> */
[----:B------:R4:W-:Y:S02]  /*12b70*/  STS.128 [R0+0x16400], R4 ;  /* 0x0164000400007388 */ /* 0x0009e40000000c00 */
.L_x_1468:
[----:B------:R-:W-:Y:S05]  /*12b80*/  BSYNC B1 ;  /* 0x0000000000017941 */ /* 0x000fea0003800000 */
.L_x_1467:
        /* <DEDUP_REMOVED lines=124> */
.L_x_1470:
[----:B------:R-:W-:Y:S05]  /*13350*/  BSYNC B1 ;  /* 0x0000000000017941 */ /* 0x000fea0003800000 */
.L_x_1469:
[----:B------:R-:W-:Y:S04]  /*13360*/  BSSY B1, `(.L_x_1471) ;  /* 0x0000078000017945 */ /* 0x000fe80003800000 */
[----:B------:R-:W-:Y:S05]  /*13370*/  @P4 BRA `(.L_x_1472) ;  /* 0x0000000400d84947 */ /* 0x000fea0003800000 */
[----:B-1234-:R-:W1:Y:S01]  /*13380*/  LDS.128 R4, [R0+0x18400] ;  /* 0x0184000000047984 */ /* 0x01ee620000000c00 */
        /* <DEDUP_REMOVED lines=28> */
[----:B-1----:R-:W-:Y:S02]  /*13550*/  F2FP.F16.E4M3.UNPACK_B R3, R6.H1 ;  /* 0x00000006ff03723e */ /* 0x002fe400030006ff */
        /* <DEDUP_REMOVED lines=88> */
.L_x_1472:
[----:B------:R-:W-:Y:S05]  /*13ae0*/  BSYNC B1 ;  /* 0x0000000000017941 */ /* 0x000fea0003800000 */
.L_x_1471:
[----:B------:R-:W-:Y:S05]  /*13af0*/  @P5 BRA `(.L_x_1462) ;  /* 0x0000003c00645947 */ /* 0x000fea0003800000 */
[----:B-1234-:R-:W1:Y:S01]  /*13b00*/  LDS.128 R4, [R224+0x4000] ;  /* 0x00400000e0047984 */ /* 0x01ee620000000c00 */
[----:B-----5:R-:W-:Y:S02]  /*13b10*/  SHF.R.U32.HI R15, RZ, 0x8, R21 ;  /* 0x00000008ff0f7819 */ /* 0x020fe40000011615 */
[----:B------:R-:W-:Y:S02]  /*13b20*/  SHF.R.U32.HI R11, RZ, 0x8, R9 ;  /* 0x00000008ff0b7819 */ /* 0x000fe40000011609 */
[----:B------:R-:W-:Y:S02]  /*13b30*/  SHF.R.U32.HI R13, RZ, 0x8, R20 ;  /* 0x00000008ff0d7819 */ /* 0x000fe40000011614 */
[----:B------:R-:W-:Y:S02]  /*13b40*/  LOP3.LUT R14, R21, 0xff, RZ, 0xc0, !PT ;  /* 0x000000ff150e7812 */ /* 0x000fe400078ec0ff */
[----:B------:R-:W-:Y:S02]  /*13b50*/  LOP3.LUT R15, R15, 0xff, RZ, 0xc0, !PT ;  /* 0x000000ff0f0f7812 */ /* 0x000fe400078ec0ff */
[----:B------:R-:W-:-:S02]  /*13b60*/  LOP3.LUT R10, R9, 0xff, RZ, 0xc0, !PT ;  /* 0x000000ff090a7812 */ /* 0x000fc400078ec0ff */
[----:B------:R-:W-:Y:S02]  /*13b70*/  LOP3.LUT R11, R11, 0xff, RZ, 0xc0, !PT ;  /* 0x000000ff0b0b7812 */ /* 0x000fe400078ec0ff */
[----:B------:R-:W-:Y:S02]  /*13b80*/  SHF.R.U32.HI R3, RZ, 0x8, R8 ;  /* 0x00000008ff037819 */ /* 0x000fe40000011608 */
[----:B------:R-:W-:Y:S02]  /*13b90*/  LOP3.LUT R12, R20, 0xff, RZ, 0xc0, !PT ;  /* 0x000000ff140c7812 */ /* 0x000fe400078ec0ff */
[----:B------:R-:W-:Y:S02]  /*13ba0*/  LOP3.LUT R13, R13, 0xff, RZ, 0xc0, !PT ;  /* 0x000000ff0d0d7812 */ /* 0x000fe400078ec0ff */
[----:B------:R-:W-:Y:S02]  /*13bb0*/  PRMT R15, R15, 0x7604, R14 ;  /* 0x000076040f0f7816 */ /* 0x000fe4000000000e */
[----:B------:R-:W-:-:S02]  /*13bc0*/  PRMT R11, R11, 0x7604, R10 ;  /* 0x000076040b0b7816 */ /* 0x000fc4000000000a */
[----:B------:R-:W-:Y:S02]  /*13bd0*/  SHF.R.U32.HI R14, RZ, 0x10, R21 ;  /* 0x00000010ff0e7819 */ /* 0x000fe40000011615 */
[----:B------:R-:W-:Y:S02]  /*13be0*/  SHF.R.U32.HI R10, RZ, 0x10, R9 ;  /* 0x00000010ff0a7819 */ /* 0x000fe40000011609 */
[----:B------:R-:W-:Y:S02]  /*13bf0*/  LOP3.LUT R0, R8, 0xff, RZ, 0xc0, !PT ;  /* 0x000000ff08007812 */ /* 0x000fe400078ec0ff */
[----:B------:R-:W-:Y:S02]  /*13c00*/  LOP3.LUT R3, R3, 0xff, RZ, 0xc0, !PT ;  /* 0x000000ff03037812 */ /* 0x000fe400078ec0ff */
[----:B------:R-:W-:Y:S02]  /*13c10*/  PRMT R13, R13, 0x7604, R12 ;  /* 0x000076040d0d7816 */ /* 0x000fe4000000000c */
[----:B------:R-:W-:-:S02]  /*13c20*/  SHF.R.U32.HI R12, RZ, 0x10, R20 ;  /* 0x00000010ff0c7819 */ /* 0x000fc40000011614 */
[----:B------:R-:W-:Y:S02]  /*13c30*/  LOP3.LUT R14, R14, 0xff, RZ, 0xc0, !PT ;  /* 0x000000ff0e0e7812 */ /* 0x000fe400078ec0ff */
[----:B------:R-:W-:Y:S02]  /*13c40*/  LOP3.LUT R10, R10, 0xff, RZ, 0xc0, !PT ;  /* 0x000000ff0a0a7812 */ /* 0x000fe400078ec0ff */
[----:B------:R-:W-:Y:S02]  /*13c50*/  PRMT R3, R3, 0x7604, R0 ;  /* 0x0000760403037816 */ /* 0x000fe40000000000 */
[----:B------:R-:W-:Y:S02]  /*13c60*/  SHF.R.U32.HI R0, RZ, 0x10, R8 ;  /* 0x00000010ff007819 */ /* 0x000fe40000011608 */
[----:B------:R-:W-:Y:S02]  /*13c70*/  LOP3.LUT R12, R12, 0xff, RZ, 0xc0, !PT ;  /* 0x000000ff0c0c7812 */ /* 0x000fe400078ec0ff */
[----:B------:R-:W-:-:S02]  /*13c80*/  PRMT R25, R14, 0x7054, R15 ;  /* 0x000070540e197816 */ /* 0x000fc4000000000f */
[----:B------:R-:W-:Y:S02]  /*13c90*/  PRMT R11, R10, 0x7054, R11 ;  /* 0x000070540a0b7816 */ /* 0x000fe4000000000b */
[----:B------:R-:W-:Y:S02]  /*13ca0*/  LOP3.LUT R0, R0, 0xff, RZ, 0xc0, !PT ;  /* 0x000000ff00007812 */ /* 0x000fe400078ec0ff */
[----:B------:R-:W-:Y:S02]  /*13cb0*/  PRMT R15, R12, 0x7054, R13 ;  /* 0x000070540c0f7816 */ /* 0x000fe4000000000d */
[----:B------:R-:W-:Y:S02]  /*13cc0*/  LOP3.LUT R25, R25, 0xff000000, R21, 0xf8, !PT ;  /* 0xff00000019197812 */ /* 0x000fe400078ef815 */
[----:B------:R-:W-:Y:S02]  /*13cd0*/  LOP3.LUT R13, R11, 0xff000000, R9, 0xf8, !PT ;  /* 0xff0000000b0d7812 */ /* 0x000fe400078ef809 */
[----:B------:R-:W-:-:S02]  /*13ce0*/  PRMT R3, R0, 0x7054, R3 ;  /* 0x0000705400037816 */ /* 0x000fc40000000003 */
[-C--:B-1----:R-:W-:Y:S02]  /*13cf0*/  F2FP.F16.E4M3.UNPACK_B R0, R6.reuse.H1 ;  /* 0x00000006ff00723e */ /* 0x082fe400030006ff */
[----:B------:R-:W-:Y:S02]  /*13d00*/  F2FP.F16.E4M3.UNPACK_B R21, R25 ;  /* 0x00000019ff15723e */ /* 0x000fe400020006ff */
[----:B------:R-:W-:Y:S01]  /*13d10*/  F2FP.F16.E4M3.UNPACK_B R14, R13 ;  /* 0x0000000dff0e723e */ /* 0x000fe200020006ff */
[----:B------:R-:W-:Y:S01]  /*13d20*/  HADD2.F32 R9, -RZ, R0.H1_H1 ;  /* 0x30000000ff097230 */ /* 0x000fe20000004100 */
[----:B------:R-:W-:Y:S01]  /*13d30*/  LOP3.LUT R20, R15, 0xff000000, R20, 0xf8, !PT ;  /* 0xff0000000f147812 */ /* 0x000fe200078ef814 */
[----:B------:R-:W-:Y:S01]  /*13d40*/  HADD2.F32 R24, -RZ, R21.H1_H1 ;  /* 0x30000015ff187230 */ /* 0x000fe20000004100 */
[----:B------:R-:W-:Y:S01]  /*13d50*/  LOP3.LUT R12, R3, 0xff000000, R8, 0xf8, !PT ;  /* 0xff000000030c7812 */ /* 0x000fe200078ef808 */
[----:B------:R-:W-:Y:S01]  /*13d60*/  HADD2.F32 R15, -RZ, R14.H1_H1 ;  /* 0x3000000eff0f7230 */ /* 0x000fe20000004100 */
[----:B------:R-:W-:Y:S01]  /*13d70*/  F2FP.F16.E4M3.UNPACK_B R3, R6 ;  /* 0x00000006ff03723e */ /* 0x000fe200020006ff */
[----:B------:R-:W-:-:S02]  /*13d80*/  HADD2.F32 R8, -RZ, R0.H0_H0 ;  /* 0x20000000ff087230 */ /* 0x000fc40000004100 */
[CC--:B------:R-:W-:Y:S01]  /*13d90*/  FMUL.FTZ R27, R9.reuse, R24.reuse ;  /* 0x00000018091b7220 */ /* 0x0c0fe20000410000 */
[----:B------:R-:W-:Y:S01]  /*13da0*/  F2FP.F16.E4M3.UNPACK_B R10, R7 ;  /* 0x00000007ff0a723e */ /* 0x000fe200020006ff */
[----:B------:R-:W-:Y:S01]  /*13db0*/  FMUL.FTZ R9, R9, R15 ;  /* 0x0000000f09097220 */ /* 0x000fe20000410000 */
[----:B------:R-:W-:Y:S01]  /*13dc0*/  F2FP.F16.E4M3.UNPACK_B R11, R7.H1 ;  /* 0x00000007ff0b723e */ /* 0x000fe200030006ff */
[C---:B------:R-:W-:Y:S01]  /*13dd0*/  FFMA.FTZ R27, R8.reuse, R15, -R27 ;  /* 0x0000000f081b7223 */ /* 0x040fe2000001081b */
[-C--:B------:R-:W-:Y:S01]  /*13de0*/  F2FP.F16.E4M3.UNPACK_B R6, R5.reuse ;  /* 0x00000005ff06723e */ /* 0x080fe200020006ff */
[----:B------:R-:W-:Y:S01]  /*13df0*/  FFMA.FTZ R26, R8, R24, R9 ;  /* 0x00000018081a7223 */ /* 0x000fe20000010009 */
[----:B------:R-:W-:Y:S01]  /*13e00*/  F2FP.F16.E4M3.UNPACK_B R7, R5.H1 ;  /* 0x00000005ff07723e */ /* 0x000fe200030006ff */
[----:B------:R-:W-:Y:S01]  /*13e10*/  HADD2.F32 R8, -RZ, R21.H0_H0 ;  /* 0x20000015ff087230 */ /* 0x000fe20000004100 */
[----:B------:R-:W-:Y:S01]  /*13e20*/  F2FP.F16.E4M3.UNPACK_B R25, R25.H1 ;  /* 0x00000019ff19723e */ /* 0x000fe200030006ff */
[--C-:B------:R-:W-:Y:S01]  /*13e30*/  HADD2.F32 R5, -RZ, R3.reuse.H1_H1 ;  /* 0x30000003ff057230 */ /* 0x100fe20000004100 */
[----:B------:R-:W-:Y:S01]  /*13e40*/  F2FP.F16.E4M3.UNPACK_B R13, R13.H1 ;  /* 0x0000000dff0d723e */ /* 0x000fe200030006ff */
[----:B------:R-:W-:Y:S01]  /*13e50*/  HADD2.F32 R14, -RZ, R14.H0_H0 ;  /* 0x2000000eff0e7230 */ /* 0x000fe20000004100 */
[----:B------:R-:W-:Y:S01]  /*13e60*/  F2FP.F16.E4M3.UNPACK_B R0, R4 ;  /* 0x00000004ff00723e */ /* 0x000fe200020006ff */
[----:B------:R-:W-:-:S02]  /*13e70*/  HADD2.F32 R3, -RZ, R3.H0_H0 ;  /* 0x20000003ff037230 */ /* 0x000fc40000004100 */
[C---:B------:R-:W-:Y:S01]  /*13e80*/  FMUL.FTZ R24, R5.reuse, R8 ;  /* 0x0000000805187220 */ /* 0x040fe20000410000 */
[----:B------:R-:W-:Y:S02]  /*13e90*/  HADD2.F32 R9, -RZ, R25.H0_H0 ;  /* 0x20000019ff097230 */ /* 0x000fe40000004100 */
[-C--:B------:R-:W-:Y:S01]  /*13ea0*/  FMUL.FTZ R15, R5, R14.reuse ;  /* 0x0000000e050f7220 */ /* 0x080fe20000410000 */
[--C-:B------:R-:W-:Y:S02]  /*13eb0*/  HADD2.F32 R5, -RZ, R10.reuse.H1_H1 ;  /* 0x3000000aff057230 */ /* 0x100fe40000004100 */
[C---:B------:R-:W-:Y:S01]  /*13ec0*/  FFMA.FTZ R24, R3.reuse, R14, -R24 ;  /* 0x0000000e03187223 */ /* 0x040fe20000010818 */
[----:B------:R-:W-:Y:S02]  /*13ed0*/  HADD2.F32 R10, -RZ, R10.H0_H0 ;  /* 0x2000000aff0a7230 */ /* 0x000fe40000004100 */
[----:B------:R-:W-:Y:S01]  /*13ee0*/  FFMA.FTZ R21, R3, R8, R15 ;  /* 0x0000000803157223 */ /* 0x000fe2000001000f */
[----:B------:R-:W-:-:S02]  /*13ef0*/  HADD2.F32 R8, -RZ, R13.H0_H0 ;  /* 0x2000000dff087230 */ /* 0x000fc40000004100 */
[CC--:B------:R-:W-:Y:S01]  /*13f00*/  FMUL.FTZ R15, R5.reuse, R9.reuse ;  /* 0x00000009050f7220 */ /* 0x0c0fe20000410000 */
[----:B------:R-:W-:Y:S01]  /*13f10*/  HADD2.F32 R14, -RZ, R25.H1_H1 ;  /* 0x30000019ff0e7230 */ /* 0x000fe20000004100 */
[----:B------:R-:W-:Y:S01]  /*13f20*/  F2FP.F16.E4M3.UNPACK_B R4, R4.H1 ;  /* 0x00000004ff04723e */ /* 0x000fe200030006ff */
[----:B------:R-:W-:Y:S02]  /*13f30*/  HADD2.F32 R3, -RZ, R11.H1_H1 ;  /* 0x3000000bff037230 */ /* 0x000fe40000004100 */
[-C--:B------:R-:W-:Y:S01]  /*13f40*/  FMUL.FTZ R5, R5, R8.reuse ;  /* 0x0000000805057220 */ /* 0x080fe20000410000 */
[C---:B------:R-:W-:Y:S01]  /*13f50*/  FFMA.FTZ R25, R10.reuse, R8, -R15 ;  /* 0x000000080a197223 */ /* 0x040fe2000001080f */
[----:B------:R-:W-:Y:S02]  /*13f60*/  HADD2.F32 R8, -RZ, R13.H1_H1 ;  /* 0x3000000dff087230 */ /* 0x000fe40000004100 */
[----:B------:R-:W-:Y:S02]  /*13f70*/  HADD2.F32 R11, -RZ, R11.H0_H0 ;  /* 0x2000000bff0b7230 */ /* 0x000fe40000004100 */
[C---:B------:R-:W-:Y:S01]  /*13f80*/  FMUL.FTZ R30, R3.reuse, R14 ;  /* 0x0000000e031e7220 */ /* 0x040fe20000410000 */
[----:B------:R-:W-:Y:S01]  /*13f90*/  FFMA.FTZ R28, R10, R9, R5 ;  /* 0x000000090a1c7223 */ /* 0x000fe20000010005 */
[----:B------:R-:W-:Y:S01]  /*13fa0*/  F2FP.F16.E4M3.UNPACK_B R9, R20 ;  /* 0x00000014ff09723e */ /* 0x000fe200020006ff */
[-C--:B------:R-:W-:Y:S01]  /*13fb0*/  FMUL.FTZ R10, R3, R8.reuse ;  /* 0x00000008030a7220 */ /* 0x080fe20000410000 */
[----:B------:R-:W-:Y:S01]  /*13fc0*/  FFMA.FTZ R30, R11, R8, -R30 ;  /* 0x000000080b1e7223 */ /* 0x000fe2000001081e */
[----:B------:R-:W-:Y:S01]  /*13fd0*/  F2FP.F16.E4M3.UNPACK_B R8, R12 ;  /* 0x0000000cff08723e */ /* 0x000fe200020006ff */
[----:B------:R-:W-:-:S02]  /*13fe0*/  HADD2.F32 R5, -RZ, R4.H1_H1 ;  /* 0x30000004ff057230 */ /* 0x000fc40000004100 */
[----:B------:R-:W-:Y:S01]  /*13ff0*/  FFMA.FTZ R29, R11, R14, R10 ;  /* 0x0000000e0b1d7223 */ /* 0x000fe2000001000a */
[--C-:B------:R-:W-:Y:S01]  /*14000*/  HADD2.F32 R13, -RZ, R9.reuse.H1_H1 ;  /* 0x30000009ff0d7230 */ /* 0x100fe20000004100 */
[----:B------:R-:W-:Y:S01]  /*14010*/  F2FP.F16.E4M3.UNPACK_B R12, R12.H1 ;  /* 0x0000000cff0c723e */ /* 0x000fe200030006ff */
[----:B------:R-:W-:Y:S01]  /*14020*/  HADD2.F32 R10, -RZ, R9.H0_H0 ;  /* 0x20000009ff0a7230 */ /* 0x000fe20000004100 */
[----:B------:R-:W-:Y:S01]  /*14030*/  F2FP.F16.E4M3.UNPACK_B R20, R20.H1 ;  /* 0x00000014ff14723e */ /* 0x000fe200030006ff */
[----:B------:R-:W-:Y:S02]  /*14040*/  HADD2.F32 R9, -RZ, R8.H1_H1 ;  /* 0x30000008ff097230 */ /* 0x000fe40000004100 */
[----:B------:R-:W-:Y:S01]  /*14050*/  FMUL.FTZ R11, R5, R13 ;  /* 0x0000000d050b7220 */ /* 0x000fe20000410000 */
[----:B------:R-:W-:Y:S02]  /*14060*/  HADD2.F32 R3, -RZ, R0.H1_H1 ;  /* 0x30000000ff037230 */ /* 0x000fe40000004100 */
        /* <DEDUP_REMOVED lines=10> */
[----:B------:R-:W-:-:S02]  /*14110*/  HADD2.F32 R4, -RZ, R12.H1_H1 ;  /* 0x3000000cff047230 */ /* 0x000fc40000004100 */
[--C-:B------:R-:W-:Y:S02]  /*14120*/  HADD2.F32 R3, -RZ, R7.reuse.H1_H1 ;  /* 0x30000007ff037230 */ /* 0x100fe40000004100 */
[--C-:B------:R-:W-:Y:S02]  /*14130*/  HADD2.F32 R8, -RZ, R20.reuse.H1_H1 ;  /* 0x30000014ff087230 */ /* 0x100fe40000004100 */
[----:B------:R-:W-:Y:S02]  /*14140*/  HADD2.F32 R9, -RZ, R20.H0_H0 ;  /* 0x20000014ff097230 */ /* 0x000fe40000004100 */
[C---:B------:R-:W-:Y:S01]  /*14150*/  FMUL.FTZ R13, R3.reuse, R4 ;  /* 0x00000004030d7220 */ /* 0x040fe20000410000 */
[----:B------:R-:W-:Y:S02]  /*14160*/  HADD2.F32 R0, -RZ, R6.H1_H1 ;  /* 0x30000006ff007230 */ /* 0x000fe40000004100 */
[----:B------:R-:W-:Y:S02]  /*14170*/  HADD2.F32 R5, -RZ, R12.H0_H0 ;  /* 0x2000000cff057230 */ /* 0x000fe40000004100 */
[----:B------:R-:W-:Y:S01]  /*14180*/  FMUL.FTZ R12, R3, R8 ;  /* 0x00000008030c7220 */ /* 0x000fe20000410000 */
[----:B------:R-:W-:-:S02]  /*14190*/  HADD2.F32 R7, -RZ, R7.H0_H0 ;  /* 0x20000007ff077230 */ /* 0x000fc40000004100 */
[C---:B------:R-:W-:Y:S01]  /*141a0*/  FMUL.FTZ R3, R0.reuse, R9 ;  /* 0x0000000900037220 */ /* 0x040fe20000410000 */
[----:B------:R-:W-:Y:S02]  /*141b0*/  HADD2.F32 R6, -RZ, R6.H0_H0 ;  /* 0x20000006ff067230 */ /* 0x000fe40000004100 */
[-C--:B------:R-:W-:Y:S01]  /*141c0*/  FMUL.FTZ R0, R0, R5.reuse ;  /* 0x0000000500007220 */ /* 0x080fe20000410000 */
[C---:B------:R-:W-:Y:S01]  /*141d0*/  FFMA.FTZ R12, R7.reuse, R4, -R12 ;  /* 0x00000004070c7223 */ /* 0x040fe2000001080c */
[----:B------:R-:W-:Y:S01]  /*141e0*/  FFMA.FTZ R13, R7, R8, R13 ;  /* 0x00000008070d7223 */ /* 0x000fe2000001000d */
[C---:B------:R-:W-:Y:S01]  /*141f0*/  FFMA.FTZ R5, R6.reuse, R5, -R3 ;  /* 0x0000000506057223 */ /* 0x040fe20000010803 */
[----:B------:R-:W-:Y:S01]  /*14200*/  FFMA.FTZ R0, R6, R9, R0 ;  /* 0x0000000906007223 */ /* 0x000fe20000010000 */
[----:B------:R-:W-:Y:S02]  /*14210*/  F2FP.SATFINITE.E4M3.F32.PACK_AB_MERGE_C R6, R26, R27, RZ ;  /* 0x0000001b1a06723e */ /* 0x000fe400048070ff */
[----:B------:R-:W-:-:S02]  /*14220*/  F2FP.SATFINITE.E4M3.F32.PACK_AB_MERGE_C R7, R29, R30, RZ ;  /* 0x0000001e1d07723e */ /* 0x000fc400048070ff */
[----:B------:R-:W-:Y:S02]  /*14230*/  F2FP.SATFINITE.E4M3.F32.PACK_AB_MERGE_C R4, R15, R14, RZ ;  /* 0x0000000e0f04723e */ /* 0x000fe400048070ff */
[----:B------:R-:W-:Y:S02]  /*14240*/  F2FP.SATFINITE.E4M3.F32.PACK_AB_MERGE_C R12, R13, R12, RZ ;  /* 0x0000000c0d0c723e */ /* 0x000fe400048070ff */
[----:B------:R-:W-:Y:S02]  /*14250*/  F2FP.SATFINITE.E4M3.F32.PACK_AB_MERGE_C R6, R21, R24, R6 ;  /* 0x000000181506723e */ /* 0x000fe40004807006 */
[----:B------:R-:W-:Y:S02]  /*14260*/  F2FP.SATFINITE.E4M3.F32.PACK_AB_MERGE_C R7, R28, R25, R7 ;  /* 0x000000191c07723e */ /* 0x000fe40004807007 */
[----:B------:R-:W-:Y:S02]  /*14270*/  F2FP.SATFINITE.E4M3.F32.PACK_AB_MERGE_C R4, R10, R11, R4 ;  /* 0x0000000b0a04723e */ /* 0x000fe40004807004 */
[----:B------:R-:W-:-:S05]  /*14280*/  F2FP.SATFINITE.E4M3.F32.PACK_AB_MERGE_C R5, R0, R5, R12 ;  /* 0x000000050005723e */ /* 0x000fca000480700c */
[----:B------:R1:W-:Y:S01]  /*14290*/  STS.128 [R224+0x4000], R4 ;  /* 0x00400004e0007388 */ /* 0x0003e20000000c00 */
[----:B------:R-:W-:Y:S05]  /*142a0*/  BRA `(.L_x_1462) ;  /* 0x0000003400787947 */ /* 0x000fea0003800000 */
.L_x_1453:
[----:B------:R-:W1:Y:S01]  /*142b0*/  LDC R0, c[0x0][0x428] ;  /* 0x00010a00ff007b82 */ /* 0x000e620000000800 */
[----:B------:R-:W-:Y:S01]  /*142c0*/  ISETP.GE.AND P0, PT, R191, R4, PT ;  /* 0x00000004bf00720c */ /* 0x000fe20003f06270 */
[----:B------:R-:W-:Y:S01]  /*142d0*/  IMAD R3, R193, 0x80, R191 ;  /* 0x00000080c1037824 */ /* 0x000fe200078e02bf */
[----:B------:R-:W-:Y:S01]  /*142e0*/  BSSY B1, `(.L_x_1473) ;  /* 0x0000041000017945 */ /* 0x000fe20003800000 */
[----:B------:R-:W-:Y:S01]  /*142f0*/  IMAD.MOV.U32 R20, RZ, RZ, R46 ;  /* 0x000000ffff147224 */ /* 0x000fe200078e002e */
[----:B------:R-:W-:Y:S01]  /*14300*/  CS2R R40, SRZ ;  /* 0x0000000000287805 */ /* 0x000fe2000001ff00 */
[----:B------:R-:W-:Y:S01]  /*14310*/  IMAD.MOV.U32 R21, RZ, RZ, R53 ;  /* 0x000000ffff157224 */ /* 0x000fe200078e0035 */
[----:B------:R-:W-:Y:S01]  /*14320*/  CS2R R42, SRZ ;  /* 0x00000000002a7805 */ /* 0x000fe2000001ff00 */
[----:B------:R-:W-:Y:S01]  /*14330*/  IMAD.MOV.U32 R50, RZ, RZ, R48 ;  /* 0x000000ffff327224 */ /* 0x000fe200078e0030 */
        /* <DEDUP_REMOVED lines=9> */
[----:B-1----:R-:W-:-:S13]  /*143d0*/  ISETP.NE.AND P1, PT, R0, 0x1, PT ;  /* 0x000000010000780c */ /* 0x002fda0003f25270 */
[----:B------:R-:W1:Y:S08]  /*143e0*/  @P1 LDC R0, c[0x0][0x42c] ;  /* 0x00010b00ff001b82 */ /* 0x000e700000000800 */
[----:B------:R-:W2:Y:S01]  /*143f0*/  @P1 LDC R5, c[0x0][0x430] ;  /* 0x00010c00ff051b82 */ /* 0x000ea20000000800 */
[----:B-1----:R-:W-:-:S05]  /*14400*/  @P1 IMAD.HI.U32 R0, R3, R0, RZ ;  /* 0x0000000003001227 */ /* 0x002fca00078e00ff */
[----:B--2---:R-:W-:Y:S02]  /*14410*/  @P1 SHF.R.U32.HI R3, RZ, R5, R0 ;  /* 0x00000005ff031219 */ /* 0x004fe40000011600 */
[----:B------:R-:W-:Y:S02]  /*14420*/  CS2R R4, SRZ ;  /* 0x0000000000047805 */ /* 0x000fe4000001ff00 */
[----:B------:R-:W-:Y:S01]  /*14430*/  SHF.R.S32.HI R45, RZ, 0x1f, R3 ;  /* 0x0000001fff2d7819 */ /* 0x000fe20000011403 */
[----:B------:R-:W-:Y:S06]  /*14440*/  @P0 BRA `(.L_x_1474) ;  /* 0x0000000000a80947 */ /* 0x000fec0003800000 */
[C---:B------:R-:W-:Y:S01]  /*14450*/  IMAD R0, R221.reuse, R12, RZ ;  /* 0x0000000cdd007224 */ /* 0x040fe200078e02ff */
[----:B------:R-:W-:Y:S01]  /*14460*/  ULDC.64 UR4, c[0x0][0x3c8] ;  /* 0x0000f20000047ab9 */ /* 0x000fe20000000a00 */
[----:B------:R-:W-:Y:S01]  /*14470*/  IMAD.MOV.U32 R4, RZ, RZ, R22 ;  /* 0x000000ffff047224 */ /* 0x000fe200078e0016 */
[----:B------:R-:W-:Y:S01]  /*14480*/  ULDC.64 UR6, c[0x0][0x3e0] ;  /* 0x0000f80000067ab9 */ /* 0x000fe20000000a00 */
[----:B------:R-:W-:Y:S01]  /*14490*/  IMAD.MOV.U32 R5, RZ, RZ, R59 ;  /* 0x000000ffff057224 */ /* 0x000fe200078e003b */
[----:B------:R-:W-:Y:S01]  /*144a0*/  CS2R R28, SRZ ;  /* 0x00000000001c7805 */ /* 0x000fe2000001ff00 */
[----:B------:R-:W-:Y:S01]  /*144b0*/  IMAD R8, R221, R10, RZ ;  /* 0x0000000add087224 */ /* 0x000fe200078e02ff */
[----:B------:R-:W-:Y:S01]  /*144c0*/  CS2R R30, SRZ ;  /* 0x00000000001e7805 */ /* 0x000fe2000001ff00 */
[----:B------:R-:W-:Y:S01]  /*144d0*/  IMAD.WIDE.U32 R6, R191, R12, R4 ;  /* 0x0000000cbf067225 */ /* 0x000fe200078e0004 */
[----:B------:R-:W-:Y:S02]  /*144e0*/  CS2R R24, SRZ ;  /* 0x0000000000187805 */ /* 0x000fe4000001ff00 */
[----:B------:R-:W-:-:S02]  /*144f0*/  CS2R R26, SRZ ;  /* 0x00000000001a7805 */ /* 0x000fc4000001ff00 */
[----:B------:R-:W-:Y:S01]  /*14500*/  CS2R R40, SRZ ;  /* 0x0000000000287805 */ /* 0x000fe2000001ff00 */
[C---:B------:R-:W-:Y:S01]  /*14510*/  IMAD R9, R191.reuse, R13, R0 ;  /* 0x0000000dbf097224 */ /* 0x040fe200078e0200 */
[----:B------:R-:W-:Y:S01]  /*14520*/  CS2R R42, SRZ ;  /* 0x00000000002a7805 */ /* 0x000fe2000001ff00 */
[C---:B------:R-:W-:Y:S01]  /*14530*/  IMAD.WIDE.U32 R4, R191.reuse, R10, R4 ;  /* 0x0000000abf047225 */ /* 0x040fe200078e0004 */
[----:B------:R-:W-:Y:S02]  /*14540*/  CS2R R36, SRZ ;  /* 0x0000000000247805 */ /* 0x000fe4000001ff00 */
[----:B------:R-:W-:Y:S02]  /*14550*/  CS2R R38, SRZ ;  /* 0x0000000000267805 */ /* 0x000fe4000001ff00 */
[----:B------:R-:W-:Y:S01]  /*14560*/  CS2R R32, SRZ ;  /* 0x0000000000207805 */ /* 0x000fe2000001ff00 */
[----:B------:R-:W-:Y:S01]  /*14570*/  IMAD R15, R191, R11, R8 ;  /* 0x0000000bbf0f7224 */ /* 0x000fe200078e0208 */
[----:B------:R-:W-:Y:S01]  /*14580*/  IADD3 R8, P1, P2, R55, R46, R6 ;  /* 0x0000002e37087210 */ /* 0x000fe20007a3e006 */
[----:B------:R-:W-:Y:S01]  /*14590*/  IMAD.IADD R9, R9, 0x1, R7 ;  /* 0x0000000109097824 */ /* 0x000fe200078e0207 */
[----:B------:R-:W-:Y:S01]  /*145a0*/  IADD3 R14, P3, P4, R57, R48, R4 ;  /* 0x00000030390e7210 */ /* 0x000fe20007c7e004 */
[----:B------:R-:W-:Y:S01]  /*145b0*/  IMAD.IADD R0, R15, 0x1, R5 ;  /* 0x000000010f007824 */ /* 0x000fe200078e0205 */
[----:B------:R-:W-:-:S02]  /*145c0*/  CS2R R6, SRZ ;  /* 0x0000000000067805 */ /* 0x000fc4000001ff00 */
[----:B------:R-:W-:Y:S02]  /*145d0*/  CS2R R34, SRZ ;  /* 0x0000000000227805 */ /* 0x000fe4000001ff00 */
[----:B------:R-:W-:Y:S02]  /*145e0*/  IADD3.X R4, R52, R53, R9, P1, P2 ;  /* 0x0000003534047210 */ /* 0x000fe40000fe4409 */
[----:B------:R-:W-:Y:S01]  /*145f0*/  IADD3 R8, P1, R8, UR4, RZ ;  /* 0x0000000408087c10 */ /* 0x000fe2000ff3e0ff */
[----:B------:R-:W-:Y:S01]  /*14600*/  ULDC UR4, c[0x0][0x3d4] ;  /* 0x0000f50000047ab9 */ /* 0x000fe20000000800 */
[----:B------:R-:W-:Y:S02]  /*14610*/  IADD3.X R0, R54, R51, R0, P3, P4 ;  /* 0x0000003336007210 */ /* 0x000fe40001fe8400 */
[----:B------:R-:W-:Y:S02]  /*14620*/  IADD3 R14, P2, R14, UR6, RZ ;  /* 0x000000060e0e7c10 */ /* 0x000fe4000ff5e0ff */
[----:B------:R-:W-:-:S02]  /*14630*/  IADD3.X R9, R4, UR5, RZ, P1, !PT ;  /* 0x0000000504097c10 */ /* 0x000fc40008ffe4ff */
[----:B------:R-:W-:Y:S02]  /*14640*/  CS2R R4, SRZ ;  /* 0x0000000000047805 */ /* 0x000fe4000001ff00 */
[----:B------:R-:W-:Y:S02]  /*14650*/  IADD3.X R15, R0, UR7, RZ, P2, !PT ;  /* 0x00000007000f7c10 */ /* 0x000fe400097fe4ff */
[----:B------:R-:W-:Y:S02]  /*14660*/  ISETP.GE.AND P1, PT, R22, UR4, PT ;  /* 0x0000000416007c0c */ /* 0x000fe4000bf26270 */
[----:B------:R-:W-:Y:S02]  /*14670*/  ISETP.GE.AND P2, PT, R197, UR4, PT ;  /* 0x00000004c5007c0c */ /* 0x000fe4000bf46270 */
[----:B------:R-:W-:-:S09]  /*14680*/  ISETP.GE.AND P3, PT, R199, UR4, PT ;  /* 0x00000004c7007c0c */ /* 0x000fd2000bf66270 */
[----:B------:R1:W5:Y:S04]  /*14690*/  @!P1 LDG.E.128 R28, desc[UR60][R8.64] ;  /* 0x0000003c081c9981 */ /* 0x000368000c1e1d00 */
[----:B------:R1:W5:Y:S04]  /*146a0*/  @!P2 LDG.E.128 R24, desc[UR60][R8.64+0x20] ;  /* 0x0000203c0818a981 */ /* 0x000368000c1e1d00 */
[----:B------:R1:W5:Y:S04]  /*146b0*/  @!P3 LDG.E.128 R4, desc[UR60][R8.64+0x40] ;  /* 0x0000403c0804b981 */ /* 0x000368000c1e1d00 */
[----:B------:R1:W5:Y:S04]  /*146c0*/  @!P1 LDG.E.128 R40, desc[UR60][R14.64] ;  /* 0x0000003c0e289981 */ /* 0x000368000c1e1d00 */
[----:B------:R1:W5:Y:S04]  /*146d0*/  @!P2 LDG.E.128 R36, desc[UR60][R14.64+0x20] ;  /* 0x0000203c0e24a981 */ /* 0x000368000c1e1d00 */
[----:B------:R1:W5:Y:S02]  /*146e0*/  @!P3 LDG.E.128 R32, desc[UR60][R14.64+0x40] ;  /* 0x0000403c0e20b981 */ /* 0x000364000c1e1d00 */
.L_x_1474:
[----:B------:R-:W-:Y:S05]  /*146f0*/  BSYNC B1 ;  /* 0x0000000000017941 */ /* 0x000fea0003800000 */
.L_x_1473:
[----:B------:R-:W-:Y:S01]  /*14700*/  IMAD R0, R45, R12, RZ ;  /* 0x0000000c2d007224 */ /* 0x000fe200078e02ff */
[----:B------:R-:W-:Y:S01]  /*14710*/  ULDC.64 UR4, c[0x0][0x3c8] ;  /* 0x0000f20000047ab9 */ /* 0x000fe20000000a00 */
[----:B-1----:R-:W-:Y:S01]  /*14720*/  IMAD.WIDE.U32 R14, R3, R10, R50 ;  /* 0x0000000a030e7225 */ /* 0x002fe200078e0032 */
        /* <DEDUP_REMOVED lines=11> */
.L_x_1751:
[----:B------:R-:W-:-:S03]  /*147e0*/  UMOV UR4, 0xffffffff ;  /* 0xffffffff00047882 */ /* 0x000fc60000000000 */
[----:B------:R-:W-:Y:S05]  /*147f0*/  BRA.DIV UR4, `(.L_x_1476) ;  /* 0x000001ee04687947 */ /* 0x000fea000b800000 */
.L_x_1754:
[----:B------:R-:W-:-:S03]  /*14800*/  UMOV UR4, 0xffffffff ;  /* 0xffffffff00047882 */ /* 0x000fc60000000000 */
[----:B------:R-:W-:Y:S05]  /*14810*/  BRA.DIV UR4, `(.L_x_1477) ;  /* 0x000001ee04887947 */ /* 0x000fea000b800000 */
.L_x_1757:
[----:B------:R-:W-:-:S03]  /*14820*/  UMOV UR4, 0xffffffff ;  /* 0xffffffff00047882 */ /* 0x000fc60000000000 */
[----:B------:R-:W-:Y:S05]  /*14830*/  BRA.DIV UR4, `(.L_x_1478) ;  /* 0x000001ee04a87947 */ /* 0x000fea000b800000 */
.L_x_1760:
[----:B------:R-:W-:Y:S01]  /*14840*/  ULEA.HI UR4, UR43, UR43, URZ, 0x1 ;  /* 0x0000002b2b047291 */ /* 0x000fe2000f8f083f */
[----:B------:R-:W-:Y:S03]  /*14850*/  BSSY B1, `(.L_x_1479) ;  /* 0x0000007000017945 */ /* 0x000fe60003800000 */
[----:B------:R-:W-:-:S04]  /*14860*/  ULOP3.LUT UR4, UR4, 0xfffffffe, URZ, 0xc0, !UPT ;  /* 0xfffffffe04047892 */ /* 0x000fc8000f8ec03f */
[----:B------:R-:W-:-:S06]  /*14870*/  UIADD3 UR4, UR43, -UR4, URZ ;  /* 0x800000042b047290 */ /* 0x000fcc000fffe03f */
[----:B------:R-:W-:-:S05]  /*14880*/  IMAD.U32 R0, RZ, RZ, UR4 ;  /* 0x00000004ff007e24 */ /* 0x000fca000f8e00ff */
[----:B------:R-:W-:-:S04]  /*14890*/  SHF.L.U32 R0, R0, 0x1f, RZ ;  /* 0x0000001f00007819 */ /* 0x000fc800000006ff */
[----:B------:R-:W1:Y:S02]  /*148a0*/  SYNCS.PHASECHK.TRANS64.TRYWAIT P1, [R17+URZ+0x29800], R0 ;  /* 0x02980000110075a7 */ /* 0x000e64000802017f */
[----:B-1----:R-:W-:Y:S05]  /*148b0*/  @!P1 BRA `(.L_x_1480) ;  /* 0x000001ec00b09947 */ /* 0x002fea0003800000 */
.L_x_1761:
[----:B------:R-:W-:Y:S05]  /*148c0*/  BSYNC B1 ;  /* 0x0000000000017941 */ /* 0x000fea0003800000 */
.L_x_1479:
[----:B------:R-:W-:Y:S05]  /*148d0*/  @P0 BRA `(.L_x_1462) ;  /* 0x0000002c00ec0947 */ /* 0x000fea0003800000 */
[----:B-1----:R-:W1:Y:S01]  /*148e0*/  LDC R0, c[0x0][0x3d4] ;  /* 0x0000f500ff007b82 */ /* 0x002e620000000800 */
[----:B------:R-:W-:Y:S01]  /*148f0*/  BSSY B1, `(.L_x_1481) ;  /* 0x00000fb000017945 */ /* 0x000fe20003800000 */
[-C--:B-1----:R-:W-:Y:S02]  /*14900*/  ISETP.GE.AND P0, PT, R22, R0.reuse, PT ;  /* 0x000000001600720c */ /* 0x082fe40003f06270 */
        /* <DEDUP_REMOVED lines=24> */
[----:B------:R-:W-:Y:S02]  /*14a90*/  PRMT R20, R10, 0x7604, R11 ;  /* 0x000076040a147816 */ /* 0x000fe4000000000b */
[----:B------:R-:W-:Y:S02]  /*14aa0*/  IADD3 R12, R3, R205, R12 ;  /* 0x000000cd030c7210 */ /* 0x000fe40007ffe00c */
[----:B------:R-:W-:Y:S02]  /*14ab0*/  SHF.R.U32.HI R10, RZ, 0x8, R40 ;  /* 0x00000008ff0a7819 */ /* 0x000fe40000011628 */
[----:B------:R-:W-:Y:S01]  /*14ac0*/  LOP3.LUT R13, R40, 0xff, RZ, 0xc0, !PT ;  /* 0x000000ff280d7812 */ /* 0x000fe200078ec0ff */
[----:B------:R-:W-:Y:S01]  /*14ad0*/  IMAD.IADD R3, R17, 0x1, R12 ;  /* 0x0000000111037824 */ /* 0x000fe200078e020c */
[----:B------:R-:W-:Y:S02]  /*14ae0*/  LOP3.LUT R10, R10, 0xff, RZ, 0xc0, !PT ;  /* 0x000000ff0a0a7812 */ /* 0x000fe400078ec0ff */
[----:B------:R-:W-:-:S02]  /*14af0*/  LOP3.LUT R11, R31, 0xff, RZ, 0xc0, !PT ;  /* 0x000000ff1f0b7812 */ /* 0x000fc400078ec0ff */
[----:B------:R-:W-:Y:S02]  /*14b00*/  PRMT R53, R10, 0x7604, R13 ;  /* 0x000076040a357816 */ /* 0x000fe4000000000d */
[----:B------:R-:W1:Y:S01]  /*14b10*/  LDS.128 R12, [R3+0x14400] ;  /* 0x01440000030c7984 */ /* 0x000e620000000c00 */
[----:B------:R-:W-:Y:S02]  /*14b20*/  PRMT R46, R8, 0x7604, R11 ;  /* 0x00007604082e7816 */ /* 0x000fe4000000000b */
[----:B------:R-:W-:Y:S01]  /*14b30*/  SHF.R.U32.HI R49, RZ, 0x8, R42 ;  /* 0x00000008ff317819 */ /* 0x000fe2000001162a */
[----:B------:R-:W2:Y:S01]  /*14b40*/  LDS.128 R8, [R228+0x14400] ;  /* 0x01440000e4087984 */ /* 0x000ea20000000c00 */
[----:B------:R-:W-:Y:S02]  /*14b50*/  SHF.R.U32.HI R45, RZ, 0x8, R41 ;  /* 0x00000008ff2d7819 */ /* 0x000fe40000011629 */
[----:B------:R-:W-:Y:S02]  /*14b60*/  LOP3.LUT R50, R42, 0xff, RZ, 0xc0, !PT ;  /* 0x000000ff2a327812 */ /* 0x000fe400078ec0ff */
[----:B------:R-:W-:-:S02]  /*14b70*/  LOP3.LUT R49, R49, 0xff, RZ, 0xc0, !PT ;  /* 0x000000ff31317812 */ /* 0x000fc400078ec0ff */
[----:B------:R-:W-:Y:S02]  /*14b80*/  LOP3.LUT R48, R41, 0xff, RZ, 0xc0, !PT ;  /* 0x000000ff29307812 */ /* 0x000fe400078ec0ff */
[----:B------:R-:W-:Y:S02]  /*14b90*/  LOP3.LUT R45, R45, 0xff, RZ, 0xc0, !PT ;  /* 0x000000ff2d2d7812 */ /* 0x000fe400078ec0ff */
[----:B------:R-:W-:Y:S02]  /*14ba0*/  PRMT R57, R49, 0x7604, R50 ;  /* 0x0000760431397816 */ /* 0x000fe40000000032 */
[----:B------:R-:W-:Y:S02]  /*14bb0*/  PRMT R48, R45, 0x7604, R48 ;  /* 0x000076042d307816 */ /* 0x000fe40000000030 */
[----:B------:R-:W-:Y:S02]  /*14bc0*/  SHF.R.U32.HI R49, RZ, 0x10, R31 ;  /* 0x00000010ff317819 */ /* 0x000fe4000001161f */
[----:B------:R-:W-:-:S02]  /*14bd0*/  SHF.R.U32.HI R55, RZ, 0x10, R41 ;  /* 0x00000010ff377819 */ /* 0x000fc40000011629 */
[----:B------:R-:W-:Y:S01]  /*14be0*/  SHF.R.U32.HI R51, RZ, 0x8, R43 ;  /* 0x00000008ff337819 */ /* 0x000fe2000001162b */
[----:B------:R-:W-:Y:S01]  /*14bf0*/  IMAD.U32 R49, R49, 0x10000, RZ ;  /* 0x0001000031317824 */ /* 0x000fe200078e00ff */
[----:B------:R-:W-:Y:S01]  /*14c00*/  SHF.R.U32.HI R45, RZ, 0x10, R29 ;  /* 0x00000010ff2d7819 */ /* 0x000fe2000001161d */
[----:B------:R-:W-:Y:S01]  /*14c10*/  IMAD.U32 R55, R55, 0x10000, RZ ;  /* 0x0001000037377824 */ /* 0x000fe200078e00ff */
[----:B------:R-:W-:Y:S02]  /*14c20*/  LOP3.LUT R52, R43, 0xff, RZ, 0xc0, !PT ;  /* 0x000000ff2b347812 */ /* 0x000fe400078ec0ff */
[----:B------:R-:W-:Y:S01]  /*14c30*/  LOP3.LUT R51, R51, 0xff, RZ, 0xc0, !PT ;  /* 0x000000ff33337812 */ /* 0x000fe200078ec0ff */
[----:B------:R-:W-:Y:S01]  /*14c40*/  IMAD.U32 R45, R45, 0x10000, RZ ;  /* 0x000100002d2d7824 */ /* 0x000fe200078e00ff */
[----:B------:R-:W-:Y:S02]  /*14c50*/  SHF.R.U32.HI R59, RZ, 0x10, R43 ;  /* 0x00000010ff3b7819 */ /* 0x000fe4000001162b */
[----:B------:R-:W-:-:S02]  /*14c60*/  LOP3.LUT R21, R21, 0xff0000, R28, 0xf8, !PT ;  /* 0x00ff000015157812 */ /* 0x000fc400078ef81c */
[----:B------:R-:W-:Y:S01]  /*14c70*/  PRMT R52, R51, 0x7604, R52 ;  /* 0x0000760433347816 */ /* 0x000fe20000000034 */
[----:B------:R-:W-:Y:S01]  /*14c80*/  IMAD.U32 R59, R59, 0x10000, RZ ;  /* 0x000100003b3b7824 */ /* 0x000fe200078e00ff */
[----:B------:R-:W-:Y:S02]  /*14c90*/  LOP3.LUT R51, R46, 0xff0000, R49, 0xf8, !PT ;  /* 0x00ff00002e337812 */ /* 0x000fe400078ef831 */
[----:B------:R-:W-:Y:S02]  /*14ca0*/  LOP3.LUT R55, R48, 0xff0000, R55, 0xf8, !PT ;  /* 0x00ff000030377812 */ /* 0x000fe400078ef837 */
[----:B------:R-:W-:Y:S02]  /*14cb0*/  LOP3.LUT R45, R20, 0xff0000, R45, 0xf8, !PT ;  /* 0x00ff0000142d7812 */ /* 0x000fe400078ef82d */
[----:B------:R-:W-:Y:S02]  /*14cc0*/  LOP3.LUT R49, R47, 0xff0000, R30, 0xf8, !PT ;  /* 0x00ff00002f317812 */ /* 0x000fe400078ef81e */
[----:B------:R-:W-:-:S02]  /*14cd0*/  LOP3.LUT R47, R21, 0xff000000, R28, 0xf8, !PT ;  /* 0xff000000152f7812 */ /* 0x000fc400078ef81c */
[--C-:B------:R-:W-:Y:S02]  /*14ce0*/  LOP3.LUT R21, R53, 0xff0000, R40.reuse, 0xf8, !PT ;  /* 0x00ff000035157812 */ /* 0x100fe400078ef828 */
[----:B------:R-:W-:Y:S02]  /*14cf0*/  LOP3.LUT R55, R55, 0xff000000, R41, 0xf8, !PT ;  /* 0xff00000037377812 */ /* 0x000fe400078ef829 */
[----:B------:R-:W-:Y:S02]  /*14d00*/  LOP3.LUT R48, R45, 0xff000000, R29, 0xf8, !PT ;  /* 0xff0000002d307812 */ /* 0x000fe400078ef81d */
[----:B------:R-:W-:Y:S02]  /*14d10*/  LOP3.LUT R59, R52, 0xff0000, R59, 0xf8, !PT ;  /* 0x00ff0000343b7812 */ /* 0x000fe400078ef83b */
[----:B------:R-:W-:Y:S02]  /*14d20*/  LOP3.LUT R53, R51, 0xff000000, R31, 0xf8, !PT ;  /* 0xff00000033357812 */ /* 0x000fe400078ef81f */
[----:B------:R-:W-:-:S02]  /*14d30*/  LOP3.LUT R54, R21, 0xff000000, R40, 0xf8, !PT ;  /* 0xff00000015367812 */ /* 0x000fc400078ef828 */
[----:B------:R-:W-:Y:S02]  /*14d40*/  LOP3.LUT R52, R49, 0xff000000, R30, 0xf8, !PT ;  /* 0xff00000031347812 */ /* 0x000fe400078ef81e */
[----:B------:R-:W-:Y:S02]  /*14d50*/  F2FP.F16.E4M3.UNPACK_B R51, R55 ;  /* 0x00000037ff33723e */ /* 0x000fe400020006ff */
[----:B-1----:R-:W-:Y:S02]  /*14d60*/  F2FP.F16.E4M3.UNPACK_B R40, R13 ;  /* 0x0000000dff28723e */ /* 0x002fe400020006ff */
[----:B------:R-:W-:Y:S01]  /*14d70*/  F2FP.F16.E4M3.UNPACK_B R49, R48 ;  /* 0x00000030ff31723e */ /* 0x000fe200020006ff */
[----:B------:R-:W-:Y:S01]  /*14d80*/  HADD2.F32 R56, -RZ, R51.H0_H0 ;  /* 0x20000033ff387230 */ /* 0x000fe20000004100 */
[-C--:B--2---:R-:W-:Y:S02]  /*14d90*/  F2FP.F16.E4M3.UNPACK_B R20, R9.reuse ;  /* 0x00000009ff14723e */ /* 0x084fe400020006ff */
[----:B------:R-:W-:Y:S01]  /*14da0*/  F2FP.F16.E4M3.UNPACK_B R21, R9.H1 ;  /* 0x00000009ff15723e */ /* 0x000fe200030006ff */
[--C-:B------:R-:W-:Y:S01]  /*14db0*/  HADD2.F32 R9, -RZ, R40.reuse.H0_H0 ;  /* 0x20000028ff097230 */ /* 0x100fe20000004100 */
[--C-:B------:R-:W-:Y:S01]  /*14dc0*/  LOP3.LUT R57, R57, 0xff0000, R42.reuse, 0xf8, !PT ;  /* 0x00ff000039397812 */ /* 0x100fe200078ef82a */
[----:B------:R-:W-:Y:S01]  /*14dd0*/  HADD2.F32 R50, -RZ, R49.H0_H0 ;  /* 0x20000031ff327230 */ /* 0x000fe20000004100 */
[-C--:B------:R-:W-:Y:S01]  /*14de0*/  F2FP.F16.E4M3.UNPACK_B R28, R10.reuse ;  /* 0x0000000aff1c723e */ /* 0x080fe200020006ff */
[----:B------:R-:W-:Y:S01]  /*14df0*/  HADD2.F32 R40, -RZ, R40.H1_H1 ;  /* 0x30000028ff287230 */ /* 0x000fe20000004100 */
[----:B------:R-:W-:Y:S01]  /*14e00*/  F2FP.F16.E4M3.UNPACK_B R29, R10.H1 ;  /* 0x0000000aff1d723e */ /* 0x000fe200030006ff */
[----:B------:R-:W-:Y:S01]  /*14e10*/  HADD2.F32 R10, -RZ, R20.H0_H0 ;  /* 0x20000014ff0a7230 */ /* 0x000fe20000004100 */
[----:B------:R-:W-:Y:S01]  /*14e20*/  F2FP.F16.E4M3.UNPACK_B R41, R13.H1 ;  /* 0x0000000dff29723e */ /* 0x000fe200030006ff */
[----:B------:R-:W-:Y:S01]  /*14e30*/  FMUL.FTZ R13, R9, R56 ;  /* 0x00000038090d7220 */ /* 0x000fe20000410000 */
[----:B------:R-:W-:Y:S01]  /*14e40*/  LOP3.LUT R58, R57, 0xff000000, R42, 0xf8, !PT ;  /* 0xff000000393a7812 */ /* 0x000fe200078ef82a */
[-C--:B------:R-:W-:Y:S01]  /*14e50*/  FMUL.FTZ R57, R9, R50.reuse ;  /* 0x0000003209397220 */ /* 0x080fe20000410000 */
[----:B------:R-:W-:Y:S01]  /*14e60*/  F2FP.F16.E4M3.UNPACK_B R55, R55.H1 ;  /* 0x00000037ff37723e */ /* 0x000fe200030006ff */
[C---:B------:R-:W-:Y:S01]  /*14e70*/  FFMA.FTZ R9, R10.reuse, R50, -R13 ;  /* 0x000000320a097223 */ /* 0x040fe2000001080d */
[----:B------:R-:W-:Y:S01]  /*14e80*/  F2FP.F16.E4M3.UNPACK_B R48, R48.H1 ;  /* 0x00000030ff30723e */ /* 0x000fe200030006ff */
[----:B------:R-:W-:Y:S01]  /*14e90*/  FFMA.FTZ R13, R10, R56, R57 ;  /* 0x000000380a0d7223 */ /* 0x000fe20000010039 */
[----:B------:R-:W-:Y:S01]  /*14ea0*/  HADD2.F32 R57, -RZ, R51.H1_H1 ;  /* 0x30000033ff397230 */ /* 0x000fe20000004100 */
[----:B------:R-:W-:Y:S01]  /*14eb0*/  LOP3.LUT R60, R59, 0xff000000, R43, 0xf8, !PT ;  /* 0xff0000003b3c7812 */ /* 0x000fe200078ef82b */
[----:B------:R-:W-:Y:S01]  /*14ec0*/  HADD2.F32 R49, -RZ, R49.H1_H1 ;  /* 0x30000031ff317230 */ /* 0x000fe20000004100 */
[-C--:B------:R-:W-:Y:S01]  /*14ed0*/  F2FP.F16.E4M3.UNPACK_B R42, R14.reuse ;  /* 0x0000000eff2a723e */ /* 0x080fe200020006ff */
[----:B------:R-:W-:Y:S01]  /*14ee0*/  HADD2.F32 R59, -RZ, R55.H0_H0 ;  /* 0x20000037ff3b7230 */ /* 0x000fe20000004100 */
[----:B------:R-:W-:Y:S01]  /*14ef0*/  F2FP.F16.E4M3.UNPACK_B R43, R14.H1 ;  /* 0x0000000eff2b723e */ /* 0x000fe200030006ff */
[----:B------:R-:W-:-:S02]  /*14f00*/  HADD2.F32 R14, -RZ, R41.H0_H0 ;  /* 0x20000029ff0e7230 */ /* 0x000fc40000004100 */
[C---:B------:R-:W-:Y:S01]  /*14f10*/  FMUL.FTZ R61, R40.reuse, R57 ;  /* 0x00000039283d7220 */ /* 0x040fe20000410000 */
[----:B------:R-:W-:Y:S02]  /*14f20*/  HADD2.F32 R20, -RZ, R20.H1_H1 ;  /* 0x30000014ff147230 */ /* 0x000fe40000004100 */
[----:B------:R-:W-:Y:S01]  /*14f30*/  FMUL.FTZ R40, R40, R49 ;  /* 0x0000003128287220 */ /* 0x000fe20000410000 */
[----:B------:R-:W-:Y:S02]  /*14f40*/  HADD2.F32 R51, -RZ, R48.H0_H0 ;  /* 0x20000030ff337230 */ /* 0x000fe40000004100 */
[----:B------:R-:W-:Y:S01]  /*14f50*/  FMUL.FTZ R63, R14, R59 ;  /* 0x0000003b0e3f7220 */ /* 0x000fe20000410000 */
[----:B------:R-:W-:Y:S01]  /*14f60*/  HADD2.F32 R10, -RZ, R21.H0_H0 ;  /* 0x20000015ff0a7230 */ /* 0x000fe20000004100 */
[----:B------:R-:W-:Y:S01]  /*14f70*/  F2FP.F16.E4M3.UNPACK_B R45, R15 ;  /* 0x0000000fff2d723e */ /* 0x000fe200020006ff */
[----:B------:R-:W-:Y:S01]  /*14f80*/  FFMA.FTZ R56, R20, R49, -R61 ;  /* 0x0000003114387223 */ /* 0x000fe2000001083d */
[----:B------:R-:W-:Y:S01]  /*14f90*/  FMUL.FTZ R14, R14, R51 ;  /* 0x000000330e0e7220 */ /* 0x000fe20000410000 */
[----:B------:R-:W-:Y:S01]  /*14fa0*/  FFMA.FTZ R62, R20, R57, R40 ;  /* 0x00000039143e7223 */ /* 0x000fe20000010028 */
[-C--:B------:R-:W-:Y:S01]  /*14fb0*/  F2FP.F16.E4M3.UNPACK_B R50, R60.reuse ;  /* 0x0000003cff32723e */ /* 0x080fe200020006ff */
[C---:B------:R-:W-:Y:S01]  /*14fc0*/  FFMA.FTZ R63, R10.reuse, R51, -R63 ;  /* 0x000000330a3f7223 */ /* 0x040fe2000001083f */
[----:B------:R-:W-:Y:S01]  /*14fd0*/  F2FP.F16.E4M3.UNPACK_B R20, R53 ;  /* 0x00000035ff14723e */ /* 0x000fe200020006ff */
[----:B------:R-:W-:Y:S01]  /*14fe0*/  FFMA.FTZ R59, R10, R59, R14 ;  /* 0x0000003b0a3b7223 */ /* 0x000fe2000001000e */
[----:B------:R-:W-:Y:S01]  /*14ff0*/  F2FP.F16.E4M3.UNPACK_B R30, R11 ;  /* 0x0000000bff1e723e */ /* 0x000fe200020006ff */
[----:B------:R-:W-:Y:S01]  /*15000*/  HADD2.F32 R40, -RZ, R55.H1_H1 ;  /* 0x30000037ff287230 */ /* 0x000fe20000004100 */
[----:B------:R-:W-:Y:S01]  /*15010*/  F2FP.F16.E4M3.UNPACK_B R46, R15.H1 ;  /* 0x0000000fff2e723e */ /* 0x000fe200030006ff */
[----:B------:R-:W-:Y:S01]  /*15020*/  HADD2.F32 R41, -RZ, R41.H1_H1 ;  /* 0x30000029ff297230 */ /* 0x000fe20000004100 */
[----:B------:R-:W-:Y:S01]  /*15030*/  F2FP.F16.E4M3.UNPACK_B R60, R60.H1 ;  /* 0x0000003cff3c723e */ /* 0x000fe200030006ff */
[----:B------:R-:W-:Y:S01]  /*15040*/  HADD2.F32 R51, -RZ, R50.H0_H0 ;  /* 0x20000032ff337230 */ /* 0x000fe20000004100 */
[----:B------:R-:W-:Y:S01]  /*15050*/  F2FP.F16.E4M3.UNPACK_B R53, R53.H1 ;  /* 0x00000035ff35723e */ /* 0x000fe200030006ff */
        /* <DEDUP_REMOVED lines=20> */
[----:B------:R-:W-:Y:S01]  /*151a0*/  FMUL.FTZ R45, R45, R20 ;  /* 0x000000142d2d7220 */ /* 0x000fe20000410000 */
[----:B------:R-:W-:Y:S01]  /*151b0*/  HADD2.F32 R14, -RZ, R46.H0_H0 ;  /* 0x2000002eff0e7230 */ /* 0x000fe20000004100 */
[----:B------:R-:W-:Y:S01]  /*151c0*/  F2FP.F16.E4M3.UNPACK_B R15, R12 ;  /* 0x0000000cff0f723e */ /* 0x000fe200020006ff */
[----:B------:R-:W-:Y:S02]  /*151d0*/  HADD2.F32 R21, -RZ, R53.H0_H0 ;  /* 0x20000035ff157230 */ /* 0x000fe40000004100 */
[----:B------:R-:W-:Y:S01]  /*151e0*/  FFMA.FTZ R66, R30, R20, -R49 ;  /* 0x000000141e427223 */ /* 0x000fe20000010831 */
[----:B------:R-:W-:Y:S02]  /*151f0*/  HADD2.F32 R10, -RZ, R31.H0_H0 ;  /* 0x2000001fff0a7230 */ /* 0x000fe40000004100 */
[----:B------:R-:W-:Y:S01]  /*15200*/  FMUL.FTZ R51, R14, R41 ;  /* 0x000000290e337220 */ /* 0x000fe20000410000 */
[----:B------:R-:W-:Y:S01]  /*15210*/  FFMA.FTZ R68, R30, R50, R45 ;  /* 0x000000321e447223 */ /* 0x000fe2000001002d */
[----:B------:R-:W-:Y:S01]  /*15220*/  F2FP.F16.E4M3.UNPACK_B R12, R12.H1 ;  /* 0x0000000cff0c723e */ /* 0x000fe200030006ff */
[-C--:B------:R-:W-:Y:S01]  /*15230*/  FMUL.FTZ R14, R14, R21.reuse ;  /* 0x000000150e0e7220 */ /* 0x080fe20000410000 */
[----:B------:R-:W-:Y:S01]  /*15240*/  F2FP.F16.E4M3.UNPACK_B R30, R54.H1 ;  /* 0x00000036ff1e723e */ /* 0x000fe200030006ff */
[C---:B------:R-:W-:Y:S01]  /*15250*/  FFMA.FTZ R61, R10.reuse, R21, -R51 ;  /* 0x000000150a3d7223 */ /* 0x040fe20000010833 */
[----:B------:R-:W-:Y:S01]  /*15260*/  F2FP.F16.E4M3.UNPACK_B R20, R47.H1 ;  /* 0x0000002fff14723e */ /* 0x000fe200030006ff */
[----:B------:R-:W-:Y:S01]  /*15270*/  FFMA.FTZ R65, R10, R41, R14 ;  /* 0x000000290a417223 */ /* 0x000fe2000001000e */
[-C--:B------:R-:W-:Y:S01]  /*15280*/  F2FP.F16.E4M3.UNPACK_B R11, R8.reuse ;  /* 0x00000008ff0b723e */ /* 0x080fe200020006ff */
[----:B------:R-:W-:Y:S01]  /*15290*/  HADD2.F32 R41, -RZ, R30.H0_H0 ;  /* 0x2000001eff297230 */ /* 0x000fe20000004100 */
[----:B------:R-:W-:Y:S01]  /*152a0*/  F2FP.F16.E4M3.UNPACK_B R8, R8.H1 ;  /* 0x00000008ff08723e */ /* 0x000fe200030006ff */
[----:B------:R-:W-:Y:S01]  /*152b0*/  HADD2.F32 R14, -RZ, R12.H0_H0 ;  /* 0x2000000cff0e7230 */ /* 0x000fe20000004100 */
[----:B------:R-:W-:Y:S01]  /*152c0*/  F2FP.F16.E4M3.UNPACK_B R54, R54 ;  /* 0x00000036ff36723e */ /* 0x000fe200020006ff */
[----:B------:R-:W-:Y:S01]  /*152d0*/  HADD2.F32 R21, -RZ, R20.H0_H0 ;  /* 0x20000014ff157230 */ /* 0x000fe20000004100 */
[----:B------:R-:W-:Y:S01]  /*152e0*/  F2FP.F16.E4M3.UNPACK_B R47, R47 ;  /* 0x0000002fff2f723e */ /* 0x000fe200020006ff */
[----:B------:R-:W-:-:S02]  /*152f0*/  HADD2.F32 R53, -RZ, R53.H1_H1 ;  /* 0x30000035ff357230 */ /* 0x000fc40000004100 */
[C---:B------:R-:W-:Y:S01]  /*15300*/  FMUL.FTZ R45, R14.reuse, R41 ;  /* 0x000000290e2d7220 */ /* 0x040fe20000410000 */
[----:B------:R-:W-:Y:S02]  /*15310*/  HADD2.F32 R60, -RZ, R60.H1_H1 ;  /* 0x3000003cff3c7230 */ /* 0x000fe40000004100 */
[----:B------:R-:W-:Y:S01]  /*15320*/  FMUL.FTZ R14, R14, R21 ;  /* 0x000000150e0e7220 */ /* 0x000fe20000410000 */
[----:B------:R-:W-:Y:S01]  /*15330*/  HADD2.F32 R46, -RZ, R46.H1_H1 ;  /* 0x3000002eff2e7230 */ /* 0x000fe20000004100 */
[----:B------:R-:W-:Y:S01]  /*15340*/  F2FP.SATFINITE.E4M3.F32.PACK_AB_MERGE_C R63, R64, R63, RZ ;  /* 0x0000003f403f723e */ /* 0x000fe200048070ff */
[----:B------:R-:W-:Y:S01]  /*15350*/  HADD2.F32 R10, -RZ, R8.H0_H0 ;  /* 0x20000008ff0a7230 */ /* 0x000fe20000004100 */
[----:B------:R-:W-:Y:S01]  /*15360*/  F2FP.SATFINITE.E4M3.F32.PACK_AB_MERGE_C R48, R48, R59, RZ ;  /* 0x0000003b3030723e */ /* 0x000fe200048070ff */
[----:B------:R-:W-:Y:S02]  /*15370*/  HADD2.F32 R31, -RZ, R31.H1_H1 ;  /* 0x3000001fff1f7230 */ /* 0x000fe40000004100 */
[C---:B------:R-:W-:Y:S01]  /*15380*/  FMUL.FTZ R40, R46.reuse, R60 ;  /* 0x0000003c2e287220 */ /* 0x040fe20000410000 */
[----:B------:R-:W-:Y:S01]  /*15390*/  FMUL.FTZ R49, R46, R53 ;  /* 0x000000352e317220 */ /* 0x000fe20000410000 */
[----:B------:R-:W-:Y:S01]  /*153a0*/  FFMA.FTZ R46, R10, R41, R14 ;  /* 0x000000290a2e7223 */ /* 0x000fe2000001000e */
[----:B------:R-:W-:-:S02]  /*153b0*/  HADD2.F32 R41, -RZ, R30.H1_H1 ;  /* 0x3000001eff297230 */ /* 0x000fc40000004100 */
[C---:B------:R-:W-:Y:S01]  /*153c0*/  FFMA.FTZ R70, R31.reuse, R53, -R40 ;  /* 0x000000351f467223 */ /* 0x040fe20000010828 */
[----:B------:R-:W-:Y:S02]  /*153d0*/  HADD2.F32 R12, -RZ, R12.H1_H1 ;  /* 0x3000000cff0c7230 */ /* 0x000fe40000004100 */
[----:B------:R-:W-:Y:S01]  /*153e0*/  FFMA.FTZ R40, R10, R21, -R45 ;  /* 0x000000150a287223 */ /* 0x000fe2000001082d */
[----:B------:R-:W-:Y:S02]  /*153f0*/  HADD2.F32 R21, -RZ, R20.H1_H1 ;  /* 0x30000014ff157230 */ /* 0x000fe40000004100 */
        /* <DEDUP_REMOVED lines=10> */
[----:B------:R-:W-:Y:S01]  /*154a0*/  FMUL.FTZ R41, R10, R31 ;  /* 0x0000001f0a297220 */ /* 0x000fe20000410000 */
[----:B------:R-:W-:-:S02]  /*154b0*/  HADD2.F32 R54, -RZ, R54.H1_H1 ;  /* 0x30000036ff367230 */ /* 0x000fc40000004100 */
[-C--:B------:R-:W-:Y:S01]  /*154c0*/  FMUL.FTZ R45, R10, R21.reuse ;  /* 0x000000150a2d7220 */ /* 0x080fe20000410000 */
[----:B------:R-:W-:Y:S02]  /*154d0*/  HADD2.F32 R15, -RZ, R15.H1_H1 ;  /* 0x3000000fff0f7230 */ /* 0x000fe40000004100 */
[C---:B------:R-:W-:Y:S01]  /*154e0*/  FFMA.FTZ R41, R8.reuse, R21, -R41 ;  /* 0x0000001508297223 */ /* 0x040fe20000010829 */
[----:B------:R-:W-:Y:S02]  /*154f0*/  HADD2.F32 R10, -RZ, R47.H1_H1 ;  /* 0x3000002fff0a7230 */ /* 0x000fe40000004100 */
[----:B------:R-:W-:Y:S01]  /*15500*/  FFMA.FTZ R45, R8, R31, R45 ;  /* 0x0000001f082d7223 */ /* 0x000fe2000001002d */
[----:B------:R-:W-:Y:S01]  /*15510*/  HADD2.F32 R11, -RZ, R11.H1_H1 ;  /* 0x3000000bff0b7230 */ /* 0x000fe20000004100 */
[----:B------:R-:W-:Y:S01]  /*15520*/  F2FP.F16.E4M3.UNPACK_B R14, R58.H1 ;  /* 0x0000003aff0e723e */ /* 0x000fe200030006ff */
[C---:B------:R-:W-:Y:S01]  /*15530*/  FMUL.FTZ R12, R15.reuse, R54 ;  /* 0x000000360f0c7220 */ /* 0x040fe20000410000 */
[----:B------:R-:W-:Y:S01]  /*15540*/  F2FP.F16.E4M3.UNPACK_B R8, R52.H1 ;  /* 0x00000034ff08723e */ /* 0x000fe200030006ff */
[----:B------:R-:W-:Y:S01]  /*15550*/  FMUL.FTZ R21, R15, R10 ;  /* 0x0000000a0f157220 */ /* 0x000fe20000410000 */
[----:B------:R-:W-:Y:S01]  /*15560*/  F2FP.F16.E4M3.UNPACK_B R52, R52 ;  /* 0x00000034ff34723e */ /* 0x000fe200020006ff */
[----:B------:R-:W-:Y:S01]  /*15570*/  FFMA.FTZ R20, R11, R10, -R12 ;  /* 0x0000000a0b147223 */ /* 0x000fe2000001080c */
[----:B------:R-:W-:-:S02]  /*15580*/  HADD2.F32 R15, -RZ, R14.H0_H0 ;  /* 0x2000000eff0f7230 */ /* 0x000fc40000004100 */
[----:B------:R-:W-:Y:S01]  /*15590*/  FFMA.FTZ R54, R11, R54, R21 ;  /* 0x000000360b367223 */ /* 0x000fe20000010015 */
[--C-:B------:R-:W-:Y:S01]  /*155a0*/  HADD2.F32 R10, -RZ, R43.reuse.H0_H0 ;  /* 0x2000002bff0a7230 */ /* 0x100fe20000004100 */
[----:B------:R-:W-:Y:S01]  /*155b0*/  F2FP.F16.E4M3.UNPACK_B R58, R58 ;  /* 0x0000003aff3a723e */ /* 0x000fe200020006ff */
[----:B------:R-:W-:Y:S01]  /*155c0*/  HADD2.F32 R11, -RZ, R8.H0_H0 ;  /* 0x20000008ff0b7230 */ /* 0x000fe20000004100 */
[----:B------:R-:W-:Y:S01]  /*155d0*/  F2FP.SATFINITE.E4M3.F32.PACK_AB_MERGE_C R9, R56, R9, R63 ;  /* 0x000000093809723e */ /* 0x000fe2000480703f */
[----:B------:R-:W-:Y:S02]  /*155e0*/  HADD2.F32 R14, -RZ, R14.H1_H1 ;  /* 0x3000000eff0e7230 */ /* 0x000fe40000004100 */
[C---:B------:R-:W-:Y:S01]  /*155f0*/  FMUL.FTZ R21, R10.reuse, R15 ;  /* 0x0000000f0a157220 */ /* 0x040fe20000410000 */
[----:B------:R-:W-:Y:S02]  /*15600*/  HADD2.F32 R43, -RZ, R43.H1_H1 ;  /* 0x3000002bff2b7230 */ /* 0x000fe40000004100 */
[----:B------:R-:W-:Y:S01]  /*15610*/  FMUL.FTZ R31, R10, R11 ;  /* 0x0000000b0a1f7220 */ /* 0x000fe20000410000 */
[----:B------:R-:W-:Y:S01]  /*15620*/  HADD2.F32 R12, -RZ, R8.H1_H1 ;  /* 0x30000008ff0c7230 */ /* 0x000fe20000004100 */
[----:B------:R-:W-:Y:S01]  /*15630*/  F2FP.SATFINITE.E4M3.F32.PACK_AB_MERGE_C R13, R62, R13, R48 ;  /* 0x0000000d3e0d723e */ /* 0x000fe20004807030 */
[----:B------:R-:W-:-:S02]  /*15640*/  HADD2.F32 R8, -RZ, R29.H0_H0 ;  /* 0x2000001dff087230 */ /* 0x000fc40000004100 */
[C---:B------:R-:W-:Y:S01]  /*15650*/  FMUL.FTZ R10, R43.reuse, R14 ;  /* 0x0000000e2b0a7220 */ /* 0x040fe20000410000 */
[----:B------:R-:W-:Y:S02]  /*15660*/  HADD2.F32 R29, -RZ, R29.H1_H1 ;  /* 0x3000001dff1d7230 */ /* 0x000fe40000004100 */
[-C--:B------:R-:W-:Y:S01]  /*15670*/  FMUL.FTZ R43, R43, R12.reuse ;  /* 0x0000000c2b2b7220 */ /* 0x080fe20000410000 */
[C---:B------:R-:W-:Y:S01]  /*15680*/  FFMA.FTZ R30, R8.reuse, R11, -R21 ;  /* 0x0000000b081e7223 */ /* 0x040fe20000010815 */
[----:B------:R-:W-:Y:S01]  /*15690*/  FFMA.FTZ R47, R8, R15, R31 ;  /* 0x0000000f082f7223 */ /* 0x000fe2000001001f */
[C---:B------:R-:W-:Y:S01]  /*156a0*/  FFMA.FTZ R53, R29.reuse, R12, -R10 ;  /* 0x0000000c1d357223 */ /* 0x040fe2000001080a */
[----:B------:R-:W-:Y:S01]  /*156b0*/  FFMA.FTZ R50, R29, R14, R43 ;  /* 0x0000000e1d327223 */ /* 0x000fe2000001002b */
[----:B------:R-:W-:Y:S02]  /*156c0*/  HADD2.F32 R10, -RZ, R42.H0_H0 ;  /* 0x2000002aff0a7230 */ /* 0x000fe40000004100 */
[----:B------:R-:W-:Y:S01]  /*156d0*/  HADD2.F32 R11, -RZ, R52.H0_H0 ;  /* 0x20000034ff0b7230 */ /* 0x000fe20000004100 */
[----:B------:R-:W-:Y:S01]  /*156e0*/  F2FP.SATFINITE.E4M3.F32.PACK_AB_MERGE_C R30, R53, R30, RZ ;  /* 0x0000001e351e723e */ /* 0x000fe200048070ff */
[--C-:B------:R-:W-:Y:S01]  /*156f0*/  HADD2.F32 R21, -RZ, R58.reuse.H0_H0 ;  /* 0x2000003aff157230 */ /* 0x100fe20000004100 */
[----:B------:R-:W-:Y:S01]  /*15700*/  F2FP.SATFINITE.E4M3.F32.PACK_AB_MERGE_C R47, R50, R47, RZ ;  /* 0x0000002f322f723e */ /* 0x000fe200048070ff */
[----:B------:R-:W-:-:S02]  /*15710*/  HADD2.F32 R29, -RZ, R58.H1_H1 ;  /* 0x3000003aff1d7230 */ /* 0x000fc40000004100 */
[C---:B------:R-:W-:Y:S01]  /*15720*/  FMUL.FTZ R12, R10.reuse, R11 ;  /* 0x0000000b0a0c7220 */ /* 0x040fe20000410000 */
[----:B------:R-:W-:Y:S02]  /*15730*/  HADD2.F32 R42, -RZ, R42.H1_H1 ;  /* 0x3000002aff2a7230 */ /* 0x000fe40000004100 */
[----:B------:R-:W-:Y:S01]  /*15740*/  FMUL.FTZ R31, R10, R21 ;  /* 0x000000150a1f7220 */ /* 0x000fe20000410000 */
[----:B------:R-:W-:Y:S02]  /*15750*/  HADD2.F32 R15, -RZ, R52.H1_H1 ;  /* 0x30000034ff0f7230 */ /* 0x000fe40000004100 */
        /* <DEDUP_REMOVED lines=15> */
[----:B------:R-:W-:Y:S02]  /*15850*/  F2FP.SATFINITE.E4M3.F32.PACK_AB_MERGE_C R15, R68, R57, R15 ;  /* 0x00000039440f723e */ /* 0x000fe4000480700f */
[----:B------:R-:W-:Y:S01]  /*15860*/  F2FP.SATFINITE.E4M3.F32.PACK_AB_MERGE_C R12, R54, R45, R12 ;  /* 0x0000002d360c723e */ /* 0x000fe2000480700c */
[----:B------:R1:W-:Y:S01]  /*15870*/  STS.128 [R228+0x14400], R8 ;  /* 0x01440008e4007388 */ /* 0x0003e20000000c00 */
[----:B------:R-:W-:-:S05]  /*15880*/  F2FP.SATFINITE.E4M3.F32.PACK_AB_MERGE_C R14, R29, R14, R47 ;  /* 0x0000000e1d0e723e */ /* 0x000fca000480702f */
[----:B------:R1:W-:Y:S02]  /*15890*/  STS.128 [R3+0x14400], R12 ;  /* 0x0144000c03007388 */ /* 0x0003e40000000c00 */
.L_x_1482:
[----:B------:R-:W-:Y:S05]  /*158a0*/  BSYNC B1 ;  /* 0x0000000000017941 */ /* 0x000fea0003800000 */
.L_x_1481:
[----:B------:R-:W-:Y:S04]  /*158b0*/  BSSY B1, `(.L_x_1483) ;  /* 0x0000103000017945 */ /* 0x000fe80003800000 */
[----:B------:R-:W-:Y:S05]  /*158c0*/  @P1 BRA `(.L_x_1484) ;  /* 0x0000001000041947 */ /* 0x000fea0003800000 */
[----:B-1----:R-:W-:Y:S02]  /*158d0*/  SHF.R.S32.HI R8, RZ, 0x1f, R197 ;  /* 0x0000001fff087819 */ /* 0x002fe400000114c5 */
[----:B-----5:R-:W-:Y:S02]  /*158e0*/  SHF.R.U32.HI R3, RZ, 0x8, R24 ;  /* 0x00000008ff037819 */ /* 0x020fe40000011618 */
[----:B------:R-:W-:Y:S02]  /*158f0*/  LEA.HI R9, R8, R197, RZ, 0x4 ;  /* 0x000000c508097211 */ /* 0x000fe400078f20ff */
[----:B------:R-:W-:Y:S02]  /*15900*/  LOP3.LUT R8, R24, 0xff, RZ, 0xc0, !PT ;  /* 0x000000ff18087812 */ /* 0x000fe400078ec0ff */
[----:B------:R-:W-:Y:S02]  /*15910*/  SHF.R.S32.HI R13, RZ, 0x4, R9 ;  /* 0x00000004ff0d7819 */ /* 0x000fe40000011409 */
[----:B------:R-:W-:-:S02]  /*15920*/  LOP3.LUT R9, R3, 0xff, RZ, 0xc0, !PT ;  /* 0x000000ff03097812 */ /* 0x000fc400078ec0ff */
[----:B------:R-:W-:Y:S02]  /*15930*/  LEA.HI R3, R0, R13, RZ, 0x1c ;  /* 0x0000000d00037211 */ /* 0x000fe400078fe0ff */
[----:B------:R-:W-:Y:S02]  /*15940*/  PRMT R21, R9, 0x7604, R8 ;  /* 0x0000760409157816 */ /* 0x000fe40000000008 */
[----:B------:R-:W-:Y:S02]  /*15950*/  SHF.R.S32.HI R8, RZ, 0x1f, R3 ;  /* 0x0000001fff087819 */ /* 0x000fe40000011403 */
[----:B------:R-:W-:Y:S02]  /*15960*/  SHF.R.U32.HI R15, RZ, 0x8, R36 ;  /* 0x00000008ff0f7819 */ /* 0x000fe40000011624 */
[----:B------:R-:W-:Y:S01]  /*15970*/  LEA.HI R9, R8, R3, RZ, 0x2 ;  /* 0x0000000308097211 */ /* 0x000fe200078f10ff */
[----:B------:R-:W-:Y:S01]  /*15980*/  IMAD.SHL.U32 R8, R3, 0x10, RZ ;  /* 0x0000001003087824 */ /* 0x000fe200078e00ff */
[----:B------:R-:W-:-:S02]  /*15990*/  SHF.R.U32.HI R13, RZ, 0x8, R27 ;  /* 0x00000008ff0d7819 */ /* 0x000fc4000001161b */
[----:B------:R-:W-:Y:S01]  /*159a0*/  LOP3.LUT R14, R36, 0xff, RZ, 0xc0, !PT ;  /* 0x000000ff240e7812 */ /* 0x000fe200078ec0ff */
[----:B------:R-:W-:Y:S01]  /*159b0*/  IMAD.SHL.U32 R9, R9, 0x800, RZ ;  /* 0x0000080009097824 */ /* 0x000fe200078e00ff */
[----:B------:R-:W-:Y:S02]  /*159c0*/  LOP3.LUT R3, R201, 0x30, R8, 0xf8, !PT ;  /* 0x00000030c9037812 */ /* 0x000fe400078ef808 */
[----:B------:R-:W-:Y:S02]  /*159d0*/  LOP3.LUT R15, R15, 0xff, RZ, 0xc0, !PT ;  /* 0x000000ff0f0f7812 */ /* 0x000fe400078ec0ff */
[----:B------:R-:W-:Y:S02]  /*159e0*/  LOP3.LUT R12, R27, 0xff, RZ, 0xc0, !PT ;  /* 0x000000ff1b0c7812 */ /* 0x000fe400078ec0ff */
[----:B------:R-:W-:Y:S02]  /*159f0*/  LOP3.LUT R13, R13, 0xff, RZ, 0xc0, !PT ;  /* 0x000000ff0d0d7812 */ /* 0x000fe400078ec0ff */
[----:B------:R-:W-:-:S02]  /*15a00*/  SHF.R.U32.HI R11, RZ, 0x8, R25 ;  /* 0x00000008ff0b7819 */ /* 0x000fc40000011619 */
[----:B------:R-:W-:Y:S02]  /*15a10*/  LOP3.LUT R3, R3, R204, RZ, 0x3c, !PT ;  /* 0x000000cc03037212 */ /* 0x000fe400078e3cff */
[----:B------:R-:W-:Y:S02]  /*15a20*/  LOP3.LUT R8, R9, 0xffffe000, RZ, 0xc0, !PT ;  /* 0xffffe00009087812 */ /* 0x000fe400078ec0ff */
[----:B------:R-:W-:Y:S02]  /*15a30*/  PRMT R45, R15, 0x7604, R14 ;  /* 0x000076040f2d7816 */ /* 0x000fe4000000000e */
[----:B------:R-:W-:Y:S02]  /*15a40*/  SHF.R.U32.HI R14, RZ, 0x8, R37 ;  /* 0x00000008ff0e7819 */ /* 0x000fe40000011625 */
[----:B------:R-:W-:Y:S02]  /*15a50*/  PRMT R41, R13, 0x7604, R12 ;  /* 0x000076040d297816 */ /* 0x000fe4000000000c */
[----:B------:R-:W-:-:S02]  /*15a60*/  LOP3.LUT R10, R25, 0xff, RZ, 0xc0, !PT ;  /* 0x000000ff190a7812 */ /* 0x000fc400078ec0ff */
[----:B------:R-:W-:Y:S02]  /*15a70*/  LOP3.LUT R11, R11, 0xff, RZ, 0xc0, !PT ;  /* 0x000000ff0b0b7812 */ /* 0x000fe400078ec0ff */
[----:B------:R-:W-:Y:S02]  /*15a80*/  IADD3 R12, R3, R205, R8 ;  /* 0x000000cd030c7210 */ /* 0x000fe40007ffe008 */
[----:B------:R-:W-:Y:S02]  /*15a90*/  SHF.R.U32.HI R15, RZ, 0x8, R38 ;  /* 0x00000008ff0f7819 */ /* 0x000fe40000011626 */
[----:B------:R-:W-:Y:S02]  /*15aa0*/  LOP3.LUT R3, R37, 0xff, RZ, 0xc0, !PT ;  /* 0x000000ff25037812 */ /* 0x000fe400078ec0ff */
[----:B------:R-:W-:Y:S02]  /*15ab0*/  LOP3.LUT R14, R14, 0xff, RZ, 0xc0, !PT ;  /* 0x000000ff0e0e7812 */ /* 0x000fe400078ec0ff */
[----:B------:R-:W-:-:S02]  /*15ac0*/  SHF.R.U32.HI R28, RZ, 0x8, R39 ;  /* 0x00000008ff1c7819 */ /* 0x000fc40000011627 */
[----:B------:R-:W-:Y:S02]  /*15ad0*/  PRMT R29, R11, 0x7604, R10 ;  /* 0x000076040b1d7816 */ /* 0x000fe4000000000a */
[----:B------:R-:W-:Y:S02]  /*15ae0*/  LOP3.LUT R20, R15, 0xff, RZ, 0xc0, !PT ;  /* 0x000000ff0f147812 */ /* 0x000fe400078ec0ff */
[----:B------:R-:W-:Y:S02]  /*15af0*/  SHF.R.U32.HI R11, RZ, 0x8, R26 ;  /* 0x00000008ff0b7819 */ /* 0x000fe4000001161a */
[----:B------:R-:W-:Y:S02]  /*15b00*/  LOP3.LUT R13, R38, 0xff, RZ, 0xc0, !PT ;  /* 0x000000ff260d7812 */ /* 0x000fe400078ec0ff */
[----:B------:R-:W-:Y:S02]  /*15b10*/  LOP3.LUT R15, R39, 0xff, RZ, 0xc0, !PT ;  /* 0x000000ff270f7812 */ /* 0x000fe400078ec0ff */
[----:B------:R-:W-:Y:S01]  /*15b20*/  PRMT R47, R14, 0x7604, R3 ;  /* 0x000076040e2f7816 */ /* 0x000fe20000000003 */
[----:B------:R-:W-:Y:S01]  /*15b30*/  IMAD.IADD R3, R17, 0x1, R12 ;  /* 0x0000000111037824 */ /* 0x000fe200078e020c */
[----:B------:R-:W-:-:S02]  /*15b40*/  LOP3.LUT R28, R28, 0xff, RZ, 0xc0, !PT ;  /* 0x000000ff1c1c7812 */ /* 0x000fc400078ec0ff */
[----:B------:R-:W-:Y:S02]  /*15b50*/  LOP3.LUT R10, R26, 0xff, RZ, 0xc0, !PT ;  /* 0x000000ff1a0a7812 */ /* 0x000fe400078ec0ff */
[----:B------:R-:W-:Y:S02]  /*15b60*/  LOP3.LUT R11, R11, 0xff, RZ, 0xc0, !PT ;  /* 0x000000ff0b0b7812 */ /* 0x000fe400078ec0ff */
[----:B------:R-:W-:Y:S02]  /*15b70*/  PRMT R49, R20, 0x7604, R13 ;  /* 0x0000760414317816 */ /* 0x000fe4000000000d */
[----:B------:R-:W-:Y:S02]  /*15b80*/  PRMT R51, R28, 0x7604, R15 ;  /* 0x000076041c337816 */ /* 0x000fe4000000000f */
[----:B------:R-:W1:Y:S01]  /*15b90*/  LDS.128 R12, [R3+0x14400] ;  /* 0x01440000030c7984 */ /* 0x000e620000000c00 */
[----:B------:R-:W-:Y:S02]  /*15ba0*/  PRMT R31, R11, 0x7604, R10 ;  /* 0x000076040b1f7816 */ /* 0x000fe4000000000a */
[----:B------:R-:W-:Y:S01]  /*15bb0*/  SHF.R.U32.HI R28, RZ, 0x10, R25 ;  /* 0x00000010ff1c7819 */ /* 0x000fe20000011619 */
[----:B------:R-:W2:Y:S01]  /*15bc0*/  LDS.128 R8, [R227+0x14400] ;  /* 0x01440000e3087984 */ /* 0x000ea20000000c00 */
[----:B------:R-:W-:-:S02]  /*15bd0*/  SHF.R.U32.HI R20, RZ, 0x10, R24 ;  /* 0x00000010ff147819 */ /* 0x000fc40000011618 */
[----:B------:R-:W-:Y:S02]  /*15be0*/  SHF.R.U32.HI R30, RZ, 0x10, R26 ;  /* 0x00000010ff1e7819 */ /* 0x000fe4000001161a */
[----:B------:R-:W-:Y:S02]  /*15bf0*/  LOP3.LUT R28, R28, 0xff, RZ, 0xc0, !PT ;  /* 0x000000ff1c1c7812 */ /* 0x000fe400078ec0ff */
[----:B------:R-:W-:Y:S02]  /*15c00*/  LOP3.LUT R20, R20, 0xff, RZ, 0xc0, !PT ;  /* 0x000000ff14147812 */ /* 0x000fe400078ec0ff */
[----:B------:R-:W-:Y:S02]  /*15c10*/  LOP3.LUT R30, R30, 0xff, RZ, 0xc0, !PT ;  /* 0x000000ff1e1e7812 */ /* 0x000fe400078ec0ff */
[----:B------:R-:W-:Y:S02]  /*15c20*/  SHF.R.U32.HI R40, RZ, 0x10, R27 ;  /* 0x00000010ff287819 */ /* 0x000fe4000001161b */
[----:B------:R-:W-:-:S02]  /*15c30*/  PRMT R29, R28, 0x7054, R29 ;  /* 0x000070541c1d7816 */ /* 0x000fc4000000001d */
[----:B------:R-:W-:Y:S02]  /*15c40*/  SHF.R.U32.HI R28, RZ, 0x10, R37 ;  /* 0x00000010ff1c7819 */ /* 0x000fe40000011625 */
[----:B------:R-:W-:Y:S02]  /*15c50*/  PRMT R21, R20, 0x7054, R21 ;  /* 0x0000705414157816 */ /* 0x000fe40000000015 */
[----:B------:R-:W-:Y:S02]  /*15c60*/  PRMT R31, R30, 0x7054, R31 ;  /* 0x000070541e1f7816 */ /* 0x000fe4000000001f */
[----:B------:R-:W-:Y:S02]  /*15c70*/  SHF.R.U32.HI R20, RZ, 0x10, R36 ;  /* 0x00000010ff147819 */ /* 0x000fe40000011624 */
[----:B------:R-:W-:Y:S02]  /*15c80*/  LOP3.LUT R40, R40, 0xff, RZ, 0xc0, !PT ;  /* 0x000000ff28287812 */ /* 0x000fe400078ec0ff */
[----:B------:R-:W-:-:S02]  /*15c90*/  SHF.R.U32.HI R30, RZ, 0x10, R38 ;  /* 0x00000010ff1e7819 */ /* 0x000fc40000011626 */
[----:B------:R-:W-:Y:S02]  /*15ca0*/  LOP3.LUT R28, R28, 0xff, RZ, 0xc0, !PT ;  /* 0x000000ff1c1c7812 */ /* 0x000fe400078ec0ff */
[----:B------:R-:W-:Y:S02]  /*15cb0*/  LOP3.LUT R20, R20, 0xff, RZ, 0xc0, !PT ;  /* 0x000000ff14147812 */ /* 0x000fe400078ec0ff */
[----:B------:R-:W-:Y:S02]  /*15cc0*/  PRMT R43, R40, 0x7054, R41 ;  /* 0x00007054282b7816 */ /* 0x000fe40000000029 */
[----:B------:R-:W-:Y:S02]  /*15cd0*/  LOP3.LUT R30, R30, 0xff, RZ, 0xc0, !PT ;  /* 0x000000ff1e1e7812 */ /* 0x000fe400078ec0ff */
[----:B------:R-:W-:Y:S02]  /*15ce0*/  SHF.R.U32.HI R40, RZ, 0x10, R39 ;  /* 0x00000010ff287819 */ /* 0x000fe40000011627 */
[----:B------:R-:W-:-:S02]  /*15cf0*/  PRMT R47, R28, 0x7054, R47 ;  /* 0x000070541c2f7816 */ /* 0x000fc4000000002f */
[----:B------:R-:W-:Y:S02]  /*15d00*/  PRMT R45, R20, 0x7054, R45 ;  /* 0x00007054142d7816 */ /* 0x000fe4000000002d */
[----:B------:R-:W-:Y:S02]  /*15d10*/  PRMT R49, R30, 0x7054, R49 ;  /* 0x000070541e317816 */ /* 0x000fe40000000031 */
[----:B------:R-:W-:Y:S02]  /*15d20*/  LOP3.LUT R41, R29, 0xff000000, R25, 0xf8, !PT ;  /* 0xff0000001d297812 */ /* 0x000fe400078ef819 */
[----:B------:R-:W-:Y:S02]  /*15d30*/  LOP3.LUT R40, R40, 0xff, RZ, 0xc0, !PT ;  /* 0x000000ff28287812 */ /* 0x000fe400078ec0ff */
[----:B------:R-:W-:Y:S02]  /*15d40*/  LOP3.LUT R47, R47, 0xff000000, R37, 0xf8, !PT ;  /* 0xff0000002f2f7812 */ /* 0x000fe400078ef825 */
[----:B------:R-:W-:-:S02]  /*15d50*/  LOP3.LUT R43, R43, 0xff000000, R27, 0xf8, !PT ;  /* 0xff0000002b2b7812 */ /* 0x000fc400078ef81b */
[----:B------:R-:W-:Y:S02]  /*15d60*/  LOP3.LUT R45, R45, 0xff000000, R36, 0xf8, !PT ;  /* 0xff0000002d2d7812 */ /* 0x000fe400078ef824 */
[----:B------:R-:W-:Y:S02]  /*15d70*/  LOP3.LUT R49, R49, 0xff000000, R38, 0xf8, !PT ;  /* 0xff00000031317812 */ /* 0x000fe400078ef826 */
[----:B------:R-:W-:Y:S02]  /*15d80*/  F2FP.F16.E4M3.UNPACK_B R36, R41 ;  /* 0x00000029ff24723e */ /* 0x000fe400020006ff */
[----:B-1----:R-:W-:Y:S02]  /*15d90*/  F2FP.F16.E4M3.UNPACK_B R27, R13 ;  /* 0x0000000dff1b723e */ /* 0x002fe400020006ff */
[----:B------:R-:W-:Y:S01]  /*15da0*/  PRMT R51, R40, 0x7054, R51 ;  /* 0x0000705428337816 */ /* 0x000fe20000000033 */
[----:B------:R-:W-:Y:S01]  /*15db0*/  HADD2.F32 R37, -RZ, R36.H0_H0 ;  /* 0x20000024ff257230 */ /* 0x000fe20000004100 */
[----:B------:R-:W-:Y:S01]  /*15dc0*/  F2FP.F16.E4M3.UNPACK_B R38, R47 ;  /* 0x0000002fff26723e */ /* 0x000fe200020006ff */
[--C-:B------:R-:W-:Y:S01]  /*15dd0*/  HADD2.F32 R29, -RZ, R27.reuse.H0_H0 ;  /* 0x2000001bff1d7230 */ /* 0x100fe20000004100 */
[----:B--2---:R-:W-:Y:S01]  /*15de0*/  F2FP.F16.E4M3.UNPACK_B R20, R9 ;  /* 0x00000009ff14723e */ /* 0x004fe200020006ff */
[----:B------:R-:W-:Y:S01]  /*15df0*/  HADD2.F32 R27, -RZ, R27.H1_H1 ;  /* 0x3000001bff1b7230 */ /* 0x000fe20000004100 */
[----:B------:R-:W-:Y:S01]  /*15e00*/  LOP3.LUT R51, R51, 0xff000000, R39, 0xf8, !PT ;  /* 0xff00000033337812 */ /* 0x000fe200078ef827 */
[--C-:B------:R-:W-:Y:S01]  /*15e10*/  HADD2.F32 R39, -RZ, R38.reuse.H0_H0 ;  /* 0x20000026ff277230 */ /* 0x100fe20000004100 */
[----:B------:R-:W-:Y:S01]  /*15e20*/  LOP3.LUT R42, R31, 0xff000000, R26, 0xf8, !PT ;  /* 0xff0000001f2a7812 */ /* 0x000fe200078ef81a */
[----:B------:R-:W-:Y:S01]  /*15e30*/  FMUL.FTZ R46, R29, R37 ;  /* 0x000000251d2e7220 */ /* 0x000fe20000410000 */
[----:B------:R-:W-:Y:S01]  /*15e40*/  LOP3.LUT R40, R21, 0xff000000, R24, 0xf8, !PT ;  /* 0xff00000015287812 */ /* 0x000fe200078ef818 */
[----:B------:R-:W-:Y:S01]  /*15e50*/  HADD2.F32 R38, -RZ, R38.H1_H1 ;  /* 0x30000026ff267230 */ /* 0x000fe20000004100 */
[----:B------:R-:W-:Y:S01]  /*15e60*/  F2FP.F16.E4M3.UNPACK_B R25, R11 ;  /* 0x0000000bff19723e */ /* 0x000fe200020006ff */
[----:B------:R-:W-:Y:S01]  /*15e70*/  FMUL.FTZ R53, R29, R39 ;  /* 0x000000271d357220 */ /* 0x000fe20000410000 */
[----:B------:R-:W-:Y:S01]  /*15e80*/  F2FP.F16.E4M3.UNPACK_B R26, R11.H1 ;  /* 0x0000000bff1a723e */ /* 0x000fe200030006ff */
[----:B------:R-:W-:Y:S01]  /*15e90*/  HADD2.F32 R36, -RZ, R36.H1_H1 ;  /* 0x30000024ff247230 */ /* 0x000fe20000004100 */
[----:B------:R-:W-:Y:S01]  /*15ea0*/  F2FP.F16.E4M3.UNPACK_B R11, R10 ;  /* 0x0000000aff0b723e */ /* 0x000fe200020006ff */
[C---:B------:R-:W-:Y:S01]  /*15eb0*/  FMUL.FTZ R55, R27.reuse, R38 ;  /* 0x000000261b377220 */ /* 0x040fe20000410000 */
[----:B------:R-:W-:Y:S01]  /*15ec0*/  F2FP.F16.E4M3.UNPACK_B R24, R10.H1 ;  /* 0x0000000aff18723e */ /* 0x000fe200030006ff */
[--C-:B------:R-:W-:Y:S01]  /*15ed0*/  HADD2.F32 R10, -RZ, R20.reuse.H0_H0 ;  /* 0x20000014ff0a7230 */ /* 0x100fe20000004100 */
[----:B------:R-:W-:Y:S01]  /*15ee0*/  F2FP.F16.E4M3.UNPACK_B R28, R13.H1 ;  /* 0x0000000dff1c723e */ /* 0x000fe200030006ff */
[----:B------:R-:W-:Y:S01]  /*15ef0*/  HADD2.F32 R20, -RZ, R20.H1_H1 ;  /* 0x30000014ff147230 */ /* 0x000fe20000004100 */
[----:B------:R-:W-:Y:S01]  /*15f00*/  F2FP.F16.E4M3.UNPACK_B R47, R47.H1 ;  /* 0x0000002fff2f723e */ /* 0x000fe200030006ff */
[----:B------:R-:W-:Y:S01]  /*15f10*/  FMUL.FTZ R27, R27, R36 ;  /* 0x000000241b1b7220 */ /* 0x000fe20000410000 */
[----:B------:R-:W-:Y:S01]  /*15f20*/  F2FP.F16.E4M3.UNPACK_B R41, R41.H1 ;  /* 0x00000029ff29723e */ /* 0x000fe200030006ff */
[C---:B------:R-:W-:Y:S01]  /*15f30*/  FFMA.FTZ R46, R10.reuse, R39, R46 ;  /* 0x000000270a2e7223 */ /* 0x040fe2000001002e */
[----:B------:R-:W-:Y:S01]  /*15f40*/  F2FP.F16.E4M3.UNPACK_B R30, R15 ;  /* 0x0000000fff1e723e */ /* 0x000fe200020006ff */
[----:B------:R-:W-:Y:S01]  /*15f50*/  FFMA.FTZ R53, R10, R37, -R53 ;  /* 0x000000250a357223 */ /* 0x000fe20000010835 */
[----:B------:R-:W-:Y:S01]  /*15f60*/  F2FP.F16.E4M3.UNPACK_B R31, R15.H1 ;  /* 0x0000000fff1f723e */ /* 0x000fe200030006ff */
[----:B------:R-:W-:Y:S01]  /*15f70*/  HADD2.F32 R39, -RZ, R47.H0_H0 ;  /* 0x2000002fff277230 */ /* 0x000fe20000004100 */
[-C--:B------:R-:W-:Y:S01]  /*15f80*/  F2FP.F16.E4M3.UNPACK_B R15, R14.reuse ;  /* 0x0000000eff0f723e */ /* 0x080fe200020006ff */
[----:B------:R-:W-:Y:S01]  /*15f90*/  HADD2.F32 R37, -RZ, R41.H0_H0 ;  /* 0x20000029ff257230 */ /* 0x000fe20000004100 */
[----:B------:R-:W-:Y:S01]  /*15fa0*/  F2FP.F16.E4M3.UNPACK_B R29, R14.H1 ;  /* 0x0000000eff1d723e */ /* 0x000fe200030006ff */
[----:B------:R-:W-:Y:S01]  /*15fb0*/  HADD2.F32 R14, -RZ, R28.H0_H0 ;  /* 0x2000001cff0e7230 */ /* 0x000fe20000004100 */
[----:B------:R-:W-:Y:S01]  /*15fc0*/  F2FP.F16.E4M3.UNPACK_B R21, R9.H1 ;  /* 0x00000009ff15723e */ /* 0x000fe200030006ff */
[C---:B------:R-:W-:Y:S01]  /*15fd0*/  FFMA.FTZ R48, R20.reuse, R36, -R55 ;  /* 0x0000002414307223 */ /* 0x040fe20000010837 */
[----:B------:R-:W-:Y:S01]  /*15fe0*/  FFMA.FTZ R55, R20, R38, R27 ;  /* 0x0000002614377223 */ /* 0x000fe2000001001b */
[----:B------:R-:W-:Y:S01]  /*15ff0*/  F2FP.F16.E4M3.UNPACK_B R36, R51 ;  /* 0x00000033ff24723e */ /* 0x000fe200020006ff */
[----:B------:R-:W-:Y:S01]  /*16000*/  FMUL.FTZ R57, R14, R39 ;  /* 0x000000270e397220 */ /* 0x000fe20000410000 */
[----:B------:R-:W-:-:S02]  /*16010*/  HADD2.F32 R10, -RZ, R21.H0_H0 ;  /* 0x20000015ff0a7230 */ /* 0x000fc40000004100 */
[----:B------:R-:W-:Y:S01]  /*16020*/  FMUL.FTZ R14, R14, R37 ;  /* 0x000000250e0e7220 */ /* 0x000fe20000410000 */
[----:B------:R-:W-:Y:S01]  /*16030*/  F2FP.F16.E4M3.UNPACK_B R20, R43 ;  /* 0x0000002bff14723e */ /* 0x000fe200020006ff */
[----:B------:R-:W-:Y:S01]  /*16040*/  HADD2.F32 R47, -RZ, R47.H1_H1 ;  /* 0x3000002fff2f7230 */ /* 0x000fe20000004100 */
[----:B------:R-:W-:Y:S01]  /*16050*/  F2FP.F16.E4M3.UNPACK_B R51, R51.H1 ;  /* 0x00000033ff33723e */ /* 0x000fe200030006ff */
[C---:B------:R-:W-:Y:S01]  /*16060*/  FFMA.FTZ R57, R10.reuse, R37, -R57 ;  /* 0x000000250a397223 */ /* 0x040fe20000010839 */
[----:B------:R-:W-:Y:S01]  /*16070*/  FFMA.FTZ R38, R10, R39, R14 ;  /* 0x000000270a267223 */ /* 0x000fe2000001000e */
[----:B------:R-:W-:Y:S01]  /*16080*/  HADD2.F32 R37, -RZ, R36.H0_H0 ;  /* 0x20000024ff257230 */ /* 0x000fe20000004100 */
[----:B------:R-:W-:Y:S01]  /*16090*/  F2FP.F16.E4M3.UNPACK_B R43, R43.H1 ;  /* 0x0000002bff2b723e */ /* 0x000fe200030006ff */
[----:B------:R-:W-:Y:S01]  /*160a0*/  HADD2.F32 R14, -RZ, R30.H0_H0 ;  /* 0x2000001eff0e7230 */ /* 0x000fe20000004100 */
[-C--:B------:R-:W-:Y:S01]  /*160b0*/  F2FP.F16.E4M3.UNPACK_B R13, R12.reuse ;  /* 0x0000000cff0d723e */ /* 0x080fe200020006ff */
[----:B------:R-:W-:Y:S01]  /*160c0*/  HADD2.F32 R28, -RZ, R28.H1_H1 ;  /* 0x3000001cff1c7230 */ /* 0x000fe20000004100 */
[----:B------:R-:W-:Y:S01]  /*160d0*/  F2FP.F16.E4M3.UNPACK_B R12, R12.H1 ;  /* 0x0000000cff0c723e */ /* 0x000fe200030006ff */
[----:B------:R-:W-:-:S02]  /*160e0*/  HADD2.F32 R27, -RZ, R20.H0_H0 ;  /* 0x20000014ff1b7230 */ /* 0x000fc40000004100 */
[----:B------:R-:W-:Y:S01]  /*160f0*/  FMUL.FTZ R39, R14, R37 ;  /* 0x000000250e277220 */ /* 0x000fe20000410000 */
[----:B------:R-:W-:Y:S02]  /*16100*/  HADD2.F32 R41, -RZ, R41.H1_H1 ;  /* 0x30000029ff297230 */ /* 0x000fe40000004100 */
[----:B------:R-:W-:Y:S01]  /*16110*/  FMUL.FTZ R50, R28, R47 ;  /* 0x0000002f1c327220 */ /* 0x000fe20000410000 */
[----:B------:R-:W-:Y:S02]  /*16120*/  HADD2.F32 R10, -RZ, R25.H0_H0 ;  /* 0x20000019ff0a7230 */ /* 0x000fe40000004100 */
[----:B------:R-:W-:Y:S01]  /*16130*/  FMUL.FTZ R14, R14, R27 ;  /* 0x0000001b0e0e7220 */ /* 0x000fe20000410000 */
[----:B------:R-:W-:Y:S02]  /*16140*/  HADD2.F32 R21, -RZ, R21.H1_H1 ;  /* 0x30000015ff157230 */ /* 0x000fe40000004100 */
        /* <DEDUP_REMOVED lines=8> */
[----:B------:R-:W-:Y:S01]  /*161d0*/  HADD2.F32 R25, -RZ, R25.H1_H1 ;  /* 0x30000019ff197230 */ /* 0x000fe20000004100 */
[----:B------:R-:W-:Y:S01]  /*161e0*/  F2FP.F16.E4M3.UNPACK_B R9, R8 ;  /* 0x00000008ff09723e */ /* 0x000fe200020006ff */
[----:B------:R-:W-:-:S02]  /*161f0*/  HADD2.F32 R27, -RZ, R51.H0_H0 ;  /* 0x20000033ff1b7230 */ /* 0x000fc40000004100 */
[C---:B------:R-:W-:Y:S01]  /*16200*/  FMUL.FTZ R28, R30.reuse, R36 ;  /* 0x000000241e1c7220 */ /* 0x040fe20000410000 */
[----:B------:R-:W-:Y:S02]  /*16210*/  HADD2.F32 R14, -RZ, R31.H0_H0 ;  /* 0x2000001fff0e7230 */ /* 0x000fe40000004100 */
[-C--:B------:R-:W-:Y:S01]  /*16220*/  FMUL.FTZ R37, R30, R20.reuse ;  /* 0x000000141e257220 */ /* 0x080fe20000410000 */
[--C-:B------:R-:W-:Y:S02]  /*16230*/  HADD2.F32 R21, -RZ, R43.reuse.H0_H0 ;  /* 0x2000002bff157230 */ /* 0x100fe40000004100 */
[C---:B------:R-:W-:Y:S01]  /*16240*/  FFMA.FTZ R59, R25.reuse, R20, -R28 ;  /* 0x00000014193b7223 */ /* 0x040fe2000001081c */
[----:B------:R-:W-:Y:S02]  /*16250*/  HADD2.F32 R10, -RZ, R26.H0_H0 ;  /* 0x2000001aff0a7230 */ /* 0x000fe40000004100 */
[C---:B------:R-:W-:Y:S01]  /*16260*/  FMUL.FTZ R39, R14.reuse, R27 ;  /* 0x0000001b0e277220 */ /* 0x040fe20000410000 */
[----:B------:R-:W-:Y:S01]  /*16270*/  FFMA.FTZ R61, R25, R36, R37 ;  /* 0x00000024193d7223 */ /* 0x000fe20000010025 */
[----:B------:R-:W-:Y:S01]  /*16280*/  FMUL.FTZ R14, R14, R21 ;  /* 0x000000150e0e7220 */ /* 0x000fe20000410000 */
[----:B------:R-:W-:Y:S01]  /*16290*/  F2FP.F16.E4M3.UNPACK_B R25, R45.H1 ;  /* 0x0000002dff19723e */ /* 0x000fe200030006ff */
[----:B------:R-:W-:Y:S01]  /*162a0*/  HADD2.F32 R43, -RZ, R43.H1_H1 ;  /* 0x3000002bff2b7230 */ /* 0x000fe20000004100 */
[----:B------:R-:W-:Y:S01]  /*162b0*/  F2FP.F16.E4M3.UNPACK_B R20, R40.H1 ;  /* 0x00000028ff14723e */ /* 0x000fe200030006ff */
[----:B------:R-:W-:Y:S01]  /*162c0*/  FFMA.FTZ R58, R10, R27, R14 ;  /* 0x0000001b0a3a7223 */ /* 0x000fe2000001000e */
        /* <DEDUP_REMOVED lines=33> */
[----:B------:R-:W-:Y:S01]  /*164e0*/  FMUL.FTZ R31, R10, R21 ;  /* 0x000000150a1f7220 */ /* 0x000fe20000410000 */
        /* <DEDUP_REMOVED lines=24> */
[--C-:B------:R-:W-:Y:S02]  /*16670*/  HADD2.F32 R10, -RZ, R42.reuse.H0_H0 ;  /* 0x2000002aff0a7230 */ /* 0x100fe40000004100 */
[C---:B------:R-:W-:Y:S01]  /*16680*/  FMUL.FTZ R9, R29.reuse, R14 ;  /* 0x0000000e1d097220 */ /* 0x040fe20000410000 */
[-C--:B------:R-:W-:Y:S01]  /*16690*/  FMUL.FTZ R21, R29, R12.reuse ;  /* 0x0000000c1d157220 */ /* 0x080fe20000410000 */
[----:B------:R-:W-:Y:S02]  /*166a0*/  HADD2.F32 R42, -RZ, R42.H1_H1 ;  /* 0x3000002aff2a7230 */ /* 0x000fe40000004100 */
[----:B------:R-:W-:Y:S01]  /*166b0*/  FFMA.FTZ R29, R8, R13, R25 ;  /* 0x0000000d081d7223 */ /* 0x000fe20000010019 */
[C---:B------:R-:W-:Y:S01]  /*166c0*/  FFMA.FTZ R41, R24.reuse, R12, -R9 ;  /* 0x0000000c18297223 */ /* 0x040fe20000010809 */
[----:B------:R-:W-:Y:S01]  /*166d0*/  FFMA.FTZ R36, R24, R14, R21 ;  /* 0x0000000e18247223 */ /* 0x000fe20000010015 */
[----:B------:R-:W-:-:S02]  /*166e0*/  HADD2.F32 R9, -RZ, R15.H0_H0 ;  /* 0x2000000fff097230 */ /* 0x000fc40000004100 */
[--C-:B------:R-:W-:Y:S01]  /*166f0*/  HADD2.F32 R12, -RZ, R49.reuse.H0_H0 ;  /* 0x20000031ff0c7230 */ /* 0x100fe20000004100 */
[----:B------:R-:W-:Y:S01]  /*16700*/  F2FP.SATFINITE.E4M3.F32.PACK_AB_MERGE_C R30, R41, R30, RZ ;  /* 0x0000001e291e723e */ /* 0x000fe200048070ff */
[----:B------:R-:W-:Y:S01]  /*16710*/  HADD2.F32 R14, -RZ, R49.H1_H1 ;  /* 0x30000031ff0e7230 */ /* 0x000fe20000004100 */
[----:B------:R-:W-:Y:S01]  /*16720*/  F2FP.SATFINITE.E4M3.F32.PACK_AB_MERGE_C R29, R36, R29, RZ ;  /* 0x0000001d241d723e */ /* 0x000fe200048070ff */
[----:B------:R-:W-:Y:S02]  /*16730*/  HADD2.F32 R15, -RZ, R15.H1_H1 ;  /* 0x3000000fff0f7230 */ /* 0x000fe40000004100 */
[C---:B------:R-:W-:Y:S01]  /*16740*/  FMUL.FTZ R13, R9.reuse, R12 ;  /* 0x0000000c090d7220 */ /* 0x040fe20000410000 */
[--C-:B------:R-:W-:Y:S02]  /*16750*/  HADD2.F32 R8, -RZ, R11.reuse.H0_H0 ;  /* 0x2000000bff087230 */ /* 0x100fe40000004100 */
[----:B------:R-:W-:Y:S01]  /*16760*/  FMUL.FTZ R9, R9, R10 ;  /* 0x0000000a09097220 */ /* 0x000fe20000410000 */
[----:B------:R-:W-:-:S02]  /*16770*/  HADD2.F32 R11, -RZ, R11.H1_H1 ;  /* 0x3000000bff0b7230 */ /* 0x000fc40000004100 */
[C---:B------:R-:W-:Y:S01]  /*16780*/  FMUL.FTZ R24, R15.reuse, R14 ;  /* 0x0000000e0f187220 */ /* 0x040fe20000410000 */
[----:B------:R-:W-:Y:S01]  /*16790*/  FMUL.FTZ R15, R15, R42 ;  /* 0x0000002a0f0f7220 */ /* 0x000fe20000410000 */
        /* <DEDUP_REMOVED lines=14> */
[----:B------:R-:W-:Y:S02]  /*16880*/  F2FP.SATFINITE.E4M3.F32.PACK_AB_MERGE_C R13, R55, R46, R13 ;  /* 0x0000002e370d723e */ /* 0x000fe4000480700d */
[----:B------:R-:W-:Y:S01]  /*16890*/  F2FP.SATFINITE.E4M3.F32.PACK_AB_MERGE_C R15, R61, R54, R15 ;  /* 0x000000363d0f723e */ /* 0x000fe2000480700f */
[----:B------:R2:W-:Y:S01]  /*168a0*/  STS.128 [R227+0x14400], R8 ;  /* 0x01440008e3007388 */ /* 0x0005e20000000c00 */
[----:B------:R-:W-:Y:S02]  /*168b0*/  F2FP.SATFINITE.E4M3.F32.PACK_AB_MERGE_C R12, R20, R31, R12 ;  /* 0x0000001f140c723e */ /* 0x000fe4000480700c */
[----:B------:R-:W-:-:S05]  /*168c0*/  F2FP.SATFINITE.E4M3.F32.PACK_AB_MERGE_C R14, R14, R21, R29 ;  /* 0x000000150e0e723e */ /* 0x000fca000480701d */
[----:B------:R2:W-:Y:S02]  /*168d0*/  STS.128 [R3+0x14400], R12 ;  /* 0x0144000c03007388 */ /* 0x0005e40000000c00 */
.L_x_1484:
[----:B------:R-:W-:Y:S05]  /*168e0*/  BSYNC B1 ;  /* 0x0000000000017941 */ /* 0x000fea0003800000 */
.L_x_1483:
[----:B------:R-:W-:Y:S05]  /*168f0*/  @P2 BRA `(.L_x_1462) ;  /* 0x0000000c00e42947 */ /* 0x000fea0003800000 */
[----:B-12---:R-:W-:Y:S02]  /*16900*/  SHF.R.S32.HI R8, RZ, 0x1f, R199 ;  /* 0x0000001fff087819 */ /* 0x006fe400000114c7 */
        /* <DEDUP_REMOVED lines=16> */
[----:B------:R-:W-:Y:S02]  /*16a10*/  LOP3.LUT R3, R3, R204, RZ, 0x3c, !PT ;  /* 0x000000cc03037212 */ /* 0x000fe400078e3cff */
[----:B------:R-:W-:Y:S02]  /*16a20*/  LOP3.LUT R0, R8, 0xffffe000, RZ, 0xc0, !PT ;  /* 0xffffe00008007812 */ /* 0x000fe400078ec0ff */
[----:B------:R-:W-:-:S02]  /*16a30*/  LOP3.LUT R10, R5, 0xff, RZ, 0xc0, !PT ;  /* 0x000000ff050a7812 */ /* 0x000fc400078ec0ff */
[----:B------:R-:W-:Y:S02]  /*16a40*/  LOP3.LUT R9, R9, 0xff, RZ, 0xc0, !PT ;  /* 0x000000ff09097812 */ /* 0x000fe400078ec0ff */
[----:B------:R-:W-:Y:S02]  /*16a50*/  PRMT R25, R11, 0x7604, R12 ;  /* 0x000076040b197816 */ /* 0x000fe4000000000c */
[----:B------:R-:W-:Y:S02]  /*16a60*/  IADD3 R0, R3, R205, R0 ;  /* 0x000000cd03007210 */ /* 0x000fe40007ffe000 */
[----:B------:R-:W-:Y:S02]  /*16a70*/  SHF.R.U32.HI R11, RZ, 0x8, R32 ;  /* 0x00000008ff0b7819 */ /* 0x000fe40000011620 */
[----:B------:R-:W-:Y:S01]  /*16a80*/  PRMT R20, R9, 0x7604, R10 ;  /* 0x0000760409147816 */ /* 0x000fe2000000000a */
[----:B------:R-:W-:Y:S01]  /*16a90*/  IMAD.IADD R0, R17, 0x1, R0 ;  /* 0x0000000111007824 */ /* 0x000fe200078e0200 */
[----:B------:R-:W-:-:S02]  /*16aa0*/  SHF.R.U32.HI R9, RZ, 0x8, R7 ;  /* 0x00000008ff097819 */ /* 0x000fc40000011607 */
[----:B------:R-:W-:Y:S02]  /*16ab0*/  LOP3.LUT R12, R32, 0xff, RZ, 0xc0, !PT ;  /* 0x000000ff200c7812 */ /* 0x000fe400078ec0ff */
[----:B------:R-:W-:Y:S02]  /*16ac0*/  LOP3.LUT R11, R11, 0xff, RZ, 0xc0, !PT ;  /* 0x000000ff0b0b7812 */ /* 0x000fe400078ec0ff */
[----:B------:R-:W-:Y:S02]  /*16ad0*/  LOP3.LUT R10, R7, 0xff, RZ, 0xc0, !PT ;  /* 0x000000ff070a7812 */ /* 0x000fe400078ec0ff */
[----:B------:R-:W-:Y:S02]  /*16ae0*/  LOP3.LUT R9, R9, 0xff, RZ, 0xc0, !PT ;  /* 0x000000ff09097812 */ /* 0x000fe400078ec0ff */
[----:B------:R-:W-:Y:S02]  /*16af0*/  PRMT R31, R11, 0x7604, R12 ;  /* 0x000076040b1f7816 */ /* 0x000fe4000000000c */
[----:B------:R-:W1:Y:S01]  /*16b00*/  LDS.128 R12, [R0+0x14400] ;  /* 0x01440000000c7984 */ /* 0x000e620000000c00 */
[----:B------:R-:W-:-:S02]  /*16b10*/  PRMT R24, R9, 0x7604, R10 ;  /* 0x0000760409187816 */ /* 0x000fc4000000000a */
[----:B------:R-:W-:Y:S01]  /*16b20*/  SHF.R.U32.HI R3, RZ, 0x8, R33 ;  /* 0x00000008ff037819 */ /* 0x000fe20000011621 */
[----:B------:R-:W2:Y:S01]  /*16b30*/  LDS.128 R8, [R226+0x14400] ;  /* 0x01440000e2087984 */ /* 0x000ea20000000c00 */
[----:B------:R-:W-:Y:S02]  /*16b40*/  SHF.R.U32.HI R27, RZ, 0x8, R34 ;  /* 0x00000008ff1b7819 */ /* 0x000fe40000011622 */
[----:B------:R-:W-:Y:S02]  /*16b50*/  LOP3.LUT R26, R33, 0xff, RZ, 0xc0, !PT ;  /* 0x000000ff211a7812 */ /* 0x000fe400078ec0ff */
[----:B------:R-:W-:Y:S02]  /*16b60*/  LOP3.LUT R3, R3, 0xff, RZ, 0xc0, !PT ;  /* 0x000000ff03037812 */ /* 0x000fe400078ec0ff */
[----:B------:R-:W-:Y:S02]  /*16b70*/  LOP3.LUT R28, R34, 0xff, RZ, 0xc0, !PT ;  /* 0x000000ff221c7812 */ /* 0x000fe400078ec0ff */
[----:B------:R-:W-:-:S02]  /*16b80*/  LOP3.LUT R27, R27, 0xff, RZ, 0xc0, !PT ;  /* 0x000000ff1b1b7812 */ /* 0x000fc400078ec0ff */
[----:B------:R-:W-:Y:S02]  /*16b90*/  PRMT R26, R3, 0x7604, R26 ;  /* 0x00007604031a7816 */ /* 0x000fe4000000001a */
[----:B------:R-:W-:Y:S02]  /*16ba0*/  SHF.R.U32.HI R3, RZ, 0x10, R5 ;  /* 0x00000010ff037819 */ /* 0x000fe40000011605 */
[----:B------:R-:W-:Y:S02]  /*16bb0*/  SHF.R.U32.HI R37, RZ, 0x10, R33 ;  /* 0x00000010ff257819 */ /* 0x000fe40000011621 */
[----:B------:R-:W-:Y:S01]  /*16bc0*/  PRMT R39, R27, 0x7604, R28 ;  /* 0x000076041b277816 */ /* 0x000fe2000000001c */
[----:B------:R-:W-:Y:S01]  /*16bd0*/  IMAD.U32 R3, R3, 0x10000, RZ ;  /* 0x0001000003037824 */ /* 0x000fe200078e00ff */
[----:B------:R-:W-:Y:S01]  /*16be0*/  SHF.R.U32.HI R27, RZ, 0x10, R7 ;  /* 0x00000010ff1b7819 */ /* 0x000fe20000011607 */
[----:B------:R-:W-:Y:S01]  /*16bf0*/  IMAD.U32 R37, R37, 0x10000, RZ ;  /* 0x0001000025257824 */ /* 0x000fe200078e00ff */
[----:B------:R-:W-:-:S02]  /*16c00*/  SHF.R.U32.HI R29, RZ, 0x8, R35 ;  /* 0x00000008ff1d7819 */ /* 0x000fc40000011623 */
[----:B------:R-:W-:Y:S01]  /*16c10*/  LOP3.LUT R30, R35, 0xff, RZ, 0xc0, !PT ;  /* 0x000000ff231e7812 */ /* 0x000fe200078ec0ff */
[----:B------:R-:W-:Y:S01]  /*16c20*/  IMAD.U32 R27, R27, 0x10000, RZ ;  /* 0x000100001b1b7824 */ /* 0x000fe200078e00ff */
[----:B------:R-:W-:Y:S02]  /*16c30*/  LOP3.LUT R29, R29, 0xff, RZ, 0xc0, !PT ;  /* 0x000000ff1d1d7812 */ /* 0x000fe400078ec0ff */
[----:B------:R-:W-:Y:S02]  /*16c40*/  LOP3.LUT R3, R20, 0xff0000, R3, 0xf8, !PT ;  /* 0x00ff000014037812 */ /* 0x000fe400078ef803 */
[----:B------:R-:W-:Y:S02]  /*16c50*/  LOP3.LUT R37, R26, 0xff0000, R37, 0xf8, !PT ;  /* 0x00ff00001a257812 */ /* 0x000fe400078ef825 */
[----:B------:R-:W-:Y:S02]  /*16c60*/  PRMT R30, R29, 0x7604, R30 ;  /* 0x000076041d1e7816 */ /* 0x000fe4000000001e */
[----:B------:R-:W-:-:S02]  /*16c70*/  SHF.R.U32.HI R41, RZ, 0x10, R35 ;  /* 0x00000010ff297819 */ /* 0x000fc40000011623 */
[----:B------:R-:W-:Y:S02]  /*16c80*/  LOP3.LUT R29, R24, 0xff0000, R27, 0xf8, !PT ;  /* 0x00ff0000181d7812 */ /* 0x000fe400078ef81b */
[----:B------:R-:W-:Y:S01]  /*16c90*/  LOP3.LUT R28, R3, 0xff000000, R5, 0xf8, !PT ;  /* 0xff000000031c7812 */ /* 0x000fe200078ef805 */
[----:B------:R-:W-:Y:S01]  /*16ca0*/  IMAD.U32 R41, R41, 0x10000, RZ ;  /* 0x0001000029297824 */ /* 0x000fe200078e00ff */
[----:B------:R-:W-:Y:S02]  /*16cb0*/  LOP3.LUT R37, R37, 0xff000000, R33, 0xf8, !PT ;  /* 0xff00000025257812 */ /* 0x000fe400078ef821 */
[----:B------:R-:W-:Y:S02]  /*16cc0*/  LOP3.LUT R21, R21, 0xff0000, R4, 0xf8, !PT ;  /* 0x00ff000015157812 */ /* 0x000fe400078ef804 */
[----:B------:R-:W-:Y:S02]  /*16cd0*/  LOP3.LUT R36, R29, 0xff000000, R7, 0xf8, !PT ;  /* 0xff0000001d247812 */ /* 0x000fe400078ef807 */
[----:B------:R-:W-:-:S02]  /*16ce0*/  LOP3.LUT R39, R39, 0xff0000, R34, 0xf8, !PT ;  /* 0x00ff000027277812 */ /* 0x000fc400078ef822 */
[----:B------:R-:W-:Y:S02]  /*16cf0*/  F2FP.F16.E4M3.UNPACK_B R29, R28 ;  /* 0x0000001cff1d723e */ /* 0x000fe400020006ff */
[----:B------:R-:W-:Y:S02]  /*16d00*/  F2FP.F16.E4M3.UNPACK_B R33, R37 ;  /* 0x00000025ff21723e */ /* 0x000fe400020006ff */
[----:B-1----:R-:W-:Y:S02]  /*16d10*/  F2FP.F16.E4M3.UNPACK_B R20, R13 ;  /* 0x0000000dff14723e */ /* 0x002fe400020006ff */
[----:B------:R-:W-:Y:S02]  /*16d20*/  LOP3.LUT R27, R21, 0xff000000, R4, 0xf8, !PT ;  /* 0xff000000151b7812 */ /* 0x000fe400078ef804 */
[----:B------:R-:W-:Y:S01]  /*16d30*/  LOP3.LUT R41, R30, 0xff0000, R41, 0xf8, !PT ;  /* 0x00ff00001e297812 */ /* 0x000fe200078ef829 */
[----:B------:R-:W-:Y:S01]  /*16d40*/  HADD2.F32 R30, -RZ, R29.H0_H0 ;  /* 0x2000001dff1e7230 */ /* 0x000fe20000004100 */
[----:B------:R-:W-:Y:S01]  /*16d50*/  LOP3.LUT R39, R39, 0xff000000, R34, 0xf8, !PT ;  /* 0xff00000027277812 */ /* 0x000fe200078ef822 */
[--C-:B------:R-:W-:Y:S01]  /*16d60*/  HADD2.F32 R34, -RZ, R33.reuse.H0_H0 ;  /* 0x20000021ff227230 */ /* 0x100fe20000004100 */
[----:B--2---:R-:W-:Y:S01]  /*16d70*/  F2FP.F16.E4M3.UNPACK_B R4, R9 ;  /* 0x00000009ff04723e */ /* 0x004fe200020006ff */
[----:B------:R-:W-:Y:S01]  /*16d80*/  HADD2.F32 R24, -RZ, R20.H0_H0 ;  /* 0x20000014ff187230 */ /* 0x000fe20000004100 */
[----:B------:R-:W-:Y:S01]  /*16d90*/  LOP3.LUT R25, R25, 0xff0000, R6, 0xf8, !PT ;  /* 0x00ff000019197812 */ /* 0x000fe200078ef806 */
[----:B------:R-:W-:Y:S01]  /*16da0*/  HADD2.F32 R33, -RZ, R33.H1_H1 ;  /* 0x30000021ff217230 */ /* 0x000fe20000004100 */
[----:B------:R-:W-:Y:S01]  /*16db0*/  LOP3.LUT R41, R41, 0xff000000, R35, 0xf8, !PT ;  /* 0xff00000029297812 */ /* 0x000fe200078ef823 */
[----:B------:R-:W-:Y:S01]  /*16dc0*/  HADD2.F32 R5, -RZ, R4.H0_H0 ;  /* 0x20000004ff057230 */ /* 0x000fe20000004100 */
[----:B------:R-:W-:Y:S01]  /*16dd0*/  F2FP.F16.E4M3.UNPACK_B R21, R13.H1 ;  /* 0x0000000dff15723e */ /* 0x000fe200030006ff */
[C---:B------:R-:W-:Y:S01]  /*16de0*/  FMUL.FTZ R38, R24.reuse, R34 ;  /* 0x0000002218267220 */ /* 0x040fe20000410000 */
[----:B------:R-:W-:Y:S01]  /*16df0*/  FMUL.FTZ R35, R24, R30 ;  /* 0x0000001e18237220 */ /* 0x000fe20000410000 */
[----:B------:R-:W-:Y:S01]  /*16e00*/  F2FP.F16.E4M3.UNPACK_B R37, R37.H1 ;  /* 0x00000025ff25723e */ /* 0x000fe200030006ff */
[----:B------:R-:W-:Y:S01]  /*16e10*/  HADD2.F32 R20, -RZ, R20.H1_H1 ;  /* 0x30000014ff147230 */ /* 0x000fe20000004100 */
[----:B------:R-:W-:Y:S01]  /*16e20*/  F2FP.F16.E4M3.UNPACK_B R28, R28.H1 ;  /* 0x0000001cff1c723e */ /* 0x000fe200030006ff */
[----:B------:R-:W-:Y:S01]  /*16e30*/  FFMA.FTZ R38, R5, R30, -R38 ;  /* 0x0000001e05267223 */ /* 0x000fe20000010826 */
[----:B------:R-:W-:Y:S01]  /*16e40*/  LOP3.LUT R3, R31, 0xff0000, R32, 0xf8, !PT ;  /* 0x00ff00001f037812 */ /* 0x000fe200078ef820 */
[----:B------:R-:W-:Y:S01]  /*16e50*/  FFMA.FTZ R35, R5, R34, R35 ;  /* 0x0000002205237223 */ /* 0x000fe20000010023 */
[----:B------:R-:W-:Y:S01]  /*16e60*/  LOP3.LUT R31, R25, 0xff000000, R6, 0xf8, !PT ;  /* 0xff000000191f7812 */ /* 0x000fe200078ef806 */
[----:B------:R-:W-:Y:S01]  /*16e70*/  HADD2.F32 R29, -RZ, R29.H1_H1 ;  /* 0x3000001dff1d7230 */ /* 0x000fe20000004100 */
[-C--:B------:R-:W-:Y:S01]  /*16e80*/  F2FP.F16.E4M3.UNPACK_B R25, R15.reuse ;  /* 0x0000000fff19723e */ /* 0x080fe200020006ff */
[----:B------:R-:W-:Y:S01]  /*16e90*/  HADD2.F32 R4, -RZ, R4.H1_H1 ;  /* 0x30000004ff047230 */ /* 0x000fe20000004100 */
[----:B------:R-:W-:Y:S01]  /*16ea0*/  F2FP.F16.E4M3.UNPACK_B R26, R15.H1 ;  /* 0x0000000fff1a723e */ /* 0x000fe200030006ff */
[----:B------:R-:W-:Y:S01]  /*16eb0*/  HADD2.F32 R34, -RZ, R37.H0_H0 ;  /* 0x20000025ff227230 */ /* 0x000fe20000004100 */
[----:B------:R-:W-:Y:S01]  /*16ec0*/  F2FP.F16.E4M3.UNPACK_B R9, R9.H1 ;  /* 0x00000009ff09723e */ /* 0x000fe200030006ff */
[----:B------:R-:W-:Y:S01]  /*16ed0*/  HADD2.F32 R30, -RZ, R28.H0_H0 ;  /* 0x2000001cff1e7230 */ /* 0x000fe20000004100 */
[-C--:B------:R-:W-:Y:S01]  /*16ee0*/  F2FP.F16.E4M3.UNPACK_B R15, R14.reuse ;  /* 0x0000000eff0f723e */ /* 0x080fe200020006ff */
[----:B------:R-:W-:Y:S01]  /*16ef0*/  FMUL.FTZ R43, R20, R33 ;  /* 0x00000021142b7220 */ /* 0x000fe20000410000 */
[----:B------:R-:W-:Y:S01]  /*16f00*/  F2FP.F16.E4M3.UNPACK_B R24, R14.H1 ;  /* 0x0000000eff18723e */ /* 0x000fe200030006ff */
[----:B------:R-:W-:-:S02]  /*16f10*/  HADD2.F32 R14, -RZ, R21.H0_H0 ;  /* 0x20000015ff0e7230 */ /* 0x000fc40000004100 */
[-C--:B------:R-:W-:Y:S01]  /*16f20*/  FMUL.FTZ R20, R20, R29.reuse ;  /* 0x0000001d14147220 */ /* 0x080fe20000410000 */
[----:B------:R-:W-:Y:S02]  /*16f30*/  HADD2.F32 R5, -RZ, R9.H0_H0 ;  /* 0x20000009ff057230 */ /* 0x000fe40000004100 */
[----:B------:R-:W-:Y:S01]  /*16f40*/  FFMA.FTZ R43, R4, R29, -R43 ;  /* 0x0000001d042b7223 */ /* 0x000fe2000001082b */
[----:B------:R-:W-:Y:S01]  /*16f50*/  F2FP.F16.E4M3.UNPACK_B R29, R41 ;  /* 0x00000029ff1d723e */ /* 0x000fe200020006ff */
[C---:B------:R-:W-:Y:S01]  /*16f60*/  FMUL.FTZ R42, R14.reuse, R34 ;  /* 0x000000220e2a7220 */ /* 0x040fe20000410000 */
[-C--:B------:R-:W-:Y:S01]  /*16f70*/  FMUL.FTZ R45, R14, R30.reuse ;  /* 0x0000001e0e2d7220 */ /* 0x080fe20000410000 */
[----:B------:R-:W-:Y:S01]  /*16f80*/  F2FP.F16.E4M3.UNPACK_B R7, R11 ;  /* 0x0000000bff07723e */ /* 0x000fe200020006ff */
[----:B------:R-:W-:Y:S01]  /*16f90*/  FFMA.FTZ R40, R4, R33, R20 ;  /* 0x0000002104287223 */ /* 0x000fe20000010014 */
[C---:B------:R-:W-:Y:S01]  /*16fa0*/  FFMA.FTZ R42, R5.reuse, R30, -R42 ;  /* 0x0000001e052a7223 */ /* 0x040fe2000001082a */
[----:B------:R-:W-:Y:S01]  /*16fb0*/  FFMA.FTZ R45, R5, R34, R45 ;  /* 0x00000022052d7223 */ /* 0x000fe2000001002d */
        /* <DEDUP_REMOVED lines=8> */
[C---:B------:R-:W-:Y:S01]  /*17040*/  FMUL.FTZ R47, R5.reuse, R33 ;  /* 0x00000021052f7220 */ /* 0x040fe20000410000 */
[----:B------:R-:W-:Y:S02]  /*17050*/  HADD2.F32 R30, -RZ, R37.H1_H1 ;  /* 0x30000025ff1e7230 */ /* 0x000fe40000004100 */
[-C--:B------:R-:W-:Y:S01]  /*17060*/  FMUL.FTZ R46, R5, R20.reuse ;  /* 0x00000014052e7220 */ /* 0x080fe20000410000 */
[----:B------:R-:W-:Y:S02]  /*17070*/  HADD2.F32 R21, -RZ, R21.H1_H1 ;  /* 0x30000015ff157230 */ /* 0x000fe40000004100 */
[----:B------:R-:W-:Y:S01]  /*17080*/  FFMA.FTZ R47, R4, R20, -R47 ;  /* 0x00000014042f7223 */ /* 0x000fe2000001082f */
[----:B------:R-:W-:Y:S01]  /*17090*/  HADD2.F32 R28, -RZ, R28.H1_H1 ;  /* 0x3000001cff1c7230 */ /* 0x000fe20000004100 */
[----:B------:R-:W-:Y:S01]  /*170a0*/  LOP3.LUT R32, R3, 0xff000000, R32, 0xf8, !PT ;  /* 0xff00000003207812 */ /* 0x000fe200078ef820 */
[----:B------:R-:W-:Y:S02]  /*170b0*/  HADD2.F32 R9, -RZ, R9.H1_H1 ;  /* 0x30000009ff097230 */ /* 0x000fe40000004100 */
[----:B------:R-:W-:Y:S01]  /*170c0*/  FMUL.FTZ R34, R21, R30 ;  /* 0x0000001e15227220 */ /* 0x000fe20000410000 */
[----:B------:R-:W-:-:S02]  /*170d0*/  HADD2.F32 R20, -RZ, R29.H1_H1 ;  /* 0x3000001dff147230 */ /* 0x000fc40000004100 */
[-C--:B------:R-:W-:Y:S01]  /*170e0*/  FMUL.FTZ R21, R21, R28.reuse ;  /* 0x0000001c15157220 */ /* 0x080fe20000410000 */
[----:B------:R-:W-:Y:S02]  /*170f0*/  HADD2.F32 R25, -RZ, R25.H1_H1 ;  /* 0x30000019ff197230 */ /* 0x000fe40000004100 */
[C---:B------:R-:W-:Y:S01]  /*17100*/  FFMA.FTZ R37, R9.reuse, R28, -R34 ;  /* 0x0000001c09257223 */ /* 0x040fe20000010822 */
[----:B------:R-:W-:Y:S02]  /*17110*/  HADD2.F32 R14, -RZ, R14.H1_H1 ;  /* 0x3000000eff0e7230 */ /* 0x000fe40000004100 */
[----:B------:R-:W-:Y:S01]  /*17120*/  FFMA.FTZ R30, R9, R30, R21 ;  /* 0x0000001e091e7223 */ /* 0x000fe20000010015 */
[----:B------:R-:W-:Y:S02]  /*17130*/  HADD2.F32 R7, -RZ, R7.H1_H1 ;  /* 0x30000007ff077230 */ /* 0x000fe40000004100 */
[----:B------:R-:W-:Y:S01]  /*17140*/  FMUL.FTZ R28, R25, R20 ;  /* 0x00000014191c7220 */ /* 0x000fe20000410000 */
[----:B------:R-:W-:-:S02]  /*17150*/  HADD2.F32 R21, -RZ, R41.H0_H0 ;  /* 0x20000029ff157230 */ /* 0x000fc40000004100 */
[----:B------:R-:W-:Y:S01]  /*17160*/  FMUL.FTZ R25, R25, R14 ;  /* 0x0000000e19197220 */ /* 0x000fe20000410000 */
[----:B------:R-:W-:Y:S01]  /*17170*/  HADD2.F32 R5, -RZ, R26.H0_H0 ;  /* 0x2000001aff057230 */ /* 0x000fe20000004100 */
[----:B------:R-:W-:Y:S01]  /*17180*/  F2FP.F16.E4M3.UNPACK_B R13, R12 ;  /* 0x0000000cff0d723e */ /* 0x000fe200020006ff */
[----:B------:R-:W-:Y:S01]  /*17190*/  FFMA.FTZ R46, R4, R33, R46 ;  /* 0x00000021042e7223 */ /* 0x000fe2000001002e */
[----:B------:R-:W-:Y:S02]  /*171a0*/  HADD2.F32 R9, -RZ, R36.H0_H0 ;  /* 0x20000024ff097230 */ /* 0x000fe40000004100 */
[C---:B------:R-:W-:Y:S01]  /*171b0*/  FFMA.FTZ R34, R7.reuse, R14, -R28 ;  /* 0x0000000e07227223 */ /* 0x040fe2000001081c */
[----:B------:R-:W-:Y:S01]  /*171c0*/  HADD2.F32 R41, -RZ, R41.H1_H1 ;  /* 0x30000029ff297230 */ /* 0x000fe20000004100 */
[----:B------:R-:W-:Y:S01]  /*171d0*/  F2FP.F16.E4M3.UNPACK_B R12, R12.H1 ;  /* 0x0000000cff0c723e */ /* 0x000fe200030006ff */
[----:B------:R-:W-:Y:S02]  /*171e0*/  HADD2.F32 R26, -RZ, R26.H1_H1 ;  /* 0x3000001aff1a7230 */ /* 0x000fe40000004100 */
[----:B------:R-:W-:Y:S01]  /*171f0*/  FFMA.FTZ R33, R7, R20, R25 ;  /* 0x0000001407217223 */ /* 0x000fe20000010019 */
[----:B------:R-:W-:Y:S01]  /*17200*/  HADD2.F32 R4, -RZ, R11.H0_H0 ;  /* 0x2000000bff047230 */ /* 0x000fe20000004100 */
[----:B------:R-:W-:Y:S01]  /*17210*/  F2FP.F16.E4M3.UNPACK_B R14, R32.H1 ;  /* 0x00000020ff0e723e */ /* 0x000fe200030006ff */
[----:B------:R-:W-:-:S02]  /*17220*/  HADD2.F32 R36, -RZ, R36.H1_H1 ;  /* 0x30000024ff247230 */ /* 0x000fc40000004100 */
[C---:B------:R-:W-:Y:S01]  /*17230*/  FMUL.FTZ R29, R5.reuse, R21 ;  /* 0x00000015051d7220 */ /* 0x040fe20000410000 */
[----:B------:R-:W-:Y:S01]  /*17240*/  F2FP.F16.E4M3.UNPACK_B R7, R27.H1 ;  /* 0x0000001bff07723e */ /* 0x000fe200030006ff */
[----:B------:R-:W-:Y:S01]  /*17250*/  FMUL.FTZ R50, R5, R9 ;  /* 0x0000000905327220 */ /* 0x000fe20000410000 */
[-C--:B------:R-:W-:Y:S01]  /*17260*/  F2FP.F16.E4M3.UNPACK_B R3, R8.reuse ;  /* 0x00000008ff03723e */ /* 0x080fe200020006ff */
[----:B------:R-:W-:Y:S01]  /*17270*/  HADD2.F32 R11, -RZ, R11.H1_H1 ;  /* 0x3000000bff0b7230 */ /* 0x000fe20000004100 */
[----:B------:R-:W-:Y:S01]  /*17280*/  F2FP.F16.E4M3.UNPACK_B R8, R8.H1 ;  /* 0x00000008ff08723e */ /* 0x000fe200030006ff */
[----:B------:R-:W-:Y:S01]  /*17290*/  FMUL.FTZ R28, R26, R41 ;  /* 0x000000291a1c7220 */ /* 0x000fe20000410000 */
[----:B------:R-:W-:Y:S01]  /*172a0*/  FFMA.FTZ R48, R4, R9, -R29 ;  /* 0x0000000904307223 */ /* 0x000fe2000001081d */
[----:B------:R-:W-:Y:S02]  /*172b0*/  HADD2.F32 R20, -RZ, R14.H0_H0 ;  /* 0x2000000eff147230 */ /* 0x000fe40000004100 */
[----:B------:R-:W-:Y:S01]  /*172c0*/  FMUL.FTZ R26, R26, R36 ;  /* 0x000000241a1a7220 */ /* 0x000fe20000410000 */
[----:B------:R-:W-:-:S02]  /*172d0*/  HADD2.F32 R5, -RZ, R12.H0_H0 ;  /* 0x2000000cff057230 */ /* 0x000fc40000004100 */
[----:B------:R-:W-:Y:S01]  /*172e0*/  FFMA.FTZ R50, R4, R21, R50 ;  /* 0x0000001504327223 */ /* 0x000fe20000010032 */
[--C-:B------:R-:W-:Y:S02]  /*172f0*/  HADD2.F32 R9, -RZ, R7.reuse.H0_H0 ;  /* 0x20000007ff097230 */ /* 0x100fe40000004100 */
[C---:B------:R-:W-:Y:S01]  /*17300*/  FFMA.FTZ R49, R11.reuse, R36, -R28 ;  /* 0x000000240b317223 */ /* 0x040fe2000001081c */
[----:B------:R-:W-:Y:S02]  /*17310*/  HADD2.F32 R4, -RZ, R8.H0_H0 ;  /* 0x20000008ff047230 */ /* 0x000fe40000004100 */
[----:B------:R-:W-:Y:S01]  /*17320*/  FFMA.FTZ R41, R11, R41, R26 ;  /* 0x000000290b297223 */ /* 0x000fe2000001001a */
[C---:B------:R-:W-:Y:S01]  /*17330*/  FMUL.FTZ R21, R5.reuse, R20 ;  /* 0x0000001405157220 */ /* 0x040fe20000410000 */
[----:B------:R-:W-:Y:S02]  /*17340*/  HADD2.F32 R11, -RZ, R14.H1_H1 ;  /* 0x3000000eff0b7230 */ /* 0x000fe40000004100 */
[----:B------:R-:W-:Y:S01]  /*17350*/  FMUL.FTZ R5, R5, R9 ;  /* 0x0000000905057220 */ /* 0x000fe20000410000 */
[----:B------:R-:W-:Y:S01]  /*17360*/  HADD2.F32 R12, -RZ, R12.H1_H1 ;  /* 0x3000000cff0c7230 */ /* 0x000fe20000004100 */
[----:B------:R-:W-:Y:S01]  /*17370*/  F2FP.F16.E4M3.UNPACK_B R32, R32 ;  /* 0x00000020ff20723e */ /* 0x000fe200020006ff */
[----:B------:R-:W-:-:S02]  /*17380*/  HADD2.F32 R7, -RZ, R7.H1_H1 ;  /* 0x30000007ff077230 */ /* 0x000fc40000004100 */
[C---:B------:R-:W-:Y:S01]  /*17390*/  FFMA.FTZ R25, R4.reuse, R9, -R21 ;  /* 0x0000000904197223 */ /* 0x040fe20000010815 */
[----:B------:R-:W-:Y:S02]  /*173a0*/  HADD2.F32 R8, -RZ, R8.H1_H1 ;  /* 0x30000008ff087230 */ /* 0x000fe40000004100 */
[----:B------:R-:W-:Y:S01]  /*173b0*/  FFMA.FTZ R26, R4, R20, R5 ;  /* 0x00000014041a7223 */ /* 0x000fe20000010005 */
[----:B------:R-:W-:Y:S01]  /*173c0*/  F2FP.F16.E4M3.UNPACK_B R27, R27 ;  /* 0x0000001bff1b723e */ /* 0x000fe200020006ff */
[C---:B------:R-:W-:Y:S01]  /*173d0*/  FMUL.FTZ R21, R12.reuse, R11 ;  /* 0x0000000b0c157220 */ /* 0x040fe20000410000 */
[-C--:B------:R-:W-:Y:S01]  /*173e0*/  FMUL.FTZ R12, R12, R7.reuse ;  /* 0x000000070c0c7220 */ /* 0x080fe20000410000 */
[----:B------:R-:W-:Y:S01]  /*173f0*/  HADD2.F32 R9, -RZ, R32.H0_H0 ;  /* 0x20000020ff097230 */ /* 0x000fe20000004100 */
[-C--:B------:R-:W-:Y:S01]  /*17400*/  F2FP.F16.E4M3.UNPACK_B R6, R10.reuse ;  /* 0x0000000aff06723e */ /* 0x080fe200020006ff */
[----:B------:R-:W-:Y:S02]  /*17410*/  HADD2.F32 R5, -RZ, R13.H0_H0 ;  /* 0x2000000dff057230 */ /* 0x000fe40000004100 */
[C---:B------:R-:W-:Y:S01]  /*17420*/  FFMA.FTZ R28, R8.reuse, R7, -R21 ;  /* 0x00000007081c7223 */ /* 0x040fe20000010815 */
[----:B------:R-:W-:Y:S01]  /*17430*/  FFMA.FTZ R29, R8, R11, R12 ;  /* 0x0000000b081d7223 */ /* 0x000fe2000001000c */
[----:B------:R-:W-:Y:S01]  /*17440*/  HADD2.F32 R7, -RZ, R27.H0_H0 ;  /* 0x2000001bff077230 */ /* 0x000fe20000004100 */
[----:B------:R-:W-:Y:S01]  /*17450*/  F2FP.F16.E4M3.UNPACK_B R10, R10.H1 ;  /* 0x0000000aff0a723e */ /* 0x000fe200030006ff */
[----:B------:R-:W-:-:S02]  /*17460*/  HADD2.F32 R4, -RZ, R3.H0_H0 ;  /* 0x20000003ff047230 */ /* 0x000fc40000004100 */
[C---:B------:R-:W-:Y:S01]  /*17470*/  FMUL.FTZ R11, R5.reuse, R9 ;  /* 0x00000009050b7220 */ /* 0x040fe20000410000 */
[----:B------:R-:W-:Y:S02]  /*17480*/  HADD2.F32 R32, -RZ, R32.H1_H1 ;  /* 0x30000020ff207230 */ /* 0x000fe40000004100 */
[-C--:B------:R-:W-:Y:S01]  /*17490*/  FMUL.FTZ R5, R5, R7.reuse ;  /* 0x0000000705057220 */ /* 0x080fe20000410000 */
[----:B------:R-:W-:Y:S02]  /*174a0*/  HADD2.F32 R13, -RZ, R13.H1_H1 ;  /* 0x3000000dff0d7230 */ /* 0x000fe40000004100 */
[C---:B------:R-:W-:Y:S01]  /*174b0*/  FFMA.FTZ R12, R4.reuse, R7, -R11 ;  /* 0x00000007040c7223 */ /* 0x040fe2000001080b */
[----:B------:R-:W-:Y:S01]  /*174c0*/  HADD2.F32 R8, -RZ, R27.H1_H1 ;  /* 0x3000001bff087230 */ /* 0x000fe20000004100 */
[----:B------:R-:W-:Y:S01]  /*174d0*/  F2FP.F16.E4M3.UNPACK_B R11, R39.H1 ;  /* 0x00000027ff0b723e */ /* 0x000fe200030006ff */
[----:B------:R-:W-:Y:S02]  /*174e0*/  HADD2.F32 R3, -RZ, R3.H1_H1 ;  /* 0x30000003ff037230 */ /* 0x000fe40000004100 */
[C---:B------:R-:W-:Y:S01]  /*174f0*/  FMUL.FTZ R20, R13.reuse, R32 ;  /* 0x000000200d147220 */ /* 0x040fe20000410000 */
[----:B------:R-:W-:Y:S01]  /*17500*/  FFMA.FTZ R14, R4, R9, R5 ;  /* 0x00000009040e7223 */ /* 0x000fe20000010005 */
[-C--:B------:R-:W-:Y:S01]  /*17510*/  FMUL.FTZ R7, R13, R8.reuse ;  /* 0x000000080d077220 */ /* 0x080fe20000410000 */
[----:B------:R-:W-:Y:S01]  /*17520*/  F2FP.F16.E4M3.UNPACK_B R5, R31.H1 ;  /* 0x0000001fff05723e */ /* 0x000fe200030006ff */
[----:B------:R-:W-:Y:S01]  /*17530*/  FFMA.FTZ R13, R3, R8, -R20 ;  /* 0x00000008030d7223 */ /* 0x000fe20000010814 */
        /* <DEDUP_REMOVED lines=11> */
[----:B------:R-:W-:Y:S01]  /*175f0*/  FFMA.FTZ R27, R3, R7, -R20 ;  /* 0x00000007031b7223 */ /* 0x000fe20000010814 */
[----:B------:R-:W-:Y:S01]  /*17600*/  HADD2.F32 R5, -RZ, R5.H1_H1 ;  /* 0x30000005ff057230 */ /* 0x000fe20000004100 */
[----:B------:R-:W-:Y:S01]  /*17610*/  F2FP.SATFINITE.E4M3.F32.PACK_AB_MERGE_C R48, R49, R48, RZ ;  /* 0x000000303130723e */ /* 0x000fe200048070ff */
[----:B------:R-:W-:Y:S02]  /*17620*/  HADD2.F32 R10, -RZ, R10.H1_H1 ;  /* 0x3000000aff0a7230 */ /* 0x000fe40000004100 */
[C---:B------:R-:W-:Y:S01]  /*17630*/  FMUL.FTZ R7, R24.reuse, R11 ;  /* 0x0000000b18077220 */ /* 0x040fe20000410000 */
[-C--:B------:R-:W-:Y:S01]  /*17640*/  FMUL.FTZ R20, R24, R5.reuse ;  /* 0x0000000518147220 */ /* 0x080fe20000410000 */
[----:B------:R-:W-:Y:S02]  /*17650*/  FFMA.FTZ R24, R3, R8, R4 ;  /* 0x0000000803187223 */ /* 0x000fe40000010004 */
[----:B------:R-:W-:Y:S01]  /*17660*/  FFMA.FTZ R32, R10, R5, -R7 ;  /* 0x000000050a207223 */ /* 0x000fe20000010807 */
[----:B------:R-:W-:-:S02]  /*17670*/  HADD2.F32 R7, -RZ, R39.H0_H0 ;  /* 0x20000027ff077230 */ /* 0x000fc40000004100 */
[----:B------:R-:W-:Y:S01]  /*17680*/  FFMA.FTZ R11, R10, R11, R20 ;  /* 0x0000000b0a0b7223 */ /* 0x000fe20000010014 */
[----:B------:R-:W-:Y:S02]  /*17690*/  HADD2.F32 R4, -RZ, R15.H0_H0 ;  /* 0x2000000fff047230 */ /* 0x000fe40000004100 */
[----:B------:R-:W-:Y:S01]  /*176a0*/  HADD2.F32 R5, -RZ, R31.H0_H0 ;  /* 0x2000001fff057230 */ /* 0x000fe20000004100 */
[----:B------:R-:W-:Y:S01]  /*176b0*/  F2FP.SATFINITE.E4M3.F32.PACK_AB_MERGE_C R27, R32, R27, RZ ;  /* 0x0000001b201b723e */ /* 0x000fe200048070ff */
[----:B------:R-:W-:Y:S02]  /*176c0*/  HADD2.F32 R39, -RZ, R39.H1_H1 ;  /* 0x30000027ff277230 */ /* 0x000fe40000004100 */
[C---:B------:R-:W-:Y:S01]  /*176d0*/  FMUL.FTZ R8, R4.reuse, R7 ;  /* 0x0000000704087220 */ /* 0x040fe20000410000 */
[----:B------:R-:W-:Y:S02]  /*176e0*/  HADD2.F32 R15, -RZ, R15.H1_H1 ;  /* 0x3000000fff0f7230 */ /* 0x000fe40000004100 */
[----:B------:R-:W-:Y:S01]  /*176f0*/  FMUL.FTZ R4, R4, R5 ;  /* 0x0000000504047220 */ /* 0x000fe20000410000 */
[----:B------:R-:W-:Y:S01]  /*17700*/  HADD2.F32 R31, -RZ, R31.H1_H1 ;  /* 0x3000001fff1f7230 */ /* 0x000fe20000004100 */
[----:B------:R-:W-:Y:S01]  /*17710*/  F2FP.SATFINITE.E4M3.F32.PACK_AB_MERGE_C R24, R11, R24, RZ ;  /* 0x000000180b18723e */ /* 0x000fe200048070ff */
[----:B------:R-:W-:-:S02]  /*17720*/  HADD2.F32 R3, -RZ, R6.H0_H0 ;  /* 0x20000006ff037230 */ /* 0x000fc40000004100 */
[C---:B------:R-:W-:Y:S01]  /*17730*/  FMUL.FTZ R9, R15.reuse, R39 ;  /* 0x000000270f097220 */ /* 0x040fe20000410000 */
[----:B------:R-:W-:Y:S02]  /*17740*/  HADD2.F32 R6, -RZ, R6.H1_H1 ;  /* 0x30000006ff067230 */ /* 0x000fe40000004100 */
[----:B------:R-:W-:Y:S01]  /*17750*/  FMUL.FTZ R20, R15, R31 ;  /* 0x0000001f0f147220 */ /* 0x000fe20000410000 */
[----:B------:R-:W-:Y:S01]  /*17760*/  F2FP.SATFINITE.E4M3.F32.PACK_AB_MERGE_C R11, R34, R47, R48 ;  /* 0x0000002f220b723e */ /* 0x000fe20004807030 */
        /* <DEDUP_REMOVED lines=15> */
[----:B------:R-:W-:Y:S02]  /*17860*/  F2FP.SATFINITE.E4M3.F32.PACK_AB_MERGE_C R4, R21, R14, R4 ;  /* 0x0000000e1504723e */ /* 0x000fe40004807004 */
[----:B------:R-:W-:-:S05]  /*17870*/  F2FP.SATFINITE.E4M3.F32.PACK_AB_MERGE_C R6, R6, R3, R24 ;  /* 0x000000030606723e */ /* 0x000fca0004807018 */
[----:B------:R3:W-:Y:S02]  /*17880*/  STS.128 [R0+0x14400], R4 ;  /* 0x0144000400007388 */ /* 0x0007e40000000c00 */
.L_x_1462:
[----:B------:R-:W-:Y:S05]  /*17890*/  BSYNC B0 ;  /* 0x0000000000007941 */ /* 0x000fea0003800000 */
.L_x_1452:
        /* <DEDUP_REMOVED lines=8> */
.L_x_1450:
[----:B------:R-:W-:Y:S01]  /*17920*/  IMAD.U32 R220, RZ, RZ, UR53 ;  /* 0x00000035ffdc7e24 */ /* 0x000fe2000f8e00ff */
[----:B------:R-:W-:-:S04]  /*17930*/  LOP3.LUT R18, R18, 0xfffffff7, RZ, 0xc0, !PT ;  /* 0xfffffff712127812 */ /* 0x000fc800078ec0ff */
[----:B------:R-:W-:-:S13]  /*17940*/  ISETP.NE.AND P0, PT, R220, 0x3, PT ;  /* 0x00000003dc00780c */ /* 0x000fda0003f05270 */
[----:B------:R-:W-:Y:S01]  /*17950*/  @P0 LOP3.LUT R18, R18, 0x8, RZ, 0xfc, !PT ;  /* 0x0000000812120812 */ /* 0x000fe200078efcff */
[----:B------:R-:W-:Y:S06]  /*17960*/  @!P0 BRA `(.L_x_1485) ;  /* 0x0000000000048947 */ /* 0x000fec0003800000 */
[----:B------:R-:W-:Y:S01]  /*17970*/  BPT.TRAP 0x1 ;  /* 0x000000040000795c */ /* 0x000fe20000300000 */
.L_x_1485:
[----:B-12---:R-:W-:Y:S01]  /*17980*/  IMAD R3, R190, 0x8, R17 ;  /* 0x00000008be037824 */ /* 0x006fe200078e0211 */
[----:B---34-:R-:W-:-:S04]  /*17990*/  SHF.L.U32 R0, R189, 0x1f, RZ ;  /* 0x0000001fbd007819 */ /* 0x018fc800000006ff */
[----:B------:R1:W2:Y:S01]  /*179a0*/  SYNCS.PHASECHK.TRANS64.TRYWAIT P1, [R3+URZ+0x29830], R0 ;  /* 0x02983000030075a7 */ /* 0x0002a2000802017f */
[----:B------:R-:W-:Y:S05]  /*179b0*/  @!P0 BRA `(.L_x_1486) ;  /* 0x0000000000048947 */ /* 0x000fea0003800000 */
[----:B------:R-:W-:Y:S01]  /*179c0*/  BPT.TRAP 0x1 ;  /* 0x000000040000795c */ /* 0x000fe20000300000 */
.L_x_1486:
[----:B-----5:R-:W3:Y:S02]  /*179d0*/  S2R R4, SR_TID.X ;  /* 0x0000000000047919 */ /* 0x020ee40000002100 */
[----:B---3--:R-:W-:-:S04]  /*179e0*/  LOP3.LUT R4, R4, 0x7f, RZ, 0xc0, !PT ;  /* 0x0000007f04047812 */ /* 0x008fc800078ec0ff */
[----:B------:R-:W-:Y:S01]  /*179f0*/  ISETP.NE.AND P0, PT, R4, RZ, PT ;  /* 0x000000ff0400720c */ /* 0x000fe20003f05270 */
[----:B--2---:R-:W-:-:S12]  /*17a00*/  @P1 BRA `(.L_x_1487) ;  /* 0x0000000000081947 */ /* 0x004fd80003800000 */
[----:B------:R-:W2:Y:S02]  /*17a10*/  SYNCS.PHASECHK.TRANS64.TRYWAIT P1, [R3+URZ+0x29830], R0 ;  /* 0x02983000030075a7 */ /* 0x000ea4000802017f */
[----:B--2---:R-:W-:Y:S05]  /*17a20*/  @!P1 BRA `(.L_x_1488) ;  /* 0x000001bc00689947 */ /* 0x004fea0003800000 */
.L_x_1487:
        /* <DEDUP_REMOVED lines=11> */
[----:B------:R-:W-:Y:S01]  /*17ae0*/  IMAD.MOV.U32 R11, RZ, RZ, -0x7fffffe0 ;  /* 0x80000020ff0b7424 */ /* 0x000fe200078e00ff */
[----:B------:R-:W-:Y:S01]  /*17af0*/  R2UR UR11, R7 ;  /* 0x00000000070b72ca */ /* 0x000fe200000e0000 */
[----:B------:R-:W-:Y:S01]  /*17b00*/  UMOV UR13, UR5 ;  /* 0x00000005000d7c82 */ /* 0x000fe20008000000 */
[----:B------:R-:W-:Y:S01]  /*17b10*/  LOP3.LUT R9, R0, 0x10000, RZ, 0xfc, !PT ;  /* 0x0001000000097812 */ /* 0x000fe200078efcff */
[----:B------:R-:W-:Y:S01]  /*17b20*/  ULOP3.LUT UR4, UR4, 0x10000, URZ, 0xfc, !UPT ;  /* 0x0001000004047892 */ /* 0x000fe2000f8efc3f */
[----:B------:R-:W-:Y:S01]  /*17b30*/  R2UR UR15, R11 ;  /* 0x000000000b0f72ca */ /* 0x000fe200000e0000 */
[----:B------:R-:W-:Y:S01]  /*17b40*/  UMOV UR17, UR5 ;  /* 0x0000000500117c82 */ /* 0x000fe20008000000 */
[----:B------:R-:W-:Y:S01]  /*17b50*/  R2UR UR19, R7 ;  /* 0x00000000071372ca */ /* 0x000fe200000e0000 */
[----:B------:R-:W-:Y:S01]  /*17b60*/  IMAD R4, R190, 0x780, R9 ;  /* 0x00000780be047824 */ /* 0x000fe200078e0209 */
[----:B------:R-:W-:Y:S01]  /*17b70*/  R2UR UR23, R11 ;  /* 0x000000000b1772ca */ /* 0x000fe200000e0000 */
[----:B------:R-:W-:Y:S01]  /*17b80*/  UMOV UR21, UR5 ;  /* 0x0000000500157c82 */ /* 0x000fe20008000000 */
[----:B------:R-:W-:Y:S01]  /*17b90*/  UMOV UR8, UR4 ;  /* 0x0000000400087c82 */ /* 0x000fe20008000000 */
[C---:B------:R-:W-:Y:S01]  /*17ba0*/  VIADD R6, R4.reuse, 0x80 ;  /* 0x0000008004067836 */ /* 0x040fe20000000000 */
[C---:B------:R-:W-:Y:S01]  /*17bb0*/  R2UR UR6, R4.reuse ;  /* 0x00000000040672ca */ /* 0x040fe200000e0000 */
[----:B------:R-:W-:Y:S01]  /*17bc0*/  VIADD R10, R4, 0x100 ;  /* 0x00000100040a7836 */ /* 0x000fe20000000000 */
[----:B------:R-:W-:Y:S01]  /*17bd0*/  UMOV UR12, UR4 ;  /* 0x00000004000c7c82 */ /* 0x000fe20008000000 */
[----:B------:R-:W-:Y:S01]  /*17be0*/  UMOV UR16, UR4 ;  /* 0x0000000400107c82 */ /* 0x000fe20008000000 */
[----:B------:R-:W-:Y:S01]  /*17bf0*/  R2UR UR10, R6 ;  /* 0x00000000060a72ca */ /* 0x000fe200000e0000 */
[----:B------:R-:W-:Y:S01]  /*17c00*/  VIADD R6, R4, 0x180 ;  /* 0x0000018004067836 */ /* 0x000fe20000000000 */
[----:B------:R-:W-:Y:S01]  /*17c10*/  R2UR UR14, R10 ;  /* 0x000000000a0e72ca */ /* 0x000fe200000e0000 */
[----:B------:R-:W-:Y:S01]  /*17c20*/  VIADD R10, R4, 0x200 ;  /* 0x00000200040a7836 */ /* 0x000fe20000000000 */
[----:B------:R-:W-:Y:S01]  /*17c30*/  UMOV UR20, UR4 ;  /* 0x0000000400147c82 */ /* 0x000fe20008000000 */
[----:B------:R-:W-:Y:S01]  /*17c40*/  IMAD.MOV.U32 R7, RZ, RZ, -0x7fffffe0 ;  /* 0x80000020ff077424 */ /* 0x000fe200078e00ff */
[----:B------:R-:W-:Y:S01]  /*17c50*/  R2UR UR18, R6 ;  /* 0x00000000061272ca */ /* 0x000fe200000e0000 */
[----:B------:R-:W-:Y:S01]  /*17c60*/  VIADD R6, R4, 0x2 ;  /* 0x0000000204067836 */ /* 0x000fe20000000000 */
[----:B------:R-:W-:Y:S01]  /*17c70*/  R2UR UR22, R10 ;  /* 0x000000000a1672ca */ /* 0x000fe200000e0000 */
[----:B------:R-:W-:Y:S01]  /*17c80*/  QGMMA.64x32x32.F32.E4M3.E4M3 R88, gdesc[UR4], RZ, !UPT, gsb0 ;  /* 0x00600000045879f3 */ /* 0x000fe2000c0008ff */
[----:B------:R-:W-:Y:S01]  /*17c90*/  R2UR UR27, R7 ;  /* 0x00000000071b72ca */ /* 0x000fe200000e0000 */
[----:B------:R-:W-:Y:S01]  /*17ca0*/  UIADD3 UR24, UR4, 0x2, URZ ;  /* 0x0000000204187890 */ /* 0x000fe2000fffe03f */
[----:B------:R-:W-:Y:S01]  /*17cb0*/  R2UR UR26, R6 ;  /* 0x00000000061a72ca */ /* 0x000fe200000e0000 */
[----:B------:R-:W-:Y:S01]  /*17cc0*/  UMOV UR25, 0x80000020 ;  /* 0x8000002000197882 */ /* 0x000fe20000000000 */
[----:B------:R-:W-:Y:S01]  /*17cd0*/  VIADD R10, R4, 0x82 ;  /* 0x00000082040a7836 */ /* 0x000fe20000000000 */
[----:B------:R-:W-:Y:S01]  /*17ce0*/  ULDC UR6, c[0x0][0x9dc] ;  /* 0x0002770000067ab9 */ /* 0x000fe20000000800 */
[----:B------:R-:W-:Y:S01]  /*17cf0*/  IMAD.MOV.U32 R11, RZ, RZ, -0x7fffffe0 ;  /* 0x80000020ff0b7424 */ /* 0x000fe200078e00ff */
[----:B------:R-:W-:Y:S01]  /*17d00*/  LOP3.LUT R18, R18, 0xffffffef, RZ, 0xc0, !PT ;  /* 0xffffffef12127812 */ /* 0x000fe200078ec0ff */
[----:B------:R-:W-:-:S02]  /*17d10*/  VIADD R12, R4, 0x102 ;  /* 0x00000102040c7836 */ /* 0x000fc40000000000 */
[----:B------:R-:W-:Y:S02]  /*17d20*/  IMAD.MOV.U32 R13, RZ, RZ, -0x7fffffe0 ;  /* 0x80000020ff0d7424 */ /* 0x000fe400078e00ff */
[----:B------:R-:W-:Y:S02]  /*17d30*/  VIADD R6, R4, 0x182 ;  /* 0x0000018204067836 */ /* 0x000fe40000000000 */
[----:B------:R-:W-:Y:S02]  /*17d40*/  IMAD.MOV.U32 R7, RZ, RZ, -0x7fffffe0 ;  /* 0x80000020ff077424 */ /* 0x000fe400078e00ff */
[----:B------:R-:W-:Y:S02]  /*17d50*/  IMAD.MOV.U32 R5, RZ, RZ, -0x7fffffe0 ;  /* 0x80000020ff057424 */ /* 0x000fe400078e00ff */
[----:B------:R-:W-:Y:S02]  /*17d60*/  IMAD.MOV.U32 R125, RZ, RZ, -0xa0 ;  /* 0xffffff60ff7d7424 */ /* 0x000fe400078e00ff */
[----:B------:R-:W-:Y:S01]  /*17d70*/  @!P0 VIADD R0, R3, 0x29840 ;  /* 0x0002984003008836 */ /* 0x000fe20000000000 */
[----:B------:R-:W-:Y:S01]  /*17d80*/  R2UR UR51, R5 ;  /* 0x00000000053372ca */ /* 0x000fe200000e0000 */
[----:B------:R-:W-:-:S02]  /*17d90*/  IMAD R125, R156, R125, 0xa0 ;  /* 0x000000a09c7d7424 */ /* 0x000fc400078e027d */
[----:B------:R-:W-:Y:S01]  /*17da0*/  IMAD.U32 R8, RZ, RZ, UR6 ;  /* 0x00000006ff087e24 */ /* 0x000fe2000f8e00ff */
[----:B------:R-:W-:Y:S01]  /*17db0*/  @!P0 PRMT R0, RZ, 0x654, R0 ;  /* 0x00000654ff008816 */ /* 0x000fe20000000000 */
[----:B------:R-:W-:-:S05]  /*17dc0*/  IMAD.IADD R3, R192, 0x1, R125 ;  /* 0x00000001c0037824 */ /* 0x000fca00078e027d */
[----:B------:R-:W-:Y:S01]  /*17dd0*/  IADD3 R5, -R196, 0x1, R3 ;  /* 0x00000001c4057810 */ /* 0x000fe20007ffe103 */
        /* <DEDUP_REMOVED lines=61> */
[----:B------:R-:W-:Y:S01]  /*181b0*/  R2UR UR31, R11 ;  /* 0x000000000b1f72ca */ /* 0x000fe200000e0000 */
        /* <DEDUP_REMOVED lines=119> */
[C---:B------:R-:W-:Y:S01]  /*18930*/  VIADD R6, R4.reuse, 0x682 ;  /* 0x0000068204067836 */ /* 0x040fe20000000000 */
[----:B------:R-:W-:Y:S01]  /*18940*/  UMOV UR49, UR21 ;  /* 0x0000001500317c82 */ /* 0x000fe20008000000 */
[----:B------:R-:W-:Y:S02]  /*18950*/  IMAD.MOV.U32 R7, RZ, RZ, -0x7fffffe0 ;  /* 0x80000020ff077424 */ /* 0x000fe400078e00ff */
[----:B------:R-:W-:Y:S01]  /*18960*/  VIADD R4, R4, 0x702 ;  /* 0x0000070204047836 */ /* 0x000fe20000000000 */
[----:B------:R-:W-:-:S04]  /*18970*/  UMOV UR48, UR20 ;  /* 0x0000001400307c82 */ /* 0x000fc80008000000 */
[----:B------:R-:W-:Y:S01]  /*18980*/  R2UR UR50, R4 ;  /* 0x00000000043272ca */ /* 0x000fe200000e0000 */
[----:B------:R-:W-:Y:S02]  /*18990*/  WARPGROUP.DEPBAR.LE gsb0, 0x0 ;  /* 0x00008000000079c5 */ /* 0x000fe40000010000 */
[----:B------:R-:W-:-:S06]  /*189a0*/  WARPGROUP.ARRIVE ;  /* 0x00000000000079c5 */ /* 0x000fcc0000000000 */
[----:B------:R-:W-:Y:S01]  /*189b0*/  QGMMA.64x32x32.F32.E4M3.E4M3 R56, gdesc[UR28], R56, gsb0 ;  /* 0x006000001c3879f3 */ /* 0x000fe20008000838 */
[----:B------:R-:W-:Y:S01]  /*189c0*/  R2UR UR30, R10 ;  /* 0x000000000a1e72ca */ /* 0x000fe200000e0000 */
[----:B------:R-:W-:Y:S01]  /*189d0*/  UMOV UR28, UR20 ;  /* 0x00000014001c7c82 */ /* 0x000fe20008000000 */
[----:B------:R-:W-:Y:S01]  /*189e0*/  R2UR UR31, R11 ;  /* 0x000000000b1f72ca */ /* 0x000fe200000e0000 */
[----:B------:R-:W-:Y:S01]  /*189f0*/  UMOV UR29, UR21 ;  /* 0x00000015001d7c82 */ /* 0x000fe20008000000 */
[----:B------:R-:W1:Y:S02]  /*18a00*/  LDC.64 R10, c[0x0][0x9e0] ;  /* 0x00027800ff0a7b82 */ /* 0x000e640000000a00 */
[----:B-1----:R-:W-:-:S13]  /*18a10*/  ISETP.GE.AND P1, PT, R11, 0x1, PT ;  /* 0x000000010b00780c */ /* 0x002fda0003f26270 */
[----:B------:R-:W-:Y:S01]  /*18a20*/  @P1 LOP3.LUT R18, R18, 0x10, RZ, 0xfc, !PT ;  /* 0x0000001012121812 */ /* 0x000fe200078efcff */
[----:B------:R-:W-:Y:S02]  /*18a30*/  WARPGROUP.DEPBAR.LE gsb0, 0x0 ;  /* 0x00008000000079c5 */ /* 0x000fe40000010000 */
[----:B------:R-:W-:-:S06]  /*18a40*/  WARPGROUP.ARRIVE ;  /* 0x00000000000079c5 */ /* 0x000fcc0000000000 */
[----:B------:R-:W-:Y:S01]  /*18a50*/  QGMMA.64x32x32.F32.E4M3.E4M3 R40, gdesc[UR32], R40, gsb0 ;  /* 0x00600000202879f3 */ /* 0x000fe20008000828 */
[----:B------:R-:W-:Y:S01]  /*18a60*/  R2UR UR34, R12 ;  /* 0x000000000c2272ca */ /* 0x000fe200000e0000 */
[----:B------:R-:W-:Y:S01]  /*18a70*/  UMOV UR32, UR20 ;  /* 0x0000001400207c82 */ /* 0x000fe20008000000 */
[----:B------:R-:W-:Y:S01]  /*18a80*/  R2UR UR35, R13 ;  /* 0x000000000d2372ca */ /* 0x000fe200000e0000 */
[----:B------:R-:W-:Y:S01]  /*18a90*/  UMOV UR33, UR21 ;  /* 0x0000001500217c82 */ /* 0x000fe20008000000 */
[----:B------:R-:W-:Y:S01]  /*18aa0*/  IMAD R12, R200, -0x2, R125 ;  /* 0xfffffffec80c7824 */ /* 0x000fe200078e027d */
[----:B------:R-:W-:Y:S02]  /*18ab0*/  WARPGROUP.DEPBAR.LE gsb0, 0x0 ;  /* 0x00008000000079c5 */ /* 0x000fe40000010000 */
[----:B------:R-:W-:-:S06]  /*18ac0*/  WARPGROUP.ARRIVE ;  /* 0x00000000000079c5 */ /* 0x000fcc0000000000 */
[----:B------:R-:W-:Y:S01]  /*18ad0*/  QGMMA.64x32x32.F32.E4M3.E4M3 R24, gdesc[UR44], R24, gsb0 ;  /* 0x006000002c1879f3 */ /* 0x000fe20008000818 */
[----:B------:R-:W-:Y:S01]  /*18ae0*/  R2UR UR46, R6 ;  /* 0x00000000062e72ca */ /* 0x000fe200000e0000 */
[----:B------:R-:W-:Y:S01]  /*18af0*/  UMOV UR44, UR20 ;  /* 0x00000014002c7c82 */ /* 0x000fe20008000000 */
[----:B------:R-:W-:Y:S01]  /*18b00*/  R2UR UR47, R7 ;  /* 0x00000000072f72ca */ /* 0x000fe200000e0000 */
[----:B------:R-:W-:Y:S01]  /*18b10*/  UMOV UR45, UR21 ;  /* 0x00000015002d7c82 */ /* 0x000fe20008000000 */
[C---:B------:R-:W-:Y:S02]  /*18b20*/  IMAD R7, R200.reuse, -0x2, R5 ;  /* 0xfffffffec8077824 */ /* 0x040fe400078e0205 */
[----:B------:R-:W-:Y:S02]  /*18b30*/  IMAD R5, R193, 0x80, R211 ;  /* 0x00000080c1057824 */ /* 0x000fe400078e02d3 */
[----:B------:R-:W-:Y:S02]  /*18b40*/  IMAD R6, R200, -0x2, R3 ;  /* 0xfffffffec8067824 */ /* 0x000fe400078e0203 */
[----:B------:R-:W-:Y:S01]  /*18b50*/  IMAD.IADD R127, R7, 0x1, R10 ;  /* 0x00000001077f7824 */ /* 0x000fe200078e020a */
[----:B------:R-:W-:-:S02]  /*18b60*/  WARPGROUP.DEPBAR.LE gsb0, 0x0 ;  /* 0x00008000000079c5 */ /* 0x000fc40000010000 */
        /* <DEDUP_REMOVED lines=15> */
[----:B------:R1:W-:Y:S02]  /*18c60*/  @!P0 SYNCS.ARRIVE.TRANS64.RED.A1T0 RZ, [R0+URZ], RZ ;  /* 0x000000ff00ff89a7 */ /* 0x0003e4000810043f */
[----:B-1----:R-:W-:-:S05]  /*18c70*/  LOP3.LUT R0, RZ, R8, RZ, 0x33, !PT ;  /* 0x00000008ff007212 */ /* 0x002fca00078e33ff */
[----:B------:R-:W-:Y:S01]  /*18c80*/  IMAD.IADD R20, R7, 0x1, R0 ;  /* 0x0000000107147824 */ /* 0x000fe200078e0200 */
[----:B------:R-:W-:-:S03]  /*18c90*/  VIADDMNMX R0, R5, R127, R6, PT ;  /* 0x0000007f05007246 */ /* 0x000fc60003800106 */
[----:B------:R-:W-:Y:S01]  /*18ca0*/  IMAD.IADD R3, R20, 0x1, R5 ;  /* 0x0000000114037824 */ /* 0x000fe200078e0205 */
[----:B------:R-:W-:Y:S06]  /*18cb0*/  @!P1 BRA `(.L_x_1489) ;  /* 0x00000000004c9947 */ /* 0x000fec0003800000 */
[----:B------:R-:W-:Y:S01]  /*18cc0*/  IADD3 R7, -R196, R192, R5 ;  /* 0x000000c0c4077210 */ /* 0x000fe20007ffe105 */
[----:B------:R-:W-:Y:S03]  /*18cd0*/  BSSY B0, `(.L_x_1490) ;  /* 0x000000e000007945 */ /* 0x000fe60003800000 */
        /* <DEDUP_REMOVED lines=9> */
.L_x_1491:
[----:B------:R-:W-:-:S13]  /*18d70*/  ISETP.NE.AND P1, PT, R11, 0x1, PT ;  /* 0x000000010b00780c */ /* 0x000fda0003f25270 */
[----:B------:R-:W1:Y:S02]  /*18d80*/  @P1 LDC.64 R14, c[0x0][0x9e8] ;  /* 0x00027a00ff0e1b82 */ /* 0x000e640000000a00 */
[----:B-1----:R-:W-:-:S05]  /*18d90*/  @P1 IMAD.HI.U32 R4, R7, R14, RZ ;  /* 0x0000000e07041227 */ /* 0x002fca00078e00ff */
[----:B------:R-:W-:-:S07]  /*18da0*/  @P1 SHF.R.U32.HI R7, RZ, R15, R4 ;  /* 0x0000000fff071219 */ /* 0x000fce0000011604 */
.L_x_1492:
[----:B------:R-:W-:Y:S05]  /*18db0*/  BSYNC B0 ;  /* 0x0000000000007941 */ /* 0x000fea0003800000 */
.L_x_1490:
[----:B------:R-:W-:-:S05]  /*18dc0*/  IMAD R4, R7, R11, R12 ;  /* 0x0000000b07047224 */ /* 0x000fca00078e020c */
[----:B------:R-:W-:Y:S02]  /*18dd0*/  VIMNMX R3, R3, R4, !PT ;  /* 0x0000000403037248 */ /* 0x000fe40007fe0100 */
[----:B------:R-:W-:-:S07]  /*18de0*/  VIADDMNMX R0, R4, R11, R0, PT ;  /* 0x0000000b04007246 */ /* 0x000fce0003800100 */
.L_x_1489:
[C---:B------:R-:W-:Y:S02]  /*18df0*/  ISETP.GE.AND P1, PT, R125.reuse, 0x2, PT ;  /* 0x000000027d00780c */ /* 0x040fe40003f26270 */
[----:B------:R-:W-:Y:S02]  /*18e00*/  ISETP.GE.AND P2, PT, R125, 0x9, PT ;  /* 0x000000097d00780c */ /* 0x000fe40003f46270 */
[----:B------:R-:W-:Y:S02]  /*18e10*/  P2R R110, PR, RZ, 0x2 ;  /* 0x00000002ff6e7803 */ /* 0x000fe40000000000 */
[----:B------:R-:W-:Y:S02]  /*18e20*/  ISETP.GT.AND P1, PT, R3, 0x1, !P1 ;  /* 0x000000010300780c */ /* 0x000fe40004f24270 */
[----:B------:R-:W-:Y:S02]  /*18e30*/  P2R R104, PR, RZ, 0x4 ;  /* 0x00000004ff687803 */ /* 0x000fe40000000000 */
[----:B------:R-:W-:-:S02]  /*18e40*/  ISETP.LT.OR P1, PT, R0, 0x2, P1 ;  /* 0x000000020000780c */ /* 0x000fc40000f21670 */
[----:B------:R-:W-:Y:S02]  /*18e50*/  ISETP.GE.AND P4, PT, R125, 0x29, PT ;  /* 0x000000297d00780c */ /* 0x000fe40003f86270 */
[----:B------:R-:W-:Y:S02]  /*18e60*/  FSEL R157, R89, -INF , !P1 ;  /* 0xff800000599d7808 */ /* 0x000fe40004800000 */
[----:B------:R-:W-:Y:S02]  /*18e70*/  ISETP.GT.AND P1, PT, R3, 0x8, !P2 ;  /* 0x000000080300780c */ /* 0x000fe40005724270 */
[----:B------:R-:W-:Y:S02]  /*18e80*/  ISETP.GE.AND P2, PT, R125, 0xa, PT ;  /* 0x0000000a7d00780c */ /* 0x000fe40003f46270 */
[----:B------:R-:W-:Y:S02]  /*18e90*/  ISETP.LT.OR P1, PT, R0, 0x9, P1 ;  /* 0x000000090000780c */ /* 0x000fe40000f21670 */
[----:B------:R-:W-:-:S02]  /*18ea0*/  IADD3 R4, R20, 0x8, R5 ;  /* 0x0000000814047810 */ /* 0x000fc40007ffe005 */
        /* <DEDUP_REMOVED lines=9> */
[----:B------:R-:W-:Y:S02]  /*18f40*/  ISETP.GE.AND P2, PT, R125, 0x12, PT ;  /* 0x000000127d00780c */ /* 0x000fe40003f46270 */
[----:B------:R-:W-:Y:S02]  /*18f50*/  FSEL R149, R96, -INF , !P1 ;  /* 0xff80000060957808 */ /* 0x000fe40004800000 */
[----:B------:R-:W-:-:S02]  /*18f60*/  ISETP.GT.AND P1, PT, R3, 0x11, !P2 ;  /* 0x000000110300780c */ /* 0x000fc40005724270 */
[----:B------:R-:W-:Y:S02]  /*18f70*/  P2R R96, PR, RZ, 0x4 ;  /* 0x00000004ff607803 */ /* 0x000fe40000000000 */
[----:B------:R-:W-:Y:S02]  /*18f80*/  ISETP.LT.OR P1, PT, R0, 0x12, P1 ;  /* 0x000000120000780c */ /* 0x000fe40000f21670 */
[----:B------:R-:W-:Y:S02]  /*18f90*/  ISETP.GE.AND P2, PT, R125, 0x19, PT ;  /* 0x000000197d00780c */ /* 0x000fe40003f46270 */
[----:B------:R-:W-:Y:S02]  /*18fa0*/  FSEL R153, R97, -INF , !P1 ;  /* 0xff80000061997808 */ /* 0x000fe40004800000 */
[----:B------:R-:W-:Y:S02]  /*18fb0*/  ISETP.GT.AND P1, PT, R3, 0x18, !P2 ;  /* 0x000000180300780c */ /* 0x000fe40005724270 */
[----:B------:R-:W-:-:S02]  /*18fc0*/  P2R R108, PR, RZ, 0x4 ;  /* 0x00000004ff6c7803 */ /* 0x000fc40000000000 */
[----:B------:R-:W-:Y:S02]  /*18fd0*/  ISETP.LT.OR P1, PT, R0, 0x19, P1 ;  /* 0x000000190000780c */ /* 0x000fe40000f21670 */
[----:B------:R-:W-:Y:S02]  /*18fe0*/  ISETP.GE.AND P2, PT, R125, 0x1a, PT ;  /* 0x0000001a7d00780c */ /* 0x000fe40003f46270 */
[----:B------:R-:W-:Y:S02]  /*18ff0*/  FSEL R151, R100, -INF , !P1 ;  /* 0xff80000064977808 */ /* 0x000fe40004800000 */
[----:B------:R-:W-:Y:S02]  /*19000*/  ISETP.GT.AND P1, PT, R3, 0x19, !P2 ;  /* 0x000000190300780c */ /* 0x000fe40005724270 */
[----:B------:R-:W-:Y:S02]  /*19010*/  P2R R100, PR, RZ, 0x4 ;  /* 0x00000004ff647803 */ /* 0x000fe40000000000 */
[----:B------:R-:W-:-:S04]  /*19020*/  ISETP.LT.OR P1, PT, R0, 0x1a, P1 ;  /* 0x0000001a0000780c */ /* 0x000fc80000f21670 */
[----:B------:R-:W-:Y:S02]  /*19030*/  FSEL R145, R101, -INF , !P1 ;  /* 0xff80000065917808 */ /* 0x000fe40004800000 */
[----:B------:R-:W-:-:S04]  /*19040*/  ISETP.GE.AND P1, PT, R125, 0x21, PT ;  /* 0x000000217d00780c */ /* 0x000fc80003f26270 */
[----:B------:R-:W-:-:S04]  /*19050*/  ISETP.GT.AND P2, PT, R3, 0x20, !P1 ;  /* 0x000000200300780c */ /* 0x000fc80004f44270 */
[----:B------:R-:W-:-:S04]  /*19060*/  ISETP.LT.OR P2, PT, R0, 0x21, P2 ;  /* 0x000000210000780c */ /* 0x000fc80001741670 */
[----:B------:R-:W-:Y:S02]  /*19070*/  FSEL R123, R72, -INF , !P2 ;  /* 0xff800000487b7808 */ /* 0x000fe40005000000 */
[----:B------:R-:W-:Y:S02]  /*19080*/  ISETP.GE.AND P2, PT, R125, 0x22, PT ;  /* 0x000000227d00780c */ /* 0x000fe40003f46270 */
[----:B------:R-:W-:Y:S02]  /*19090*/  P2R R72, PR, RZ, 0x10 ;  /* 0x00000010ff487803 */ /* 0x000fe40000000000 */
[----:B------:R-:W-:-:S04]  /*190a0*/  ISETP.GT.AND P3, PT, R3, 0x21, !P2 ;  /* 0x000000210300780c */ /* 0x000fc80005764270 */
[----:B------:R-:W-:-:S04]  /*190b0*/  ISETP.LT.OR P3, PT, R0, 0x22, P3 ;  /* 0x000000220000780c */ /* 0x000fc80001f61670 */
[----:B------:R-:W-:Y:S02]  /*190c0*/  FSEL R115, R73, -INF , !P3 ;  /* 0xff80000049737808 */ /* 0x000fe40005800000 */
[----:B------:R-:W-:Y:S02]  /*190d0*/  ISETP.GT.AND P3, PT, R3, 0x28, !P4 ;  /* 0x000000280300780c */ /* 0x000fe40006764270 */
[----:B------:R-:W-:Y:S02]  /*190e0*/  ISETP.GE.AND P4, PT, R125, 0x2a, PT ;  /* 0x0000002a7d00780c */ /* 0x000fe40003f86270 */
[----:B------:R-:W-:-:S04]  /*190f0*/  ISETP.LT.OR P3, PT, R0, 0x29, P3 ;  /* 0x000000290000780c */ /* 0x000fc80001f61670 */
        /* <DEDUP_REMOVED lines=148> */
[----:B------:R-:W-:Y:S02]  /*19a40*/  ISETP.GE.AND P6, PT, R11, 0x1, PT ;  /* 0x000000010b00780c */ /* 0x000fe40003fc6270 */
[----:B------:R-:W-:-:S11]  /*19a50*/  VIADDMNMX R0, R0, R127, R6, PT ;  /* 0x0000007f00007246 */ /* 0x000fd60003800106 */
[----:B------:R-:W-:Y:S05]  /*19a60*/  @!P6 BRA `(.L_x_1493) ;  /* 0x000000000050e947 */ /* 0x000fea0003800000 */
[----:B------:R-:W-:Y:S01]  /*19a70*/  IADD3 R3, R192, 0x8, R5 ;  /* 0x00000008c0037810 */ /* 0x000fe20007ffe005 */
[----:B------:R-:W-:Y:S04]  /*19a80*/  BSSY B0, `(.L_x_1494) ;  /* 0x000000f000007945 */ /* 0x000fe80003800000 */
[----:B------:R-:W-:-:S05]  /*19a90*/  IMAD.IADD R3, R3, 0x1, -R196 ;  /* 0x0000000103037824 */ /* 0x000fca00078e0ac4 */
        /* <DEDUP_REMOVED lines=9> */
.L_x_1495:
[----:B------:R-:W-:-:S13]  /*19b30*/  ISETP.NE.AND P6, PT, R11, 0x1, PT ;  /* 0x000000010b00780c */ /* 0x000fda0003fc5270 */
[----:B------:R-:W1:Y:S02]  /*19b40*/  @P6 LDC.64 R6, c[0x0][0x9e8] ;  /* 0x00027a00ff066b82 */ /* 0x000e640000000a00 */
[----:B-1----:R-:W-:-:S05]  /*19b50*/  @P6 IMAD.HI.U32 R6, R3, R6, RZ ;  /* 0x0000000603066227 */ /* 0x002fca00078e00ff */
[----:B------:R-:W-:-:S07]  /*19b60*/  @P6 SHF.R.U32.HI R3, RZ, R7, R6 ;  /* 0x00000007ff036219 */ /* 0x000fce0000011606 */
.L_x_1496:
[----:B------:R-:W-:Y:S05]  /*19b70*/  BSYNC B0 ;  /* 0x0000000000007941 */ /* 0x000fea0003800000 */
.L_x_1494:
[----:B------:R-:W-:-:S05]  /*19b80*/  IMAD R3, R3, R11, R12 ;  /* 0x0000000b03037224 */ /* 0x000fca00078e020c */
[----:B------:R-:W-:Y:S02]  /*19b90*/  VIMNMX R4, R4, R3, !PT ;  /* 0x0000000304047248 */ /* 0x000fe40007fe0100 */
[----:B------:R-:W-:-:S07]  /*19ba0*/  VIADDMNMX R0, R3, R11, R0, PT ;  /* 0x0000000b03007246 */ /* 0x000fce0003800100 */
.L_x_1493:
[----:B------:R-:W-:Y:S01]  /*19bb0*/  ISETP.GT.AND P1, PT, R4, 0x20, !P1 ;  /* 0x000000200400780c */ /* 0x000fe20004f24270 */
[----:B------:R-:W-:Y:S01]  /*19bc0*/  IMAD.IADD R10, R105, 0x1, R10 ;  /* 0x00000001690a7824 */ /* 0x000fe200078e020a */
[----:B------:R-:W-:Y:S02]  /*19bd0*/  ISETP.NE.AND P6, PT, R72, RZ, PT ;  /* 0x000000ff4800720c */ /* 0x000fe40003fc5270 */
[----:B------:R-:W-:Y:S02]  /*19be0*/  ISETP.LT.OR P1, PT, R0, 0x21, P1 ;  /* 0x000000210000780c */ /* 0x000fe40000f21670 */
[----:B------:R-:W-:Y:S02]  /*19bf0*/  ISETP.GT.AND P2, PT, R4, 0x21, !P2 ;  /* 0x000000210400780c */ /* 0x000fe40005744270 */
[----:B------:R-:W-:Y:S02]  /*19c00*/  FSEL R143, R74, -INF , !P1 ;  /* 0xff8000004a8f7808 */ /* 0x000fe40004800000 */
[----:B------:R-:W-:-:S02]  /*19c10*/  ISETP.GT.AND P1, PT, R4, 0x28, !P6 ;  /* 0x000000280400780c */ /* 0x000fc40007724270 */
[C---:B------:R-:W-:Y:S02]  /*19c20*/  ISETP.LT.OR P2, PT, R0.reuse, 0x22, P2 ;  /* 0x000000220000780c */ /* 0x040fe40001741670 */
[----:B------:R-:W-:Y:S02]  /*19c30*/  ISETP.LT.OR P1, PT, R0, 0x29, P1 ;  /* 0x000000290000780c */ /* 0x000fe40000f21670 */
[----:B------:R-:W-:Y:S02]  /*19c40*/  FSEL R135, R75, -INF , !P2 ;  /* 0xff8000004b877808 */ /* 0x000fe40005000000 */
[----:B------:R-:W-:Y:S02]  /*19c50*/  FSEL R133, R78, -INF , !P1 ;  /* 0xff8000004e857808 */ /* 0x000fe40004800000 */
[----:B------:R-:W-:Y:S02]  /*19c60*/  ISETP.NE.AND P1, PT, R76, RZ, PT ;  /* 0x000000ff4c00720c */ /* 0x000fe40003f25270 */
[----:B------:R-:W-:-:S02]  /*19c70*/  ISETP.NE.AND P2, PT, R120, RZ, PT ;  /* 0x000000ff7800720c */ /* 0x000fc40003f45270 */
        /* <DEDUP_REMOVED lines=99> */
[----:B------:R-:W-:Y:S01]  /*1a2b0*/  ISETP.NE.AND P1, PT, R126, RZ, PT ;  /* 0x000000ff7e00720c */ /* 0x000fe20003f25270 */
[----:B------:R-:W1:Y:S01]  /*1a2c0*/  SHFL.BFLY PT, R3, R6, 0x2, 0x1f ;  /* 0x0c401f0006037f89 */ /* 0x000e6200000e0000 */
[C---:B------:R-:W-:Y:S02]  /*1a2d0*/  ISETP.GT.AND P5, PT, R4.reuse, RZ, !P5 ;  /* 0x000000ff0400720c */ /* 0x040fe40006fa4270 */
[----:B------:R-:W-:-:S02]  /*1a2e0*/  ISETP.GT.AND P1, PT, R4, 0x68, !P1 ;  /* 0x000000680400780c */ /* 0x000fc40004f24270 */
[C---:B------:R-:W-:Y:S02]  /*1a2f0*/  ISETP.LT.OR P5, PT, R0.reuse, 0x1, P5 ;  /* 0x000000010000780c */ /* 0x040fe40002fa1670 */
[----:B------:R-:W-:Y:S02]  /*1a300*/  ISETP.LT.OR P1, PT, R0, 0x69, P1 ;  /* 0x000000690000780c */ /* 0x000fe40000f21670 */
[----:B------:R-:W-:Y:S02]  /*1a310*/  FSEL R90, R90, -INF , !P5 ;  /* 0xff8000005a5a7808 */ /* 0x000fe40006800000 */
[----:B------:R-:W-:Y:S02]  /*1a320*/  FSEL R7, R46, -INF , !P1 ;  /* 0xff8000002e077808 */ /* 0x000fe40004800000 */
[----:B------:R-:W-:Y:S02]  /*1a330*/  ISETP.NE.AND P1, PT, R44, RZ, PT ;  /* 0x000000ff2c00720c */ /* 0x000fe40003f25270 */
[----:B------:R-:W-:-:S02]  /*1a340*/  ISETP.NE.AND P5, PT, R24, RZ, PT ;  /* 0x000000ff1800720c */ /* 0x000fc40003fa5270 */
[C---:B------:R-:W-:Y:S02]  /*1a350*/  ISETP.GT.AND P1, PT, R4.reuse, 0x69, !P1 ;  /* 0x000000690400780c */ /* 0x040fe40004f24270 */
[----:B------:R-:W-:Y:S02]  /*1a360*/  ISETP.GT.AND P3, PT, R4, 0x91, !P3 ;  /* 0x000000910400780c */ /* 0x000fe40005f64270 */
[----:B------:R-:W-:Y:S02]  /*1a370*/  ISETP.LT.OR P1, PT, R0, 0x6a, P1 ;  /* 0x0000006a0000780c */ /* 0x000fe40000f21670 */
[----:B------:R-:W-:Y:S02]  /*1a380*/  ISETP.GT.AND P4, PT, R4, 0x98, !P4 ;  /* 0x000000980400780c */ /* 0x000fe40006784270 */
[----:B------:R-:W-:Y:S02]  /*1a390*/  FSEL R47, R47, -INF , !P1 ;  /* 0xff8000002f2f7808 */ /* 0x000fe40004800000 */
[----:B------:R-:W-:-:S02]  /*1a3a0*/  ISETP.NE.AND P1, PT, R128, RZ, PT ;  /* 0x000000ff8000720c */ /* 0x000fc40003f25270 */
[----:B-1----:R-:W-:Y:S02]  /*1a3b0*/  FMNMX.FTZ R12, R6, R3, !PT ;  /* 0x00000003060c7209 */ /* 0x002fe40007810000 */
[----:B------:R-:W-:Y:S02]  /*1a3c0*/  ISETP.GT.AND P1, PT, R4, 0x70, !P1 ;  /* 0x000000700400780c */ /* 0x000fe40004f24270 */
[C---:B------:R-:W-:Y:S01]  /*1a3d0*/  ISETP.LT.OR P3, PT, R0.reuse, 0x92, P3 ;  /* 0x000000920000780c */ /* 0x040fe20001f61670 */
[----:B------:R-:W1:Y:S01]  /*1a3e0*/  SHFL.BFLY PT, R3, R12, 0x1, 0x1f ;  /* 0x0c201f000c037f89 */ /* 0x000e6200000e0000 */
[C---:B------:R-:W-:Y:S02]  /*1a3f0*/  ISETP.LT.OR P1, PT, R0.reuse, 0x71, P1 ;  /* 0x000000710000780c */ /* 0x040fe40000f21670 */
[----:B------:R-:W-:Y:S02]  /*1a400*/  ISETP.LT.OR P4, PT, R0, 0x99, P4 ;  /* 0x000000990000780c */ /* 0x000fe40002781670 */
[----:B------:R-:W-:-:S02]  /*1a410*/  FSEL R159, R50, -INF , !P1 ;  /* 0xff800000329f7808 */ /* 0x000fc40004800000 */
[----:B------:R-:W-:Y:S02]  /*1a420*/  ISETP.NE.AND P1, PT, R48, RZ, PT ;  /* 0x000000ff3000720c */ /* 0x000fe40003f25270 */
[----:B------:R-:W-:Y:S02]  /*1a430*/  FSEL R35, R35, -INF , !P3 ;  /* 0xff80000023237808 */ /* 0x000fe40005800000 */
[----:B------:R-:W-:-:S04]  /*1a440*/  ISETP.GT.AND P1, PT, R4, 0x71, !P1 ;  /* 0x000000710400780c */ /* 0x000fc80004f24270 */
[----:B------:R-:W-:-:S04]  /*1a450*/  ISETP.LT.OR P1, PT, R0, 0x72, P1 ;  /* 0x000000720000780c */ /* 0x000fc80000f21670 */
[----:B------:R-:W-:Y:S02]  /*1a460*/  FSEL R51, R51, -INF , !P1 ;  /* 0xff80000033337808 */ /* 0x000fe40004800000 */
[----:B------:R-:W-:Y:S02]  /*1a470*/  ISETP.NE.AND P1, PT, R130, RZ, PT ;  /* 0x000000ff8200720c */ /* 0x000fe40003f25270 */
[----:B-1----:R-:W-:Y:S02]  /*1a480*/  FMNMX.FTZ R3, R12, R3, !PT ;  /* 0x000000030c037209 */ /* 0x002fe40007810000 */
[----:B------:R-:W-:-:S03]  /*1a490*/  ISETP.GT.AND P1, PT, R4, 0x78, !P1 ;  /* 0x000000780400780c */ /* 0x000fc60004f24270 */
[----:B------:R-:W-:Y:S01]  /*1a4a0*/  FFMA.FTZ R173, R2, R3, -8 ;  /* 0xc100000002ad7423 */ /* 0x000fe20000010003 */
[----:B------:R-:W-:-:S04]  /*1a4b0*/  ISETP.LT.OR P1, PT, R0, 0x79, P1 ;  /* 0x000000790000780c */ /* 0x000fc80000f21670 */
[----:B------:R-:W-:Y:S02]  /*1a4c0*/  FSEL R43, R54, -INF , !P1 ;  /* 0xff800000362b7808 */ /* 0x000fe40004800000 */
[----:B------:R-:W-:Y:S02]  /*1a4d0*/  ISETP.GT.AND P1, PT, R4, 0x79, !P2 ;  /* 0x000000790400780c */ /* 0x000fe40005724270 */
[----:B------:R-:W-:Y:S02]  /*1a4e0*/  ISETP.NE.AND P2, PT, R134, RZ, PT ;  /* 0x000000ff8600720c */ /* 0x000fe40003f45270 */
[----:B------:R-:W-:-:S04]  /*1a4f0*/  ISETP.LT.OR P1, PT, R0, 0x7a, P1 ;  /* 0x0000007a0000780c */ /* 0x000fc80000f21670 */
[----:B------:R-:W-:Y:S02]  /*1a500*/  FSEL R55, R55, -INF , !P1 ;  /* 0xff80000037377808 */ /* 0x000fe40004800000 */
[----:B------:R-:W-:Y:S02]  /*1a510*/  ISETP.GT.AND P1, PT, R4, 0x1, !P6 ;  /* 0x000000010400780c */ /* 0x000fe40007724270 */
[----:B------:R-:W-:Y:S02]  /*1a520*/  ISETP.NE.AND P6, PT, R28, RZ, PT ;  /* 0x000000ff1c00720c */ /* 0x000fe40003fc5270 */
[----:B------:R-:W-:-:S04]  /*1a530*/  ISETP.LT.OR P1, PT, R0, 0x2, P1 ;  /* 0x000000020000780c */ /* 0x000fc80000f21670 */
[----:B------:R-:W-:Y:S02]  /*1a540*/  FSEL R167, R91, -INF , !P1 ;  /* 0xff8000005ba77808 */ /* 0x000fe40004800000 */
[----:B------:R-:W-:Y:S02]  /*1a550*/  ISETP.NE.AND P1, PT, R104, RZ, PT ;  /* 0x000000ff6800720c */ /* 0x000fe40003f25270 */
[----:B------:R-:W-:Y:S02]  /*1a560*/  FMNMX.FTZ R24, R90, R167, !PT ;  /* 0x000000a75a187209 */ /* 0x000fe40007810000 */
        /* <DEDUP_REMOVED lines=27> */
[----:B------:R-:W-:Y:S02]  /*1a720*/  FMNMX.FTZ R26, R165, R24, !PT ;  /* 0x00000018a51a7209 */ /* 0x000fe40007810000 */
[----:B------:R-:W-:Y:S02]  /*1a730*/  ISETP.GT.AND P1, PT, R4, 0x81, !P5 ;  /* 0x000000810400780c */ /* 0x000fe40006f24270 */
[----:B------:R-:W-:Y:S02]  /*1a740*/  FMNMX.FTZ R26, R161, R26, !PT ;  /* 0x0000001aa11a7209 */ /* 0x000fe40007810000 */
[----:B------:R-:W-:Y:S02]  /*1a750*/  ISETP.LT.OR P1, PT, R0, 0x82, P1 ;  /* 0x000000820000780c */ /* 0x000fe40000f21670 */
[----:B------:R-:W-:-:S02]  /*1a760*/  FMNMX.FTZ R26, R169, R26, !PT ;  /* 0x0000001aa91a7209 */ /* 0x000fc40007810000 */
        /* <DEDUP_REMOVED lines=13> */
[----:B------:R-:W-:Y:S02]  /*1a840*/  FSETP.NEU.FTZ.AND P1, PT, R3, -INF , PT ;  /* 0xff8000000300780b */ /* 0x000fe40003f3d000 */
[----:B------:R-:W-:Y:S02]  /*1a850*/  FMNMX.FTZ R30, R79, R30, !PT ;  /* 0x0000001e4f1e7209 */ /* 0x000fe40007810000 */
[----:B------:R-:W-:Y:S02]  /*1a860*/  FSEL R173, R173, RZ, P1 ;  /* 0x000000ffadad7208 */ /* 0x000fe40000800000 */
[----:B------:R-:W-:Y:S02]  /*1a870*/  FMNMX.FTZ R30, R141, R30, !PT ;  /* 0x0000001e8d1e7209 */ /* 0x000fe40007810000 */
[----:B------:R-:W-:Y:S01]  /*1a880*/  ISETP.NE.AND P6, PT, R136, RZ, PT ;  /* 0x000000ff8800720c */ /* 0x000fe20003fc5270 */
[C-C-:B------:R-:W-:Y:S01]  /*1a890*/  FFMA.FTZ R32, R2.reuse, R89, -R173.reuse ;  /* 0x0000005902207223 */ /* 0x140fe200000108ad */
[----:B------:R-:W-:Y:S01]  /*1a8a0*/  FMNMX.FTZ R30, R131, R30, !PT ;  /* 0x0000001e831e7209 */ /* 0x000fe20007810000 */
[--C-:B------:R-:W-:Y:S01]  /*1a8b0*/  FFMA.FTZ R36, R2, R81, -R173.reuse ;  /* 0x0000005102247223 */ /* 0x100fe200000108ad */
[----:B------:R-:W-:Y:S01]  /*1a8c0*/  ISETP.GT.AND P1, PT, R4, 0x90, !P6 ;  /* 0x000000900400780c */ /* 0x000fe20007724270 */
[----:B------:R1:W-:Y:S01]  /*1a8d0*/  MUFU.EX2 R26, R32 ;  /* 0x00000020001a7308 */ /* 0x0003e20000000800 */
[----:B------:R-:W-:-:S01]  /*1a8e0*/  FFMA.FTZ R42, R2, R77, -R173 ;  /* 0x0000004d022a7223 */ /* 0x000fc200000108ad */
[----:B------:R-:W-:Y:S01]  /*1a8f0*/  ISETP.NE.AND P6, PT, R14, RZ, PT ;  /* 0x000000ff0e00720c */ /* 0x000fe20003fc5270 */
[----:B------:R-:W-:-:S01]  /*1a900*/  FFMA.FTZ R93, R2, R93, -R173 ;  /* 0x0000005d025d7223 */ /* 0x000fc200000108ad */
[----:B------:R-:W-:Y:S01]  /*1a910*/  ISETP.LT.OR P1, PT, R0, 0x91, P1 ;  /* 0x000000910000780c */ /* 0x000fe20000f21670 */
[----:B------:R-:W-:-:S01]  /*1a920*/  FFMA.FTZ R157, R2, R157, -R173 ;  /* 0x0000009d029d7223 */ /* 0x000fc200000108ad */
[C-C-:B------:R-:W-:Y:S01]  /*1a930*/  FFMA.FTZ R88, R2.reuse, R88, -R173.reuse ;  /* 0x0000005802587223 */ /* 0x140fe200000108ad */
[----:B------:R-:W-:-:S01]  /*1a940*/  FFMA.FTZ R12, R2, R155, -R173 ;  /* 0x0000009b020c7223 */ /* 0x000fc200000108ad */
[----:B------:R-:W-:Y:S01]  /*1a950*/  FSEL R171, R34, -INF , !P1 ;  /* 0xff80000022ab7808 */ /* 0x000fe20004800000 */
[----:B------:R-:W-:-:S01]  /*1a960*/  FFMA.FTZ R147, R2, R147, -R173 ;  /* 0x0000009302937223 */ /* 0x000fc200000108ad */
[----:B-1----:R-:W-:Y:S01]  /*1a970*/  FMNMX.FTZ R32, R129, R30, !PT ;  /* 0x0000001e81207209 */ /* 0x002fe20007810000 */
[----:B------:R-:W-:Y:S01]  /*1a980*/  MUFU.EX2 R6, R88 ;  /* 0x0000005800067308 */ /* 0x000fe20000000800 */
[----:B------:R-:W-:Y:S01]  /*1a990*/  ISETP.GT.AND P1, PT, R4, 0x99, !P6 ;  /* 0x000000990400780c */ /* 0x000fe20007724270 */
[C-C-:B------:R-:W-:Y:S01]  /*1a9a0*/  FFMA.FTZ R14, R2.reuse, R149, -R173.reuse ;  /* 0x00000095020e7223 */ /* 0x140fe200000108ad */
[----:B------:R-:W-:Y:S01]  /*1a9b0*/  FMNMX.FTZ R32, R87, R32, !PT ;  /* 0x0000002057207209 */ /* 0x000fe20007810000 */
[--C-:B------:R-:W-:Y:S01]  /*1a9c0*/  FFMA.FTZ R48, R2, R29, -R173.reuse ;  /* 0x0000001d02307223 */ /* 0x100fe200000108ad */
[----:B------:R-:W-:Y:S01]  /*1a9d0*/  ISETP.LT.OR P1, PT, R0, 0x9a, P1 ;  /* 0x0000009a0000780c */ /* 0x000fe20000f21670 */
[C-C-:B------:R-:W-:Y:S01]  /*1a9e0*/  FFMA.FTZ R149, R2.reuse, R153, -R173.reuse ;  /* 0x0000009902957223 */ /* 0x140fe200000108ad */
[----:B------:R-:W-:Y:S01]  /*1a9f0*/  FMNMX.FTZ R32, R139, R32, !PT ;  /* 0x000000208b207209 */ /* 0x000fe20007810000 */
[----:B------:R1:W-:Y:S01]  /*1aa00*/  MUFU.EX2 R30, R36 ;  /* 0x00000024001e7308 */ /* 0x0003e20000000800 */
[----:B------:R-:W-:Y:S01]  /*1aa10*/  FSEL R39, R39, -INF , !P1 ;  /* 0xff80000027277808 */ /* 0x000fe20004800000 */
[C-C-:B------:R-:W-:Y:S01]  /*1aa20*/  FFMA.FTZ R50, R2.reuse, R33, -R173.reuse ;  /* 0x0000002102327223 */ /* 0x140fe200000108ad */
[----:B------:R-:W-:Y:S01]  /*1aa30*/  FMNMX.FTZ R32, R127, R32, !PT ;  /* 0x000000207f207209 */ /* 0x000fe20007810000 */
[C-C-:B------:R-:W-:Y:S01]  /*1aa40*/  FFMA.FTZ R20, R2.reuse, R151, -R173.reuse ;  /* 0x0000009702147223 */ /* 0x140fe200000108ad */
[----:B------:R-:W-:-:S01]  /*1aa50*/  FFMA.FTZ R145, R2, R145, -R173 ;  /* 0x0000009102917223 */ /* 0x000fc200000108ad */
[C-C-:B------:R-:W-:Y:S01]  /*1aa60*/  FFMA.FTZ R52, R2.reuse, R37, -R173.reuse ;  /* 0x0000002502347223 */ /* 0x140fe200000108ad */
[----:B------:R-:W-:Y:S01]  /*1aa70*/  FMNMX.FTZ R34, R125, R32, !PT ;  /* 0x000000207d227209 */ /* 0x000fe20007810000 */
[----:B------:R-:W-:Y:S01]  /*1aa80*/  MUFU.EX2 R157, R157 ;  /* 0x0000009d009d7308 */ /* 0x000fe20000000800 */
[----:B------:R-:W-:-:S01]  /*1aa90*/  FFMA.FTZ R44, R2, R85, -R173 ;  /* 0x00000055022c7223 */ /* 0x000fc200000108ad */
        /* <DEDUP_REMOVED lines=13> */
[----:B-1----:R-:W-:Y:S01]  /*1ab70*/  FMNMX.FTZ R36, R59, R34, !PT ;  /* 0x000000223b247209 */ /* 0x002fe20007810000 */
[----:B------:R-:W1:Y:S01]  /*1ab80*/  MUFU.EX2 R147, R147 ;  /* 0x0000009300937308 */ /* 0x000e620000000800 */
[----:B------:R-:W-:-:S01]  /*1ab90*/  FFMA.FTZ R77, R2, R109, -R173 ;  /* 0x0000006d024d7223 */ /* 0x000fc200000108ad */
[C-C-:B------:R-:W-:Y:S01]  /*1aba0*/  FFMA.FTZ R85, R2.reuse, R97, -R173.reuse ;  /* 0x0000006102557223 */ /* 0x140fe200000108ad */
[----:B------:R-:W-:Y:S01]  /*1abb0*/  FMNMX.FTZ R36, R71, R36, !PT ;  /* 0x0000002447247209 */ /* 0x000fe20007810000 */
[C-C-:B------:R-:W-:Y:S01]  /*1abc0*/  FFMA.FTZ R73, R2.reuse, R73, -R173.reuse ;  /* 0x0000004902497223 */ /* 0x140fe200000108ad */
[----:B------:R-:W-:-:S01]  /*1abd0*/  FFMA.FTZ R45, R2, R45, -R173 ;  /* 0x0000002d022d7223 */ /* 0x000fc200000108ad */
[C-C-:B------:R-:W-:Y:S01]  /*1abe0*/  FFMA.FTZ R121, R2.reuse, R121, -R173.reuse ;  /* 0x0000007902797223 */ /* 0x140fe200000108ad */
[----:B------:R-:W-:Y:S01]  /*1abf0*/  FMNMX.FTZ R36, R75, R36, !PT ;  /* 0x000000244b247209 */ /* 0x000fe20007810000 */
[----:B------:R2:W-:Y:S01]  /*1ac00*/  MUFU.EX2 R34, R42 ;  /* 0x0000002a00227308 */ /* 0x0005e20000000800 */
        /* <DEDUP_REMOVED lines=8> */
[----:B-1----:R-:W-:Y:S01]  /*1ac90*/  F2FP.SATFINITE.E4M3.F32.PACK_AB_MERGE_C R184, R147, R12, RZ ;  /* 0x0000000c93b8723e */ /* 0x002fe200048070ff */
[----:B------:R-:W-:Y:S01]  /*1aca0*/  FFMA.FTZ R25, R2, R25, -R173 ;  /* 0x0000001902197223 */ /* 0x000fe200000108ad */
[----:B------:R-:W-:-:S02]  /*1acb0*/  FMNMX.FTZ R40, R47, R40, !PT ;  /* 0x000000282f287209 */ /* 0x000fc40007810000 */
[----:B------:R-:W-:Y:S02]  /*1acc0*/  F2FP.SATFINITE.E4M3.F32.PACK_AB_MERGE_C R184, R157, R6, R184 ;  /* 0x000000069db8723e */ /* 0x000fe400048070b8 */
[----:B------:R-:W-:Y:S01]  /*1acd0*/  FMNMX.FTZ R40, R159, R40, !PT ;  /* 0x000000289f287209 */ /* 0x000fe20007810000 */
[----:B------:R-:W-:Y:S01]  /*1ace0*/  MUFU.EX2 R149, R149 ;  /* 0x0000009500957308 */ /* 0x000fe20000000800 */
[----:B------:R-:W-:Y:S02]  /*1acf0*/  ISETP.GE.AND P6, PT, R11, 0x1, PT ;  /* 0x000000010b00780c */ /* 0x000fe40003fc6270 */
[----:B------:R-:W-:-:S04]  /*1ad00*/  FMNMX.FTZ R40, R51, R40, !PT ;  /* 0x0000002833287209 */ /* 0x000fc80007810000 */
[----:B--2---:R-:W-:Y:S01]  /*1ad10*/  FMNMX.FTZ R42, R43, R40, !PT ;  /* 0x000000282b2a7209 */ /* 0x004fe20007810000 */
[----:B------:R-:W-:Y:S03]  /*1ad20*/  MUFU.EX2 R20, R20 ;  /* 0x0000001400147308 */ /* 0x000fe60000000800 */
[----:B------:R-:W-:-:S04]  /*1ad30*/  FMNMX.FTZ R42, R55, R42, !PT ;  /* 0x0000002a372a7209 */ /* 0x000fc80007810000 */
[----:B------:R-:W-:Y:S01]  /*1ad40*/  FMNMX.FTZ R42, R91, R42, !PT ;  /* 0x0000002a5b2a7209 */ /* 0x000fe20007810000 */
[----:B------:R1:W-:Y:S03]  /*1ad50*/  MUFU.EX2 R40, R93 ;  /* 0x0000005d00287308 */ /* 0x0003e60000000800 */
[----:B------:R-:W-:-:S04]  /*1ad60*/  FMNMX.FTZ R42, R27, R42, !PT ;  /* 0x0000002a1b2a7209 */ /* 0x000fc80007810000 */
[----:B------:R-:W-:Y:S01]  /*1ad70*/  FMNMX.FTZ R42, R95, R42, !PT ;  /* 0x0000002a5f2a7209 */ /* 0x000fe20007810000 */
[----:B------:R-:W2:Y:S01]  /*1ad80*/  MUFU.EX2 R145, R145 ;  /* 0x0000009100917308 */ /* 0x000ea20000000800 */
[----:B-1----:R-:W-:-:S01]  /*1ad90*/  FFMA.FTZ R93, R2, R69, -R173 ;  /* 0x00000045025d7223 */ /* 0x002fc200000108ad */
[----:B------:R-:W-:Y:S01]  /*1ada0*/  FSEL R69, R38, -INF , !P4 ;  /* 0xff80000026457808 */ /* 0x000fe20006000000 */
[----:B------:R-:W-:-:S01]  /*1adb0*/  FFMA.FTZ R38, R2, R65, -R173 ;  /* 0x0000004102267223 */ /* 0x000fc200000108ad */
[----:B------:R-:W-:-:S04]  /*1adc0*/  FMNMX.FTZ R42, R31, R42, !PT ;  /* 0x0000002a1f2a7209 */ /* 0x000fc80007810000 */
[----:B------:R-:W-:Y:S01]  /*1add0*/  FMNMX.FTZ R42, R171, R42, !PT ;  /* 0x0000002aab2a7209 */ /* 0x000fe20007810000 */
[----:B------:R1:W-:Y:S03]  /*1ade0*/  MUFU.EX2 R36, R44 ;  /* 0x0000002c00247308 */ /* 0x0003e60000000800 */
[----:B------:R-:W-:-:S04]  /*1adf0*/  FMNMX.FTZ R42, R35, R42, !PT ;  /* 0x0000002a232a7209 */ /* 0x000fc80007810000 */
[----:B------:R-:W-:Y:S01]  /*1ae00*/  FMNMX.FTZ R42, R69, R42, !PT ;  /* 0x0000002a452a7209 */ /* 0x000fe20007810000 */
[----:B------:R-:W-:Y:S01]  /*1ae10*/  MUFU.EX2 R24, R123 ;  /* 0x0000007b00187308 */ /* 0x000fe20000000800 */
[----:B-1----:R-:W-:-:S01]  /*1ae20*/  FFMA.FTZ R44, R2, R57, -R173 ;  /* 0x00000039022c7223 */ /* 0x002fc200000108ad */
[----:B--2---:R-:W-:Y:S02]  /*1ae30*/  F2FP.SATFINITE.E4M3.F32.PACK_AB_MERGE_C R186, R145, R20, RZ ;  /* 0x0000001491ba723e */ /* 0x004fe400048070ff */
[----:B------:R-:W-:Y:S01]  /*1ae40*/  FMNMX.FTZ R0, R39, R42, !PT ;  /* 0x0000002a27007209 */ /* 0x000fe20007810000 */
[----:B------:R-:W-:Y:S01]  /*1ae50*/  FFMA.FTZ R42, R2, R61, -R173 ;  /* 0x0000003d022a7223 */ /* 0x000fe200000108ad */
[----:B------:R-:W-:Y:S02]  /*1ae60*/  F2FP.SATFINITE.E4M3.F32.PACK_AB_MERGE_C R186, R149, R14, R186 ;  /* 0x0000000e95ba723e */ /* 0x000fe400048070ba */
[----:B------:R-:W-:Y:S01]  /*1ae70*/  MUFU.EX2 R115, R115 ;  /* 0x0000007300737308 */ /* 0x000fe20000000800 */
[----:B------:R-:W1:Y:S07]  /*1ae80*/  SHFL.BFLY PT, R65, R0, 0x2, 0x1f ;  /* 0x0c401f0000417f89 */ /* 0x000e6e00000e0000 */
[----:B------:R-:W2:Y:S08]  /*1ae90*/  MUFU.EX2 R89, R89 ;  /* 0x0000005900597308 */ /* 0x000eb00000000800 */
[----:B------:R-:W-:Y:S08]  /*1aea0*/  MUFU.EX2 R28, R113 ;  /* 0x00000071001c7308 */ /* 0x000ff00000000800 */
[----:B------:R-:W-:Y:S01]  /*1aeb0*/  MUFU.EX2 R111, R111 ;  /* 0x0000006f006f7308 */ /* 0x000fe20000000800 */
[----:B-1----:R-:W-:-:S02]  /*1aec0*/  FMNMX.FTZ R65, R0, R65, !PT ;  /* 0x0000004100417209 */ /* 0x002fc40007810000 */
[----:B--2---:R-:W-:-:S03]  /*1aed0*/  F2FP.SATFINITE.E4M3.F32.PACK_AB_MERGE_C R180, R89, R26, RZ ;  /* 0x0000001a59b4723e */ /* 0x004fc600048070ff */
[----:B------:R-:W1:Y:S01]  /*1aee0*/  SHFL.BFLY PT, R0, R65, 0x1, 0x1f ;  /* 0x0c201f0041007f89 */ /* 0x000e6200000e0000 */
[----:B------:R-:W-:Y:S01]  /*1aef0*/  F2FP.SATFINITE.E4M3.F32.PACK_AB_MERGE_C R180, R115, R24, R180 ;  /* 0x0000001873b4723e */ /* 0x000fe200048070b4 */
[----:B------:R-:W-:Y:S08]  /*1af00*/  MUFU.EX2 R81, R81 ;  /* 0x0000005100517308 */ /* 0x000ff00000000800 */
[----:B------:R-:W-:Y:S08]  /*1af10*/  MUFU.EX2 R32, R107 ;  /* 0x0000006b00207308 */ /* 0x000ff00000000800 */
[----:B------:R-:W-:Y:S01]  /*1af20*/  MUFU.EX2 R101, R101 ;  /* 0x0000006500657308 */ /* 0x000fe20000000800 */
[----:B-1----:R-:W-:-:S07]  /*1af30*/  FMNMX.FTZ R0, R65, R0, !PT ;  /* 0x0000000041007209 */ /* 0x002fce0007810000 */
[----:B------:R-:W-:Y:S01]  /*1af40*/  MUFU.EX2 R77, R77 ;  /* 0x0000004d004d7308 */ /* 0x000fe20000000800 */
[----:B------:R-:W-:Y:S01]  /*1af50*/  FSETP.NEU.FTZ.AND P1, PT, R0, -INF , PT ;  /* 0xff8000000000780b */ /* 0x000fe20003f3d000 */
[----:B------:R-:W-:-:S05]  /*1af60*/  FFMA.FTZ R54, R2, R0, -8 ;  /* 0xc100000002367423 */ /* 0x000fca0000010000 */
[----:B------:R-:W-:Y:S01]  /*1af70*/  FSEL R54, R54, RZ, P1 ;  /* 0x000000ff36367208 */ /* 0x000fe20000800000 */
[----:B------:R-:W-:Y:S04]  /*1af80*/  MUFU.EX2 R85, R85 ;  /* 0x0000005500557308 */ /* 0x000fe80000000800 */
[----:B------:R-:W-:-:S01]  /*1af90*/  FFMA.FTZ R29, R2, R90, -R54 ;  /* 0x0000005a021d7223 */ /* 0x000fc20000010836 */
[C-C-:B------:R-:W-:Y:S01]  /*1afa0*/  FFMA.FTZ R56, R2.reuse, R167, -R54.reuse ;  /* 0x000000a702387223 */ /* 0x140fe20000010836 */
[----:B------:R-:W-:-:S01]  /*1afb0*/  FFMA.FTZ R33, R2, R165, -R54 ;  /* 0x000000a502217223 */ /* 0x000fc20000010836 */
[C-C-:B------:R-:W-:Y:S01]  /*1afc0*/  FFMA.FTZ R60, R2.reuse, R161, -R54.reuse ;  /* 0x000000a1023c7223 */ /* 0x140fe20000010836 */
[----:B------:R-:W-:-:S01]  /*1afd0*/  FFMA.FTZ R76, R2, R83, -R54 ;  /* 0x00000053024c7223 */ /* 0x000fc20000010836 */
[----:B------:R-:W-:Y:S01]  /*1afe0*/  FADD.FTZ R83, R6, R157 ;  /* 0x0000009d06537221 */ /* 0x000fe20000010000 */
[----:B------:R-:W-:Y:S01]  /*1aff0*/  MUFU.EX2 R29, R29 ;  /* 0x0000001d001d7308 */ /* 0x000fe20000000800 */
[----:B------:R-:W-:-:S01]  /*1b000*/  FFMA.FTZ R37, R2, R169, -R54 ;  /* 0x000000a902257223 */ /* 0x000fc20000010836 */
[----:B------:R-:W-:Y:S01]  /*1b010*/  FFMA.FTZ R58, R2, R163, -R54 ;  /* 0x000000a3023a7223 */ /* 0x000fe20000010836 */
[----:B------:R-:W-:-:S01]  /*1b020*/  FADD.FTZ R78, R12, R83 ;  /* 0x000000530c4e7221 */ /* 0x000fc20000010000 */
[C-C-:B------:R-:W-:Y:S01]  /*1b030*/  FFMA.FTZ R80, R2.reuse, R59, -R54.reuse ;  /* 0x0000003b02507223 */ /* 0x140fe20000010836 */
[----:B------:R-:W-:-:S01]  /*1b040*/  FFMA.FTZ R57, R2, R99, -R54 ;  /* 0x0000006302397223 */ /* 0x000fc20000010836 */
[----:B------:R-:W-:Y:S01]  /*1b050*/  FFMA.FTZ R64, R2, R103, -R54 ;  /* 0x0000006702407223 */ /* 0x000fe20000010836 */
[----:B------:R-:W-:-:S01]  /*1b060*/  FADD.FTZ R59, R147, R78 ;  /* 0x0000004e933b7221 */ /* 0x000fc20000010000 */
[----:B------:R-:W1:Y:S01]  /*1b070*/  MUFU.EX2 R56, R56 ;  /* 0x0000003800387308 */ /* 0x000e620000000800 */
[----:B------:R-:W-:-:S01]  /*1b080*/  FFMA.FTZ R49, R2, R143, -R54 ;  /* 0x0000008f02317223 */ /* 0x000fc20000010836 */
[----:B------:R-:W-:Y:S01]  /*1b090*/  FFMA.FTZ R62, R2, R135, -R54 ;  /* 0x00000087023e7223 */ /* 0x000fe20000010836 */
[----:B------:R-:W-:-:S01]  /*1b0a0*/  FADD.FTZ R82, R14, R59 ;  /* 0x0000003b0e527221 */ /* 0x000fc20000010000 */
[C-C-:B------:R-:W-:Y:S01]  /*1b0b0*/  FFMA.FTZ R59, R2.reuse, R75, -R54.reuse ;  /* 0x0000004b023b7223 */ /* 0x140fe20000010836 */
[----:B------:R-:W-:-:S01]  /*1b0c0*/  FFMA.FTZ R61, R2, R133, -R54 ;  /* 0x00000085023d7223 */ /* 0x000fc20000010836 */
[----:B------:R-:W-:Y:S01]  /*1b0d0*/  FFMA.FTZ R68, R2, R79, -R54 ;  /* 0x0000004f02447223 */ /* 0x000fe20000010836 */
[----:B------:R-:W-:-:S01]  /*1b0e0*/  FADD.FTZ R99, R149, R82 ;  /* 0x0000005295637221 */ /* 0x000fc20000010000 */
[----:B------:R-:W2:Y:S01]  /*1b0f0*/  MUFU.EX2 R33, R33 ;  /* 0x0000002100217308 */ /* 0x000ea20000000800 */
[----:B------:R-:W-:-:S01]  /*1b100*/  FFMA.FTZ R65, R2, R141, -R54 ;  /* 0x0000008d02417223 */ /* 0x000fc20000010836 */
[----:B------:R-:W-:Y:S01]  /*1b110*/  FFMA.FTZ R66, R2, R131, -R54 ;  /* 0x0000008302427223 */ /* 0x000fe20000010836 */
[----:B------:R-:W-:-:S01]  /*1b120*/  FADD.FTZ R82, R20, R99 ;  /* 0x0000006314527221 */ /* 0x000fc20000010000 */
[C-C-:B------:R-:W-:Y:S01]  /*1b130*/  FFMA.FTZ R70, R2.reuse, R129, -R54.reuse ;  /* 0x0000008102467223 */ /* 0x140fe20000010836 */
[----:B------:R-:W-:-:S01]  /*1b140*/  FFMA.FTZ R79, R2, R87, -R54 ;  /* 0x00000057024f7223 */ /* 0x000fc20000010836 */
[C-C-:B------:R-:W-:Y:S01]  /*1b150*/  FFMA.FTZ R72, R2.reuse, R139, -R54.reuse ;  /* 0x0000008b02487223 */ /* 0x140fe20000010836 */
[----:B------:R-:W-:-:S01]  /*1b160*/  FFMA.FTZ R47, R2, R47, -R54 ;  /* 0x0000002f022f7223 */ /* 0x000fc20000010836 */
[----:B------:R-:W3:Y:S01]  /*1b170*/  MUFU.EX2 R60, R60 ;  /* 0x0000003c003c7308 */ /* 0x000ee20000000800 */
        /* <DEDUP_REMOVED lines=16> */
[----:B---3--:R-:W-:-:S01]  /*1b280*/  FADD.FTZ R78, R60, R83 ;  /* 0x000000533c4e7221 */ /* 0x008fc20000010000 */
[----:B------:R-:W-:Y:S01]  /*1b290*/  FADD.FTZ R83, R145, R82 ;  /* 0x0000005291537221 */ /* 0x000fe20000010000 */
[----:B------:R-:W-:-:S01]  /*1b2a0*/  FFMA.FTZ R95, R2, R95, -R54 ;  /* 0x0000005f025f7223 */ /* 0x000fc20000010836 */
[C-C-:B------:R-:W-:Y:S01]  /*1b2b0*/  FFMA.FTZ R31, R2.reuse, R31, -R54.reuse ;  /* 0x0000001f021f7223 */ /* 0x140fe20000010836 */
[----:B------:R-:W-:-:S01]  /*1b2c0*/  FFMA.FTZ R171, R2, R171, -R54 ;  /* 0x000000ab02ab7223 */ /* 0x000fc20000010836 */
[----:B------:R-:W-:Y:S01]  /*1b2d0*/  FADD.FTZ R84, R24, R83 ;  /* 0x0000005318547221 */ /* 0x000fe20000010000 */
[----:B------:R-:W-:-:S01]  /*1b2e0*/  FFMA.FTZ R35, R2, R35, -R54 ;  /* 0x0000002302237223 */ /* 0x000fc20000010836 */
[----:B------:R-:W3:Y:S01]  /*1b2f0*/  MUFU.EX2 R57, R57 ;  /* 0x0000003900397308 */ /* 0x000ee20000000800 */
[----:B-1----:R-:W-:-:S01]  /*1b300*/  FADD.FTZ R75, R37, R78 ;  /* 0x0000004e254b7221 */ /* 0x002fc20000010000 */
[C-C-:B------:R-:W-:Y:S01]  /*1b310*/  FFMA.FTZ R78, R2.reuse, R67, -R54.reuse ;  /* 0x00000043024e7223 */ /* 0x140fe20000010836 */
[----:B------:R-:W-:-:S01]  /*1b320*/  FFMA.FTZ R69, R2, R69, -R54 ;  /* 0x0000004502457223 */ /* 0x000fc20000010836 */
[----:B------:R-:W-:Y:S01]  /*1b330*/  FFMA.FTZ R39, R2, R39, -R54 ;  /* 0x0000002702277223 */ /* 0x000fe20000010836 */
[----:B------:R-:W-:-:S03]  /*1b340*/  F2FP.SATFINITE.E4M3.F32.PACK_AB_MERGE_C R33, R60, R33, RZ ;  /* 0x000000213c21723e */ /* 0x000fc600048070ff */
[----:B------:R-:W1:Y:S01]  /*1b350*/  MUFU.EX2 R64, R64 ;  /* 0x0000004000407308 */ /* 0x000e620000000800 */
[----:B--2---:R-:W-:-:S01]  /*1b360*/  FADD.FTZ R82, R58, R75 ;  /* 0x0000004b3a527221 */ /* 0x004fc20000010000 */
[----:B------:R-:W-:Y:S01]  /*1b370*/  FADD.FTZ R75, R115, R84 ;  /* 0x00000054734b7221 */ /* 0x000fe20000010000 */
[----:B------:R-:W-:-:S03]  /*1b380*/  F2FP.SATFINITE.E4M3.F32.PACK_AB_MERGE_C R185, R56, R29, R33 ;  /* 0x0000001d38b9723e */ /* 0x000fc60004807021 */
[----:B------:R-:W-:Y:S02]  /*1b390*/  FADD.FTZ R84, R26, R75 ;  /* 0x0000004b1a547221 */ /* 0x000fe40000010000 */
[----:B------:R-:W2:Y:S01]  /*1b3a0*/  MUFU.EX2 R49, R49 ;  /* 0x0000003100317308 */ /* 0x000ea20000000800 */
[----:B---3--:R-:W-:-:S01]  /*1b3b0*/  FADD.FTZ R67, R57, R82 ;  /* 0x0000005239437221 */ /* 0x008fc20000010000 */
[----:B------:R-:W-:-:S06]  /*1b3c0*/  FADD.FTZ R75, R89, R84 ;  /* 0x00000054594b7221 */ /* 0x000fcc0000010000 */
[----:B------:R-:W3:Y:S01]  /*1b3d0*/  MUFU.EX2 R62, R62 ;  /* 0x0000003e003e7308 */ /* 0x000ee20000000800 */
[----:B-1----:R-:W-:-:S01]  /*1b3e0*/  FADD.FTZ R82, R64, R67 ;  /* 0x0000004340527221 */ /* 0x002fc20000010000 */
[----:B------:R-:W-:-:S04]  /*1b3f0*/  F2FP.SATFINITE.E4M3.F32.PACK_AB_MERGE_C R57, R64, R57, RZ ;  /* 0x000000394039723e */ /* 0x000fc800048070ff */
[----:B------:R-:W-:Y:S02]  /*1b400*/  F2FP.SATFINITE.E4M3.F32.PACK_AB_MERGE_C R187, R58, R37, R57 ;  /* 0x000000253abb723e */ /* 0x000fe40004807039 */
[----:B------:R-:W1:Y:S01]  /*1b410*/  MUFU.EX2 R61, R61 ;  /* 0x0000003d003d7308 */ /* 0x000e620000000800 */
[----:B--2---:R-:W-:-:S01]  /*1b420*/  FADD.FTZ R67, R49, R82 ;  /* 0x0000005231437221 */ /* 0x004fc20000010000 */
[----:B------:R-:W-:-:S04]  /*1b430*/  FADD.FTZ R82, R28, R75 ;  /* 0x0000004b1c527221 */ /* 0x000fc80000010000 */
[----:B------:R-:W-:Y:S02]  /*1b440*/  FADD.FTZ R75, R111, R82 ;  /* 0x000000526f4b7221 */ /* 0x000fe40000010000 */
        /* <DEDUP_REMOVED lines=9> */
[----:B------:R-:W1:Y:S01]  /*1b4e0*/  MUFU.EX2 R66, R66 ;  /* 0x0000004200427308 */ /* 0x000e620000000800 */
[----:B--2---:R-:W-:-:S01]  /*1b4f0*/  FADD.FTZ R20, R68, R67 ;  /* 0x0000004344147221 */ /* 0x004fc20000010000 */
[----:B------:R-:W-:Y:S01]  /*1b500*/  FADD.FTZ R67, R101, R14 ;  /* 0x0000000e65437221 */ /* 0x000fe20000010000 */
[----:B------:R-:W-:-:S04]  /*1b510*/  F2FP.SATFINITE.E4M3.F32.PACK_AB_MERGE_C R61, R68, R61, RZ ;  /* 0x0000003d443d723e */ /* 0x000fc800048070ff */
[----:B------:R-:W-:Y:S01]  /*1b520*/  F2FP.SATFINITE.E4M3.F32.PACK_AB_MERGE_C R181, R62, R49, R61 ;  /* 0x000000313eb5723e */ /* 0x000fe2000480703d */
[----:B------:R-:W2:Y:S08]  /*1b530*/  MUFU.EX2 R70, R70 ;  /* 0x0000004600467308 */ /* 0x000eb00000000800 */
[----:B------:R-:W4:Y:S08]  /*1b540*/  MUFU.EX2 R79, R79 ;  /* 0x0000004f004f7308 */ /* 0x000f300000000800 */
[----:B------:R-:W5:Y:S08]  /*1b550*/  MUFU.EX2 R72, R72 ;  /* 0x0000004800487308 */ /* 0x000f700000000800 */
[----:B------:R3:W-:Y:S08]  /*1b560*/  MUFU.EX2 R12, R47 ;  /* 0x0000002f000c7308 */ /* 0x0007f00000000800 */
[----:B------:R-:W0:Y:S01]  /*1b570*/  MUFU.EX2 R87, R87 ;  /* 0x0000005700577308 */ /* 0x000e220000000800 */
[----:B---3--:R-:W-:-:S01]  /*1b580*/  FADD.FTZ R47, R65, R20 ;  /* 0x00000014412f7221 */ /* 0x008fc20000010000 */
[----:B------:R-:W-:Y:S01]  /*1b590*/  FADD.FTZ R20, R34, R67 ;  /* 0x0000004322147221 */ /* 0x000fe20000010000 */
[----:B------:R-:W-:-:S02]  /*1b5a0*/  F2FP.SATFINITE.E4M3.F32.PACK_AB_MERGE_C R34, R77, R34, RZ ;  /* 0x000000224d22723e */ /* 0x000fc400048070ff */
[----:B-1----:R-:W-:Y:S01]  /*1b5b0*/  FADD.FTZ R47, R66, R47 ;  /* 0x0000002f422f7221 */ /* 0x002fe20000010000 */
[----:B------:R-:W-:-:S01]  /*1b5c0*/  FADD.FTZ R77, R77, R20 ;  /* 0x000000144d4d7221 */ /* 0x000fc20000010000 */
[----:B------:R-:W-:Y:S01]  /*1b5d0*/  F2FP.SATFINITE.E4M3.F32.PACK_AB_MERGE_C R176, R101, R32, R34 ;  /* 0x0000002065b0723e */ /* 0x000fe20004807022 */
[----:B------:R-:W1:Y:S01]  /*1b5e0*/  MUFU.EX2 R74, R74 ;  /* 0x0000004a004a7308 */ /* 0x000e620000000800 */
[----:B--2---:R-:W-:-:S01]  /*1b5f0*/  FADD.FTZ R14, R70, R47 ;  /* 0x0000002f460e7221 */ /* 0x004fc20000010000 */
[----:B------:R-:W-:Y:S01]  /*1b600*/  FADD.FTZ R20, R36, R77 ;  /* 0x0000004d24147221 */ /* 0x000fe20000010000 */
[C---:B----4-:R-:W-:Y:S02]  /*1b610*/  F2FP.SATFINITE.E4M3.F32.PACK_AB_MERGE_C R70, R79.reuse, R70, RZ ;  /* 0x000000464f46723e */ /* 0x050fe400048070ff */
[----:B------:R-:W-:Y:S01]  /*1b620*/  FADD.FTZ R47, R79, R14 ;  /* 0x0000000e4f2f7221 */ /* 0x000fe20000010000 */
[----:B------:R-:W-:-:S01]  /*1b630*/  FADD.FTZ R67, R85, R20 ;  /* 0x0000001455437221 */ /* 0x000fc20000010000 */
[----:B------:R-:W-:Y:S01]  /*1b640*/  F2FP.SATFINITE.E4M3.F32.PACK_AB_MERGE_C R183, R66, R65, R70 ;  /* 0x0000004142b7723e */ /* 0x000fe20004807046 */
[----:B------:R-:W2:Y:S01]  /*1b650*/  MUFU.EX2 R97, R97 ;  /* 0x0000006100617308 */ /* 0x000ea20000000800 */
[----:B-----5:R-:W-:-:S04]  /*1b660*/  FADD.FTZ R14, R72, R47 ;  /* 0x0000002f480e7221 */ /* 0x020fc80000010000 */
[----:B0-----:R-:W-:-:S03]  /*1b670*/  FADD.FTZ R47, R87, R14 ;  /* 0x0000000e572f7221 */ /* 0x001fc60000010000 */
        /* <DEDUP_REMOVED lines=9> */
[----:B-1----:R-:W-:Y:S01]  /*1b710*/  F2FP.SATFINITE.E4M3.F32.PACK_AB_MERGE_C R24, R73, R40, RZ ;  /* 0x000000284918723e */ /* 0x002fe200048070ff */
[----:B------:R-:W-:-:S03]  /*1b720*/  FADD.FTZ R40, R40, R67 ;  /* 0x0000004328287221 */ /* 0x000fc60000010000 */
[----:B------:R-:W-:Y:S01]  /*1b730*/  F2FP.SATFINITE.E4M3.F32.PACK_AB_MERGE_C R178, R85, R36, R24 ;  /* 0x0000002455b2723e */ /* 0x000fe20004807018 */
[----:B------:R-:W-:-:S02]  /*1b740*/  FADD.FTZ R73, R73, R40 ;  /* 0x0000002849497221 */ /* 0x000fc40000010000 */
        /* <DEDUP_REMOVED lines=11> */
[----:B------:R-:W-:Y:S08]  /*1b800*/  MUFU.EX2 R59, R59 ;  /* 0x0000003b003b7308 */ /* 0x000ff00000000800 */
[----:B------:R-:W-:Y:S01]  /*1b810*/  MUFU.EX2 R78, R78 ;  /* 0x0000004e004e7308 */ /* 0x000fe20000000800 */
[----:B-1----:R-:W-:Y:S01]  /*1b820*/  F2FP.SATFINITE.E4M3.F32.PACK_AB_MERGE_C R172, R93, R4, R24 ;  /* 0x000000045dac723e */ /* 0x002fe20004807018 */
[----:B------:R-:W-:-:S04]  /*1b830*/  FADD.FTZ R24, R4, R73 ;  /* 0x0000004904187221 */ /* 0x000fc80000010000 */
[----:B------:R-:W-:Y:S02]  /*1b840*/  FADD.FTZ R93, R93, R24 ;  /* 0x000000185d5d7221 */ /* 0x000fe40000010000 */
[----:B------:R-:W-:Y:S02]  /*1b850*/  MUFU.EX2 R7, R7 ;  /* 0x0000000700077308 */ /* 0x000fe40000000800 */
[----:B------:R-:W-:-:S04]  /*1b860*/  FADD.FTZ R38, R38, R93 ;  /* 0x0000005d26267221 */ /* 0x000fc80000010000 */
[----:B------:R-:W-:Y:S02]  /*1b870*/  FADD.FTZ R38, R45, R38 ;  /* 0x000000262d267221 */ /* 0x000fe40000010000 */
[----:B------:R-:W-:Y:S08]  /*1b880*/  MUFU.EX2 R44, R44 ;  /* 0x0000002c002c7308 */ /* 0x000ff00000000800 */
[----:B------:R-:W0:Y:S08]  /*1b890*/  MUFU.EX2 R53, R53 ;  /* 0x0000003500357308 */ /* 0x000e300000000800 */
[----:B------:R-:W-:Y:S08]  /*1b8a0*/  MUFU.EX2 R21, R21 ;  /* 0x0000001500157308 */ /* 0x000ff00000000800 */
[----:B------:R-:W1:Y:S01]  /*1b8b0*/  MUFU.EX2 R42, R42 ;  /* 0x0000002a002a7308 */ /* 0x000e620000000800 */
[----:B0-----:R-:W-:-:S07]  /*1b8c0*/  F2FP.SATFINITE.E4M3.F32.PACK_AB_MERGE_C R26, R53, R44, RZ ;  /* 0x0000002c351a723e */ /* 0x001fce00048070ff */
[----:B------:R-:W0:Y:S08]  /*1b8d0*/  MUFU.EX2 R6, R159 ;  /* 0x0000009f00067308 */ /* 0x000e300000000800 */
[----:B------:R2:W-:Y:S01]  /*1b8e0*/  MUFU.EX2 R4, R27 ;  /* 0x0000001b00047308 */ /* 0x0005e20000000800 */
[----:B-1----:R-:W-:Y:S01]  /*1b8f0*/  F2FP.SATFINITE.E4M3.F32.PACK_AB_MERGE_C R174, R42, R21, R26 ;  /* 0x000000152aae723e */ /* 0x002fe2000480701a */
[----:B------:R-:W-:-:S04]  /*1b900*/  FADD.FTZ R21, R21, R38 ;  /* 0x0000002615157221 */ /* 0x000fc80000010000 */
[----:B------:R-:W-:Y:S02]  /*1b910*/  FADD.FTZ R21, R42, R21 ;  /* 0x000000152a157221 */ /* 0x000fe40000010000 */
[----:B------:R-:W1:Y:S01]  /*1b920*/  MUFU.EX2 R51, R51 ;  /* 0x0000003300337308 */ /* 0x000e620000000800 */
[----:B--2---:R-:W-:-:S01]  /*1b930*/  FADD.FTZ R27, R59, R20 ;  /* 0x000000143b1b7221 */ /* 0x004fc20000010000 */
[----:B------:R-:W-:-:S03]  /*1b940*/  FADD.FTZ R44, R44, R21 ;  /* 0x000000152c2c7221 */ /* 0x000fc60000010000 */
[----:B------:R-:W-:Y:S01]  /*1b950*/  FADD.FTZ R24, R78, R27 ;  /* 0x0000001b4e187221 */ /* 0x000fe20000010000 */
[----:B------:R-:W-:-:S02]  /*1b960*/  FADD.FTZ R44, R53, R44 ;  /* 0x0000002c352c7221 */ /* 0x000fc40000010000 */
[----:B------:R-:W2:Y:S01]  /*1b970*/  MUFU.EX2 R43, R43 ;  /* 0x0000002b002b7308 */ /* 0x000ea20000000800 */
[----:B------:R-:W-:-:S04]  /*1b980*/  FADD.FTZ R27, R7, R24 ;  /* 0x00000018071b7221 */ /* 0x000fc80000010000 */
[----:B------:R-:W-:-:S03]  /*1b990*/  FADD.FTZ R27, R12, R27 ;  /* 0x0000001b0c1b7221 */ /* 0x000fc60000010000 */
[----:B------:R-:W-:Y:S01]  /*1b9a0*/  MUFU.EX2 R41, R41 ;  /* 0x0000002900297308 */ /* 0x000fe20000000800 */
[----:B0-----:R-:W-:-:S04]  /*1b9b0*/  FADD.FTZ R24, R6, R27 ;  /* 0x0000001b06187221 */ /* 0x001fc80000010000 */
[----:B-1----:R-:W-:-:S03]  /*1b9c0*/  FADD.FTZ R26, R51, R24 ;  /* 0x00000018331a7221 */ /* 0x002fc60000010000 */
[----:B------:R-:W0:Y:S01]  /*1b9d0*/  MUFU.EX2 R48, R48 ;  /* 0x0000003000307308 */ /* 0x000e220000000800 */
[----:B--2---:R-:W-:-:S01]  /*1b9e0*/  FADD.FTZ R21, R43, R26 ;  /* 0x0000001a2b157221 */ /* 0x004fc20000010000 */
[----:B------:R-:W-:-:S04]  /*1b9f0*/  F2FP.SATFINITE.E4M3.F32.PACK_AB_MERGE_C R26, R12, R7, RZ ;  /* 0x000000070c1a723e */ /* 0x000fc800048070ff */
[----:B------:R-:W-:Y:S02]  /*1ba00*/  F2FP.SATFINITE.E4M3.F32.PACK_AB_MERGE_C R173, R78, R59, R26 ;  /* 0x0000003b4ead723e */ /* 0x000fe4000480701a */
[----:B------:R-:W1:Y:S08]  /*1ba10*/  MUFU.EX2 R14, R55 ;  /* 0x00000037000e7308 */ /* 0x000e700000000800 */
[----:B------:R-:W-:Y:S01]  /*1ba20*/  MUFU.EX2 R15, R15 ;  /* 0x0000000f000f7308 */ /* 0x000fe20000000800 */
[----:B0-----:R-:W-:-:S07]  /*1ba30*/  F2FP.SATFINITE.E4M3.F32.PACK_AB_MERGE_C R27, R48, R41, RZ ;  /* 0x00000029301b723e */ /* 0x001fce00048070ff */
[----:B------:R-:W0:Y:S01]  /*1ba40*/  MUFU.EX2 R46, R46 ;  /* 0x0000002e002e7308 */ /* 0x000e220000000800 */
[----:B-1----:R-:W-:-:S01]  /*1ba50*/  FADD.FTZ R12, R14, R21 ;  /* 0x000000150e0c7221 */ /* 0x002fc20000010000 */
[----:B------:R-:W-:-:S04]  /*1ba60*/  F2FP.SATFINITE.E4M3.F32.PACK_AB_MERGE_C R43, R14, R43, RZ ;  /* 0x0000002b0e2b723e */ /* 0x000fc800048070ff */
[----:B------:R-:W-:Y:S02]  /*1ba70*/  F2FP.SATFINITE.E4M3.F32.PACK_AB_MERGE_C R175, R51, R6, R43 ;  /* 0x0000000633af723e */ /* 0x000fe4000480702b */
[----:B------:R-:W1:Y:S08]  /*1ba80*/  MUFU.EX2 R91, R91 ;  /* 0x0000005b005b7308 */ /* 0x000e700000000800 */
[----:B------:R-:W2:Y:S01]  /*1ba90*/  MUFU.EX2 R95, R95 ;  /* 0x0000005f005f7308 */ /* 0x000ea20000000800 */
[----:B0-----:R-:W-:Y:S01]  /*1baa0*/  F2FP.SATFINITE.E4M3.F32.PACK_AB_MERGE_C R168, R46, R15, R27 ;  /* 0x0000000f2ea8723e */ /* 0x001fe2000480701b */
[----:B------:R-:W-:-:S04]  /*1bab0*/  FADD.FTZ R15, R15, R44 ;  /* 0x0000002c0f0f7221 */ /* 0x000fc80000010000 */
[----:B------:R-:W-:Y:S02]  /*1bac0*/  FADD.FTZ R46, R46, R15 ;  /* 0x0000000f2e2e7221 */ /* 0x000fe40000010000 */
[----:B------:R-:W-:Y:S01]  /*1bad0*/  MUFU.EX2 R13, R13 ;  /* 0x0000000d000d7308 */ /* 0x000fe20000000800 */
[----:B-1----:R-:W-:-:S01]  /*1bae0*/  FADD.FTZ R7, R91, R12 ;  /* 0x0000000c5b077221 */ /* 0x002fc20000010000 */
[----:B------:R-:W-:-:S03]  /*1baf0*/  FADD.FTZ R41, R41, R46 ;  /* 0x0000002e29297221 */ /* 0x000fc60000010000 */
[----:B------:R-:W-:Y:S01]  /*1bb00*/  FADD.FTZ R14, R4, R7 ;  /* 0x00000007040e7221 */ /* 0x000fe20000010000 */
[----:B------:R-:W-:-:S02]  /*1bb10*/  FADD.FTZ R48, R48, R41 ;  /* 0x0000002930307221 */ /* 0x000fc40000010000 */
[----:B------:R-:W0:Y:S01]  /*1bb20*/  MUFU.EX2 R52, R52 ;  /* 0x0000003400347308 */ /* 0x000e220000000800 */
[----:B--2---:R-:W-:-:S07]  /*1bb30*/  FADD.FTZ R7, R95, R14 ;  /* 0x0000000e5f077221 */ /* 0x004fce0000010000 */
[----:B------:R-:W1:Y:S08]  /*1bb40*/  MUFU.EX2 R20, R31 ;  /* 0x0000001f00147308 */ /* 0x000e700000000800 */
[----:B------:R-:W-:Y:S01]  /*1bb50*/  MUFU.EX2 R25, R25 ;  /* 0x0000001900197308 */ /* 0x000fe20000000800 */
[----:B0-----:R-:W-:-:S07]  /*1bb60*/  F2FP.SATFINITE.E4M3.F32.PACK_AB_MERGE_C R14, R52, R13, RZ ;  /* 0x0000000d340e723e */ /* 0x001fce00048070ff */
[----:B------:R-:W0:Y:S01]  /*1bb70*/  MUFU.EX2 R50, R50 ;  /* 0x0000003200327308 */ /* 0x000e220000000800 */
[C---:B-1----:R-:W-:Y:S01]  /*1bb80*/  F2FP.SATFINITE.E4M3.F32.PACK_AB_MERGE_C R95, R20.reuse, R95, RZ ;  /* 0x0000005f145f723e */ /* 0x042fe200048070ff */
[----:B------:R-:W-:-:S03]  /*1bb90*/  FADD.FTZ R20, R20, R7 ;  /* 0x0000000714147221 */ /* 0x000fc60000010000 */
[----:B------:R-:W-:Y:S01]  /*1bba0*/  F2FP.SATFINITE.E4M3.F32.PACK_AB_MERGE_C R169, R4, R91, R95 ;  /* 0x0000005b04a9723e */ /* 0x000fe2000480705f */
[----:B------:R-:W-:Y:S02]  /*1bbb0*/  VIADD R4, R156, 0xfffffffe ;  /* 0xfffffffe9c047836 */ /* 0x000fe40000000000 */
[----:B------:R-:W1:Y:S08]  /*1bbc0*/  MUFU.EX2 R171, R171 ;  /* 0x000000ab00ab7308 */ /* 0x000e700000000800 */
[----:B------:R-:W2:Y:S01]  /*1bbd0*/  MUFU.EX2 R24, R35 ;  /* 0x0000002300187308 */ /* 0x000ea20000000800 */
[----:B0-----:R-:W-:Y:S01]  /*1bbe0*/  F2FP.SATFINITE.E4M3.F32.PACK_AB_MERGE_C R170, R50, R25, R14 ;  /* 0x0000001932aa723e */ /* 0x001fe2000480700e */
[----:B------:R-:W-:-:S04]  /*1bbf0*/  FADD.FTZ R25, R25, R48 ;  /* 0x0000003019197221 */ /* 0x000fc80000010000 */
[----:B------:R-:W-:Y:S02]  /*1bc00*/  FADD.FTZ R50, R50, R25 ;  /* 0x0000001932327221 */ /* 0x000fe40000010000 */
[----:B------:R-:W-:Y:S01]  /*1bc10*/  MUFU.EX2 R69, R69 ;  /* 0x0000004500457308 */ /* 0x000fe20000000800 */
[----:B-1----:R-:W-:-:S07]  /*1bc20*/  FADD.FTZ R7, R171, R20 ;  /* 0x00000014ab077221 */ /* 0x002fce0000010000 */
[----:B------:R-:W0:Y:S01]  /*1bc30*/  MUFU.EX2 R12, R39 ;  /* 0x00000027000c7308 */ /* 0x000e220000000800 */
[----:B--2---:R-:W-:-:S01]  /*1bc40*/  FADD.FTZ R14, R24, R7 ;  /* 0x00000007180e7221 */ /* 0x004fc20000010000 */
[----:B------:R-:W-:-:S04]  /*1bc50*/  FADD.FTZ R7, R13, R50 ;  /* 0x000000320d077221 */ /* 0x000fc80000010000 */
[----:B------:R-:W-:Y:S01]  /*1bc60*/  FADD.FTZ R7, R52, R7 ;  /* 0x0000000734077221 */ /* 0x000fe20000010000 */
[----:B0-----:R-:W-:Y:S01]  /*1bc70*/  F2FP.SATFINITE.E4M3.F32.PACK_AB_MERGE_C R6, R12, R69, RZ ;  /* 0x000000450c06723e */ /* 0x001fe200048070ff */
[----:B------:R-:W-:-:S03]  /*1bc80*/  FADD.FTZ R69, R69, R14 ;  /* 0x0000000e45457221 */ /* 0x000fc60000010000 */
[----:B------:R-:W-:Y:S01]  /*1bc90*/  F2FP.SATFINITE.E4M3.F32.PACK_AB_MERGE_C R171, R24, R171, R6 ;  /* 0x000000ab18ab723e */ /* 0x000fe20004807006 */
[----:B------:R-:W-:-:S01]  /*1bca0*/  FADD.FTZ R6, R12, R69 ;  /* 0x000000450c067221 */ /* 0x000fc20000010000 */
        /* <DEDUP_REMOVED lines=12> */
.L_x_1499:
[----:B------:R-:W-:-:S13]  /*1bd70*/  ISETP.NE.AND P1, PT, R11, 0x1, PT ;  /* 0x000000010b00780c */ /* 0x000fda0003f25270 */
[----:B------:R-:W0:Y:S02]  /*1bd80*/  @P1 LDC.64 R14, c[0x0][0x9e8] ;  /* 0x00027a00ff0e1b82 */ /* 0x000e240000000a00 */
[----:B0-----:R-:W-:-:S05]  /*1bd90*/  @P1 IMAD.HI.U32 R14, R12, R14, RZ ;  /* 0x0000000e0c0e1227 */ /* 0x001fca00078e00ff */
[----:B------:R-:W-:-:S07]  /*1bda0*/  @P1 SHF.R.U32.HI R12, RZ, R15, R14 ;  /* 0x0000000fff0c1219 */ /* 0x000fce000001160e */
.L_x_1500:
[----:B------:R-:W-:Y:S05]  /*1bdb0*/  BSYNC B0 ;  /* 0x0000000000007941 */ /* 0x000fea0003800000 */
.L_x_1498:
[----:B------:R-:W-:-:S05]  /*1bdc0*/  IMAD R11, R12, R11, R11 ;  /* 0x0000000b0c0b7224 */ /* 0x000fca00078e020b */
[----:B------:R-:W-:-:S07]  /*1bdd0*/  VIMNMX R10, R10, R11, PT ;  /* 0x0000000b0a0a7248 */ /* 0x000fce0003fe0100 */
.L_x_1497:
[----:B------:R-:W-:Y:S01]  /*1bde0*/  IMAD.HI R10, R10, 0x66666667, RZ ;  /* 0x666666670a0a7827 */ /* 0x000fe200078e02ff */
[----:B------:R-:W-:Y:S01]  /*1bdf0*/  ULDC UR55, c[0x0][0x9e4] ;  /* 0x0002790000377ab9 */ /* 0x000fe20000000800 */
[----:B------:R-:W-:Y:S01]  /*1be00*/  ULDC UR54, c[0x0][0x9e4] ;  /* 0x0002790000367ab9 */ /* 0x000fe20000000800 */
[----:B------:R-:W-:Y:S01]  /*1be10*/  ULDC UR56, c[0x0][0x9dc] ;  /* 0x0002770000387ab9 */ /* 0x000fe20000000800 */
[----:B------:R-:W-:Y:S01]  /*1be20*/  ULDC UR58, c[0x0][0x9dc] ;  /* 0x00027700003a7ab9 */ /* 0x000fe20000000800 */
[----:B------:R-:W-:Y:S01]  /*1be30*/  SHF.R.U32.HI R11, RZ, 0x1f, R10 ;  /* 0x0000001fff0b7819 */ /* 0x000fe2000001160a */
[----:B------:R-:W-:Y:S01]  /*1be40*/  ULDC UR59, c[0x0][0x9e0] ;  /* 0x00027800003b7ab9 */ /* 0x000fe20000000800 */
[----:B------:R-:W-:Y:S01]  /*1be50*/  ULDC UR57, c[0x0][0x9e0] ;  /* 0x0002780000397ab9 */ /* 0x000fe20000000800 */
[----:B------:R-:W-:Y:S02]  /*1be60*/  CS2R R86, SRZ ;  /* 0x0000000000567805 */ /* 0x000fe4000001ff00 */
[----:B------:R-:W-:-:S02]  /*1be70*/  LEA.HI.SX32 R10, R10, R11, 0x1a ;  /* 0x0000000b0a0a7211 */ /* 0x000fc400078fd2ff */
[----:B------:R-:W-:Y:S02]  /*1be80*/  CS2R R84, SRZ ;  /* 0x0000000000547805 */ /* 0x000fe4000001ff00 */
[----:B------:R-:W-:Y:S02]  /*1be90*/  CS2R R82, SRZ ;  /* 0x0000000000527805 */ /* 0x000fe4000001ff00 */
[----:B------:R-:W-:Y:S02]  /*1bea0*/  CS2R R80, SRZ ;  /* 0x0000000000507805 */ /* 0x000fe4000001ff00 */
[----:B------:R-:W-:Y:S02]  /*1beb0*/  VIMNMX R10, R209, R10, !PT ;  /* 0x0000000ad10a7248 */ /* 0x000fe40007fe0100 */
[----:B------:R-:W-:Y:S02]  /*1bec0*/  CS2R R78, SRZ ;  /* 0x00000000004e7805 */ /* 0x000fe4000001ff00 */
[----:B------:R-:W-:-:S02]  /*1bed0*/  CS2R R76, SRZ ;  /* 0x00000000004c7805 */ /* 0x000fc4000001ff00 */
[----:B------:R-:W-:Y:S02]  /*1bee0*/  CS2R R74, SRZ ;  /* 0x00000000004a7805 */ /* 0x000fe4000001ff00 */
[----:B------:R-:W-:Y:S02]  /*1bef0*/  ISETP.GE.AND P1, PT, R4, R10, PT ;  /* 0x0000000a0400720c */ /* 0x000fe40003f26270 */
        /* <DEDUP_REMOVED lines=25> */
[----:B------:R-:W-:Y:S06]  /*1c090*/  @!P1 BRA `(.L_x_1501) ;  /* 0x0000004c009c9947 */ /* 0x000fec0003800000 */
[----:B------:R-:W-:Y:S02]  /*1c0a0*/  IMAD.IADD R11, R192, 0x1, -R196 ;  /* 0x00000001c00b7824 */ /* 0x000fe400078e0ac4 */
[----:B------:R-:W-:Y:S02]  /*1c0b0*/  IMAD.MOV.U32 R87, RZ, RZ, RZ ;  /* 0x000000ffff577224 */ /* 0x000fe400078e00ff */
[----:B------:R-:W-:-:S04]  /*1c0c0*/  IMAD.IADD R12, R5, 0x1, R11 ;  /* 0x00000001050c7824 */ /* 0x000fc800078e020b */
[----:B------:R-:W-:-:S07]  /*1c0d0*/  VIADD R13, R12, 0x8 ;  /* 0x000000080c0d7836 */ /* 0x000fce0000000000 */
.L_x_1520:
[----:B------:R-:W-:Y:S01]  /*1c0e0*/  ISETP.NE.AND P1, PT, R194, RZ, PT ;  /* 0x000000ffc200720c */ /* 0x000fe20003f25270 */
[----:B------:R-:W-:Y:S01]  /*1c0f0*/  VIADD R14, R190, 0x1 ;  /* 0x00000001be0e7836 */ /* 0x000fe20000000000 */
[----:B------:R-:W-:Y:S05]  /*1c100*/  YIELD ;  /* 0x0000000000007946 */ /* 0x000fea0003800000 */
[----:B------:R-:W-:-:S04]  /*1c110*/  ISETP.NE.AND P2, PT, R14, 0x2, PT ;  /* 0x000000020e00780c */ /* 0x000fc80003f45270 */
[----:B------:R-:W-:Y:S02]  /*1c120*/  SEL R8, RZ, 0x1, P2 ;  /* 0x00000001ff087807 */ /* 0x000fe40001000000 */
[----:B------:R-:W-:Y:S02]  /*1c130*/  SEL R14, R14, RZ, P2 ;  /* 0x000000ff0e0e7207 */ /* 0x000fe40001000000 */
[----:B------:R-:W-:Y:S01]  /*1c140*/  LOP3.LUT R15, R189, R8, RZ, 0x3c, !PT ;  /* 0x00000008bd0f7212 */ /* 0x000fe200078e3cff */
[----:B------:R-:W-:Y:S06]  /*1c150*/  @P1 BRA `(.L_x_1502) ;  /* 0x0000000000341947 */ /* 0x000fec0003800000 */
[----:B------:R-:W-:-:S13]  /*1c160*/  ISETP.NE.AND P3, PT, R220, 0x3, PT ;  /* 0x00000003dc00780c */ /* 0x000fda0003f65270 */
[----:B------:R-:W-:Y:S05]  /*1c170*/  @!P3 BRA `(.L_x_1503) ;  /* 0x000000000004b947 */ /* 0x000fea0003800000 */
[----:B------:R-:W-:Y:S01]  /*1c180*/  BPT.TRAP 0x1 ;  /* 0x000000040000795c */ /* 0x000fe20000300000 */
.L_x_1503:
[----:B------:R-:W-:Y:S01]  /*1c190*/  IMAD R21, R14, 0x8, R17 ;  /* 0x000000080e157824 */ /* 0x000fe200078e0211 */
[----:B------:R-:W-:-:S04]  /*1c1a0*/  SHF.L.U32 R8, R15, 0x1f, RZ ;  /* 0x0000001f0f087819 */ /* 0x000fc800000006ff */
[----:B------:R0:W1:Y:S01]  /*1c1b0*/  SYNCS.PHASECHK.TRANS64.TRYWAIT P2, [R21+URZ+0x29830], R8 ;  /* 0x02983008150075a7 */ /* 0x000062000804017f */
[----:B------:R-:W-:Y:S05]  /*1c1c0*/  @!P3 BRA `(.L_x_1504) ;  /* 0x000000000004b947 */ /* 0x000fea0003800000 */
[----:B------:R-:W-:Y:S01]  /*1c1d0*/  BPT.TRAP 0x1 ;  /* 0x000000040000795c */ /* 0x000fe20000300000 */
.L_x_1504:
[----:B------:R-:W-:Y:S04]  /*1c1e0*/  BSSY B0, `(.L_x_1502) ;  /* 0x0000004000007945 */ /* 0x000fe80003800000 */
[----:B-1----:R-:W-:Y:S05]  /*1c1f0*/  @P2 BRA `(.L_x_1505) ;  /* 0x0000000000082947 */ /* 0x002fea0003800000 */
[----:B------:R-:W1:Y:S02]  /*1c200*/  SYNCS.PHASECHK.TRANS64.TRYWAIT P2, [R21+URZ+0x29830], R8 ;  /* 0x02983008150075a7 */ /* 0x000e64000804017f */
[----:B-1----:R-:W-:Y:S05]  /*1c210*/  @!P2 BRA `(.L_x_1506) ;  /* 0x000001740080a947 */ /* 0x002fea0003800000 */
.L_x_1505:
[----:B------:R-:W-:Y:S05]  /*1c220*/  BSYNC B0 ;  /* 0x0000000000007941 */ /* 0x000fea0003800000 */
.L_x_1502:
[----:B01----:R-:W0:Y:S01]  /*1c230*/  S2R R8, SR_TID.X ;  /* 0x0000000000087919 */ /* 0x003e220000002100 */
[----:B------:R-:W-:Y:S05]  /*1c240*/  WARPSYNC.ALL ;  /* 0x0000000000007948 */ /* 0x000fea0003800000 */
[----:B------:R-:W-:Y:S01]  /*1c250*/  IMAD R20, R14, 0x780, R9 ;  /* 0x000007800e147824 */ /* 0x000fe200078e0209 */
[----:B------:R-:W-:Y:S01]  /*1c260*/  UMOV UR28, UR4 ;  /* 0x00000004001c7c82 */ /* 0x000fe20008000000 */
[----:B------:R-:W-:Y:S01]  /*1c270*/  IMAD.MOV.U32 R21, RZ, RZ, -0x7fffffe0 ;  /* 0x80000020ff157424 */ /* 0x000fe200078e00ff */
[----:B------:R-:W-:Y:S01]  /*1c280*/  UMOV UR29, UR5 ;  /* 0x00000005001d7c82 */ /* 0x000fe20008000000 */
[C---:B------:R-:W-:Y:S01]  /*1c290*/  VIADD R88, R20.reuse, 0x80 ;  /* 0x0000008014587836 */ /* 0x040fe20000000000 */
[C---:B------:R-:W-:Y:S01]  /*1c2a0*/  R2UR UR6, R20.reuse ;  /* 0x00000000140672ca */ /* 0x040fe200000e0000 */
[----:B------:R-:W-:Y:S01]  /*1c2b0*/  IMAD.MOV.U32 R89, RZ, RZ, -0x7fffffe0 ;  /* 0x80000020ff597424 */ /* 0x000fe200078e00ff */
[----:B------:R-:W-:Y:S01]  /*1c2c0*/  R2UR UR7, R21 ;  /* 0x00000000150772ca */ /* 0x000fe200000e0000 */
[----:B------:R-:W-:Y:S01]  /*1c2d0*/  VIADD R90, R20, 0x100 ;  /* 0x00000100145a7836 */ /* 0x000fe20000000000 */
[----:B------:R-:W-:Y:S01]  /*1c2e0*/  R2UR UR30, R88 ;  /* 0x00000000581e72ca */ /* 0x000fe200000e0000 */
[----:B------:R-:W-:Y:S01]  /*1c2f0*/  IMAD.MOV.U32 R91, RZ, RZ, -0x7fffffe0 ;  /* 0x80000020ff5b7424 */ /* 0x000fe200078e00ff */
[----:B------:R-:W-:Y:S01]  /*1c300*/  R2UR UR31, R89 ;  /* 0x00000000591f72ca */ /* 0x000fe200000e0000 */
[----:B------:R-:W-:Y:S01]  /*1c310*/  UMOV UR32, UR4 ;  /* 0x0000000400207c82 */ /* 0x000fe20008000000 */
[----:B------:R-:W-:Y:S01]  /*1c320*/  R2UR UR34, R90 ;  /* 0x000000005a2272ca */ /* 0x000fe200000e0000 */
[----:B------:R-:W-:Y:S01]  /*1c330*/  UMOV UR33, UR5 ;  /* 0x0000000500217c82 */ /* 0x000fe20008000000 */
[----:B------:R-:W-:Y:S01]  /*1c340*/  R2UR UR35, R91 ;  /* 0x000000005b2372ca */ /* 0x000fe200000e0000 */
[C---:B------:R-:W-:Y:S01]  /*1c350*/  VIADD R88, R20.reuse, 0x180 ;  /* 0x0000018014587836 */ /* 0x040fe20000000000 */
[----:B------:R-:W-:Y:S01]  /*1c360*/  R2UR UR47, R89 ;  /* 0x00000000592f72ca */ /* 0x000fe200000e0000 */
[----:B------:R-:W-:Y:S01]  /*1c370*/  UMOV UR44, UR4 ;  /* 0x00000004002c7c82 */ /* 0x000fe20008000000 */
[----:B------:R-:W-:Y:S01]  /*1c380*/  UMOV UR45, UR5 ;  /* 0x00000005002d7c82 */ /* 0x000fe20008000000 */
[----:B------:R-:W-:Y:S01]  /*1c390*/  VIADD R90, R20, 0x200 ;  /* 0x00000200145a7836 */ /* 0x000fe20000000000 */
[----:B------:R-:W-:Y:S01]  /*1c3a0*/  R2UR UR46, R88 ;  /* 0x00000000582e72ca */ /* 0x000fe200000e0000 */
[C---:B------:R-:W-:Y:S01]  /*1c3b0*/  VIADD R88, R20.reuse, 0x2 ;  /* 0x0000000214587836 */ /* 0x040fe20000000000 */
[----:B------:R-:W-:Y:S01]  /*1c3c0*/  UMOV UR48, UR24 ;  /* 0x0000001800307c82 */ /* 0x000fe20008000000 */
[----:B------:R-:W-:Y:S01]  /*1c3d0*/  IMAD.MOV.U32 R89, RZ, RZ, -0x7fffffe0 ;  /* 0x80000020ff597424 */ /* 0x000fe200078e00ff */
[----:B------:R-:W-:Y:S01]  /*1c3e0*/  UMOV UR49, UR25 ;  /* 0x0000001900317c82 */ /* 0x000fe20008000000 */
[----:B0-----:R-:W-:Y:S01]  /*1c3f0*/  SHF.R.U32.HI R8, RZ, 0x7, R8 ;  /* 0x00000007ff087819 */ /* 0x001fe20000011608 */
[----:B------:R-:W-:Y:S01]  /*1c400*/  VIADD R202, R20, 0x82 ;  /* 0x0000008214ca7836 */ /* 0x000fe20000000000 */
[----:B------:R-:W-:Y:S01]  /*1c410*/  R2UR UR26, R88 ;  /* 0x00000000581a72ca */ /* 0x000fe200000e0000 */
[----:B------:R-:W-:Y:S01]  /*1c420*/  IMAD.MOV.U32 R203, RZ, RZ, -0x7fffffe0 ;  /* 0x80000020ffcb7424 */ /* 0x000fe200078e00ff */
[----:B------:R-:W-:Y:S01]  /*1c430*/  R2UR UR27, R89 ;  /* 0x00000000591b72ca */ /* 0x000fe200000e0000 */
[----:B------:R-:W-:-:S02]  /*1c440*/  VIADD R8, R8, 0x8 ;  /* 0x0000000808087836 */ /* 0x000fc40000000000 */
[----:B------:R-:W-:-:S03]  /*1c450*/  IMAD.MOV.U32 R21, RZ, RZ, -0x7fffffe0 ;  /* 0x80000020ff157424 */ /* 0x000fc600078e00ff */
[----:B------:R0:W-:Y:S06]  /*1c460*/  BAR.SYNC.DEFER_BLOCKING R8, 0x100 ;  /* 0x000400080000751d */ /* 0x0001ec0000010000 */
[----:B------:R-:W-:-:S06]  /*1c470*/  WARPGROUP.ARRIVE ;  /* 0x00000000000079c5 */ /* 0x000fcc0000000000 */
[----:B------:R-:W-:Y:S01]  /*1c480*/  QGMMA.64x32x32.F32.E4M3.E4M3 R152, gdesc[UR4], RZ, !UPT, gsb0 ;  /* 0x00600000049879f3 */ /* 0x000fe2000c0008ff */
[----:B------:R-:W-:Y:S02]  /*1c490*/  R2UR UR6, R90 ;  /* 0x000000005a0672ca */ /* 0x000fe400000e0000 */
[----:B------:R-:W-:Y:S01]  /*1c4a0*/  R2UR UR7, R91 ;  /* 0x000000005b0772ca */ /* 0x000fe200000e0000 */
        /* <DEDUP_REMOVED lines=30> */
[----:B------:R-:W-:-:S03]  /*1c690*/  IMAD.MOV.U32 R203, RZ, RZ, -0x7fffffe0 ;  /* 0x80000020ffcb7424 */ /* 0x000fc600078e00ff */
[----:B------:R-:W-:Y:S01]  /*1c6a0*/  R2UR UR10, R202 ;  /* 0x00000000ca0a72ca */ /* 0x000fe200000e0000 */
[----:B------:R-:W-:Y:S01]  /*1c6b0*/  VIADD R202, R20, 0x300 ;  /* 0x0000030014ca7836 */ /* 0x000fe20000000000 */
[----:B------:R-:W-:Y:S01]  /*1c6c0*/  R2UR UR11, R203 ;  /* 0x00000000cb0b72ca */ /* 0x000fe200000e0000 */
[----:B------:R-:W-:Y:S01]  /*1c6d0*/  IMAD.MOV.U32 R203, RZ, RZ, -0x7fffffe0 ;  /* 0x80000020ffcb7424 */ /* 0x000fe200078e00ff */
[----:B------:R-:W-:Y:S02]  /*1c6e0*/  WARPGROUP.DEPBAR.LE gsb0, 0x0 ;  /* 0x00008000000079c5 */ /* 0x000fe40000010000 */
[----:B------:R-:W-:-:S06]  /*1c6f0*/  WARPGROUP.ARRIVE ;  /* 0x00000000000079c5 */ /* 0x000fcc0000000000 */
[----:B------:R-:W-:Y:S03]  /*1c700*/  QGMMA.64x32x32.F32.E4M3.E4M3 R88, gdesc[UR4], RZ, !UPT, gsb0 ;  /* 0x00600000045879f3 */ /* 0x000fe6000c0008ff */
        /* <DEDUP_REMOVED lines=182> */
[----:B------:R-:W-:-:S13]  /*1d270*/  ISETP.NE.AND P2, PT, R220, 0x3, PT ;  /* 0x00000003dc00780c */ /* 0x000fda0003f45270 */
[----:B------:R-:W-:Y:S05]  /*1d280*/  @!P2 BRA `(.L_x_1508) ;  /* 0x000000000004a947 */ /* 0x000fea0003800000 */
[----:B------:R-:W-:Y:S01]  /*1d290*/  BPT.TRAP 0x1 ;  /* 0x000000040000795c */ /* 0x000fe20000300000 */
.L_x_1508:
[----:B------:R-:W-:Y:S01]  /*1d2a0*/  SHF.L.U32 R8, R189, 0x1f, RZ ;  /* 0x0000001fbd087819 */ /* 0x000fe200000006ff */
[----:B------:R-:W-:-:S04]  /*1d2b0*/  IMAD R21, R190, 0x8, R17 ;  /* 0x00000008be157824 */ /* 0x000fc800078e0211 */
[----:B------:R0:W1:Y:S01]  /*1d2c0*/  SYNCS.PHASECHK.TRANS64.TRYWAIT P1, [R21+URZ+0x29850], R8 ;  /* 0x02985008150075a7 */ /* 0x000062000802017f */
[----:B------:R-:W-:Y:S05]  /*1d2d0*/  @!P2 BRA `(.L_x_1509) ;  /* 0x000000000004a947 */ /* 0x000fea0003800000 */
[----:B------:R-:W-:Y:S01]  /*1d2e0*/  BPT.TRAP 0x1 ;  /* 0x000000040000795c */ /* 0x000fe20000300000 */
.L_x_1509:
[----:B-1----:R-:W-:Y:S05]  /*1d2f0*/  @P1 BRA `(.L_x_1507) ;  /* 0x0000000000081947 */ /* 0x002fea0003800000 */
[----:B------:R-:W1:Y:S02]  /*1d300*/  SYNCS.PHASECHK.TRANS64.TRYWAIT P1, [R21+URZ+0x29850], R8 ;  /* 0x02985008150075a7 */ /* 0x000e64000802017f */
[----:B-1----:R-:W-:Y:S05]  /*1d310*/  @!P1 BRA `(.L_x_1510) ;  /* 0x0000016400549947 */ /* 0x002fea0003800000 */
.L_x_1507:
[----:B01----:R-:W-:Y:S01]  /*1d320*/  VIADD R8, R17, 0x400 ;  /* 0x0000040011087836 */ /* 0x003fe20000000000 */
[----:B------:R-:W-:Y:S05]  /*1d330*/  WARPSYNC.ALL ;  /* 0x0000000000007948 */ /* 0x000fea0003800000 */
[----:B------:R-:W-:Y:S01]  /*1d340*/  SHF.R.U32.HI R8, RZ, 0x4, R8 ;  /* 0x00000004ff087819 */ /* 0x000fe20000011608 */
[----:B------:R-:W-:-:S06]  /*1d350*/  WARPGROUP.ARRIVE ;  /* 0x00000000000079c5 */ /* 0x000fcc0000000000 */
[----:B------:R-:W0:Y:S01]  /*1d360*/  S2R R189, SR_TID.X ;  /* 0x0000000000bd7919 */ /* 0x000e220000002100 */
[----:B------:R-:W-:Y:S02]  /*1d370*/  LOP3.LUT P1, RZ, R18, 0x10, RZ, 0xc0, !PT ;  /* 0x0000001012ff7812 */ /* 0x000fe4000782c0ff */
[----:B------:R-:W-:-:S04]  /*1d380*/  LOP3.LUT R8, R8, 0x3fff, RZ, 0xc0, !PT ;  /* 0x00003fff08087812 */ /* 0x000fc800078ec0ff */
[----:B------:R-:W-:Y:S01]  /*1d390*/  LOP3.LUT R21, R8, 0x10000, RZ, 0xfc, !PT ;  /* 0x0001000008157812 */ /* 0x000fe200078efcff */
[----:B------:R-:W-:-:S04]  /*1d3a0*/  @!P0 IMAD R8, R14, 0x8, R17 ;  /* 0x000000080e088824 */ /* 0x000fc800078e0211 */
[----:B------:R-:W-:Y:S02]  /*1d3b0*/  IMAD R20, R190, 0x500, R21 ;  /* 0x00000500be147824 */ /* 0x000fe400078e0215 */
[----:B------:R-:W-:Y:S02]  /*1d3c0*/  IMAD.MOV.U32 R21, RZ, RZ, -0x3ffffff0 ;  /* 0xc0000010ff157424 */ /* 0x000fe400078e00ff */
[----:B------:R-:W-:Y:S01]  /*1d3d0*/  @!P0 VIADD R8, R8, 0x29840 ;  /* 0x0002984008088836 */ /* 0x000fe20000000000 */
[----:B------:R-:W-:Y:S02]  /*1d3e0*/  R2UR UR6, R20 ;  /* 0x00000000140672ca */ /* 0x000fe400000e0000 */
[----:B------:R-:W-:Y:S01]  /*1d3f0*/  R2UR UR7, R21 ;  /* 0x00000000150772ca */ /* 0x000fe200000e0000 */
[----:B------:R-:W-:Y:S01]  /*1d400*/  IMAD.MOV.U32 R21, RZ, RZ, -0x3ffffff0 ;  /* 0xc0000010ff157424 */ /* 0x000fe200078e00ff */
[----:B------:R-:W-:-:S11]  /*1d410*/  @!P0 PRMT R8, RZ, 0x654, R8 ;  /* 0x00000654ff088816 */ /* 0x000fd60000000008 */
[----:B------:R-:W-:Y:S01]  /*1d420*/  QGMMA.64x128x32.F32.E4M3.E4M3 R24, R184, gdesc[UR4], R24, gsb0 ;  /* 0x01e00004b8187df3 */ /* 0x000fe20008000818 */
[----:B0-----:R-:W-:Y:S02]  /*1d430*/  SHF.R.U32.HI R189, RZ, 0x7, R189 ;  /* 0x00000007ffbd7819 */ /* 0x001fe400000116bd */
[----:B------:R-:W-:Y:S02]  /*1d440*/  WARPGROUP.DEPBAR.LE gsb0, 0x0 ;  /* 0x00008000000079c5 */ /* 0x000fe40000010000 */
[----:B------:R-:W-:Y:S01]  /*1d450*/  VIADD R184, R20, 0x100 ;  /* 0x0000010014b87836 */ /* 0x000fe20000000000 */
[----:B------:R-:W-:Y:S01]  /*1d460*/  WARPGROUP.ARRIVE ;  /* 0x00000000000079c5 */ /* 0x000fe20000000000 */
[----:B------:R-:W-:-:S03]  /*1d470*/  IMAD.MOV.U32 R185, RZ, RZ, -0x3ffffff0 ;  /* 0xc0000010ffb97424 */ /* 0x000fc600078e00ff */
[----:B------:R-:W-:Y:S02]  /*1d480*/  R2UR UR6, R184 ;  /* 0x00000000b80672ca */ /* 0x000fe400000e0000 */
[----:B------:R-:W-:-:S13]  /*1d490*/  R2UR UR7, R185 ;  /* 0x00000000b90772ca */ /* 0x000fda00000e0000 */
[----:B------:R-:W-:Y:S03]  /*1d4a0*/  QGMMA.64x128x32.F32.E4M3.E4M3 R24, R180, gdesc[UR4], R24, gsb0 ;  /* 0x01e00004b4187df3 */ /* 0x000fe60008000818 */
        /* <DEDUP_REMOVED lines=8> */
[C---:B------:R-:W-:Y:S01]  /*1d530*/  VIADD R176, R20.reuse, 0x300 ;  /* 0x0000030014b07836 */ /* 0x040fe20000000000 */
[----:B------:R-:W-:Y:S01]  /*1d540*/  WARPGROUP.ARRIVE ;  /* 0x00000000000079c5 */ /* 0x000fe20000000000 */
[----:B------:R-:W-:Y:S02]  /*1d550*/  IMAD.MOV.U32 R177, RZ, RZ, -0x3ffffff0 ;  /* 0xc0000010ffb17424 */ /* 0x000fe400078e00ff */
[----:B------:R-:W-:Y:S01]  /*1d560*/  VIADD R20, R20, 0x400 ;  /* 0x0000040014147836 */ /* 0x000fe20000000000 */
[----:B------:R-:W-:-:S02]  /*1d570*/  R2UR UR6, R176 ;  /* 0x00000000b00672ca */ /* 0x000fc400000e0000 */
[----:B------:R-:W-:-:S13]  /*1d580*/  R2UR UR7, R177 ;  /* 0x00000000b10772ca */ /* 0x000fda00000e0000 */
[----:B------:R-:W-:Y:S01]  /*1d590*/  QGMMA.64x128x32.F32.E4M3.E4M3 R24, R172, gdesc[UR4], R24, gsb0 ;  /* 0x01e00004ac187df3 */ /* 0x000fe20008000818 */
[----:B------:R-:W-:Y:S02]  /*1d5a0*/  R2UR UR6, R20 ;  /* 0x00000000140672ca */ /* 0x000fe400000e0000 */
[----:B------:R-:W-:Y:S02]  /*1d5b0*/  R2UR UR7, R21 ;  /* 0x00000000150772ca */ /* 0x000fe400000e0000 */
[----:B------:R-:W-:Y:S01]  /*1d5c0*/  IADD3 R20, -R189, 0xb, RZ ;  /* 0x0000000bbd147810 */ /* 0x000fe20007ffe1ff */
[----:B------:R-:W-:Y:S02]  /*1d5d0*/  WARPGROUP.DEPBAR.LE gsb0, 0x0 ;  /* 0x00008000000079c5 */ /* 0x000fe40000010000 */
[----:B------:R-:W-:-:S08]  /*1d5e0*/  WARPGROUP.ARRIVE ;  /* 0x00000000000079c5 */ /* 0x000fd00000000000 */
[----:B------:R-:W-:Y:S03]  /*1d5f0*/  QGMMA.64x128x32.F32.E4M3.E4M3 R24, R168, gdesc[UR4], R24, gsb0 ;  /* 0x01e00004a8187df3 */ /* 0x000fe60008000818 */
[----:B------:R-:W-:Y:S02]  /*1d600*/  WARPGROUP.DEPBAR.LE gsb0, 0x0 ;  /* 0x00008000000079c5 */ /* 0x000fe40000010000 */
[----:B------:R-:W-:Y:S01]  /*1d610*/  IMAD R171, R4, -0xa0, RZ ;  /* 0xffffff6004ab7824 */ /* 0x000fe200078e02ff */
[----:B------:R0:W-:Y:S06]  /*1d620*/  BAR.ARV R20, 0x100 ;  /* 0x000400140000751d */ /* 0x0001ec0000002000 */
[----:B------:R-:W-:Y:S01]  /*1d630*/  IADD3 R21, R171, 0x1, R192 ;  /* 0x00000001ab157810 */ /* 0x000fe20007ffe0c0 */
[----:B------:R1:W-:Y:S01]  /*1d640*/  @!P0 SYNCS.ARRIVE.TRANS64.RED.A1T0 RZ, [R8+URZ], RZ ;  /* 0x000000ff08ff89a7 */ /* 0x0003e2000810043f */
[----:B------:R-:W-:-:S03]  /*1d650*/  IMAD R168, R200, -0x2, R171 ;  /* 0xfffffffec8a87824 */ /* 0x000fc600078e02ab */
[----:B------:R-:W-:Y:S02]  /*1d660*/  IMAD.IADD R21, R21, 0x1, -R196 ;  /* 0x0000000115157824 */ /* 0x000fe400078e0ac4 */
[----:B-1----:R-:W-:Y:S02]  /*1d670*/  IMAD.U32 R8, RZ, RZ, UR56 ;  /* 0x00000038ff087e24 */ /* 0x002fe4000f8e00ff */
[----:B------:R-:W-:-:S03]  /*1d680*/  IMAD R21, R200, -0x2, R21 ;  /* 0xfffffffec8157824 */ /* 0x000fc600078e0215 */
[----:B------:R-:W-:Y:S01]  /*1d690*/  LOP3.LUT R172, RZ, R8, RZ, 0x33, !PT ;  /* 0x00000008ffac7212 */ /* 0x000fe200078e33ff */
[----:B------:R-:W-:-:S04]  /*1d6a0*/  VIADD R174, R21, UR59 ;  /* 0x0000003b15ae7c36 */ /* 0x000fc80008000000 */
[----:B------:R-:W-:Y:S02]  /*1d6b0*/  IMAD.IADD R172, R172, 0x1, R21 ;  /* 0x00000001acac7824 */ /* 0x000fe400078e0215 */
[C---:B------:R-:W-:Y:S02]  /*1d6c0*/  IMAD.IADD R170, R5.reuse, 0x1, R174 ;  /* 0x0000000105aa7824 */ /* 0x040fe400078e02ae */
[----:B------:R-:W-:Y:S01]  /*1d6d0*/  IMAD.IADD R169, R5, 0x1, R172 ;  /* 0x0000000105a97824 */ /* 0x000fe200078e02ac */
[----:B0-----:R-:W-:Y:S06]  /*1d6e0*/  @!P1 BRA `(.L_x_1511) ;  /* 0x0000000000549947 */ /* 0x001fec0003800000 */
[----:B------:R-:W-:Y:S01]  /*1d6f0*/  IMAD.IADD R173, R5, 0x1, R11 ;  /* 0x0000000105ad7824 */ /* 0x000fe200078e020b */
[----:B------:R-:W-:Y:S04]  /*1d700*/  BSSY B0, `(.L_x_1512) ;  /* 0x0000010000007945 */ /* 0x000fe80003800000 */
[----:B------:R-:W-:-:S13]  /*1d710*/  ISETP.GT.AND P1, PT, R173, -0x1, PT ;  /* 0xffffffffad00780c */ /* 0x000fda0003f24270 */
[----:B------:R-:W-:Y:S05]  /*1d720*/  @P1 BRA `(.L_x_1513) ;  /* 0x0000000000201947 */ /* 0x000fea0003800000 */
[----:B------:R-:W-:Y:S01]  /*1d730*/  IMAD.U32 R175, RZ, RZ, UR55 ;  /* 0x00000037ffaf7e24 */ /* 0x000fe2000f8e00ff */
[----:B------:R-:W-:-:S04]  /*1d740*/  LOP3.LUT R173, RZ, R173, RZ, 0x33, !PT ;  /* 0x000000adffad7212 */ /* 0x000fc800078e33ff */
[----:B------:R-:W-:-:S13]  /*1d750*/  ISETP.NE.AND P1, PT, R175, 0x1, PT ;  /* 0x00000001af00780c */ /* 0x000fda0003f25270 */
[----:B------:R-:W0:Y:S02]  /*1d760*/  @P1 LDC.64 R20, c[0x0][0x9e8] ;  /* 0x00027a00ff141b82 */ /* 0x000e240000000a00 */
[----:B0-----:R-:W-:-:S05]  /*1d770*/  @P1 IMAD.HI.U32 R20, R173, R20, RZ ;  /* 0x00000014ad141227 */ /* 0x001fca00078e00ff */
[----:B------:R-:W-:-:S04]  /*1d780*/  @P1 SHF.R.U32.HI R173, RZ, R21, R20 ;  /* 0x00000015ffad1219 */ /* 0x000fc80000011614 */
[----:B------:R-:W-:Y:S01]  /*1d790*/  LOP3.LUT R173, RZ, R173, RZ, 0x33, !PT ;  /* 0x000000adffad7212 */ /* 0x000fe200078e33ff */
[----:B------:R-:W-:Y:S06]  /*1d7a0*/  BRA `(.L_x_1514) ;  /* 0x0000000000147947 */ /* 0x000fec0003800000 */
.L_x_1513:
[----:B------:R-:W-:-:S05]  /*1d7b0*/  IMAD.U32 R175, RZ, RZ, UR55 ;  /* 0x00000037ffaf7e24 */ /* 0x000fca000f8e00ff */
[----:B------:R-:W-:-:S13]  /*1d7c0*/  ISETP.NE.AND P1, PT, R175, 0x1, PT ;  /* 0x00000001af00780c */ /* 0x000fda0003f25270 */
[----:B------:R-:W0:Y:S02]  /*1d7d0*/  @P1 LDC.64 R20, c[0x0][0x9e8] ;  /* 0x00027a00ff141b82 */ /* 0x000e240000000a00 */
[----:B0-----:R-:W-:-:S05]  /*1d7e0*/  @P1 IMAD.HI.U32 R20, R173, R20, RZ ;  /* 0x00000014ad141227 */ /* 0x001fca00078e00ff */
[----:B------:R-:W-:-:S07]  /*1d7f0*/  @P1 SHF.R.U32.HI R173, RZ, R21, R20 ;  /* 0x00000015ffad1219 */ /* 0x000fce0000011614 */
.L_x_1514:
[----:B------:R-:W-:Y:S05]  /*1d800*/  BSYNC B0 ;  /* 0x0000000000007941 */ /* 0x000fea0003800000 */
.L_x_1512:
[----:B------:R-:W-:-:S05]  /*1d810*/  IMAD R173, R173, R175, R168 ;  /* 0x000000afadad7224 */ /* 0x000fca00078e02a8 */
[----:B------:R-:W-:Y:S02]  /*1d820*/  VIADDMNMX R170, R173, R175, R170, PT ;  /* 0x000000afadaa7246 */ /* 0x000fe400038001aa */
[----:B------:R-:W-:-:S07]  /*1d830*/  VIMNMX R169, R169, R173, !PT ;  /* 0x000000ada9a97248 */ /* 0x000fce0007fe0100 */
.L_x_1511:
[C---:B------:R-:W-:Y:S02]  /*1d840*/  ISETP.GE.AND P1, PT, R171.reuse, 0x2, PT ;  /* 0x00000002ab00780c */ /* 0x040fe40003f26270 */
[----:B------:R-:W-:Y:S02]  /*1d850*/  LOP3.LUT R16, R16, 0xefffffff, RZ, 0xc0, !PT ;  /* 0xefffffff10107812 */ /* 0x000fe400078ec0ff */
[C---:B------:R-:W-:Y:S02]  /*1d860*/  ISETP.GE.AND P2, PT, R171.reuse, 0x9, PT ;  /* 0x00000009ab00780c */ /* 0x040fe40003f46270 */
[----:B------:R-:W-:Y:S02]  /*1d870*/  LOP3.LUT R18, R18, 0xfffffffe, RZ, 0xc0, !PT ;  /* 0xfffffffe12127812 */ /* 0x000fe400078ec0ff */
[----:B------:R-:W-:Y:S02]  /*1d880*/  ISETP.GE.AND P3, PT, R171, 0x22, PT ;  /* 0x00000022ab00780c */ /* 0x000fe40003f66270 */
[----:B------:R-:W-:-:S02]  /*1d890*/  IADD3 R174, R174, 0x8, R5 ;  /* 0x00000008aeae7810 */ /* 0x000fc40007ffe005 */
[----:B------:R-:W-:Y:S02]  /*1d8a0*/  IADD3 R172, R172, 0x8, R5 ;  /* 0x00000008acac7810 */ /* 0x000fe40007ffe005 */
[----:B------:R-:W-:Y:S02]  /*1d8b0*/  @P1 LOP3.LUT R16, R16, 0x10000000, RZ, 0xfc, !PT ;  /* 0x1000000010101812 */ /* 0x000fe400078efcff */
[----:B------:R-:W-:Y:S02]  /*1d8c0*/  ISETP.GT.AND P1, PT, R169, 0x1, !P1 ;  /* 0x00000001a900780c */ /* 0x000fe40004f24270 */
[----:B------:R-:W-:Y:S02]  /*1d8d0*/  LOP3.LUT R16, R16, 0xdfffffff, RZ, 0xc0, !PT ;  /* 0xdfffffff10107812 */ /* 0x000fe400078ec0ff */
[----:B------:R-:W-:Y:S02]  /*1d8e0*/  ISETP.LT.OR P1, PT, R170, 0x2, P1 ;  /* 0x00000002aa00780c */ /* 0x000fe40000f21670 */
[----:B------:R-:W-:-:S02]  /*1d8f0*/  @P2 LOP3.LUT R16, R16, 0x20000000, RZ, 0xfc, !PT ;  /* 0x2000000010102812 */ /* 0x000fc400078efcff */
[----:B------:R-:W-:Y:S02]  /*1d900*/  FSEL R153, R153, -INF , !P1 ;  /* 0xff80000099997808 */ /* 0x000fe40004800000 */
[----:B------:R-:W-:Y:S02]  /*1d910*/  ISETP.GT.AND P1, PT, R169, 0x8, !P2 ;  /* 0x00000008a900780c */ /* 0x000fe40005724270 */
[----:B------:R-:W-:Y:S02]  /*1d920*/  ISETP.GE.AND P2, PT, R171, 0xa, PT ;  /* 0x0000000aab00780c */ /* 0x000fe40003f46270 */
[----:B------:R-:W-:Y:S02]  /*1d930*/  ISETP.LT.OR P1, PT, R170, 0x9, P1 ;  /* 0x00000009aa00780c */ /* 0x000fe40000f21670 */
[----:B------:R-:W-:Y:S02]  /*1d940*/  LOP3.LUT R16, R16, 0xbfffffff, RZ, 0xc0, !PT ;  /* 0xbfffffff10107812 */ /* 0x000fe400078ec0ff */
[----:B------:R-:W-:-:S02]  /*1d950*/  FSEL R173, R156, -INF , !P1 ;  /* 0xff8000009cad7808 */ /* 0x000fc40004800000 */
[----:B------:R-:W-:-:S04]  /*1d960*/  ISETP.GT.AND P1, PT, R169, 0x9, !P2 ;  /* 0x00000009a900780c */ /* 0x000fc80005724270 */
[----:B------:R-:W-:Y:S02]  /*1d970*/  ISETP.LT.OR P1, PT, R170, 0xa, P1 ;  /* 0x0000000aaa00780c */ /* 0x000fe40000f21670 */
[----:B------:R-:W-:Y:S02]  /*1d980*/  @P2 LOP3.LUT R16, R16, 0x40000000, RZ, 0xfc, !PT ;  /* 0x4000000010102812 */ /* 0x000fe400078efcff */
[----:B------:R-:W-:Y:S02]  /*1d990*/  ISETP.GE.AND P2, PT, R171, 0x11, PT ;  /* 0x00000011ab00780c */ /* 0x000fe40003f46270 */
[----:B------:R-:W-:Y:S02]  /*1d9a0*/  LOP3.LUT R16, R16, 0x7fffffff, RZ, 0xc0, !PT ;  /* 0x7fffffff10107812 */ /* 0x000fe400078ec0ff */
[----:B------:R-:W-:Y:S02]  /*1d9b0*/  FSEL R157, R157, -INF , !P1 ;  /* 0xff8000009d9d7808 */ /* 0x000fe40004800000 */
[----:B------:R-:W-:-:S04]  /*1d9c0*/  ISETP.GT.AND P1, PT, R169, 0x10, !P2 ;  /* 0x00000010a900780c */ /* 0x000fc80005724270 */
[----:B------:R-:W-:-:S03]  /*1d9d0*/  ISETP.LT.OR P1, PT, R170, 0x11, P1 ;  /* 0x00000011aa00780c */ /* 0x000fc60000f21670 */
[----:B------:R-:W-:Y:S02]  /*1d9e0*/  @P2 LOP3.LUT R16, R16, 0x80000000, RZ, 0xfc, !PT ;  /* 0x8000000010102812 */ /* 0x000fe400078efcff */
[----:B------:R-:W-:Y:S02]  /*1d9f0*/  ISETP.GE.AND P2, PT, R171, 0x12, PT ;  /* 0x00000012ab00780c */ /* 0x000fe40003f46270 */
[----:B------:R-:W-:Y:S02]  /*1da00*/  FSEL R175, R160, -INF , !P1 ;  /* 0xff800000a0af7808 */ /* 0x000fe40004800000 */
[----:B------:R-:W-:Y:S02]  /*1da10*/  ISETP.GT.AND P1, PT, R169, 0x11, !P2 ;  /* 0x00000011a900780c */ /* 0x000fe40005724270 */
[----:B------:R-:W-:Y:S02]  /*1da20*/  LOP3.LUT R16, R16, 0xfffffffd, RZ, 0xc0, !PT ;  /* 0xfffffffd10107812 */ /* 0x000fe400078ec0ff */
[----:B------:R-:W-:-:S02]  /*1da30*/  ISETP.LT.OR P1, PT, R170, 0x12, P1 ;  /* 0x00000012aa00780c */ /* 0x000fc40000f21670 */
[----:B------:R-:W-:Y:S02]  /*1da40*/  @P3 LOP3.LUT R16, R16, 0x2, RZ, 0xfc, !PT ;  /* 0x0000000210103812 */ /* 0x000fe400078efcff */
[----:B------:R-:W-:Y:S02]  /*1da50*/  FSEL R161, R161, -INF , !P1 ;  /* 0xff800000a1a17808 */ /* 0x000fe40004800000 */
[----:B------:R-:W-:Y:S02]  /*1da60*/  @P2 LOP3.LUT R18, R18, 0x1, RZ, 0xfc, !PT ;  /* 0x0000000112122812 */ /* 0x000fe400078efcff */
[----:B------:R-:W-:Y:S02]  /*1da70*/  ISETP.GE.AND P2, PT, R171, 0x19, PT ;  /* 0x00000019ab00780c */ /* 0x000fe40003f46270 */
[----:B------:R-:W-:Y:S02]  /*1da80*/  LOP3.LUT R18, R18, 0xfffffffb, RZ, 0xc0, !PT ;  /* 0xfffffffb12127812 */ /* 0x000fe400078ec0ff */
[----:B------:R-:W-:-:S02]  /*1da90*/  ISETP.GT.AND P1, PT, R169, 0x18, !P2 ;  /* 0x00000018a900780c */ /* 0x000fc40005724270 */
[----:B------:R-:W-:Y:S02]  /*1daa0*/  LOP3.LUT R16, R16, 0xfffffffb, RZ, 0xc0, !PT ;  /* 0xfffffffb10107812 */ /* 0x000fe400078ec0ff */
[----:B------:R-:W-:-:S04]  /*1dab0*/  ISETP.LT.OR P1, PT, R170, 0x19, P1 ;  /* 0x00000019aa00780c */ /* 0x000fc80000f21670 */
[----:B------:R-:W-:Y:S02]  /*1dac0*/  FSEL R177, R164, -INF , !P1 ;  /* 0xff800000a4b17808 */ /* 0x000fe40004800000 */
[----:B------:R-:W-:Y:S02]  /*1dad0*/  @P2 LOP3.LUT R18, R18, 0x4, RZ, 0xfc, !PT ;  /* 0x0000000412122812 */ /* 0x000fe400078efcff */
[----:B------:R-:W-:Y:S02]  /*1dae0*/  ISETP.GE.AND P2, PT, R171, 0x1a, PT ;  /* 0x0000001aab00780c */ /* 0x000fe40003f46270 */
[----:B------:R-:W-:Y:S02]  /*1daf0*/  LOP3.LUT R18, R18, 0xfffffffd, RZ, 0xc0, !PT ;  /* 0xfffffffd12127812 */ /* 0x000fe400078ec0ff */
[----:B------:R-:W-:-:S04]  /*1db00*/  ISETP.GT.AND P1, PT, R169, 0x19, !P2 ;  /* 0x00000019a900780c */ /* 0x000fc80005724270 */
[----:B------:R-:W-:-:S04]  /*1db10*/  ISETP.LT.OR P1, PT, R170, 0x1a, P1 ;  /* 0x0000001aaa00780c */ /* 0x000fc80000f21670 */
[----:B------:R-:W-:Y:S02]  /*1db20*/  FSEL R165, R165, -INF , !P1 ;  /* 0xff800000a5a57808 */ /* 0x000fe40004800000 */
[----:B------:R-:W-:Y:S02]  /*1db30*/  ISETP.GE.AND P1, PT, R171, 0x21, PT ;  /* 0x00000021ab00780c */ /* 0x000fe40003f26270 */
[----:B------:R-:W-:Y:S02]  /*1db40*/  @P2 LOP3.LUT R18, R18, 0x2, RZ, 0xfc, !PT ;  /* 0x0000000212122812 */ /* 0x000fe400078efcff */
[----:B------:R-:W-:-:S04]  /*1db50*/  ISETP.GT.AND P2, PT, R169, 0x20, !P1 ;  /* 0x00000020a900780c */ /* 0x000fc80004f44270 */
[----:B------:R-:W-:-:S04]  /*1db60*/  ISETP.LT.OR P2, PT, R170, 0x21, P2 ;  /* 0x00000021aa00780c */ /* 0x000fc80001741670 */
[----:B------:R-:W-:Y:S02]  /*1db70*/  FSEL R179, R136, -INF , !P2 ;  /* 0xff80000088b37808 */ /* 0x000fe40005000000 */
[----:B------:R-:W-:Y:S02]  /*1db80*/  ISETP.GT.AND P2, PT, R169, 0x21, !P3 ;  /* 0x00000021a900780c */ /* 0x000fe40005f44270 */
[----:B------:R-:W-:Y:S02]  /*1db90*/  ISETP.GE.AND P3, PT, R171, 0x29, PT ;  /* 0x00000029ab00780c */ /* 0x000fe40003f66270 */
[----:B------:R-:W-:-:S04]  /*1dba0*/  ISETP.LT.OR P2, PT, R170, 0x22, P2 ;  /* 0x00000022aa00780c */ /* 0x000fc80001741670 */
[----:B------:R-:W-:Y:S02]  /*1dbb0*/  FSEL R137, R137, -INF , !P2 ;  /* 0xff80000089897808 */ /* 0x000fe40005000000 */
        /* <DEDUP_REMOVED lines=137> */
[----:B------:R-:W-:Y:S02]  /*1e450*/  LOP3.LUT R16, R16, 0xfdffffff, RZ, 0xc0, !PT ;  /* 0xfdffffff10107812 */ /* 0x000fe400078ec0ff */
[----:B------:R-:W-:-:S04]  /*1e460*/  ISETP.GT.AND P2, PT, R169, 0x81, !P3 ;  /* 0x00000081a900780c */ /* 0x000fc80005f44270 */
[----:B------:R-:W-:-:S03]  /*1e470*/  ISETP.LT.OR P2, PT, R170, 0x82, P2 ;  /* 0x00000082aa00780c */ /* 0x000fc60001741670 */
[----:B------:R-:W-:Y:S02]  /*1e480*/  @P3 LOP3.LUT R16, R16, 0x2000000, RZ, 0xfc, !PT ;  /* 0x0200000010103812 */ /* 0x000fe400078efcff */
[----:B------:R-:W-:Y:S02]  /*1e490*/  ISETP.GE.AND P3, PT, R171, 0x89, PT ;  /* 0x00000089ab00780c */ /* 0x000fe40003f66270 */
[----:B------:R-:W-:Y:S02]  /*1e4a0*/  FSEL R89, R89, -INF , !P2 ;  /* 0xff80000059597808 */ /* 0x000fe40005000000 */
[----:B------:R-:W-:Y:S02]  /*1e4b0*/  ISETP.GT.AND P2, PT, R169, 0x88, !P3 ;  /* 0x00000088a900780c */ /* 0x000fe40005f44270 */
[----:B------:R-:W-:Y:S02]  /*1e4c0*/  LOP3.LUT R16, R16, 0xfeffffff, RZ, 0xc0, !PT ;  /* 0xfeffffff10107812 */ /* 0x000fe400078ec0ff */
[----:B------:R-:W-:-:S04]  /*1e4d0*/  ISETP.LT.OR P2, PT, R170, 0x89, P2 ;  /* 0x00000089aa00780c */ /* 0x000fc80001741670 */
[----:B------:R-:W-:Y:S02]  /*1e4e0*/  FSEL R92, R92, -INF , !P2 ;  /* 0xff8000005c5c7808 */ /* 0x000fe40005000000 */
[----:B------:R-:W-:Y:S02]  /*1e4f0*/  ISETP.GE.AND P2, PT, R171, 0x8a, PT ;  /* 0x0000008aab00780c */ /* 0x000fe40003f46270 */
[----:B------:R-:W-:Y:S02]  /*1e500*/  @P3 LOP3.LUT R16, R16, 0x1000000, RZ, 0xfc, !PT ;  /* 0x0100000010103812 */ /* 0x000fe400078efcff */
[----:B------:R-:W-:Y:S02]  /*1e510*/  ISETP.GT.AND P3, PT, R169, 0x89, !P2 ;  /* 0x00000089a900780c */ /* 0x000fe40005764270 */
[----:B------:R-:W-:Y:S02]  /*1e520*/  LOP3.LUT R16, R16, 0xfffffffe, RZ, 0xc0, !PT ;  /* 0xfffffffe10107812 */ /* 0x000fe400078ec0ff */
        /* <DEDUP_REMOVED lines=14> */
[----:B------:R-:W-:-:S13]  /*1e610*/  ISETP.GE.AND P6, PT, R171, 0x1, PT ;  /* 0x00000001ab00780c */ /* 0x000fda0003fc6270 */
[----:B------:R-:W-:Y:S02]  /*1e620*/  @P6 LOP3.LUT R16, R16, 0x1, RZ, 0xfc, !PT ;  /* 0x0000000110106812 */ /* 0x000fe400078efcff */
[----:B------:R-:W-:Y:S02]  /*1e630*/  ISETP.GT.AND P6, PT, R169, RZ, !P6 ;  /* 0x000000ffa900720c */ /* 0x000fe400077c4270 */
[----:B------:R-:W-:Y:S02]  /*1e640*/  LOP3.LUT R16, R16, 0xf7ffffff, RZ, 0xc0, !PT ;  /* 0xf7ffffff10107812 */ /* 0x000fe400078ec0ff */
[----:B------:R-:W-:-:S04]  /*1e650*/  ISETP.LT.OR P6, PT, R170, 0x1, P6 ;  /* 0x00000001aa00780c */ /* 0x000fc800037c1670 */
[----:B------:R-:W-:Y:S02]  /*1e660*/  FSEL R152, R152, -INF , !P6 ;  /* 0xff80000098987808 */ /* 0x000fe40007000000 */
[----:B------:R-:W-:-:S13]  /*1e670*/  ISETP.GE.AND P6, PT, R171, 0x9a, PT ;  /* 0x0000009aab00780c */ /* 0x000fda0003fc6270 */
[----:B------:R-:W-:Y:S02]  /*1e680*/  @P6 LOP3.LUT R16, R16, 0x8000000, RZ, 0xfc, !PT ;  /* 0x0800000010106812 */ /* 0x000fe400078efcff */
[----:B------:R-:W-:-:S04]  /*1e690*/  ISETP.GT.AND P6, PT, R169, 0x99, !P6 ;  /* 0x00000099a900780c */ /* 0x000fc800077c4270 */
[----:B------:R-:W-:-:S04]  /*1e6a0*/  ISETP.LT.OR P6, PT, R170, 0x9a, P6 ;  /* 0x0000009aaa00780c */ /* 0x000fc800037c1670 */
[----:B------:R-:W-:Y:S02]  /*1e6b0*/  FSEL R101, R101, -INF , !P6 ;  /* 0xff80000065657808 */ /* 0x000fe40007000000 */
[----:B------:R-:W-:-:S13]  /*1e6c0*/  LOP3.LUT P6, RZ, R18, 0x10, RZ, 0xc0, !PT ;  /* 0x0000001012ff7812 */ /* 0x000fda00078cc0ff */
[----:B------:R-:W-:Y:S05]  /*1e6d0*/  @!P6 BRA `(.L_x_1515) ;  /* 0x000000000058e947 */ /* 0x000fea0003800000 */
[----:B------:R-:W-:Y:S01]  /*1e6e0*/  ISETP.GT.AND P6, PT, R13, -0x1, PT ;  /* 0xffffffff0d00780c */ /* 0x000fe20003fc4270 */
[----:B------:R-:W-:-:S12]  /*1e6f0*/  BSSY B0, `(.L_x_1516) ;  /* 0x0000011000007945 */ /* 0x000fd80003800000 */
[----:B------:R-:W-:Y:S05]  /*1e700*/  @P6 BRA `(.L_x_1517) ;  /* 0x0000000000246947 */ /* 0x000fea0003800000 */
[----:B------:R-:W-:Y:S02]  /*1e710*/  IMAD.U32 R104, RZ, RZ, UR55 ;  /* 0x00000037ff687e24 */ /* 0x000fe4000f8e00ff */
[----:B------:R-:W-:-:S03]  /*1e720*/  VIADD R169, R12, 0x8 ;  /* 0x000000080ca97836 */ /* 0x000fc60000000000 */
[----:B------:R-:W-:Y:S02]  /*1e730*/  ISETP.NE.AND P6, PT, R104, 0x1, PT ;  /* 0x000000016800780c */ /* 0x000fe40003fc5270 */
[----:B------:R-:W-:-:S11]  /*1e740*/  LOP3.LUT R169, RZ, R169, RZ, 0x33, !PT ;  /* 0x000000a9ffa97212 */ /* 0x000fd600078e33ff */
[----:B------:R-:W0:Y:S02]  /*1e750*/  @P6 LDC.64 R20, c[0x0][0x9e8] ;  /* 0x00027a00ff146b82 */ /* 0x000e240000000a00 */
[----:B0-----:R-:W-:-:S05]  /*1e760*/  @P6 IMAD.HI.U32 R20, R169, R20, RZ ;  /* 0x00000014a9146227 */ /* 0x001fca00078e00ff */
[----:B------:R-:W-:-:S04]  /*1e770*/  @P6 SHF.R.U32.HI R169, RZ, R21, R20 ;  /* 0x00000015ffa96219 */ /* 0x000fc80000011614 */
[----:B------:R-:W-:Y:S01]  /*1e780*/  LOP3.LUT R169, RZ, R169, RZ, 0x33, !PT ;  /* 0x000000a9ffa97212 */ /* 0x000fe200078e33ff */
[----:B------:R-:W-:Y:S06]  /*1e790*/  BRA `(.L_x_1518) ;  /* 0x0000000000187947 */ /* 0x000fec0003800000 */
.L_x_1517:
[----:B------:R-:W-:Y:S02]  /*1e7a0*/  IMAD.U32 R104, RZ, RZ, UR55 ;  /* 0x00000037ff687e24 */ /* 0x000fe4000f8e00ff */
[----:B------:R-:W-:-:S03]  /*1e7b0*/  IMAD.MOV.U32 R169, RZ, RZ, R13 ;  /* 0x000000ffffa97224 */ /* 0x000fc600078e000d */
[----:B------:R-:W-:-:S13]  /*1e7c0*/  ISETP.NE.AND P6, PT, R104, 0x1, PT ;  /* 0x000000016800780c */ /* 0x000fda0003fc5270 */
[----:B------:R-:W0:Y:S02]  /*1e7d0*/  @P6 LDC.64 R20, c[0x0][0x9e8] ;  /* 0x00027a00ff146b82 */ /* 0x000e240000000a00 */
[----:B0-----:R-:W-:-:S05]  /*1e7e0*/  @P6 IMAD.HI.U32 R20, R13, R20, RZ ;  /* 0x000000140d146227 */ /* 0x001fca00078e00ff */
[----:B------:R-:W-:-:S07]  /*1e7f0*/  @P6 SHF.R.U32.HI R169, RZ, R21, R20 ;  /* 0x00000015ffa96219 */ /* 0x000fce0000011614 */
.L_x_1518:
[----:B------:R-:W-:Y:S05]  /*1e800*/  BSYNC B0 ;  /* 0x0000000000007941 */ /* 0x000fea0003800000 */
.L_x_1516:
[----:B------:R-:W-:-:S05]  /*1e810*/  IMAD R21, R169, R104, R168 ;  /* 0x00000068a9157224 */ /* 0x000fca00078e02a8 */
[----:B------:R-:W-:Y:S02]  /*1e820*/  VIADDMNMX R174, R21, R104, R174, PT ;  /* 0x0000006815ae7246 */ /* 0x000fe400038001ae */
[----:B------:R-:W-:-:S07]  /*1e830*/  VIMNMX R172, R172, R21, !PT ;  /* 0x00000015acac7248 */ /* 0x000fce0007fe0100 */
.L_x_1515:
[----:B------:R-:W-:Y:S02]  /*1e840*/  ISETP.GT.AND P1, PT, R172, 0x20, !P1 ;  /* 0x00000020ac00780c */ /* 0x000fe40004f24270 */
[----:B------:R-:W-:Y:S02]  /*1e850*/  LOP3.LUT P6, RZ, R16, 0x20000, RZ, 0xc0, !PT ;  /* 0x0002000010ff7812 */ /* 0x000fe400078cc0ff */
[----:B------:R-:W-:Y:S02]  /*1e860*/  ISETP.LT.OR P1, PT, R174, 0x21, P1 ;  /* 0x00000021ae00780c */ /* 0x000fe40000f21670 */
[----:B------:R-:W-:Y:S02]  /*1e870*/  FMNMX.FTZ R104, R152, R3, !PT ;  /* 0x0000000398687209 */ /* 0x000fe40007810000 */
[----:B------:R-:W-:Y:S02]  /*1e880*/  FSEL R21, R138, -INF , !P1 ;  /* 0xff8000008a157808 */ /* 0x000fe40004800000 */
[----:B------:R-:W-:-:S02]  /*1e890*/  LOP3.LUT P1, RZ, R16, 0x2, RZ, 0xc0, !PT ;  /* 0x0000000210ff7812 */ /* 0x000fc4000782c0ff */
[----:B------:R-:W-:Y:S02]  /*1e8a0*/  FMNMX.FTZ R104, R153, R104, !PT ;  /* 0x0000006899687209 */ /* 0x000fe40007810000 */
[----:B------:R-:W-:Y:S02]  /*1e8b0*/  ISETP.GT.AND P1, PT, R172, 0x21, !P1 ;  /* 0x00000021ac00780c */ /* 0x000fe40004f24270 */
[----:B------:R-:W-:Y:S02]  /*1e8c0*/  FMNMX.FTZ R104, R173, R104, !PT ;  /* 0x00000068ad687209 */ /* 0x000fe40007810000 */
[----:B------:R-:W-:Y:S02]  /*1e8d0*/  ISETP.LT.OR P1, PT, R174, 0x22, P1 ;  /* 0x00000022ae00780c */ /* 0x000fe40000f21670 */
[----:B------:R-:W-:Y:S02]  /*1e8e0*/  FMNMX.FTZ R104, R157, R104, !PT ;  /* 0x000000689d687209 */ /* 0x000fe40007810000 */
[----:B------:R-:W-:-:S02]  /*1e8f0*/  FSEL R139, R139, -INF , !P1 ;  /* 0xff8000008b8b7808 */ /* 0x000fc40004800000 */
[----:B------:R-:W-:Y:S02]  /*1e900*/  LOP3.LUT P1, RZ, R16, 0x4, RZ, 0xc0, !PT ;  /* 0x0000000410ff7812 */ /* 0x000fe4000782c0ff */
[----:B------:R-:W-:Y:S02]  /*1e910*/  FMNMX.FTZ R104, R175, R104, !PT ;  /* 0x00000068af687209 */ /* 0x000fe40007810000 */
[----:B------:R-:W-:Y:S02]  /*1e920*/  ISETP.GT.AND P1, PT, R172, 0x28, !P1 ;  /* 0x00000028ac00780c */ /* 0x000fe40004f24270 */
[----:B------:R-:W-:Y:S02]  /*1e930*/  FMNMX.FTZ R104, R161, R104, !PT ;  /* 0x00000068a1687209 */ /* 0x000fe40007810000 */
[----:B------:R-:W-:Y:S02]  /*1e940*/  ISETP.LT.OR P1, PT, R174, 0x29, P1 ;  /* 0x00000029ae00780c */ /* 0x000fe40000f21670 */
[----:B------:R-:W-:-:S02]  /*1e950*/  FMNMX.FTZ R104, R177, R104, !PT ;  /* 0x00000068b1687209 */ /* 0x000fc40007810000 */
[----:B------:R-:W-:Y:S02]  /*1e960*/  FSEL R169, R142, -INF , !P1 ;  /* 0xff8000008ea97808 */ /* 0x000fe40004800000 */
[----:B------:R-:W-:Y:S02]  /*1e970*/  LOP3.LUT P1, RZ, R16, 0x8, RZ, 0xc0, !PT ;  /* 0x0000000810ff7812 */ /* 0x000fe4000782c0ff */
[----:B------:R-:W-:Y:S02]  /*1e980*/  FMNMX.FTZ R104, R165, R104, !PT ;  /* 0x00000068a5687209 */ /* 0x000fe40007810000 */
[----:B------:R-:W-:Y:S02]  /*1e990*/  ISETP.GT.AND P1, PT, R172, 0x29, !P1 ;  /* 0x00000029ac00780c */ /* 0x000fe40004f24270 */
[----:B------:R-:W-:Y:S02]  /*1e9a0*/  FMNMX.FTZ R104, R179, R104, !PT ;  /* 0x00000068b3687209 */ /* 0x000fe40007810000 */
[----:B------:R-:W-:-:S02]  /*1e9b0*/  ISETP.LT.OR P1, PT, R174, 0x2a, P1 ;  /* 0x0000002aae00780c */ /* 0x000fc40000f21670 */
[----:B------:R-:W-:Y:S02]  /*1e9c0*/  FMNMX.FTZ R104, R137, R104, !PT ;  /* 0x0000006889687209 */ /* 0x000fe40007810000 */
[----:B------:R-:W-:Y:S02]  /*1e9d0*/  FSEL R143, R143, -INF , !P1 ;  /* 0xff8000008f8f7808 */ /* 0x000fe40004800000 */
[----:B------:R-:W-:Y:S02]  /*1e9e0*/  LOP3.LUT P1, RZ, R16, 0x10, RZ, 0xc0, !PT ;  /* 0x0000001010ff7812 */ /* 0x000fe4000782c0ff */
[----:B------:R-:W-:Y:S02]  /*1e9f0*/  FMNMX.FTZ R104, R181, R104, !PT ;  /* 0x00000068b5687209 */ /* 0x000fe40007810000 */
[----:B------:R-:W-:Y:S02]  /*1ea00*/  ISETP.GT.AND P1, PT, R172, 0x30, !P1 ;  /* 0x00000030ac00780c */ /* 0x000fe40004f24270 */
[----:B------:R-:W-:-:S02]  /*1ea10*/  FMNMX.FTZ R104, R141, R104, !PT ;  /* 0x000000688d687209 */ /* 0x000fc40007810000 */
[----:B------:R-:W-:Y:S02]  /*1ea20*/  ISETP.LT.OR P1, PT, R174, 0x31, P1 ;  /* 0x00000031ae00780c */ /* 0x000fe40000f21670 */
[----:B------:R-:W-:Y:S02]  /*1ea30*/  FMNMX.FTZ R104, R183, R104, !PT ;  /* 0x00000068b7687209 */ /* 0x000fe40007810000 */
[----:B------:R-:W-:Y:S02]  /*1ea40*/  FSEL R171, R146, -INF , !P1 ;  /* 0xff80000092ab7808 */ /* 0x000fe40004800000 */
[----:B------:R-:W-:Y:S02]  /*1ea50*/  LOP3.LUT P1, RZ, R16, 0x800000, RZ, 0xc0, !PT ;  /* 0x0080000010ff7812 */ /* 0x000fe4000782c0ff */
[----:B------:R-:W-:Y:S02]  /*1ea60*/  FMNMX.FTZ R104, R145, R104, !PT ;  /* 0x0000006891687209 */ /* 0x000fe40007810000 */
[----:B------:R-:W-:-:S02]  /*1ea70*/  ISETP.GT.AND P1, PT, R172, 0x31, !P1 ;  /* 0x00000031ac00780c */ /* 0x000fc40004f24270 */
[----:B------:R-:W-:Y:S02]  /*1ea80*/  FMNMX.FTZ R104, R185, R104, !PT ;  /* 0x00000068b9687209 */ /* 0x000fe40007810000 */
[----:B------:R-:W-:Y:S02]  /*1ea90*/  ISETP.LT.OR P1, PT, R174, 0x32, P1 ;  /* 0x00000032ae00780c */ /* 0x000fe40000f21670 */
[----:B------:R-:W-:Y:S02]  /*1eaa0*/  FMNMX.FTZ R104, R149, R104, !PT ;  /* 0x0000006895687209 */ /* 0x000fe40007810000 */
[----:B------:R-:W-:Y:S02]  /*1eab0*/  FSEL R147, R147, -INF , !P1 ;  /* 0xff80000093937808 */ /* 0x000fe40004800000 */
[----:B------:R-:W-:Y:S02]  /*1eac0*/  LOP3.LUT P1, RZ, R16, 0x400000, RZ, 0xc0, !PT ;  /* 0x0040000010ff7812 */ /* 0x000fe4000782c0ff */
[----:B------:R-:W-:-:S02]  /*1ead0*/  FMNMX.FTZ R104, R187, R104, !PT ;  /* 0x00000068bb687209 */ /* 0x000fc40007810000 */
[----:B------:R-:W-:Y:S02]  /*1eae0*/  ISETP.GT.AND P1, PT, R172, 0x38, !P1 ;  /* 0x00000038ac00780c */ /* 0x000fe40004f24270 */
[----:B------:R-:W-:Y:S02]  /*1eaf0*/  FMNMX.FTZ R104, R121, R104, !PT ;  /* 0x0000006879687209 */ /* 0x000fe40007810000 */
        /* <DEDUP_REMOVED lines=22> */
[----:B------:R-:W-:Y:S02]  /*1ec60*/  ISETP.GT.AND P2, PT, R172, 0x89, !P2 ;  /* 0x00000089ac00780c */ /* 0x000fe40005744270 */
[----:B------:R-:W-:Y:S02]  /*1ec70*/  FSEL R123, R123, -INF , !P1 ;  /* 0xff8000007b7b7808 */ /* 0x000fe40004800000 */
[----:B------:R-:W-:Y:S02]  /*1ec80*/  LOP3.LUT P1, RZ, R16, 0x40000, RZ, 0xc0, !PT ;  /* 0x0004000010ff7812 */ /* 0x000fe4000782c0ff */
[----:B------:R-:W-:Y:S02]  /*1ec90*/  ISETP.LT.OR P2, PT, R174, 0x8a, P2 ;  /* 0x0000008aae00780c */ /* 0x000fe40001741670 */
[C---:B------:R-:W-:Y:S02]  /*1eca0*/  ISETP.GT.AND P1, PT, R172.reuse, 0x48, !P1 ;  /* 0x00000048ac00780c */ /* 0x040fe40004f24270 */
[----:B------:R-:W-:-:S02]  /*1ecb0*/  ISETP.GT.AND P3, PT, R172, 0x90, !P3 ;  /* 0x00000090ac00780c */ /* 0x000fc40005f64270 */
[----:B------:R-:W-:Y:S02]  /*1ecc0*/  ISETP.LT.OR P1, PT, R174, 0x49, P1 ;  /* 0x00000049ae00780c */ /* 0x000fe40000f21670 */
[----:B------:R-:W-:Y:S02]  /*1ecd0*/  FSEL R95, R95, -INF , !P2 ;  /* 0xff8000005f5f7808 */ /* 0x000fe40005000000 */
[----:B------:R-:W-:Y:S02]  /*1ece0*/  FSEL R126, R126, -INF , !P1 ;  /* 0xff8000007e7e7808 */ /* 0x000fe40004800000 */
[----:B------:R-:W-:Y:S02]  /*1ecf0*/  ISETP.GT.AND P1, PT, R172, 0x49, !P6 ;  /* 0x00000049ac00780c */ /* 0x000fe40007724270 */
[----:B------:R-:W-:Y:S02]  /*1ed00*/  LOP3.LUT P6, RZ, R16, 0x40, RZ, 0xc0, !PT ;  /* 0x0000004010ff7812 */ /* 0x000fe400078cc0ff */
[----:B------:R-:W-:-:S02]  /*1ed10*/  ISETP.LT.OR P1, PT, R174, 0x4a, P1 ;  /* 0x0000004aae00780c */ /* 0x000fc40000f21670 */
[----:B------:R-:W-:Y:S02]  /*1ed20*/  ISETP.LT.OR P3, PT, R174, 0x91, P3 ;  /* 0x00000091ae00780c */ /* 0x000fe40001f61670 */
[----:B------:R-:W-:Y:S02]  /*1ed30*/  FSEL R127, R127, -INF , !P1 ;  /* 0xff8000007f7f7808 */ /* 0x000fe40004800000 */
[----:B------:R-:W-:Y:S02]  /*1ed40*/  LOP3.LUT P1, RZ, R16, 0x10000, RZ, 0xc0, !PT ;  /* 0x0001000010ff7812 */ /* 0x000fe4000782c0ff */
[C---:B------:R-:W-:Y:S02]  /*1ed50*/  ISETP.GT.AND P4, PT, R172.reuse, 0x91, !P4 ;  /* 0x00000091ac00780c */ /* 0x040fe40006784270 */
[----:B------:R-:W-:Y:S02]  /*1ed60*/  ISETP.GT.AND P1, PT, R172, 0x50, !P1 ;  /* 0x00000050ac00780c */ /* 0x000fe40004f24270 */
[----:B------:R-:W-:-:S02]  /*1ed70*/  FSEL R98, R98, -INF , !P3 ;  /* 0xff80000062627808 */ /* 0x000fc40005800000 */
[C---:B------:R-:W-:Y:S02]  /*1ed80*/  ISETP.LT.OR P1, PT, R174.reuse, 0x51, P1 ;  /* 0x00000051ae00780c */ /* 0x040fe40000f21670 */
[----:B------:R-:W-:Y:S02]  /*1ed90*/  ISETP.LT.OR P4, PT, R174, 0x92, P4 ;  /* 0x00000092ae00780c */ /* 0x000fe40002781670 */
[----:B------:R-:W-:Y:S02]  /*1eda0*/  FSEL R130, R130, -INF , !P1 ;  /* 0xff80000082827808 */ /* 0x000fe40004800000 */
[----:B------:R-:W-:Y:S02]  /*1edb0*/  LOP3.LUT P1, RZ, R16, 0x8000, RZ, 0xc0, !PT ;  /* 0x0000800010ff7812 */ /* 0x000fe4000782c0ff */
[C---:B------:R-:W-:Y:S02]  /*1edc0*/  ISETP.GT.AND P5, PT, R172.reuse, 0x98, !P5 ;  /* 0x00000098ac00780c */ /* 0x040fe40006fa4270 */
[----:B------:R-:W-:-:S02]  /*1edd0*/  ISETP.GT.AND P1, PT, R172, 0x51, !P1 ;  /* 0x00000051ac00780c */ /* 0x000fc40004f24270 */
[----:B------:R-:W-:Y:S02]  /*1ede0*/  FSEL R99, R99, -INF , !P4 ;  /* 0xff80000063637808 */ /* 0x000fe40006000000 */
[C---:B------:R-:W-:Y:S02]  /*1edf0*/  ISETP.LT.OR P1, PT, R174.reuse, 0x52, P1 ;  /* 0x00000052ae00780c */ /* 0x040fe40000f21670 */
[----:B------:R-:W-:Y:S02]  /*1ee00*/  ISETP.LT.OR P5, PT, R174, 0x99, P5 ;  /* 0x00000099ae00780c */ /* 0x000fe40002fa1670 */
[----:B------:R-:W-:Y:S02]  /*1ee10*/  FSEL R131, R131, -INF , !P1 ;  /* 0xff80000083837808 */ /* 0x000fe40004800000 */
[----:B------:R-:W-:Y:S02]  /*1ee20*/  LOP3.LUT P1, RZ, R16, 0x4000, RZ, 0xc0, !PT ;  /* 0x0000400010ff7812 */ /* 0x000fe4000782c0ff */
[----:B------:R-:W-:-:S02]  /*1ee30*/  ISETP.NE.AND P3, PT, R220, 0x3, PT ;  /* 0x00000003dc00780c */ /* 0x000fc40003f65270 */
[----:B------:R-:W-:-:S04]  /*1ee40*/  ISETP.GT.AND P1, PT, R172, 0x58, !P1 ;  /* 0x00000058ac00780c */ /* 0x000fc80004f24270 */
[----:B------:R-:W-:-:S04]  /*1ee50*/  ISETP.LT.OR P1, PT, R174, 0x59, P1 ;  /* 0x00000059ae00780c */ /* 0x000fc80000f21670 */
[----:B------:R-:W-:Y:S02]  /*1ee60*/  FSEL R134, R134, -INF , !P1 ;  /* 0xff80000086867808 */ /* 0x000fe40004800000 */
[----:B------:R-:W-:-:S04]  /*1ee70*/  LOP3.LUT P1, RZ, R16, 0x2000, RZ, 0xc0, !PT ;  /* 0x0000200010ff7812 */ /* 0x000fc8000782c0ff */
        /* <DEDUP_REMOVED lines=27> */
[----:B------:R-:W-:Y:S02]  /*1f030*/  ISETP.GT.AND P1, PT, R172, 0x78, !P6 ;  /* 0x00000078ac00780c */ /* 0x000fe40007724270 */
[----:B------:R-:W-:Y:S02]  /*1f040*/  LOP3.LUT P6, RZ, R16, 0x1000000, RZ, 0xc0, !PT ;  /* 0x0100000010ff7812 */ /* 0x000fe400078cc0ff */
        /* <DEDUP_REMOVED lines=47> */
[----:B------:R-:W-:Y:S02]  /*1f340*/  LOP3.LUT P6, RZ, R16, 0x1, RZ, 0xc0, !PT ;  /* 0x0000000110ff7812 */ /* 0x000fe400078cc0ff */
[----:B------:R-:W-:Y:S02]  /*1f350*/  FMNMX.FTZ R104, R116, R91, !PT ;  /* 0x0000005b74687209 */ /* 0x000fe40007810000 */
[----:B------:R-:W-:Y:S02]  /*1f360*/  FSEL R94, R94, -INF , !P1 ;  /* 0xff8000005e5e7808 */ /* 0x000fe40004800000 */
[----:B------:R-:W-:Y:S02]  /*1f370*/  FMNMX.FTZ R91, R117, R104, !PT ;  /* 0x00000068755b7209 */ /* 0x000fe40007810000 */
[----:B------:R-:W-:Y:S02]  /*1f380*/  ISETP.GT.AND P1, PT, R172, RZ, !P6 ;  /* 0x000000ffac00720c */ /* 0x000fe40007724270 */
[----:B------:R-:W-:-:S02]  /*1f390*/  FMNMX.FTZ R104, R88, R91, !PT ;  /* 0x0000005b58687209 */ /* 0x000fc40007810000 */
[----:B------:R-:W-:Y:S02]  /*1f3a0*/  ISETP.LT.OR P1, PT, R174, 0x1, P1 ;  /* 0x00000001ae00780c */ /* 0x000fe40000f21670 */
[----:B------:R-:W-:Y:S02]  /*1f3b0*/  FMNMX.FTZ R91, R89, R104, !PT ;  /* 0x00000068595b7209 */ /* 0x000fe40007810000 */
[----:B------:R-:W-:Y:S02]  /*1f3c0*/  FSEL R154, R154, -INF , !P1 ;  /* 0xff8000009a9a7808 */ /* 0x000fe40004800000 */
[----:B------:R-:W-:Y:S02]  /*1f3d0*/  FMNMX.FTZ R104, R92, R91, !PT ;  /* 0x0000005b5c687209 */ /* 0x000fe40007810000 */
[----:B------:R-:W-:Y:S02]  /*1f3e0*/  FMNMX.FTZ R136, R154, R0, !PT ;  /* 0x000000009a887209 */ /* 0x000fe40007810000 */
[----:B------:R-:W-:-:S02]  /*1f3f0*/  FMNMX.FTZ R91, R93, R104, !PT ;  /* 0x000000685d5b7209 */ /* 0x000fc40007810000 */
[----:B------:R-:W-:Y:S02]  /*1f400*/  LOP3.LUT P6, RZ, R16, 0x8000000, RZ, 0xc0, !PT ;  /* 0x0800000010ff7812 */ /* 0x000fe400078cc0ff */
[----:B------:R-:W-:Y:S02]  /*1f410*/  FMNMX.FTZ R104, R96, R91, !PT ;  /* 0x0000005b60687209 */ /* 0x000fe40007810000 */
[----:B------:R-:W-:Y:S02]  /*1f420*/  ISETP.GT.AND P2, PT, R172, 0x99, !P6 ;  /* 0x00000099ac00780c */ /* 0x000fe40007744270 */
[----:B------:R-:W-:Y:S02]  /*1f430*/  FMNMX.FTZ R91, R97, R104, !PT ;  /* 0x00000068615b7209 */ /* 0x000fe40007810000 */
[----:B------:R-:W-:Y:S02]  /*1f440*/  ISETP.LT.OR P2, PT, R174, 0x9a, P2 ;  /* 0x0000009aae00780c */ /* 0x000fe40001741670 */
[----:B------:R-:W-:-:S04]  /*1f450*/  FMNMX.FTZ R104, R100, R91, !PT ;  /* 0x0000005b64687209 */ /* 0x000fc80007810000 */
[----:B------:R-:W-:-:S05]  /*1f460*/  FMNMX.FTZ R104, R101, R104, !PT ;  /* 0x0000006865687209 */ /* 0x000fca0007810000 */
[----:B------:R-:W0:Y:S02]  /*1f470*/  SHFL.BFLY PT, R91, R104, 0x2, 0x1f ;  /* 0x0c401f00685b7f89 */ /* 0x000e2400000e0000 */
[----:B0-----:R-:W-:-:S05]  /*1f480*/  FMNMX.FTZ R120, R104, R91, !PT ;  /* 0x0000005b68787209 */ /* 0x001fca0007810000 */
[----:B------:R-:W0:Y:S02]  /*1f490*/  SHFL.BFLY PT, R91, R120, 0x1, 0x1f ;  /* 0x0c201f00785b7f89 */ /* 0x000e2400000e0000 */
[----:B0-----:R-:W-:-:S04]  /*1f4a0*/  FMNMX.FTZ R91, R120, R91, !PT ;  /* 0x0000005b785b7209 */ /* 0x001fc80007810000 */
[----:B------:R-:W-:Y:S01]  /*1f4b0*/  FSETP.NEU.FTZ.AND P1, PT, R91, -INF , PT ;  /* 0xff8000005b00780b */ /* 0x000fe20003f3d000 */
[----:B------:R-:W-:-:S05]  /*1f4c0*/  FFMA.FTZ R108, R2, R91, -8 ;  /* 0xc1000000026c7423 */ /* 0x000fca000001005b */
[----:B------:R-:W-:-:S05]  /*1f4d0*/  FSEL R108, R108, RZ, P1 ;  /* 0x000000ff6c6c7208 */ /* 0x000fca0000800000 */
[C-C-:B------:R-:W-:Y:S01]  /*1f4e0*/  FFMA.FTZ R120, R2.reuse, R173, -R108.reuse ;  /* 0x000000ad02787223 */ /* 0x140fe2000001086c */
[----:B------:R-:W-:Y:S01]  /*1f4f0*/  FMNMX.FTZ R173, R155, R136, !PT ;  /* 0x000000889bad7209 */ /* 0x000fe20007810000 */
[C-C-:B------:R-:W-:Y:S01]  /*1f500*/  FFMA.FTZ R152, R2.reuse, R152, -R108.reuse ;  /* 0x0000009802987223 */ /* 0x140fe2000001086c */
[----:B------:R-:W-:-:S01]  /*1f510*/  FFMA.FTZ R164, R2, R109, -R108 ;  /* 0x0000006d02a47223 */ /* 0x000fc2000001086c */
[----:B------:R-:W-:Y:S01]  /*1f520*/  FSEL R109, R103, -INF , !P2 ;  /* 0xff800000676d7808 */ /* 0x000fe20005000000 */
[----:B------:R-:W-:-:S01]  /*1f530*/  FFMA.FTZ R128, R2, R177, -R108 ;  /* 0x000000b102807223 */ /* 0x000fc2000001086c */
[----:B------:R-:W-:Y:S01]  /*1f540*/  FMNMX.FTZ R136, R158, R173, !PT ;  /* 0x000000ad9e887209 */ /* 0x000fe20007810000 */
[----:B------:R0:W-:Y:S01]  /*1f550*/  MUFU.EX2 R104, R152 ;  /* 0x0000009800687308 */ /* 0x0001e20000000800 */
[----:B------:R-:W-:-:S01]  /*1f560*/  FFMA.FTZ R124, R2, R175, -R108 ;  /* 0x000000af027c7223 */ /* 0x000fc2000001086c */
[C-C-:B------:R-:W-:Y:S01]  /*1f570*/  FFMA.FTZ R175, R2.reuse, R89, -R108.reuse ;  /* 0x0000005902af7223 */ /* 0x140fe2000001086c */
[----:B------:R-:W-:Y:S01]  /*1f580*/  FMNMX.FTZ R173, R159, R136, !PT ;  /* 0x000000889fad7209 */ /* 0x000fe20007810000 */
[C-C-:B------:R-:W-:Y:S01]  /*1f590*/  FFMA.FTZ R132, R2.reuse, R179, -R108.reuse ;  /* 0x000000b302847223 */ /* 0x140fe2000001086c */
[----:B------:R-:W-:-:S01]  /*1f5a0*/  FFMA.FTZ R153, R2, R153, -R108 ;  /* 0x0000009902997223 */ /* 0x000fc2000001086c */
[--C-:B------:R-:W-:Y:S01]  /*1f5b0*/  FFMA.FTZ R157, R2, R157, -R108.reuse ;  /* 0x0000009d029d7223 */ /* 0x100fe2000001086c */
[----:B------:R-:W-:Y:S01]  /*1f5c0*/  FMNMX.FTZ R138, R162, R173, !PT ;  /* 0x000000ada28a7209 */ /* 0x000fe20007810000 */
[----:B------:R-:W-:Y:S01]  /*1f5d0*/  MUFU.EX2 R103, R164 ;  /* 0x000000a400677308 */ /* 0x000fe20000000800 */
[----:B------:R-:W-:-:S01]  /*1f5e0*/  FFMA.FTZ R161, R2, R161, -R108 ;  /* 0x000000a102a17223 */ /* 0x000fc2000001086c */
[C-C-:B------:R-:W-:Y:S01]  /*1f5f0*/  FFMA.FTZ R165, R2.reuse, R165, -R108.reuse ;  /* 0x000000a502a57223 */ /* 0x140fe2000001086c */
[----:B------:R-:W-:Y:S01]  /*1f600*/  FMNMX.FTZ R173, R163, R138, !PT ;  /* 0x0000008aa3ad7209 */ /* 0x000fe20007810000 */
[C-C-:B------:R-:W-:Y:S01]  /*1f610*/  FFMA.FTZ R137, R2.reuse, R137, -R108.reuse ;  /* 0x0000008902897223 */ /* 0x140fe2000001086c */
[----:B------:R-:W-:-:S01]  /*1f620*/  FFMA.FTZ R181, R2, R181, -R108 ;  /* 0x000000b502b57223 */ /* 0x000fc2000001086c */
[--C-:B------:R-:W-:Y:S01]  /*1f630*/  FFMA.FTZ R141, R2, R141, -R108.reuse ;  /* 0x0000008d028d7223 */ /* 0x100fe2000001086c */
[----:B------:R-:W-:Y:S01]  /*1f640*/  FMNMX.FTZ R138, R166, R173, !PT ;  /* 0x000000ada68a7209 */ /* 0x000fe20007810000 */
[C-C-:B------:R-:W-:Y:S01]  /*1f650*/  FFMA.FTZ R183, R2.reuse, R183, -R108.reuse ;  /* 0x000000b702b77223 */ /* 0x140fe2000001086c */
[----:B------:R-:W-:-:S01]  /*1f660*/  FFMA.FTZ R145, R2, R145, -R108 ;  /* 0x0000009102917223 */ /* 0x000fc2000001086c */
[C-C-:B------:R-:W-:Y:S01]  /*1f670*/  FFMA.FTZ R185, R2.reuse, R185, -R108.reuse ;  /* 0x000000b902b97223 */ /* 0x140fe2000001086c */
        /* <DEDUP_REMOVED lines=27> */
[----:B------:R-:W-:Y:S01]  /*1f830*/  FFMA.FTZ R101, R2, R101, -R108 ;  /* 0x0000006502657223 */ /* 0x000fe2000001086c */
        /* <DEDUP_REMOVED lines=21> */
[----:B0-----:R-:W-:Y:S01]  /*1f990*/  FMNMX.FTZ R152, R114, R173, !PT ;  /* 0x000000ad72987209 */ /* 0x001fe20007810000 */
        /* <DEDUP_REMOVED lines=12> */
[----:B------:R-:W-:Y:S01]  /*1fa60*/  MUFU.EX2 R138, R183 ;  /* 0x000000b7008a7308 */ /* 0x000fe20000000800 */
[----:B------:R-:W-:Y:S01]  /*1fa70*/  FSEL R173, R102, -INF , !P5 ;  /* 0xff80000066ad7808 */ /* 0x000fe20006800000 */
[C-C-:B------:R-:W-:Y:S01]  /*1fa80*/  FFMA.FTZ R102, R2.reuse, R112, -R108.reuse ;  /* 0x0000007002667223 */ /* 0x140fe2000001086c */
[----:B------:R-:W-:Y:S01]  /*1fa90*/  FMNMX.FTZ R160, R99, R160, !PT ;  /* 0x000000a063a07209 */ /* 0x000fe20007810000 */
[----:B------:R-:W-:-:S03]  /*1faa0*/  FFMA.FTZ R112, R2, R116, -R108 ;  /* 0x0000007402707223 */ /* 0x000fc6000001086c */
[----:B------:R-:W-:Y:S01]  /*1fab0*/  FMNMX.FTZ R160, R173, R160, !PT ;  /* 0x000000a0ada07209 */ /* 0x000fe20007810000 */
[----:B------:R-:W-:Y:S03]  /*1fac0*/  MUFU.EX2 R145, R145 ;  /* 0x0000009100917308 */ /* 0x000fe60000000800 */
[----:B------:R-:W-:-:S05]  /*1fad0*/  FMNMX.FTZ R160, R109, R160, !PT ;  /* 0x000000a06da07209 */ /* 0x000fca0007810000 */
[----:B------:R-:W0:Y:S01]  /*1fae0*/  SHFL.BFLY PT, R177, R160, 0x2, 0x1f ;  /* 0x0c401f00a0b17f89 */ /* 0x000e2200000e0000 */
[----:B------:R-:W-:Y:S08]  /*1faf0*/  MUFU.EX2 R140, R185 ;  /* 0x000000b9008c7308 */ /* 0x000ff00000000800 */
[----:B------:R-:W-:Y:S08]  /*1fb00*/  MUFU.EX2 R149, R149 ;  /* 0x0000009500957308 */ /* 0x000ff00000000800 */
[----:B------:R-:W-:Y:S01]  /*1fb10*/  MUFU.EX2 R142, R187 ;  /* 0x000000bb008e7308 */ /* 0x000fe20000000800 */
[----:B0-----:R-:W-:-:S07]  /*1fb20*/  FMNMX.FTZ R177, R160, R177, !PT ;  /* 0x000000b1a0b17209 */ /* 0x001fce0007810000 */
[----:B------:R-:W-:Y:S01]  /*1fb30*/  MUFU.EX2 R121, R121 ;  /* 0x0000007900797308 */ /* 0x000fe20000000800 */
[----:B------:R-:W-:Y:S01]  /*1fb40*/  FSEL R160, R91, RZ, P1 ;  /* 0x000000ff5ba07208 */ /* 0x000fe20000800000 */
[----:B------:R-:W0:Y:S04]  /*1fb50*/  SHFL.BFLY PT, R116, R177, 0x1, 0x1f ;  /* 0x0c201f00b1747f89 */ /* 0x000e2800000e0000 */
[----:B------:R-:W-:-:S02]  /*1fb60*/  FADD.FTZ R3, -R160, R3 ;  /* 0x00000003a0037221 */ /* 0x000fc40000010100 */
[----:B------:R-:W-:Y:S02]  /*1fb70*/  MUFU.EX2 R144, R189 ;  /* 0x000000bd00907308 */ /* 0x000fe40000000800 */
[----:B------:R-:W-:-:S06]  /*1fb80*/  FMUL.FTZ R3, R2, R3 ;  /* 0x0000000302037220 */ /* 0x000fcc0000410000 */
[----:B------:R-:W1:Y:S08]  /*1fb90*/  MUFU.EX2 R3, R3 ;  /* 0x0000000300037308 */ /* 0x000e700000000800 */
[----:B------:R-:W-:Y:S01]  /*1fba0*/  MUFU.EX2 R125, R125 ;  /* 0x0000007d007d7308 */ /* 0x000fe20000000800 */
[----:B0-----:R-:W-:-:S04]  /*1fbb0*/  FMNMX.FTZ R89, R177, R116, !PT ;  /* 0x00000074b1597209 */ /* 0x001fc80007810000 */
[----:B------:R-:W-:Y:S01]  /*1fbc0*/  FSETP.NEU.FTZ.AND P1, PT, R89, -INF , PT ;  /* 0xff8000005900780b */ /* 0x000fe20003f3d000 */
[----:B------:R-:W-:-:S01]  /*1fbd0*/  FFMA.FTZ R177, R2, R89, -8 ;  /* 0xc100000002b17423 */ /* 0x000fc20000010059 */
[----:B-1----:R-:W-:Y:S01]  /*1fbe0*/  FFMA.FTZ R168, R3, R7, R104 ;  /* 0x0000000703a87223 */ /* 0x002fe20000010068 */
[----:B------:R-:W-:Y:S03]  /*1fbf0*/  MUFU.EX2 R146, R203 ;  /* 0x000000cb00927308 */ /* 0x000fe60000000800 */
[----:B------:R-:W-:-:S05]  /*1fc00*/  FSEL R177, R177, RZ, P1 ;  /* 0x000000ffb1b17208 */ /* 0x000fca0000800000 */
[C-C-:B------:R-:W-:Y:S01]  /*1fc10*/  FFMA.FTZ R164, R2.reuse, R147, -R177.reuse ;  /* 0x0000009302a47223 */ /* 0x140fe200000108b1 */
[----:B------:R-:W-:-:S01]  /*1fc20*/  FFMA.FTZ R147, R2, R150, -R177 ;  /* 0x0000009602937223 */ /* 0x000fc200000108b1 */
[C-C-:B------:R-:W-:Y:S01]  /*1fc30*/  FFMA.FTZ R150, R2.reuse, R151, -R177.reuse ;  /* 0x0000009702967223 */ /* 0x140fe200000108b1 */
[----:B------:R-:W-:Y:S01]  /*1fc40*/  FSEL R151, R89, RZ, P1 ;  /* 0x000000ff59977208 */ /* 0x000fe20000800000 */
[C-C-:B------:R-:W-:Y:S01]  /*1fc50*/  FFMA.FTZ R116, R2.reuse, R158, -R177.reuse ;  /* 0x0000009e02747223 */ /* 0x140fe200000108b1 */
[----:B------:R-:W-:-:S01]  /*1fc60*/  FFMA.FTZ R158, R2, R166, -R177 ;  /* 0x000000a6029e7223 */ /* 0x000fc200000108b1 */
[C-C-:B------:R-:W-:Y:S01]  /*1fc70*/  FFMA.FTZ R166, R2.reuse, R126, -R177.reuse ;  /* 0x0000007e02a67223 */ /* 0x140fe200000108b1 */
[----:B------:R-:W-:-:S01]  /*1fc80*/  FFMA.FTZ R179, R2, R154, -R177 ;  /* 0x0000009a02b37223 */ /* 0x000fc200000108b1 */
[----:B------:R-:W-:Y:S01]  /*1fc90*/  FADD.FTZ R151, -R151, R0 ;  /* 0x0000000097977221 */ /* 0x000fe20000010100 */
[----:B------:R-:W-:-:S01]  /*1fca0*/  FFMA.FTZ R108, R2, R155, -R177 ;  /* 0x0000009b026c7223 */ /* 0x000fc200000108b1 */
[C-C-:B------:R-:W-:Y:S01]  /*1fcb0*/  FFMA.FTZ R155, R2.reuse, R159, -R177.reuse ;  /* 0x0000009f029b7223 */ /* 0x140fe200000108b1 */
[----:B------:R-:W-:Y:S01]  /*1fcc0*/  MUFU.EX2 R116, R116 ;  /* 0x0000007400747308 */ /* 0x000fe20000000800 */
[C---:B------:R-:W-:Y:S01]  /*1fcd0*/  FMUL.FTZ R126, R2.reuse, R151 ;  /* 0x00000097027e7220 */ /* 0x040fe20000410000 */
[C-C-:B------:R-:W-:Y:S01]  /*1fce0*/  FFMA.FTZ R154, R2.reuse, R162, -R177.reuse ;  /* 0x000000a2029a7223 */ /* 0x140fe200000108b1 */
[----:B------:R-:W-:-:S01]  /*1fcf0*/  FFMA.FTZ R159, R2, R163, -R177 ;  /* 0x000000a3029f7223 */ /* 0x000fc200000108b1 */
[----:B------:R-:W-:Y:S01]  /*1fd00*/  FADD.FTZ R151, R153, R168 ;  /* 0x000000a899977221 */ /* 0x000fe20000010000 */
        /* <DEDUP_REMOVED lines=19> */
[----:B------:R-:W1:Y:S01]  /*1fe40*/  MUFU.EX2 R108, R108 ;  /* 0x0000006c006c7308 */ /* 0x000e620000000800 */
[----:B------:R-:W-:-:S01]  /*1fe50*/  FFMA.FTZ R114, R2, R114, -R177 ;  /* 0x0000007202727223 */ /* 0x000fc200000108b1 */
[C-C-:B------:R-:W-:Y:S01]  /*1fe60*/  FFMA.FTZ R115, R2.reuse, R115, -R177.reuse ;  /* 0x0000007302737223 */ /* 0x140fe200000108b1 */
[----:B------:R-:W-:-:S01]  /*1fe70*/  FFMA.FTZ R118, R2, R118, -R177 ;  /* 0x0000007602767223 */ /* 0x000fc200000108b1 */
[C-C-:B------:R-:W-:Y:S01]  /*1fe80*/  FFMA.FTZ R119, R2.reuse, R119, -R177.reuse ;  /* 0x0000007702777223 */ /* 0x140fe200000108b1 */
[----:B------:R-:W-:-:S01]  /*1fe90*/  FFMA.FTZ R90, R2, R90, -R177 ;  /* 0x0000005a025a7223 */ /* 0x000fc200000108b1 */
[C-C-:B------:R-:W-:Y:S01]  /*1fea0*/  FFMA.FTZ R95, R2.reuse, R95, -R177.reuse ;  /* 0x0000005f025f7223 */ /* 0x140fe200000108b1 */
[----:B------:R-:W-:-:S01]  /*1feb0*/  FFMA.FTZ R99, R2, R99, -R177 ;  /* 0x0000006302637223 */ /* 0x000fc200000108b1 */
[----:B------:R-:W2:Y:S01]  /*1fec0*/  MUFU.EX2 R155, R155 ;  /* 0x0000009b009b7308 */ /* 0x000ea20000000800 */
[----:B0-----:R-:W-:-:S01]  /*1fed0*/  FFMA.FTZ R7, R126, R6, R179 ;  /* 0x000000067e077223 */ /* 0x001fc200000100b3 */
[----:B------:R-:W-:Y:S01]  /*1fee0*/  FADD.FTZ R6, R120, R151 ;  /* 0x0000009778067221 */ /* 0x000fe20000010000 */
[----:B------:R-:W-:-:S05]  /*1fef0*/  FFMA.FTZ R109, R2, R109, -R177 ;  /* 0x0000006d026d7223 */ /* 0x000fca00000108b1 */
[----:B------:R-:W0:Y:S01]  /*1ff00*/  MUFU.EX2 R154, R154 ;  /* 0x0000009a009a7308 */ /* 0x000e220000000800 */
[----:B-1----:R-:W-:-:S07]  /*1ff10*/  FADD.FTZ R7, R108, R7 ;  /* 0x000000076c077221 */ /* 0x002fce0000010000 */
[----:B------:R-:W1:Y:S08]  /*1ff20*/  MUFU.EX2 R159, R159 ;  /* 0x0000009f009f7308 */ /* 0x000e700000000800 */
[----:B------:R-:W3:Y:S08]  /*1ff30*/  MUFU.EX2 R158, R158 ;  /* 0x0000009e009e7308 */ /* 0x000ef00000000800 */
[----:B------:R4:W-:Y:S08]  /*1ff40*/  MUFU.EX2 R0, R166 ;  /* 0x000000a600007308 */ /* 0x0009f00000000800 */
[----:B------:R-:W5:Y:S01]  /*1ff50*/  MUFU.EX2 R163, R163 ;  /* 0x000000a300a37308 */ /* 0x000f620000000800 */
[----:B----4-:R-:W-:-:S01]  /*1ff60*/  FADD.FTZ R166, R116, R7 ;  /* 0x0000000774a67221 */ /* 0x010fc20000010000 */
[----:B------:R-:W-:-:S03]  /*1ff70*/  FADD.FTZ R7, R157, R6 ;  /* 0x000000069d077221 */ /* 0x000fc60000010000 */
[----:B--2---:R-:W-:Y:S01]  /*1ff80*/  FADD.FTZ R151, R155, R166 ;  /* 0x000000a69b977221 */ /* 0x004fe20000010000 */
[----:B------:R-:W-:-:S02]  /*1ff90*/  FADD.FTZ R6, R124, R7 ;  /* 0x000000077c067221 */ /* 0x000fc40000010000 */
[----:B------:R-:W2:Y:S01]  /*1ffa0*/  MUFU.EX2 R21, R21 ;  /* 0x0000001500157308 */ /* 0x000ea20000000800 */
[----:B0-----:R-:W-:-:S01]  /*1ffb0*/  FADD.FTZ R166, R154, R151 ;  /* 0x000000979aa67221 */ /* 0x001fc20000010000 */
[----:B------:R-:W-:-:S03]  /*1ffc0*/  FADD.FTZ R7, R161, R6 ;  /* 0x00000006a1077221 */ /* 0x000fc60000010000 */
[----:B-1----:R-:W-:Y:S01]  /*1ffd0*/  FADD.FTZ R151, R159, R166 ;  /* 0x000000a69f977221 */ /* 0x002fe20000010000 */
[----:B------:R-:W-:-:S02]  /*1ffe0*/  FADD.FTZ R6, R128, R7 ;  /* 0x0000000780067221 */ /* 0x000fc40000010000 */
[----:B------:R-:W0:Y:S01]  /*1fff0*/  MUFU.EX2 R160, R160 ;  /* 0x000000a000a07308 */ /* 0x000e220000000800 */
[----:B---3--:R-:W-:-:S01]  /*20000*/  FADD.FTZ R166, R158, R151 ;  /* 0x000000979ea67221 */ /* 0x008fc20000010000 */
[----:B------:R-:W-:-:S03]  /*20010*/  FADD.FTZ R7, R165, R6 ;  /* 0x00000006a5077221 */ /* 0x000fc60000010000 */
[----:B-----5:R-:W-:Y:S01]  /*20020*/  FADD.FTZ R166, R163, R166 ;  /* 0x000000a6a3a67221 */ /* 0x020fe20000010000 */
[----:B------:R-:W-:-:S02]  /*20030*/  FADD.FTZ R6, R132, R7 ;  /* 0x0000000784067221 */ /* 0x000fc40000010000 */
        /* <DEDUP_REMOVED lines=20> */
[----:B--2---:R-:W-:-:S01]  /*20180*/  FADD.FTZ R7, R147, R6 ;  /* 0x0000000693077221 */ /* 0x004fc20000010000 */
[----:B------:R-:W-:-:S06]  /*20190*/  FADD.FTZ R6, R142, R151 ;  /* 0x000000978e067221 */ /* 0x000fcc0000010000 */
[----:B------:R-:W2:Y:S01]  /*201a0*/  MUFU.EX2 R123, R123 ;  /* 0x0000007b007b7308 */ /* 0x000ea20000000800 */
[----:B0-----:R-:W-:-:S07]  /*201b0*/  FADD.FTZ R7, R150, R7 ;  /* 0x0000000796077221 */ /* 0x001fce0000010000 */
[----:B------:R-:W0:Y:S01]  /*201c0*/  MUFU.EX2 R127, R127 ;  /* 0x0000007f007f7308 */ /* 0x000e220000000800 */
[----:B-1----:R-:W-:-:S01]  /*201d0*/  FADD.FTZ R166, R122, R7 ;  /* 0x000000077aa67221 */ /* 0x002fc20000010000 */
        /* <DEDUP_REMOVED lines=8> */
[----:B0-----:R-:W-:-:S07]  /*20260*/  FADD.FTZ R151, R127, R166 ;  /* 0x000000a67f977221 */ /* 0x001fce0000010000 */
[----:B------:R-:W0:Y:S01]  /*20270*/  MUFU.EX2 R131, R131 ;  /* 0x0000008300837308 */ /* 0x000e220000000800 */
[----:B-1----:R-:W-:-:S01]  /*20280*/  FADD.FTZ R166, R130, R151 ;  /* 0x0000009782a67221 */ /* 0x002fc20000010000 */
[----:B------:R-:W-:-:S06]  /*20290*/  FFMA.FTZ R151, R2, R20, -R177 ;  /* 0x0000001402977223 */ /* 0x000fcc00000108b1 */
        /* <DEDUP_REMOVED lines=25> */
[----:B-1----:R-:W-:-:S07]  /*20430*/  FADD.FTZ R94, R110, R167 ;  /* 0x000000a76e5e7221 */ /* 0x002fce0000010000 */
[----:B------:R-:W1:Y:S01]  /*20440*/  MUFU.EX2 R114, R114 ;  /* 0x0000007200727308 */ /* 0x000e620000000800 */
[----:B--2---:R-:W-:-:S01]  /*20450*/  FADD.FTZ R167, R111, R94 ;  /* 0x0000005e6fa77221 */ /* 0x004fc20000010000 */
[----:B------:R-:W-:-:S06]  /*20460*/  FFMA.FTZ R94, R2, R98, -R177 ;  /* 0x00000062025e7223 */ /* 0x000fcc00000108b1 */
        /* <DEDUP_REMOVED lines=45> */
[----:B-1----:R-:W-:-:S03]  /*20740*/  FADD.FTZ R7, R101, R6 ;  /* 0x0000000665077221 */ /* 0x002fc60000010000 */
[----:B--2---:R-:W-:Y:S01]  /*20750*/  FADD.FTZ R6, R109, R166 ;  /* 0x000000a66d067221 */ /* 0x004fe20000010000 */
[----:B------:R-:W-:Y:S06]  /*20760*/  @!P3 BRA `(.L_x_1519) ;  /* 0x000000000004b947 */ /* 0x000fec0003800000 */
[----:B------:R-:W-:Y:S01]  /*20770*/  BPT.TRAP 0x1 ;  /* 0x000000040000795c */ /* 0x000fe20000300000 */
.L_x_1519:
[----:B------:R-:W-:Y:S01]  /*20780*/  F2FP.SATFINITE.E4M3.F32.PACK_AB_MERGE_C R0, R127, R0, RZ ;  /* 0x000000007f00723e */ /* 0x000fe200048070ff */
[----:B------:R-:W-:Y:S01]  /*20790*/  FMUL.FTZ R24, R24, R3 ;  /* 0x0000000318187220 */ /* 0x000fe20000410000 */
[----:B------:R-:W-:Y:S01]  /*207a0*/  F2FP.SATFINITE.E4M3.F32.PACK_AB_MERGE_C R139, R162, R139, RZ ;  /* 0x0000008ba28b723e */ /* 0x000fe200048070ff */
[-C--:B------:R-:W-:Y:S01]  /*207b0*/  FMUL.FTZ R25, R25, R3.reuse ;  /* 0x0000000319197220 */ /* 0x080fe20000410000 */
[----:B------:R-:W-:Y:S01]  /*207c0*/  F2FP.SATFINITE.E4M3.F32.PACK_AB_MERGE_C R177, R123, R122, R0 ;  /* 0x0000007a7bb1723e */ /* 0x000fe20004807000 */
[----:B------:R-:W-:Y:S01]  /*207d0*/  IMAD R0, R190, 0x8, R17 ;  /* 0x00000008be007824 */ /* 0x000fe200078e0211 */
[----:B------:R-:W-:Y:S01]  /*207e0*/  ISETP.GT.AND P1, PT, R4, R10, PT ;  /* 0x0000000a0400720c */ /* 0x000fe20003f24270 */
[----:B------:R-:W-:Y:S01]  /*207f0*/  FMUL.FTZ R28, R28, R3 ;  /* 0x000000031c1c7220 */ /* 0x000fe20000410000 */
[----:B------:R-:W-:Y:S01]  /*20800*/  F2FP.SATFINITE.E4M3.F32.PACK_AB_MERGE_C R181, R160, R21, R139 ;  /* 0x00000015a0b5723e */ /* 0x000fe2000480708b */
[----:B------:R-:W-:Y:S01]  /*20810*/  IMAD.U32 R21, RZ, RZ, UR37 ;  /* 0x00000025ff157e24 */ /* 0x000fe2000f8e00ff */
[----:B------:R-:W-:Y:S01]  /*20820*/  F2FP.SATFINITE.E4M3.F32.PACK_AB_MERGE_C R118, R119, R118, RZ ;  /* 0x000000767776723e */ /* 0x000fe200048070ff */
[----:B------:R-:W-:Y:S01]  /*20830*/  VIADD R0, R0, 0x29860 ;  /* 0x0002986000007836 */ /* 0x000fe20000000000 */
[----:B------:R-:W-:Y:S01]  /*20840*/  F2FP.SATFINITE.E4M3.F32.PACK_AB_MERGE_C R116, R155, R116, RZ ;  /* 0x000000749b74723e */ /* 0x000fe200048070ff */
[-C--:B------:R-:W-:Y:S01]  /*20850*/  FMUL.FTZ R29, R29, R3.reuse ;  /* 0x000000031d1d7220 */ /* 0x080fe20000410000 */
[----:B------:R-:W-:Y:S01]  /*20860*/  F2FP.SATFINITE.E4M3.F32.PACK_AB_MERGE_C R92, R93, R92, RZ ;  /* 0x0000005c5d5c723e */ /* 0x000fe200048070ff */
[-C--:B------:R-:W-:Y:S01]  /*20870*/  FMUL.FTZ R32, R32, R3.reuse ;  /* 0x0000000320207220 */ /* 0x080fe20000410000 */
[----:B------:R-:W-:Y:S01]  /*20880*/  PRMT R0, R21, 0x654, R0 ;  /* 0x0000065415007816 */ /* 0x000fe20000000000 */
[-C--:B------:R-:W-:Y:S01]  /*20890*/  FMUL.FTZ R33, R33, R3.reuse ;  /* 0x0000000321217220 */ /* 0x080fe20000410000 */
[----:B------:R-:W-:Y:S01]  /*208a0*/  F2FP.SATFINITE.E4M3.F32.PACK_AB_MERGE_C R118, R115, R114, R118 ;  /* 0x000000727376723e */ /* 0x000fe20004807076 */
[-C--:B------:R-:W-:Y:S01]  /*208b0*/  FMUL.FTZ R36, R36, R3.reuse ;  /* 0x0000000324247220 */ /* 0x080fe20000410000 */
[----:B------:R-:W-:Y:S01]  /*208c0*/  F2FP.SATFINITE.E4M3.F32.PACK_AB_MERGE_C R120, R157, R120, RZ ;  /* 0x000000789d78723e */ /* 0x000fe200048070ff */
[----:B------:R0:W-:Y:S01]  /*208d0*/  SYNCS.ARRIVE.TRANS64.RED.A1T0 RZ, [R0+URZ], RZ ;  /* 0x000000ff00ff79a7 */ /* 0x0001e2000810043f */
        /* <DEDUP_REMOVED lines=89> */
[----:B0-----:R-:W-:Y:S02]  /*20e70*/  IMAD.MOV.U32 R0, RZ, RZ, R89 ;  /* 0x000000ffff007224 */ /* 0x001fe400078e0059 */
[----:B------:R-:W-:Y:S02]  /*20e80*/  IMAD.MOV.U32 R3, RZ, RZ, R91 ;  /* 0x000000ffff037224 */ /* 0x000fe400078e005b */
[----:B------:R-:W-:Y:S02]  /*20e90*/  IMAD.MOV.U32 R189, RZ, RZ, R15 ;  /* 0x000000ffffbd7224 */ /* 0x000fe400078e000f */
[----:B------:R-:W-:Y:S02]  /*20ea0*/  IMAD.MOV.U32 R190, RZ, RZ, R14 ;  /* 0x000000ffffbe7224 */ /* 0x000fe400078e000e */
[----:B------:R-:W-:Y:S01]  /*20eb0*/  IMAD.MOV.U32 R175, RZ, RZ, R118 ;  /* 0x000000ffffaf7224 */ /* 0x000fe200078e0076 */
[----:B------:R-:W-:Y:S06]  /*20ec0*/  @P1 BRA `(.L_x_1520) ;  /* 0xffffffb000841947 */ /* 0x000fec000383ffff */
[----:B------:R-:W-:Y:S02]  /*20ed0*/  IMAD.MOV.U32 R0, RZ, RZ, R89 ;  /* 0x000000ffff007224 */ /* 0x000fe400078e0059 */
[----:B------:R-:W-:Y:S02]  /*20ee0*/  IMAD.MOV.U32 R3, RZ, RZ, R91 ;  /* 0x000000ffff037224 */ /* 0x000fe400078e005b */
[----:B------:R-:W-:Y:S02]  /*20ef0*/  IMAD.MOV.U32 R190, RZ, RZ, R14 ;  /* 0x000000ffffbe7224 */ /* 0x000fe400078e000e */
[----:B------:R-:W-:-:S07]  /*20f00*/  IMAD.MOV.U32 R189, RZ, RZ, R15 ;  /* 0x000000ffffbd7224 */ /* 0x000fce00078e000f */
.L_x_1501:
[----:B------:R-:W0:Y:S01]  /*20f10*/  LDC R13, c[0x0][0x9e4] ;  /* 0x00027900ff0d7b82 */ /* 0x000e220000000800 */
[----:B------:R-:W-:Y:S01]  /*20f20*/  LOP3.LUT R18, R18, 0xffffffef, RZ, 0xc0, !PT ;  /* 0xffffffef12127812 */ /* 0x000fe200078ec0ff */
[----:B------:R-:W-:Y:S01]  /*20f30*/  IMAD.IADD R8, R208, 0x1, -R8 ;  /* 0x00000001d0087824 */ /* 0x000fe200078e0a08 */
[----:B0-----:R-:W-:-:S13]  /*20f40*/  ISETP.GE.AND P1, PT, R13, 0x1, PT ;  /* 0x000000010d00780c */ /* 0x001fda0003f26270 */
[----:B------:R-:W-:Y:S01]  /*20f50*/  @P1 LOP3.LUT R18, R18, 0x10, RZ, 0xfc, !PT ;  /* 0x0000001012121812 */ /* 0x000fe200078efcff */
        /* <DEDUP_REMOVED lines=11> */
.L_x_1523:
[----:B------:R-:W-:-:S13]  /*21010*/  ISETP.NE.AND P1, PT, R13, 0x1, PT ;  /* 0x000000010d00780c */ /* 0x000fda0003f25270 */
[----:B------:R-:W0:Y:S02]  /*21020*/  @P1 LDC.64 R10, c[0x0][0x9e8] ;  /* 0x00027a00ff0a1b82 */ /* 0x000e240000000a00 */
[----:B0-----:R-:W-:-:S05]  /*21030*/  @P1 IMAD.HI.U32 R10, R208, R10, RZ ;  /* 0x0000000ad00a1227 */ /* 0x001fca00078e00ff */
[----:B------:R-:W-:-:S07]  /*21040*/  @P1 SHF.R.U32.HI R208, RZ, R11, R10 ;  /* 0x0000000bffd01219 */ /* 0x000fce000001160a */
.L_x_1524:
[----:B------:R-:W-:Y:S05]  /*21050*/  BSYNC B0 ;  /* 0x0000000000007941 */ /* 0x000fea0003800000 */
.L_x_1522:
[----:B------:R-:W-:-:S05]  /*21060*/  IMAD R5, R208, R13, RZ ;  /* 0x0000000dd0057224 */ /* 0x000fca00078e02ff */
[----:B------:R-:W-:-:S07]  /*21070*/  VIMNMX R8, R8, R5, !PT ;  /* 0x0000000508087248 */ /* 0x000fce0007fe0100 */
.L_x_1521:
[----:B------:R-:W-:-:S04]  /*21080*/  VIADD R8, R8, 0x9f ;  /* 0x0000009f08087836 */ /* 0x000fc80000000000 */
[----:B------:R-:W-:-:S05]  /*21090*/  IMAD.HI R8, R8, 0x66666667, RZ ;  /* 0x6666666708087827 */ /* 0x000fca00078e02ff */
[----:B------:R-:W-:-:S04]  /*210a0*/  SHF.R.U32.HI R5, RZ, 0x1f, R8 ;  /* 0x0000001fff057819 */ /* 0x000fc80000011608 */
[----:B------:R-:W-:-:S04]  /*210b0*/  LEA.HI.SX32 R8, R8, R5, 0x1a ;  /* 0x0000000508087211 */ /* 0x000fc800078fd2ff */
[----:B------:R-:W-:-:S04]  /*210c0*/  VIMNMX R5, R209, R8, !PT ;  /* 0x00000008d1057248 */ /* 0x000fc80007fe0100 */
[----:B------:R-:W-:-:S13]  /*210d0*/  ISETP.GE.AND P1, PT, R4, R5, PT ;  /* 0x000000050400720c */ /* 0x000fda0003f26270 */
[----:B------:R-:W-:Y:S05]  /*210e0*/  @!P1 BRA `(.L_x_1525) ;  /* 0x00000030009c9947 */ /* 0x000fea0003800000 */
[----:B------:R-:W-:Y:S02]  /*210f0*/  IMAD.MOV.U32 R8, RZ, RZ, R0 ;  /* 0x000000ffff087224 */ /* 0x000fe400078e0000 */
[----:B------:R-:W-:Y:S02]  /*21100*/  IMAD.MOV.U32 R10, RZ, RZ, R3 ;  /* 0x000000ffff0a7224 */ /* 0x000fe400078e0003 */
[----:B------:R-:W-:-:S07]  /*21110*/  IMAD.MOV.U32 R11, RZ, RZ, R189 ;  /* 0x000000ffff0b7224 */ /* 0x000fce00078e00bd */
.L_x_1537:
[----:B------:R-:W-:Y:S01]  /*21120*/  ISETP.NE.AND P1, PT, R190, 0x1, PT ;  /* 0x00000001be00780c */ /* 0x000fe20003f25270 */
[----:B------:R-:W-:Y:S05]  /*21130*/  YIELD ;  /* 0x0000000000007946 */ /* 0x000fea0003800000 */
[----:B------:R-:W-:Y:S02]  /*21140*/  SEL R0, RZ, 0x1, P1 ;  /* 0x00000001ff007807 */ /* 0x000fe40000800000 */
[----:B------:R-:W-:Y:S02]  /*21150*/  ISETP.NE.AND P1, PT, R194, RZ, PT ;  /* 0x000000ffc200720c */ /* 0x000fe40003f25270 */
[----:B------:R-:W-:-:S11]  /*21160*/  LOP3.LUT R189, R11, R0, RZ, 0x3c, !PT ;  /* 0x000000000bbd7212 */ /* 0x000fd600078e3cff */
[----:B------:R-:W-:Y:S05]  /*21170*/  @P1 BRA `(.L_x_1526) ;  /* 0x0000000000401947 */ /* 0x000fea0003800000 */
[----:B------:R-:W-:-:S13]  /*21180*/  ISETP.NE.AND P3, PT, R220, 0x3, PT ;  /* 0x00000003dc00780c */ /* 0x000fda0003f65270 */
[----:B------:R-:W-:Y:S05]  /*21190*/  @!P3 BRA `(.L_x_1527) ;  /* 0x000000000004b947 */ /* 0x000fea0003800000 */
[----:B------:R-:W-:Y:S01]  /*211a0*/  BPT.TRAP 0x1 ;  /* 0x000000040000795c */ /* 0x000fe20000300000 */
.L_x_1527:
[----:B------:R-:W-:Y:S01]  /*211b0*/  VIADD R0, R190, 0x1 ;  /* 0x00000001be007836 */ /* 0x000fe20000000000 */
[----:B------:R-:W-:-:S04]  /*211c0*/  SHF.L.U32 R3, R189, 0x1f, RZ ;  /* 0x0000001fbd037819 */ /* 0x000fc800000006ff */
[----:B------:R-:W-:-:S04]  /*211d0*/  ISETP.NE.AND P2, PT, R0, 0x2, PT ;  /* 0x000000020000780c */ /* 0x000fc80003f45270 */
[----:B------:R-:W-:-:S05]  /*211e0*/  SEL R0, R0, RZ, P2 ;  /* 0x000000ff00007207 */ /* 0x000fca0001000000 */
[----:B------:R-:W-:-:S04]  /*211f0*/  IMAD R0, R0, 0x8, R17 ;  /* 0x0000000800007824 */ /* 0x000fc800078e0211 */
[----:B------:R0:W1:Y:S01]  /*21200*/  SYNCS.PHASECHK.TRANS64.TRYWAIT P2, [R0+URZ+0x29830], R3 ;  /* 0x02983003000075a7 */ /* 0x000062000804017f */
[----:B------:R-:W-:Y:S05]  /*21210*/  @!P3 BRA `(.L_x_1528) ;  /* 0x000000000004b947 */ /* 0x000fea0003800000 */
[----:B------:R-:W-:Y:S01]  /*21220*/  BPT.TRAP 0x1 ;  /* 0x000000040000795c */ /* 0x000fe20000300000 */
.L_x_1528:
[----:B------:R-:W-:Y:S04]  /*21230*/  BSSY B0, `(.L_x_1526) ;  /* 0x0000004000007945 */ /* 0x000fe80003800000 */
[----:B-1----:R-:W-:Y:S05]  /*21240*/  @P2 BRA `(.L_x_1529) ;  /* 0x0000000000082947 */ /* 0x002fea0003800000 */
[----:B------:R-:W1:Y:S02]  /*21250*/  SYNCS.PHASECHK.TRANS64.TRYWAIT P2, [R0+URZ+0x29830], R3 ;  /* 0x02983003000075a7 */ /* 0x000e64000804017f */
[----:B-1----:R-:W-:Y:S05]  /*21260*/  @!P2 BRA `(.L_x_1530) ;  /* 0x000001240094a947 */ /* 0x002fea0003800000 */
.L_x_1529:
[----:B------:R-:W-:Y:S05]  /*21270*/  BSYNC B0 ;  /* 0x0000000000007941 */ /* 0x000fea0003800000 */
.L_x_1526:
        /* <DEDUP_REMOVED lines=18> */
[----:B------:R-:W-:Y:S01]  /*213a0*/  VIADD R88, R14, 0x100 ;  /* 0x000001000e587836 */ /* 0x000fe20000000000 */
[----:B------:R-:W-:Y:S01]  /*213b0*/  R2UR UR47, R21 ;  /* 0x00000000152f72ca */ /* 0x000fe200000e0000 */
[----:B------:R-:W-:Y:S01]  /*213c0*/  UMOV UR44, UR4 ;  /* 0x00000004002c7c82 */ /* 0x000fe20008000000 */
[----:B------:R-:W-:Y:S01]  /*213d0*/  R2UR UR30, R20 ;  /* 0x00000000141e72ca */ /* 0x000fe200000e0000 */
[----:B------:R-:W-:Y:S01]  /*213e0*/  VIADD R20, R14, 0x180 ;  /* 0x000001800e147836 */ /* 0x000fe20000000000 */
[----:B------:R-:W-:Y:S01]  /*213f0*/  R2UR UR34, R88 ;  /* 0x00000000582272ca */ /* 0x000fe200000e0000 */
[----:B------:R-:W-:Y:S01]  /*21400*/  UMOV UR45, UR5 ;  /* 0x00000005002d7c82 */ /* 0x000fe20008000000 */
[----:B------:R-:W-:Y:S01]  /*21410*/  VIADD R88, R14, 0x200 ;  /* 0x000002000e587836 */ /* 0x000fe20000000000 */
[----:B------:R-:W-:Y:S01]  /*21420*/  R2UR UR51, R89 ;  /* 0x00000000593372ca */ /* 0x000fe200000e0000 */
[----:B------:R-:W-:Y:S01]  /*21430*/  UMOV UR48, UR4 ;  /* 0x0000000400307c82 */ /* 0x000fe20008000000 */
[----:B0-----:R-:W-:Y:S01]  /*21440*/  SHF.R.U32.HI R0, RZ, 0x7, R0 ;  /* 0x00000007ff007819 */ /* 0x001fe20000011600 */
[----:B------:R-:W-:Y:S01]  /*21450*/  UMOV UR49, UR5 ;  /* 0x0000000500317c82 */ /* 0x000fe20008000000 */
[----:B------:R-:W-:Y:S01]  /*21460*/  R2UR UR46, R20 ;  /* 0x00000000142e72ca */ /* 0x000fe200000e0000 */
[----:B------:R-:W-:Y:S01]  /*21470*/  VIADD R20, R14, 0x2 ;  /* 0x000000020e147836 */ /* 0x000fe20000000000 */
[----:B------:R-:W-:Y:S01]  /*21480*/  R2UR UR50, R88 ;  /* 0x00000000583272ca */ /* 0x000fe200000e0000 */
[----:B------:R-:W-:-:S02]  /*21490*/  VIADD R0, R0, 0x8 ;  /* 0x0000000800007836 */ /* 0x000fc40000000000 */
[----:B------:R-:W-:Y:S01]  /*214a0*/  IMAD.MOV.U32 R21, RZ, RZ, -0x7fffffe0 ;  /* 0x80000020ff157424 */ /* 0x000fe200078e00ff */
[----:B------:R-:W-:Y:S01]  /*214b0*/  R2UR UR26, R20 ;  /* 0x00000000141a72ca */ /* 0x000fe200000e0000 */
[----:B------:R-:W-:Y:S01]  /*214c0*/  VIADD R20, R14, 0x82 ;  /* 0x000000820e147836 */ /* 0x000fe20000000000 */
[----:B------:R0:W-:Y:S01]  /*214d0*/  BAR.SYNC.DEFER_BLOCKING R0, 0x100 ;  /* 0x000400000000751d */ /* 0x0001e20000010000 */
[----:B------:R-:W-:Y:S01]  /*214e0*/  IMAD.MOV.U32 R15, RZ, RZ, -0x7fffffe0 ;  /* 0x80000020ff0f7424 */ /* 0x000fe200078e00ff */
[----:B------:R-:W-:Y:S01]  /*214f0*/  R2UR UR27, R21 ;  /* 0x00000000151b72ca */ /* 0x000fe200000e0000 */
[----:B------:R-:W-:-:S03]  /*21500*/  IMAD.MOV.U32 R21, RZ, RZ, -0x7fffffe0 ;  /* 0x80000020ff157424 */ /* 0x000fc600078e00ff */
        /* <DEDUP_REMOVED lines=227> */
.L_x_1532:
[----:B------:R-:W-:Y:S01]  /*22340*/  SHF.L.U32 R0, R11, 0x1f, RZ ;  /* 0x0000001f0b007819 */ /* 0x000fe200000006ff */
[----:B------:R-:W-:-:S04]  /*22350*/  IMAD R3, R190, 0x8, R17 ;  /* 0x00000008be037824 */ /* 0x000fc800078e0211 */
[----:B------:R0:W1:Y:S01]  /*22360*/  SYNCS.PHASECHK.TRANS64.TRYWAIT P1, [R3+URZ+0x29850], R0 ;  /* 0x02985000030075a7 */ /* 0x000062000802017f */
[----:B------:R-:W-:Y:S05]  /*22370*/  @!P3 BRA `(.L_x_1533) ;  /* 0x000000000004b947 */ /* 0x000fea0003800000 */
[----:B------:R-:W-:Y:S01]  /*22380*/  BPT.TRAP 0x1 ;  /* 0x000000040000795c */ /* 0x000fe20000300000 */
.L_x_1533:
[----:B------:R-:W-:Y:S04]  /*22390*/  BSSY B0, `(.L_x_1531) ;  /* 0x0000004000007945 */ /* 0x000fe80003800000 */
[----:B-1----:R-:W-:Y:S05]  /*223a0*/  @P1 BRA `(.L_x_1534) ;  /* 0x0000000000081947 */ /* 0x002fea0003800000 */
[----:B------:R-:W1:Y:S02]  /*223b0*/  SYNCS.PHASECHK.TRANS64.TRYWAIT P1, [R3+URZ+0x29850], R0 ;  /* 0x02985000030075a7 */ /* 0x000e64000802017f */
[----:B-1----:R-:W-:Y:S05]  /*223c0*/  @!P1 BRA `(.L_x_1535) ;  /* 0x0000011400509947 */ /* 0x002fea0003800000 */
.L_x_1534:
[----:B------:R-:W-:Y:S05]  /*223d0*/  BSYNC B0 ;  /* 0x0000000000007941 */ /* 0x000fea0003800000 */
.L_x_1531:
[----:B01----:R-:W-:Y:S01]  /*223e0*/  FMNMX.FTZ R0, R152, R10, !PT ;  /* 0x0000000a98007209 */ /* 0x003fe20007810000 */
[----:B------:R-:W-:Y:S05]  /*223f0*/  WARPSYNC.ALL ;  /* 0x0000000000007948 */ /* 0x000fea0003800000 */
[----:B------:R-:W-:Y:S01]  /*22400*/  FMNMX.FTZ R3, R153, R0, !PT ;  /* 0x0000000099037209 */ /* 0x000fe20007810000 */
[----:B------:R-:W-:Y:S01]  /*22410*/  VIADD R15, R17, 0x400 ;  /* 0x00000400110f7836 */ /* 0x000fe20000000000 */
[----:B------:R-:W-:Y:S01]  /*22420*/  FMNMX.FTZ R0, R154, R8, !PT ;  /* 0x000000089a007209 */ /* 0x000fe20007810000 */
[----:B------:R-:W-:-:S06]  /*22430*/  WARPGROUP.ARRIVE ;  /* 0x00000000000079c5 */ /* 0x000fcc0000000000 */
[----:B------:R-:W0:Y:S01]  /*22440*/  S2R R202, SR_TID.X ;  /* 0x0000000000ca7919 */ /* 0x000e220000002100 */
[----:B------:R-:W-:Y:S02]  /*22450*/  ISETP.NE.AND P1, PT, R220, 0x3, PT ;  /* 0x00000003dc00780c */ /* 0x000fe40003f25270 */
        /* <DEDUP_REMOVED lines=75> */
[----:B------:R-:W-:Y:S02]  /*22910*/  SHF.R.U32.HI R15, RZ, 0x4, R15 ;  /* 0x00000004ff0f7819 */ /* 0x000fe4000001160f */
[----:B------:R-:W-:-:S02]  /*22920*/  FMNMX.FTZ R3, R103, R14, !PT ;  /* 0x0000000e67037209 */ /* 0x000fc40007810000 */
[----:B------:R-:W-:Y:S02]  /*22930*/  LOP3.LUT R15, R15, 0x3fff, RZ, 0xc0, !PT ;  /* 0x00003fff0f0f7812 */ /* 0x000fe400078ec0ff */
[----:B------:R-:W-:Y:S01]  /*22940*/  FMNMX.FTZ R0, R101, R0, !PT ;  /* 0x0000000065007209 */ /* 0x000fe20007810000 */
[----:B------:R-:W1:Y:S01]  /*22950*/  SHFL.BFLY PT, R14, R3, 0x2, 0x1f ;  /* 0x0c401f00030e7f89 */ /* 0x000e6200000e0000 */
[----:B------:R-:W-:Y:S02]  /*22960*/  LOP3.LUT R15, R15, 0x10000, RZ, 0xfc, !PT ;  /* 0x000100000f0f7812 */ /* 0x000fe400078efcff */
[----:B0-----:R-:W-:Y:S01]  /*22970*/  SHF.R.U32.HI R202, RZ, 0x7, R202 ;  /* 0x00000007ffca7819 */ /* 0x001fe200000116ca */
[----:B------:R-:W0:Y:S01]  /*22980*/  SHFL.BFLY PT, R11, R0, 0x2, 0x1f ;  /* 0x0c401f00000b7f89 */ /* 0x000e2200000e0000 */
[----:B-1----:R-:W-:Y:S01]  /*22990*/  FMNMX.FTZ R21, R3, R14, !PT ;  /* 0x0000000e03157209 */ /* 0x002fe20007810000 */
[----:B------:R-:W-:Y:S02]  /*229a0*/  IMAD R14, R190, 0x500, R15 ;  /* 0x00000500be0e7824 */ /* 0x000fe400078e020f */
[----:B------:R-:W-:Y:S01]  /*229b0*/  IMAD.MOV.U32 R15, RZ, RZ, -0x3ffffff0 ;  /* 0xc0000010ff0f7424 */ /* 0x000fe200078e00ff */
[----:B0-----:R-:W-:-:S02]  /*229c0*/  FMNMX.FTZ R20, R0, R11, !PT ;  /* 0x0000000b00147209 */ /* 0x001fc40007810000 */
[----:B------:R-:W-:Y:S01]  /*229d0*/  R2UR UR6, R14 ;  /* 0x000000000e0672ca */ /* 0x000fe200000e0000 */
[----:B------:R-:W0:Y:S01]  /*229e0*/  SHFL.BFLY PT, R0, R21, 0x1, 0x1f ;  /* 0x0c201f0015007f89 */ /* 0x000e2200000e0000 */
[----:B------:R-:W-:-:S03]  /*229f0*/  R2UR UR7, R15 ;  /* 0x000000000f0772ca */ /* 0x000fc600000e0000 */
[----:B------:R-:W1:Y:S10]  /*22a00*/  SHFL.BFLY PT, R11, R20, 0x1, 0x1f ;  /* 0x0c201f00140b7f89 */ /* 0x000e7400000e0000 */
[----:B------:R-:W-:Y:S01]  /*22a10*/  QGMMA.64x128x32.F32.E4M3.E4M3 R24, R184, gdesc[UR4], R24, gsb0 ;  /* 0x01e00004b8187df3 */ /* 0x000fe20008000818 */
[----:B0-----:R-:W-:-:S02]  /*22a20*/  FMNMX.FTZ R0, R21, R0, !PT ;  /* 0x0000000015007209 */ /* 0x001fc40007810000 */
[----:B-1----:R-:W-:-:S03]  /*22a30*/  FMNMX.FTZ R3, R20, R11, !PT ;  /* 0x0000000b14037209 */ /* 0x002fc60007810000 */
[----:B------:R-:W-:Y:S02]  /*22a40*/  FADD.FTZ R15, -R0, R8 ;  /* 0x00000008000f7221 */ /* 0x000fe40000010100 */
[----:B------:R-:W-:-:S01]  /*22a50*/  FADD.FTZ R11, -R3, R10 ;  /* 0x0000000a030b7221 */ /* 0x000fc20000010100 */
[----:B------:R-:W-:Y:S02]  /*22a60*/  VIADD R10, R14, 0x100 ;  /* 0x000001000e0a7836 */ /* 0x000fe40000000000 */
[----:B------:R-:W-:-:S03]  /*22a70*/  FMUL.FTZ R15, R2, R15 ;  /* 0x0000000f020f7220 */ /* 0x000fc60000410000 */
[----:B------:R-:W-:Y:S01]  /*22a80*/  R2UR UR6, R10 ;  /* 0x000000000a0672ca */ /* 0x000fe200000e0000 */
[----:B------:R-:W-:Y:S02]  /*22a90*/  VIADD R10, R14, 0x200 ;  /* 0x000002000e0a7836 */ /* 0x000fe40000000000 */
[----:B------:R-:W-:Y:S01]  /*22aa0*/  MUFU.EX2 R15, R15 ;  /* 0x0000000f000f7308 */ /* 0x000fe20000000800 */
[----:B------:R-:W-:Y:S02]  /*22ab0*/  WARPGROUP.DEPBAR.LE gsb0, 0x0 ;  /* 0x00008000000079c5 */ /* 0x000fe40000010000 */
[C---:B------:R-:W-:Y:S01]  /*22ac0*/  FMUL.FTZ R184, R2.reuse, R11 ;  /* 0x0000000b02b87220 */ /* 0x040fe20000410000 */
[----:B------:R-:W-:Y:S01]  /*22ad0*/  IMAD.MOV.U32 R11, RZ, RZ, -0x3ffffff0 ;  /* 0xc0000010ff0b7424 */ /* 0x000fe200078e00ff */
[----:B------:R-:W-:Y:S01]  /*22ae0*/  WARPGROUP.ARRIVE ;  /* 0x00000000000079c5 */ /* 0x000fe20000000000 */
[----:B------:R-:W-:-:S02]  /*22af0*/  FFMA.FTZ R185, R2, R3, -8 ;  /* 0xc100000002b97423 */ /* 0x000fc40000010003 */
[----:B------:R-:W-:Y:S01]  /*22b00*/  MUFU.EX2 R8, R184 ;  /* 0x000000b800087308 */ /* 0x000fe20000000800 */
[----:B------:R-:W-:Y:S01]  /*22b10*/  R2UR UR7, R11 ;  /* 0x000000000b0772ca */ /* 0x000fe200000e0000 */
[----:B------:R-:W-:-:S02]  /*22b20*/  IMAD.MOV.U32 R11, RZ, RZ, -0x3ffffff0 ;  /* 0xc0000010ff0b7424 */ /* 0x000fc400078e00ff */
[----:B------:R-:W-:-:S01]  /*22b30*/  FFMA.FTZ R20, R2, R153, -R185 ;  /* 0x0000009902147223 */ /* 0x000fc200000108b9 */
[C-C-:B------:R-:W-:Y:S01]  /*22b40*/  FFMA.FTZ R153, R2.reuse, R157, -R185.reuse ;  /* 0x0000009d02997223 */ /* 0x140fe200000108b9 */
[----:B------:R-:W-:-:S01]  /*22b50*/  FFMA.FTZ R157, R2, R161, -R185 ;  /* 0x000000a1029d7223 */ /* 0x000fc200000108b9 */
[C---:B------:R-:W-:Y:S01]  /*22b60*/  FFMA.FTZ R161, R2.reuse, R165, -R185 ;  /* 0x000000a502a17223 */ /* 0x040fe200000108b9 */
[----:B------:R-:W-:-:S01]  /*22b70*/  FFMA.FTZ R165, R2, R0, -8 ;  /* 0xc100000002a57423 */ /* 0x000fc20000010000 */
[C-C-:B------:R-:W-:Y:S01]  /*22b80*/  FFMA.FTZ R21, R2.reuse, R152, -R185.reuse ;  /* 0x0000009802157223 */ /* 0x140fe200000108b9 */
[----:B------:R-:W-:-:S01]  /*22b90*/  FFMA.FTZ R152, R2, R156, -R185 ;  /* 0x0000009c02987223 */ /* 0x000fc200000108b9 */
[----:B------:R-:W-:Y:S01]  /*22ba0*/  MUFU.EX2 R20, R20 ;  /* 0x0000001400147308 */ /* 0x000fe20000000800 */
[----:B------:R-:W-:-:S01]  /*22bb0*/  FFMA.FTZ R154, R2, R154, -R165 ;  /* 0x0000009a029a7223 */ /* 0x000fc200000108a5 */
[C---:B------:R-:W-:Y:S01]  /*22bc0*/  FFMA.FTZ R155, R2.reuse, R155, -R165 ;  /* 0x0000009b029b7223 */ /* 0x040fe200000108a5 */
[----:B------:R-:W-:-:S01]  /*22bd0*/  FFMA.FTZ R156, R2, R160, -R185 ;  /* 0x000000a0029c7223 */ /* 0x000fc200000108b9 */
[----:B------:R-:W-:Y:S01]  /*22be0*/  QGMMA.64x128x32.F32.E4M3.E4M3 R24, R180, gdesc[UR4], R24, gsb0 ;  /* 0x01e00004b4187df3 */ /* 0x000fe20008000818 */
[----:B------:R-:W-:Y:S01]  /*22bf0*/  R2UR UR6, R10 ;  /* 0x000000000a0672ca */ /* 0x000fe200000e0000 */
[----:B------:R-:W-:Y:S01]  /*22c00*/  VIADD R10, R14, 0x300 ;  /* 0x000003000e0a7836 */ /* 0x000fe20000000000 */
[----:B------:R-:W-:Y:S01]  /*22c10*/  R2UR UR7, R11 ;  /* 0x000000000b0772ca */ /* 0x000fe200000e0000 */
[----:B------:R-:W-:Y:S01]  /*22c20*/  IMAD.MOV.U32 R11, RZ, RZ, -0x3ffffff0 ;  /* 0xc0000010ff0b7424 */ /* 0x000fe200078e00ff */
[----:B------:R-:W0:Y:S01]  /*22c30*/  MUFU.EX2 R21, R21 ;  /* 0x0000001500157308 */ /* 0x000e220000000800 */
[----:B------:R-:W-:-:S01]  /*22c40*/  FFMA.FTZ R160, R2, R164, -R185 ;  /* 0x000000a402a07223 */ /* 0x000fc200000108b9 */
[C---:B------:R-:W-:Y:S01]  /*22c50*/  FFMA.FTZ R136, R2.reuse, R136, -R185 ;  /* 0x0000008802887223 */ /* 0x040fe200000108b9 */
[----:B------:R-:W-:-:S01]  /*22c60*/  FFMA.FTZ R158, R2, R158, -R165 ;  /* 0x0000009e029e7223 */ /* 0x000fc200000108a5 */
[C---:B------:R-:W-:Y:S01]  /*22c70*/  FFMA.FTZ R137, R2.reuse, R137, -R185 ;  /* 0x0000008902897223 */ /* 0x040fe200000108b9 */
[----:B------:R-:W-:-:S01]  /*22c80*/  FFMA.FTZ R159, R2, R159, -R165 ;  /* 0x0000009f029f7223 */ /* 0x000fc200000108a5 */
[C---:B------:R-:W-:Y:S01]  /*22c90*/  FFMA.FTZ R140, R2.reuse, R140, -R185 ;  /* 0x0000008c028c7223 */ /* 0x040fe200000108b9 */
[----:B------:R-:W-:-:S01]  /*22ca0*/  FFMA.FTZ R162, R2, R162, -R165 ;  /* 0x000000a202a27223 */ /* 0x000fc200000108a5 */
[----:B------:R-:W1:Y:S01]  /*22cb0*/  MUFU.EX2 R154, R154 ;  /* 0x0000009a009a7308 */ /* 0x000e620000000800 */
[----:B------:R-:W-:-:S01]  /*22cc0*/  FFMA.FTZ R141, R2, R141, -R185 ;  /* 0x0000008d028d7223 */ /* 0x000fc200000108b9 */
[C---:B------:R-:W-:Y:S01]  /*22cd0*/  FFMA.FTZ R163, R2.reuse, R163, -R165 ;  /* 0x000000a302a37223 */ /* 0x040fe200000108a5 */
[----:B------:R-:W-:-:S01]  /*22ce0*/  FFMA.FTZ R144, R2, R144, -R185 ;  /* 0x0000009002907223 */ /* 0x000fc200000108b9 */
[C-C-:B------:R-:W-:Y:S01]  /*22cf0*/  FFMA.FTZ R164, R2.reuse, R166, -R165.reuse ;  /* 0x000000a602a47223 */ /* 0x140fe200000108a5 */
[----:B------:R-:W-:-:S01]  /*22d00*/  FFMA.FTZ R167, R2, R167, -R165 ;  /* 0x000000a702a77223 */ /* 0x000fc200000108a5 */
[C-C-:B------:R-:W-:Y:S01]  /*22d10*/  FFMA.FTZ R138, R2.reuse, R138, -R165.reuse ;  /* 0x0000008a028a7223 */ /* 0x140fe200000108a5 */
[----:B------:R-:W-:-:S01]  /*22d20*/  FFMA.FTZ R139, R2, R139, -R165 ;  /* 0x0000008b028b7223 */ /* 0x000fc200000108a5 */
[----:B------:R-:W2:Y:S01]  /*22d30*/  MUFU.EX2 R155, R155 ;  /* 0x0000009b009b7308 */ /* 0x000ea20000000800 */
[----:B0-----:R-:W-:-:S01]  /*22d40*/  FFMA.FTZ R7, R8, R7, R21 ;  /* 0x0000000708077223 */ /* 0x001fc20000010015 */
[C-C-:B------:R-:W-:Y:S01]  /*22d50*/  FFMA.FTZ R142, R2.reuse, R142, -R165.reuse ;  /* 0x0000008e028e7223 */ /* 0x140fe200000108a5 */
[----:B------:R-:W-:-:S01]  /*22d60*/  FFMA.FTZ R143, R2, R143, -R165 ;  /* 0x0000008f028f7223 */ /* 0x000fc200000108a5 */
[----:B------:R-:W-:Y:S01]  /*22d70*/  FFMA.FTZ R146, R2, R146, -R165 ;  /* 0x0000009202927223 */ /* 0x000fe200000108a5 */
[----:B------:R-:W-:-:S01]  /*22d80*/  FADD.FTZ R7, R20, R7 ;  /* 0x0000000714077221 */ /* 0x000fc20000010000 */
[C---:B------:R-:W-:Y:S01]  /*22d90*/  FFMA.FTZ R145, R2.reuse, R145, -R185 ;  /* 0x0000009102917223 */ /* 0x040fe200000108b9 */
[----:B------:R-:W-:-:S01]  /*22da0*/  FFMA.FTZ R147, R2, R147, -R165 ;  /* 0x0000009302937223 */ /* 0x000fc200000108a5 */
[----:B------:R-:W0:Y:S01]  /*22db0*/  MUFU.EX2 R152, R152 ;  /* 0x0000009800987308 */ /* 0x000e220000000800 */
[----:B-1----:R-:W-:-:S01]  /*22dc0*/  FFMA.FTZ R6, R15, R6, R154 ;  /* 0x000000060f067223 */ /* 0x002fc2000001009a */
        /* <DEDUP_REMOVED lines=26> */
[C-C-:B------:R-:W-:Y:S01]  /*22f70*/  FFMA.FTZ R116, R2.reuse, R116, -R185.reuse ;  /* 0x0000007402747223 */ /* 0x140fe200000108b9 */
        /* <DEDUP_REMOVED lines=20> */
[----:B------:R-:W-:-:S07]  /*230c0*/  FFMA.FTZ R103, R2, R103, -R165 ;  /* 0x0000006702677223 */ /* 0x000fce00000108a5 */
[----:B------:R-:W1:Y:S08]  /*230d0*/  MUFU.EX2 R158, R158 ;  /* 0x0000009e009e7308 */ /* 0x000e700000000800 */
[----:B------:R-:W-:Y:S08]  /*230e0*/  MUFU.EX2 R137, R137 ;  /* 0x0000008900897308 */ /* 0x000ff00000000800 */
[----:B------:R-:W3:Y:S08]  /*230f0*/  MUFU.EX2 R159, R159 ;  /* 0x0000009f009f7308 */ /* 0x000ef00000000800 */
[----:B------:R-:W-:Y:S08]  /*23100*/  MUFU.EX2 R140, R140 ;  /* 0x0000008c008c7308 */ /* 0x000ff00000000800 */
[----:B------:R-:W4:Y:S08]  /*23110*/  MUFU.EX2 R162, R162 ;  /* 0x000000a200a27308 */ /* 0x000f300000000800 */
[----:B------:R-:W-:Y:S08]  /*23120*/  MUFU.EX2 R141, R141 ;  /* 0x0000008d008d7308 */ /* 0x000ff00000000800 */
[----:B------:R-:W5:Y:S08]  /*23130*/  MUFU.EX2 R163, R163 ;  /* 0x000000a300a37308 */ /* 0x000f700000000800 */
[----:B------:R-:W-:Y:S01]  /*23140*/  MUFU.EX2 R144, R144 ;  /* 0x0000009000907308 */ /* 0x000fe20000000800 */
[----:B------:R-:W-:-:S02]  /*23150*/  WARPGROUP.DEPBAR.LE gsb0, 0x0 ;  /* 0x00008000000079c5 */ /* 0x000fc40000010000 */
[----:B------:R-:W-:-:S05]  /*23160*/  WARPGROUP.ARRIVE ;  /* 0x00000000000079c5 */ /* 0x000fca0000000000 */
[----:B------:R-:W5:Y:S01]  /*23170*/  MUFU.EX2 R164, R164 ;  /* 0x000000a400a47308 */ /* 0x000f620000000800 */
[----:B------:R-:W-:Y:S01]  /*23180*/  QGMMA.64x128x32.F32.E4M3.E4M3 R24, R176, gdesc[UR4], R24, gsb0 ;  /* 0x01e00004b0187df3 */ /* 0x000fe20008000818 */
[----:B------:R-:W-:Y:S01]  /*23190*/  R2UR UR6, R10 ;  /* 0x000000000a0672ca */ /* 0x000fe200000e0000 */
[C-C-:B------:R-:W-:Y:S01]  /*231a0*/  FFMA.FTZ R10, R2.reuse, R122, -R165.reuse ;  /* 0x0000007a020a7223 */ /* 0x140fe200000108a5 */
[----:B------:R-:W-:Y:S01]  /*231b0*/  R2UR UR7, R11 ;  /* 0x000000000b0772ca */ /* 0x000fe200000e0000 */
[C-C-:B------:R-:W-:Y:S01]  /*231c0*/  FFMA.FTZ R122, R2.reuse, R126, -R165.reuse ;  /* 0x0000007e027a7223 */ /* 0x140fe200000108a5 */
[----:B------:R-:W-:-:S01]  /*231d0*/  FFMA.FTZ R126, R2, R130, -R165 ;  /* 0x00000082027e7223 */ /* 0x000fc200000108a5 */
[C-C-:B------:R-:W-:Y:S01]  /*231e0*/  FFMA.FTZ R130, R2.reuse, R134, -R165.reuse ;  /* 0x0000008602827223 */ /* 0x140fe200000108a5 */
[----:B------:R-:W-:-:S01]  /*231f0*/  FFMA.FTZ R11, R2, R123, -R165 ;  /* 0x0000007b020b7223 */ /* 0x000fc200000108a5 */
[C-C-:B------:R-:W-:Y:S01]  /*23200*/  FFMA.FTZ R123, R2.reuse, R127, -R165.reuse ;  /* 0x0000007f027b7223 */ /* 0x140fe200000108a5 */
[----:B------:R-:W-:-:S01]  /*23210*/  FFMA.FTZ R127, R2, R131, -R165 ;  /* 0x00000083027f7223 */ /* 0x000fc200000108a5 */
[----:B------:R-:W5:Y:S01]  /*23220*/  MUFU.EX2 R167, R167 ;  /* 0x000000a700a77308 */ /* 0x000f620000000800 */
[----:B------:R-:W-:-:S07]  /*23230*/  FFMA.FTZ R131, R2, R135, -R165 ;  /* 0x0000008702837223 */ /* 0x000fce00000108a5 */
[----:B------:R-:W5:Y:S08]  /*23240*/  MUFU.EX2 R138, R138 ;  /* 0x0000008a008a7308 */ /* 0x000f700000000800 */
        /* <DEDUP_REMOVED lines=14> */
[----:B------:R-:W5:Y:S01]  /*23330*/  MUFU.EX2 R124, R124 ;  /* 0x0000007c007c7308 */ /* 0x000f620000000800 */
[----:B------:R-:W-:-:S02]  /*23340*/  WARPGROUP.DEPBAR.LE gsb0, 0x0 ;  /* 0x00008000000079c5 */ /* 0x000fc40000010000 */
[----:B------:R-:W-:-:S05]  /*23350*/  WARPGROUP.ARRIVE ;  /* 0x00000000000079c5 */ /* 0x000fca0000000000 */
[----:B------:R-:W5:Y:S01]  /*23360*/  MUFU.EX2 R122, R122 ;  /* 0x0000007a007a7308 */ /* 0x000f620000000800 */
[----:B------:R-:W-:Y:S07]  /*23370*/  QGMMA.64x128x32.F32.E4M3.E4M3 R24, R172, gdesc[UR4], R24, gsb0 ;  /* 0x01e00004ac187df3 */ /* 0x000fee0008000818 */
        /* <DEDUP_REMOVED lines=19> */
[----:B--2---:R-:W-:Y:S01]  /*234b0*/  FADD.FTZ R173, R155, R6 ;  /* 0x000000069bad7221 */ /* 0x004fe20000010000 */
[----:B0-----:R-:W-:-:S01]  /*234c0*/  FADD.FTZ R6, R152, R7 ;  /* 0x0000000798067221 */ /* 0x001fc20000010000 */
[----:B------:R-:W-:Y:S02]  /*234d0*/  WARPGROUP.ARRIVE ;  /* 0x00000000000079c5 */ /* 0x000fe40000000000 */
[----:B-1----:R-:W-:-:S01]  /*234e0*/  FADD.FTZ R134, R158, R173 ;  /* 0x000000ad9e867221 */ /* 0x002fc20000010000 */
[----:B------:R-:W-:Y:S01]  /*234f0*/  FADD.FTZ R7, R153, R6 ;  /* 0x0000000699077221 */ /* 0x000fe20000010000 */
[----:B------:R-:W0:Y:S02]  /*23500*/  MUFU.EX2 R112, R112 ;  /* 0x0000007000707308 */ /* 0x000e240000000800 */
[----:B---3--:R-:W-:-:S01]  /*23510*/  FADD.FTZ R135, R159, R134 ;  /* 0x000000869f877221 */ /* 0x008fc20000010000 */
[----:B------:R-:W-:-:S03]  /*23520*/  FADD.FTZ R6, R156, R7 ;  /* 0x000000079c067221 */ /* 0x000fc60000010000 */
[----:B----4-:R-:W-:Y:S01]  /*23530*/  FADD.FTZ R134, R162, R135 ;  /* 0x00000087a2867221 */ /* 0x010fe20000010000 */
[----:B------:R-:W-:-:S01]  /*23540*/  FADD.FTZ R7, R157, R6 ;  /* 0x000000069d077221 */ /* 0x000fc20000010000 */
[----:B------:R-:W-:Y:S02]  /*23550*/  MUFU.EX2 R113, R113 ;  /* 0x0000007100717308 */ /* 0x000fe40000000800 */
[----:B-----5:R-:W-:-:S01]  /*23560*/  FADD.FTZ R135, R163, R134 ;  /* 0x00000086a3877221 */ /* 0x020fc20000010000 */
[----:B------:R-:W-:-:S03]  /*23570*/  FADD.FTZ R6, R160, R7 ;  /* 0x00000007a0067221 */ /* 0x000fc60000010000 */
[----:B------:R-:W-:Y:S01]  /*23580*/  FADD.FTZ R134, R164, R135 ;  /* 0x00000087a4867221 */ /* 0x000fe20000010000 */
[----:B------:R-:W-:-:S01]  /*23590*/  FADD.FTZ R7, R161, R6 ;  /* 0x00000006a1077221 */ /* 0x000fc20000010000 */
[----:B------:R-:W-:Y:S02]  /*235a0*/  MUFU.EX2 R115, R115 ;  /* 0x0000007300737308 */ /* 0x000fe40000000800 */
[----:B------:R-:W-:-:S01]  /*235b0*/  FADD.FTZ R135, R167, R134 ;  /* 0x00000086a7877221 */ /* 0x000fc20000010000 */
        /* <DEDUP_REMOVED lines=8> */
[----:B------:R-:W-:Y:S02]  /*23640*/  VIADD R6, R14, 0x400 ;  /* 0x000004000e067836 */ /* 0x000fe40000000000 */
[----:B------:R-:W-:-:S01]  /*23650*/  FFMA.FTZ R14, R2, R114, -R165 ;  /* 0x00000072020e7223 */ /* 0x000fc200000108a5 */
[----:B------:R-:W-:Y:S01]  /*23660*/  FADD.FTZ R135, R143, R134 ;  /* 0x000000868f877221 */ /* 0x000fe20000010000 */
[----:B------:R-:W-:-:S01]  /*23670*/  FADD.FTZ R114, R144, R7 ;  /* 0x0000000790727221 */ /* 0x000fc20000010000 */
[----:B------:R-:W-:Y:S01]  /*23680*/  IMAD.MOV.U32 R7, RZ, RZ, -0x3ffffff0 ;  /* 0xc0000010ff077424 */ /* 0x000fe200078e00ff */
[----:B------:R-:W-:Y:S01]  /*23690*/  R2UR UR6, R6 ;  /* 0x00000000060672ca */ /* 0x000fe200000e0000 */
[----:B------:R-:W-:Y:S01]  /*236a0*/  FADD.FTZ R134, R146, R135 ;  /* 0x0000008792867221 */ /* 0x000fe20000010000 */
[----:B------:R-:W-:-:S01]  /*236b0*/  FADD.FTZ R135, R145, R114 ;  /* 0x0000007291877221 */ /* 0x000fc20000010000 */
[----:B------:R-:W1:Y:S01]  /*236c0*/  MUFU.EX2 R14, R14 ;  /* 0x0000000e000e7308 */ /* 0x000e620000000800 */
[----:B------:R-:W-:Y:S01]  /*236d0*/  R2UR UR7, R7 ;  /* 0x00000000070772ca */ /* 0x000fe200000e0000 */
[----:B------:R-:W-:Y:S01]  /*236e0*/  FADD.FTZ R173, R147, R134 ;  /* 0x0000008693ad7221 */ /* 0x000fe20000010000 */
[----:B------:R-:W-:-:S03]  /*236f0*/  FADD.FTZ R114, R148, R135 ;  /* 0x0000008794727221 */ /* 0x000fc60000010000 */
[----:B------:R-:W-:Y:S01]  /*23700*/  FADD.FTZ R134, R150, R173 ;  /* 0x000000ad96867221 */ /* 0x000fe20000010000 */
[----:B------:R-:W-:-:S01]  /*23710*/  FADD.FTZ R7, R149, R114 ;  /* 0x0000007295077221 */ /* 0x000fc20000010000 */
[----:B------:R-:W-:Y:S01]  /*23720*/  FFMA.FTZ R114, R2, R118, -R165 ;  /* 0x0000007602727223 */ /* 0x000fe200000108a5 */
[----:B------:R-:W-:Y:S01]  /*23730*/  MUFU.EX2 R117, R117 ;  /* 0x0000007500757308 */ /* 0x000fe20000000800 */
[----:B------:R-:W-:-:S01]  /*23740*/  FADD.FTZ R135, R151, R134 ;  /* 0x0000008697877221 */ /* 0x000fc20000010000 */
[----:B------:R-:W-:Y:S01]  /*23750*/  FADD.FTZ R6, R120, R7 ;  /* 0x0000000778067221 */ /* 0x000fe20000010000 */
[----:B------:R-:W-:Y:S01]  /*23760*/  @!P0 IMAD R134, R12, 0x8, R17 ;  /* 0x000000080c868824 */ /* 0x000fe200078e0211 */
[----:B------:R-:W-:Y:S01]  /*23770*/  IADD3 R165, -R202, 0xb, RZ ;  /* 0x0000000bcaa57810 */ /* 0x000fe20007ffe1ff */
[----:B------:R-:W-:Y:S01]  /*23780*/  QGMMA.64x128x32.F32.E4M3.E4M3 R24, R168, gdesc[UR4], R24, gsb0 ;  /* 0x01e00004a8187df3 */ /* 0x000fe20008000818 */
[----:B------:R-:W-:-:S01]  /*23790*/  FADD.FTZ R118, R10, R135 ;  /* 0x000000870a767221 */ /* 0x000fc20000010000 */
[----:B------:R-:W-:Y:S01]  /*237a0*/  FADD.FTZ R7, R121, R6 ;  /* 0x0000000679077221 */ /* 0x000fe20000010000 */
[----:B------:R-:W2:Y:S02]  /*237b0*/  MUFU.EX2 R114, R114 ;  /* 0x0000007200727308 */ /* 0x000ea40000000800 */
[----:B------:R-:W-:-:S01]  /*237c0*/  FADD.FTZ R135, R11, R118 ;  /* 0x000000760b877221 */ /* 0x000fc20000010000 */
[----:B------:R-:W-:-:S03]  /*237d0*/  FADD.FTZ R6, R124, R7 ;  /* 0x000000077c067221 */ /* 0x000fc60000010000 */
[----:B------:R-:W-:Y:S01]  /*237e0*/  FADD.FTZ R118, R122, R135 ;  /* 0x000000877a767221 */ /* 0x000fe20000010000 */
[----:B------:R-:W-:-:S01]  /*237f0*/  FADD.FTZ R7, R125, R6 ;  /* 0x000000067d077221 */ /* 0x000fc20000010000 */
[----:B------:R-:W3:Y:S02]  /*23800*/  MUFU.EX2 R119, R119 ;  /* 0x0000007700777308 */ /* 0x000ee40000000800 */
[----:B------:R-:W-:-:S01]  /*23810*/  FADD.FTZ R135, R123, R118 ;  /* 0x000000767b877221 */ /* 0x000fc20000010000 */
[----:B------:R-:W-:-:S03]  /*23820*/  FADD.FTZ R6, R128, R7 ;  /* 0x0000000780067221 */ /* 0x000fc60000010000 */
[----:B------:R-:W-:Y:S01]  /*23830*/  FADD.FTZ R118, R126, R135 ;  /* 0x000000877e767221 */ /* 0x000fe20000010000 */
[----:B------:R-:W-:-:S01]  /*23840*/  FADD.FTZ R7, R129, R6 ;  /* 0x0000000681077221 */ /* 0x000fc20000010000 */
[----:B------:R-:W4:Y:S02]  /*23850*/  MUFU.EX2 R88, R88 ;  /* 0x0000005800587308 */ /* 0x000f240000000800 */
[----:B------:R-:W-:-:S01]  /*23860*/  FADD.FTZ R135, R127, R118 ;  /* 0x000000767f877221 */ /* 0x000fc20000010000 */
[----:B------:R-:W-:-:S03]  /*23870*/  FADD.FTZ R6, R132, R7 ;  /* 0x0000000784067221 */ /* 0x000fc60000010000 */
[----:B------:R-:W-:Y:S01]  /*23880*/  FADD.FTZ R118, R130, R135 ;  /* 0x0000008782767221 */ /* 0x000fe20000010000 */
[----:B------:R-:W-:-:S01]  /*23890*/  FADD.FTZ R7, R133, R6 ;  /* 0x0000000685077221 */ /* 0x000fc20000010000 */
[----:B------:R-:W5:Y:S02]  /*238a0*/  MUFU.EX2 R90, R90 ;  /* 0x0000005a005a7308 */ /* 0x000f640000000800 */
        /* <DEDUP_REMOVED lines=11> */
[----:B0-----:R-:W-:-:S03]  /*23960*/  FADD.FTZ R6, R112, R7 ;  /* 0x0000000770067221 */ /* 0x001fc60000010000 */
[----:B-1----:R-:W-:Y:S01]  /*23970*/  FADD.FTZ R118, R14, R135 ;  /* 0x000000870e767221 */ /* 0x002fe20000010000 */
[----:B------:R-:W-:-:S01]  /*23980*/  FADD.FTZ R7, R113, R6 ;  /* 0x0000000671077221 */ /* 0x000fc20000010000 */
[----:B------:R-:W0:Y:S02]  /*23990*/  MUFU.EX2 R92, R92 ;  /* 0x0000005c005c7308 */ /* 0x000e240000000800 */
[----:B------:R-:W-:-:S01]  /*239a0*/  FADD.FTZ R135, R115, R118 ;  /* 0x0000007673877221 */ /* 0x000fc20000010000 */
[----:B------:R-:W-:-:S03]  /*239b0*/  FADD.FTZ R6, R116, R7 ;  /* 0x0000000774067221 */ /* 0x000fc60000010000 */
[----:B--2---:R-:W-:Y:S01]  /*239c0*/  FADD.FTZ R118, R114, R135 ;  /* 0x0000008772767221 */ /* 0x004fe20000010000 */
[----:B------:R-:W-:-:S01]  /*239d0*/  FADD.FTZ R7, R117, R6 ;  /* 0x0000000675077221 */ /* 0x000fc20000010000 */
[----:B------:R-:W1:Y:S02]  /*239e0*/  MUFU.EX2 R94, R94 ;  /* 0x0000005e005e7308 */ /* 0x000e640000000800 */
[----:B---3--:R-:W-:-:S01]  /*239f0*/  FADD.FTZ R135, R119, R118 ;  /* 0x0000007677877221 */ /* 0x008fc20000010000 */
[----:B----4-:R-:W-:-:S03]  /*23a00*/  FADD.FTZ R6, R88, R7 ;  /* 0x0000000758067221 */ /* 0x010fc60000010000 */
[----:B-----5:R-:W-:Y:S01]  /*23a10*/  FADD.FTZ R118, R90, R135 ;  /* 0x000000875a767221 */ /* 0x020fe20000010000 */
[----:B------:R-:W-:-:S01]  /*23a20*/  FADD.FTZ R7, R89, R6 ;  /* 0x0000000659077221 */ /* 0x000fc20000010000 */
[----:B------:R-:W2:Y:S01]  /*23a30*/  MUFU.EX2 R93, R93 ;  /* 0x0000005d005d7308 */ /* 0x000ea20000000800 */
[----:B------:R-:W-:Y:S02]  /*23a40*/  @!P0 VIADD R6, R134, 0x29840 ;  /* 0x0002984086068836 */ /* 0x000fe40000000000 */
[----:B------:R-:W-:Y:S01]  /*23a50*/  FADD.FTZ R135, R91, R118 ;  /* 0x000000765b877221 */ /* 0x000fe20000010000 */
[----:B0-----:R-:W-:-:S02]  /*23a60*/  FADD.FTZ R118, R92, R7 ;  /* 0x000000075c767221 */ /* 0x001fc40000010000 */
[----:B------:R-:W-:Y:S02]  /*23a70*/  @!P0 PRMT R6, RZ, 0x654, R6 ;  /* 0x00000654ff068816 */ /* 0x000fe40000000006 */
[----:B------:R-:W0:Y:S01]  /*23a80*/  MUFU.EX2 R95, R95 ;  /* 0x0000005f005f7308 */ /* 0x000e220000000800 */
[----:B-1----:R-:W-:-:S07]  /*23a90*/  FADD.FTZ R134, R94, R135 ;  /* 0x000000875e867221 */ /* 0x002fce0000010000 */
[----:B------:R-:W-:Y:S01]  /*23aa0*/  MUFU.EX2 R96, R96 ;  /* 0x0000006000607308 */ /* 0x000fe20000000800 */
[----:B--2---:R-:W-:-:S07]  /*23ab0*/  FADD.FTZ R7, R93, R118 ;  /* 0x000000765d077221 */ /* 0x004fce0000010000 */
        /* <DEDUP_REMOVED lines=13> */
[----:B------:R3:W-:Y:S02]  /*23b90*/  @!P0 SYNCS.ARRIVE.TRANS64.RED.A1T0 RZ, [R6+URZ], RZ ;  /* 0x000000ff06ff89a7 */ /* 0x0007e4000810043f */
[----:B---3--:R-:W-:-:S04]  /*23ba0*/  FADD.FTZ R6, R96, R7 ;  /* 0x0000000760067221 */ /* 0x008fc80000010000 */
[----:B------:R-:W-:-:S04]  /*23bb0*/  FADD.FTZ R7, R97, R6 ;  /* 0x0000000661077221 */ /* 0x000fc80000010000 */
[----:B------:R-:W-:-:S04]  /*23bc0*/  FADD.FTZ R6, R100, R7 ;  /* 0x0000000764067221 */ /* 0x000fc80000010000 */
[----:B0-----:R-:W-:Y:S01]  /*23bd0*/  FADD.FTZ R7, R101, R6 ;  /* 0x0000000665077221 */ /* 0x001fe20000010000 */
[----:B--2---:R-:W-:-:S01]  /*23be0*/  FADD.FTZ R6, R103, R135 ;  /* 0x0000008767067221 */ /* 0x004fc20000010000 */
[----:B-1----:R-:W-:Y:S06]  /*23bf0*/  @!P1 BRA `(.L_x_1536) ;  /* 0x0000000000049947 */ /* 0x002fec0003800000 */
[----:B------:R-:W-:Y:S01]  /*23c00*/  BPT.TRAP 0x1 ;  /* 0x000000040000795c */ /* 0x000fe20000300000 */
.L_x_1536:
[----:B------:R-:W-:Y:S01]  /*23c10*/  F2FP.SATFINITE.E4M3.F32.PACK_AB_MERGE_C R122, R123, R122, RZ ;  /* 0x0000007a7b7a723e */ /* 0x000fe200048070ff */
[-C--:B------:R-:W-:Y:S01]  /*23c20*/  FMUL.FTZ R24, R24, R8.reuse ;  /* 0x0000000818187220 */ /* 0x080fe20000410000 */
[----:B------:R-:W-:Y:S01]  /*23c30*/  ISETP.GT.AND P1, PT, R4, R5, PT ;  /* 0x000000050400720c */ /* 0x000fe20003f24270 */
[----:B------:R-:W-:Y:S01]  /*23c40*/  FMUL.FTZ R25, R25, R8 ;  /* 0x0000000819197220 */ /* 0x000fe20000410000 */
[----:B------:R-:W-:Y:S01]  /*23c50*/  F2FP.SATFINITE.E4M3.F32.PACK_AB_MERGE_C R177, R11, R10, R122 ;  /* 0x0000000a0bb1723e */ /* 0x000fe2000480707a */
[----:B------:R-:W-:Y:S01]  /*23c60*/  IMAD R10, R190, 0x8, R17 ;  /* 0x00000008be0a7824 */ /* 0x000fe200078e0211 */
[----:B------:R-:W-:Y:S01]  /*23c70*/  F2FP.SATFINITE.E4M3.F32.PACK_AB_MERGE_C R152, R153, R152, RZ ;  /* 0x000000989998723e */ /* 0x000fe200048070ff */
[----:B------:R-:W-:Y:S01]  /*23c80*/  IMAD.U32 R11, RZ, RZ, UR37 ;  /* 0x00000025ff0b7e24 */ /* 0x000fe2000f8e00ff */
        /* <DEDUP_REMOVED lines=104> */
[----:B0-----:R-:W-:Y:S02]  /*24310*/  IMAD.MOV.U32 R10, RZ, RZ, R3 ;  /* 0x000000ffff0a7224 */ /* 0x001fe400078e0003 */
[----:B------:R-:W-:Y:S02]  /*24320*/  IMAD.MOV.U32 R11, RZ, RZ, R189 ;  /* 0x000000ffff0b7224 */ /* 0x000fe400078e00bd */
[----:B------:R-:W-:Y:S01]  /*24330*/  IMAD.MOV.U32 R190, RZ, RZ, R12 ;  /* 0x000000ffffbe7224 */ /* 0x000fe200078e000c */
[----:B------:R-:W-:Y:S06]  /*24340*/  @P1 BRA `(.L_x_1537) ;  /* 0xffffffcc00741947 */ /* 0x000fec000383ffff */
[----:B------:R-:W-:-:S07]  /*24350*/  IMAD.MOV.U32 R190, RZ, RZ, R12 ;  /* 0x000000ffffbe7224 */ /* 0x000fce00078e000c */
.L_x_1525:
[----:B------:R-:W-:-:S13]  /*24360*/  ISETP.GE.AND P1, PT, R4, R209, PT ;  /* 0x000000d10400720c */ /* 0x000fda0003f26270 */
[----:B------:R-:W-:Y:S05]  /*24370*/  @!P1 BRA `(.L_x_1538) ;  /* 0x0000004c00b49947 */ /* 0x000fea0003800000 */
[----:B------:R-:W-:Y:S02]  /*24380*/  IMAD R11, R193, 0x80, R211 ;  /* 0x00000080c10b7824 */ /* 0x000fe400078e02d3 */
[----:B------:R-:W-:Y:S02]  /*24390*/  IMAD.MOV.U32 R5, RZ, RZ, R0 ;  /* 0x000000ffff057224 */ /* 0x000fe400078e0000 */
[----:B------:R-:W-:Y:S02]  /*243a0*/  VIADD R11, R11, 0x8 ;  /* 0x000000080b0b7836 */ /* 0x000fe40000000000 */
[----:B------:R-:W-:Y:S02]  /*243b0*/  IMAD.MOV.U32 R8, RZ, RZ, R3 ;  /* 0x000000ffff087224 */ /* 0x000fe400078e0003 */
[----:B------:R-:W-:Y:S01]  /*243c0*/  IMAD.MOV.U32 R10, RZ, RZ, R189 ;  /* 0x000000ffff0a7224 */ /* 0x000fe200078e00bd */
[----:B------:R-:W-:-:S07]  /*243d0*/  IADD3 R11, R11, R192, -R196 ;  /* 0x000000c00b0b7210 */ /* 0x000fce0007ffe8c4 */
.L_x_1557:
        /* <DEDUP_REMOVED lines=9> */
.L_x_1540:
        /* <DEDUP_REMOVED lines=8> */
.L_x_1541:
[----:B------:R-:W-:Y:S04]  /*244f0*/  BSSY B0, `(.L_x_1539) ;  /* 0x0000004000007945 */ /* 0x000fe80003800000 */
[----:B-1----:R-:W-:Y:S05]  /*24500*/  @P2 BRA `(.L_x_1542) ;  /* 0x0000000000082947 */ /* 0x002fea0003800000 */
[----:B------:R-:W1:Y:S02]  /*24510*/  SYNCS.PHASECHK.TRANS64.TRYWAIT P2, [R0+URZ+0x29830], R3 ;  /* 0x02983003000075a7 */ /* 0x000e64000804017f */
[----:B-1----:R-:W-:Y:S05]  /*24520*/  @!P2 BRA `(.L_x_1543) ;  /* 0x000000f4000ca947 */ /* 0x002fea0003800000 */
.L_x_1542:
[----:B------:R-:W-:Y:S05]  /*24530*/  BSYNC B0 ;  /* 0x0000000000007941 */ /* 0x000fea0003800000 */
.L_x_1539:
        /* <DEDUP_REMOVED lines=268> */
.L_x_1545:
[----:B------:R-:W-:Y:S01]  /*25600*/  SHF.L.U32 R0, R10, 0x1f, RZ ;  /* 0x0000001f0a007819 */ /* 0x000fe200000006ff */
[----:B------:R-:W-:-:S04]  /*25610*/  IMAD R3, R190, 0x8, R17 ;  /* 0x00000008be037824 */ /* 0x000fc800078e0211 */
[----:B------:R0:W1:Y:S01]  /*25620*/  SYNCS.PHASECHK.TRANS64.TRYWAIT P1, [R3+URZ+0x29850], R0 ;  /* 0x02985000030075a7 */ /* 0x000062000802017f */
[----:B------:R-:W-:Y:S05]  /*25630*/  @!P3 BRA `(.L_x_1546) ;  /* 0x000000000004b947 */ /* 0x000fea0003800000 */
[----:B------:R-:W-:Y:S01]  /*25640*/  BPT.TRAP 0x1 ;  /* 0x000000040000795c */ /* 0x000fe20000300000 */
.L_x_1546:
[----:B-1----:R-:W-:Y:S05]  /*25650*/  @P1 BRA `(.L_x_1544) ;  /* 0x0000000000081947 */ /* 0x002fea0003800000 */
[----:B------:R-:W1:Y:S02]  /*25660*/  SYNCS.PHASECHK.TRANS64.TRYWAIT P1, [R3+URZ+0x29850], R0 ;  /* 0x02985000030075a7 */ /* 0x000e64000802017f */
[----:B-1----:R-:W-:Y:S05]  /*25670*/  @!P1 BRA `(.L_x_1547) ;  /* 0x000000e000cc9947 */ /* 0x002fea0003800000 */
.L_x_1544:
[----:B01----:R-:W-:Y:S01]  /*25680*/  VIADD R0, R17, 0x400 ;  /* 0x0000040011007836 */ /* 0x003fe20000000000 */
[----:B------:R-:W-:Y:S05]  /*25690*/  WARPSYNC.ALL ;  /* 0x0000000000007948 */ /* 0x000fea0003800000 */
[----:B------:R-:W-:Y:S01]  /*256a0*/  SHF.R.U32.HI R0, RZ, 0x4, R0 ;  /* 0x00000004ff007819 */ /* 0x000fe20000011600 */
[----:B------:R-:W-:Y:S01]  /*256b0*/  WARPGROUP.ARRIVE ;  /* 0x00000000000079c5 */ /* 0x000fe20000000000 */
[----:B------:R-:W-:-:S05]  /*256c0*/  IMAD.MOV.U32 R21, RZ, RZ, -0x3ffffff0 ;  /* 0xc0000010ff157424 */ /* 0x000fca00078e00ff */
[----:B------:R-:W0:Y:S01]  /*256d0*/  S2R R10, SR_TID.X ;  /* 0x00000000000a7919 */ /* 0x000e220000002100 */
[----:B------:R-:W-:Y:S02]  /*256e0*/  LOP3.LUT R0, R0, 0x3fff, RZ, 0xc0, !PT ;  /* 0x00003fff00007812 */ /* 0x000fe400078ec0ff */
[----:B------:R-:W-:Y:S02]  /*256f0*/  ISETP.GE.AND P1, PT, R13, 0x1, PT ;  /* 0x000000010d00780c */ /* 0x000fe40003f26270 */
[----:B------:R-:W-:Y:S01]  /*25700*/  LOP3.LUT R15, R0, 0x10000, RZ, 0xfc, !PT ;  /* 0x00010000000f7812 */ /* 0x000fe200078efcff */
[----:B------:R-:W-:-:S04]  /*25710*/  @!P0 IMAD R0, R12, 0x8, R17 ;  /* 0x000000080c008824 */ /* 0x000fc800078e0211 */
[----:B------:R-:W-:Y:S02]  /*25720*/  IMAD R14, R190, 0x500, R15 ;  /* 0x00000500be0e7824 */ /* 0x000fe400078e020f */
[----:B------:R-:W-:Y:S02]  /*25730*/  IMAD.MOV.U32 R15, RZ, RZ, -0x3ffffff0 ;  /* 0xc0000010ff0f7424 */ /* 0x000fe400078e00ff */
[C---:B------:R-:W-:Y:S01]  /*25740*/  VIADD R20, R14.reuse, 0x100 ;  /* 0x000001000e147836 */ /* 0x040fe20000000000 */
[----:B------:R-:W-:Y:S01]  /*25750*/  R2UR UR6, R14 ;  /* 0x000000000e0672ca */ /* 0x000fe200000e0000 */
[----:B------:R-:W-:Y:S01]  /*25760*/  @!P0 VIADD R0, R0, 0x29840 ;  /* 0x0002984000008836 */ /* 0x000fe20000000000 */
[----:B------:R-:W-:Y:S01]  /*25770*/  R2UR UR7, R15 ;  /* 0x000000000f0772ca */ /* 0x000fe200000e0000 */
[----:B------:R-:W-:-:S03]  /*25780*/  IMAD.MOV.U32 R15, RZ, RZ, -0x3ffffff0 ;  /* 0xc0000010ff0f7424 */ /* 0x000fc600078e00ff */
[----:B------:R-:W-:-:S09]  /*25790*/  @!P0 PRMT R0, RZ, 0x654, R0 ;  /* 0x00000654ff008816 */ /* 0x000fd20000000000 */
[----:B------:R-:W-:Y:S01]  /*257a0*/  QGMMA.64x128x32.F32.E4M3.E4M3 R24, R184, gdesc[UR4], R24, gsb0 ;  /* 0x01e00004b8187df3 */ /* 0x000fe20008000818 */
[----:B------:R-:W-:Y:S01]  /*257b0*/  R2UR UR6, R20 ;  /* 0x00000000140672ca */ /* 0x000fe200000e0000 */
[----:B------:R-:W-:Y:S01]  /*257c0*/  VIADD R20, R14, 0x200 ;  /* 0x000002000e147836 */ /* 0x000fe20000000000 */
[----:B------:R-:W-:Y:S01]  /*257d0*/  R2UR UR7, R21 ;  /* 0x00000000150772ca */ /* 0x000fe200000e0000 */
[----:B------:R-:W-:Y:S01]  /*257e0*/  IMAD.MOV.U32 R21, RZ, RZ, -0x3ffffff0 ;  /* 0xc0000010ff157424 */ /* 0x000fe200078e00ff */
[----:B0-----:R-:W-:Y:S01]  /*257f0*/  SHF.R.U32.HI R10, RZ, 0x7, R10 ;  /* 0x00000007ff0a7819 */ /* 0x001fe2000001160a */
[----:B------:R-:W-:Y:S02]  /*25800*/  WARPGROUP.DEPBAR.LE gsb0, 0x0 ;  /* 0x00008000000079c5 */ /* 0x000fe40000010000 */
[----:B------:R-:W-:-:S08]  /*25810*/  WARPGROUP.ARRIVE ;  /* 0x00000000000079c5 */ /* 0x000fd00000000000 */
[----:B------:R-:W-:Y:S01]  /*25820*/  QGMMA.64x128x32.F32.E4M3.E4M3 R24, R180, gdesc[UR4], R24, gsb0 ;  /* 0x01e00004b4187df3 */ /* 0x000fe20008000818 */
[----:B------:R-:W-:Y:S01]  /*25830*/  R2UR UR6, R20 ;  /* 0x00000000140672ca */ /* 0x000fe200000e0000 */
[C---:B------:R-:W-:Y:S01]  /*25840*/  VIADD R20, R14.reuse, 0x300 ;  /* 0x000003000e147836 */ /* 0x040fe20000000000 */
[----:B------:R-:W-:Y:S01]  /*25850*/  R2UR UR7, R21 ;  /* 0x00000000150772ca */ /* 0x000fe200000e0000 */
[----:B------:R-:W-:Y:S02]  /*25860*/  IMAD.MOV.U32 R21, RZ, RZ, -0x3ffffff0 ;  /* 0xc0000010ff157424 */ /* 0x000fe400078e00ff */
[----:B------:R-:W-:Y:S01]  /*25870*/  VIADD R14, R14, 0x400 ;  /* 0x000004000e0e7836 */ /* 0x000fe20000000000 */
[----:B------:R-:W-:Y:S02]  /*25880*/  WARPGROUP.DEPBAR.LE gsb0, 0x0 ;  /* 0x00008000000079c5 */ /* 0x000fe40000010000 */
[----:B------:R-:W-:-:S07]  /*25890*/  WARPGROUP.ARRIVE ;  /* 0x00000000000079c5 */ /* 0x000fce0000000000 */
[----:B------:R-:W-:Y:S01]  /*258a0*/  QGMMA.64x128x32.F32.E4M3.E4M3 R24, R176, gdesc[UR4], R24, gsb0 ;  /* 0x01e00004b0187df3 */ /* 0x000fe20008000818 */
[----:B------:R-:W-:Y:S02]  /*258b0*/  R2UR UR6, R20 ;  /* 0x00000000140672ca */ /* 0x000fe400000e0000 */
[----:B------:R-:W-:Y:S01]  /*258c0*/  R2UR UR7, R21 ;  /* 0x00000000150772ca */ /* 0x000fe200000e0000 */
[----:B------:R-:W-:-:S05]  /*258d0*/  IMAD R21, R4, -0xa0, RZ ;  /* 0xffffff6004157824 */ /* 0x000fca00078e02ff */
[----:B------:R-:W-:-:S05]  /*258e0*/  IADD3 R3, R21, 0x1, R192 ;  /* 0x0000000115037810 */ /* 0x000fca0007ffe0c0 */
[----:B------:R-:W-:Y:S01]  /*258f0*/  IMAD.IADD R3, R3, 0x1, -R196 ;  /* 0x0000000103037824 */ /* 0x000fe200078e0ac4 */
[----:B------:R-:W-:Y:S02]  /*25900*/  WARPGROUP.DEPBAR.LE gsb0, 0x0 ;  /* 0x00008000000079c5 */ /* 0x000fe40000010000 */
[----:B------:R-:W-:-:S06]  /*25910*/  WARPGROUP.ARRIVE ;  /* 0x00000000000079c5 */ /* 0x000fcc0000000000 */
[----:B------:R-:W-:Y:S01]  /*25920*/  QGMMA.64x128x32.F32.E4M3.E4M3 R24, R172, gdesc[UR4], R24, gsb0 ;  /* 0x01e00004ac187df3 */ /* 0x000fe20008000818 */
[----:B------:R-:W-:Y:S02]  /*25930*/  R2UR UR6, R14 ;  /* 0x000000000e0672ca */ /* 0x000fe400000e0000 */
[----:B------:R-:W-:Y:S02]  /*25940*/  R2UR UR7, R15 ;  /* 0x000000000f0772ca */ /* 0x000fe400000e0000 */
[----:B------:R-:W-:Y:S01]  /*25950*/  IADD3 R14, -R10, 0xb, RZ ;  /* 0x0000000b0a0e7810 */ /* 0x000fe20007ffe1ff */
[----:B------:R-:W-:Y:S02]  /*25960*/  WARPGROUP.DEPBAR.LE gsb0, 0x0 ;  /* 0x00008000000079c5 */ /* 0x000fe40000010000 */
[----:B------:R-:W-:-:S08]  /*25970*/  WARPGROUP.ARRIVE ;  /* 0x00000000000079c5 */ /* 0x000fd00000000000 */
[----:B------:R-:W-:Y:S01]  /*25980*/  QGMMA.64x128x32.F32.E4M3.E4M3 R24, R168, gdesc[UR4], R24, gsb0 ;  /* 0x01e00004a8187df3 */ /* 0x000fe20008000818 */
[----:B------:R-:W-:Y:S02]  /*25990*/  ULOP3.LUT UR6, URZ, UR58, URZ, 0x33, !UPT ;  /* 0x0000003a3f067292 */ /* 0x000fe4000f8e333f */
[----:B------:R-:W-:Y:S02]  /*259a0*/  WARPGROUP.DEPBAR.LE gsb0, 0x0 ;  /* 0x00008000000079c5 */ /* 0x000fe40000010000 */
[----:B------:R-:W-:Y:S01]  /*259b0*/  IMAD R168, R200, -0x2, R3 ;  /* 0xfffffffec8a87824 */ /* 0x000fe200078e0203 */
[----:B------:R0:W-:Y:S06]  /*259c0*/  BAR.ARV R14, 0x100 ;  /* 0x0004000e0000751d */ /* 0x0001ec0000002000 */
[----:B------:R-:W-:Y:S01]  /*259d0*/  VIADD R170, R168, UR57 ;  /* 0x00000039a8aa7c36 */ /* 0x000fe20008000000 */
[----:B------:R1:W-:Y:S01]  /*259e0*/  @!P0 SYNCS.ARRIVE.TRANS64.RED.A1T0 RZ, [R0+URZ], RZ ;  /* 0x000000ff00ff89a7 */ /* 0x0003e2000810043f */
[----:B------:R-:W-:-:S02]  /*259f0*/  IMAD R3, R193, 0x80, R211 ;  /* 0x00000080c1037824 */ /* 0x000fc400078e02d3 */
[----:B------:R-:W-:Y:S02]  /*25a00*/  VIADD R168, R168, UR6 ;  /* 0x00000006a8a87c36 */ /* 0x000fe40008000000 */
[C---:B------:R-:W-:Y:S02]  /*25a10*/  IMAD.IADD R20, R3.reuse, 0x1, R170 ;  /* 0x0000000103147824 */ /* 0x040fe400078e02aa */
[----:B------:R-:W-:Y:S02]  /*25a20*/  IMAD.IADD R10, R3, 0x1, R168 ;  /* 0x00000001030a7824 */ /* 0x000fe400078e02a8 */
[----:B-1----:R-:W-:Y:S01]  /*25a30*/  IMAD R0, R200, -0x2, R21 ;  /* 0xfffffffec8007824 */ /* 0x002fe200078e0215 */
[----:B0-----:R-:W-:Y:S06]  /*25a40*/  @!P1 BRA `(.L_x_1548) ;  /* 0x0000000000589947 */ /* 0x001fec0003800000 */
[----:B------:R-:W-:Y:S01]  /*25a50*/  IADD3 R169, R3, R192, -R196 ;  /* 0x000000c003a97210 */ /* 0x000fe20007ffe8c4 */
[----:B------:R-:W-:Y:S03]  /*25a60*/  BSSY B0, `(.L_x_1549) ;  /* 0x0000011000007945 */ /* 0x000fe60003800000 */
        /* <DEDUP_REMOVED lines=10> */
.L_x_1550:
[----:B------:R-:W-:Y:S01]  /*25b10*/  IMAD.U32 R171, RZ, RZ, UR54 ;  /* 0x00000036ffab7e24 */ /* 0x000fe2000f8e00ff */
[----:B------:R-:W-:-:S04]  /*25b20*/  IADD3 R169, R3, R192, -R196 ;  /* 0x000000c003a97210 */ /* 0x000fc80007ffe8c4 */
[----:B------:R-:W-:-:S13]  /*25b30*/  ISETP.NE.AND P1, PT, R171, 0x1, PT ;  /* 0x00000001ab00780c */ /* 0x000fda0003f25270 */
[----:B------:R-:W0:Y:S02]  /*25b40*/  @P1 LDC.64 R14, c[0x0][0x9e8] ;  /* 0x00027a00ff0e1b82 */ /* 0x000e240000000a00 */
[----:B0-----:R-:W-:-:S05]  /*25b50*/  @P1 IMAD.HI.U32 R14, R169, R14, RZ ;  /* 0x0000000ea90e1227 */ /* 0x001fca00078e00ff */
[----:B------:R-:W-:-:S07]  /*25b60*/  @P1 SHF.R.U32.HI R169, RZ, R15, R14 ;  /* 0x0000000fffa91219 */ /* 0x000fce000001160e */
.L_x_1551:
[----:B------:R-:W-:Y:S05]  /*25b70*/  BSYNC B0 ;  /* 0x0000000000007941 */ /* 0x000fea0003800000 */
.L_x_1549:
[----:B------:R-:W-:-:S05]  /*25b80*/  IMAD R169, R169, R171, R0 ;  /* 0x000000aba9a97224 */ /* 0x000fca00078e0200 */
[----:B------:R-:W-:Y:S02]  /*25b90*/  VIADDMNMX R20, R169, R171, R20, PT ;  /* 0x000000aba9147246 */ /* 0x000fe40003800114 */
[----:B------:R-:W-:-:S07]  /*25ba0*/  VIMNMX R10, R10, R169, !PT ;  /* 0x000000a90a0a7248 */ /* 0x000fce0007fe0100 */
.L_x_1548:
        /* <DEDUP_REMOVED lines=232> */
[----:B------:R-:W-:-:S13]  /*26a30*/  ISETP.GE.AND P6, PT, R13, 0x1, PT ;  /* 0x000000010d00780c */ /* 0x000fda0003fc6270 */
[----:B------:R-:W-:Y:S05]  /*26a40*/  @!P6 BRA `(.L_x_1552) ;  /* 0x00000000005ce947 */ /* 0x000fea0003800000 */
[----:B------:R-:W-:Y:S01]  /*26a50*/  ISETP.GT.AND P6, PT, R11, -0x1, PT ;  /* 0xffffffff0b00780c */ /* 0x000fe20003fc4270 */
[----:B------:R-:W-:-:S12]  /*26a60*/  BSSY B0, `(.L_x_1553) ;  /* 0x0000012000007945 */ /* 0x000fd80003800000 */
[----:B------:R-:W-:Y:S05]  /*26a70*/  @P6 BRA `(.L_x_1554) ;  /* 0x0000000000286947 */ /* 0x000fea0003800000 */
[----:B------:R-:W-:Y:S02]  /*26a80*/  IMAD.U32 R10, RZ, RZ, UR54 ;  /* 0x00000036ff0a7e24 */ /* 0x000fe4000f8e00ff */
[----:B------:R-:W-:-:S03]  /*26a90*/  VIADD R3, R3, 0x8 ;  /* 0x0000000803037836 */ /* 0x000fc60000000000 */
[----:B------:R-:W-:Y:S02]  /*26aa0*/  ISETP.NE.AND P6, PT, R10, 0x1, PT ;  /* 0x000000010a00780c */ /* 0x000fe40003fc5270 */
[----:B------:R-:W-:-:S04]  /*26ab0*/  IADD3 R3, R3, R192, -R196 ;  /* 0x000000c003037210 */ /* 0x000fc80007ffe8c4 */
[----:B------:R-:W-:-:S07]  /*26ac0*/  LOP3.LUT R3, RZ, R3, RZ, 0x33, !PT ;  /* 0x00000003ff037212 */ /* 0x000fce00078e33ff */
[----:B------:R-:W0:Y:S02]  /*26ad0*/  @P6 LDC.64 R14, c[0x0][0x9e8] ;  /* 0x00027a00ff0e6b82 */ /* 0x000e240000000a00 */
[----:B0-----:R-:W-:-:S05]  /*26ae0*/  @P6 IMAD.HI.U32 R14, R3, R14, RZ ;  /* 0x0000000e030e6227 */ /* 0x001fca00078e00ff */
[----:B------:R-:W-:-:S04]  /*26af0*/  @P6 SHF.R.U32.HI R3, RZ, R15, R14 ;  /* 0x0000000fff036219 */ /* 0x000fc8000001160e */
[----:B------:R-:W-:Y:S01]  /*26b00*/  LOP3.LUT R3, RZ, R3, RZ, 0x33, !PT ;  /* 0x00000003ff037212 */ /* 0x000fe200078e33ff */
[----:B------:R-:W-:Y:S06]  /*26b10*/  BRA `(.L_x_1555) ;  /* 0x0000000000187947 */ /* 0x000fec0003800000 */
.L_x_1554:
[----:B------:R-:W-:Y:S02]  /*26b20*/  IMAD.U32 R10, RZ, RZ, UR54 ;  /* 0x00000036ff0a7e24 */ /* 0x000fe4000f8e00ff */
[----:B------:R-:W-:-:S03]  /*26b30*/  IMAD.MOV.U32 R3, RZ, RZ, R11 ;  /* 0x000000ffff037224 */ /* 0x000fc600078e000b */
[----:B------:R-:W-:-:S13]  /*26b40*/  ISETP.NE.AND P6, PT, R10, 0x1, PT ;  /* 0x000000010a00780c */ /* 0x000fda0003fc5270 */
[----:B------:R-:W0:Y:S02]  /*26b50*/  @P6 LDC.64 R14, c[0x0][0x9e8] ;  /* 0x00027a00ff0e6b82 */ /* 0x000e240000000a00 */
[----:B0-----:R-:W-:-:S05]  /*26b60*/  @P6 IMAD.HI.U32 R14, R11, R14, RZ ;  /* 0x0000000e0b0e6227 */ /* 0x001fca00078e00ff */
[----:B------:R-:W-:-:S07]  /*26b70*/  @P6 SHF.R.U32.HI R3, RZ, R15, R14 ;  /* 0x0000000fff036219 */ /* 0x000fce000001160e */
.L_x_1555:
[----:B------:R-:W-:Y:S05]  /*26b80*/  BSYNC B0 ;  /* 0x0000000000007941 */ /* 0x000fea0003800000 */
.L_x_1553:
[----:B------:R-:W-:-:S05]  /*26b90*/  IMAD R3, R3, R10, R0 ;  /* 0x0000000a03037224 */ /* 0x000fca00078e0200 */
[----:B------:R-:W-:Y:S02]  /*26ba0*/  VIADDMNMX R170, R3, R10, R170, PT ;  /* 0x0000000a03aa7246 */ /* 0x000fe400038001aa */
[----:B------:R-:W-:-:S07]  /*26bb0*/  VIMNMX R168, R168, R3, !PT ;  /* 0x00000003a8a87248 */ /* 0x000fce0007fe0100 */
.L_x_1552:
        /* <DEDUP_REMOVED lines=75> */
[----:B------:R-:W-:Y:S02]  /*27070*/  ISETP.GT.AND P1, PT, R168, 0x49, !P6 ;  /* 0x00000049a800780c */ /* 0x000fe40007724270 */
[----:B------:R-:W-:Y:S02]  /*27080*/  LOP3.LUT P6, RZ, R16, 0x40, RZ, 0xc0, !PT ;  /* 0x0000004010ff7812 */ /* 0x000fe400078cc0ff */
        /* <DEDUP_REMOVED lines=22> */
[----:B------:R-:W-:Y:S01]  /*271f0*/  ISETP.GT.AND P2, PT, R168, 0x89, !P2 ;  /* 0x00000089a800780c */ /* 0x000fe20005744270 */
[----:B------:R-:W0:Y:S01]  /*27200*/  SHFL.BFLY PT, R3, R10, 0x2, 0x1f ;  /* 0x0c401f000a037f89 */ /* 0x000e2200000e0000 */
[----:B------:R-:W-:Y:S02]  /*27210*/  FSEL R134, R134, -INF , !P1 ;  /* 0xff80000086867808 */ /* 0x000fe40004800000 */
[----:B------:R-:W-:-:S02]  /*27220*/  LOP3.LUT P1, RZ, R16, 0x2000, RZ, 0xc0, !PT ;  /* 0x0000200010ff7812 */ /* 0x000fc4000782c0ff */
[----:B------:R-:W-:Y:S02]  /*27230*/  ISETP.LT.OR P2, PT, R170, 0x8a, P2 ;  /* 0x0000008aaa00780c */ /* 0x000fe40001741670 */
[C---:B------:R-:W-:Y:S02]  /*27240*/  ISETP.GT.AND P1, PT, R168.reuse, 0x59, !P1 ;  /* 0x00000059a800780c */ /* 0x040fe40004f24270 */
[----:B------:R-:W-:Y:S02]  /*27250*/  ISETP.GT.AND P3, PT, R168, 0x90, !P3 ;  /* 0x00000090a800780c */ /* 0x000fe40005f64270 */
[----:B------:R-:W-:Y:S02]  /*27260*/  ISETP.LT.OR P1, PT, R170, 0x5a, P1 ;  /* 0x0000005aaa00780c */ /* 0x000fe40000f21670 */
[----:B------:R-:W-:Y:S02]  /*27270*/  FSEL R95, R95, -INF , !P2 ;  /* 0xff8000005f5f7808 */ /* 0x000fe40005000000 */
[----:B------:R-:W-:-:S02]  /*27280*/  FSEL R135, R135, -INF , !P1 ;  /* 0xff80000087877808 */ /* 0x000fc40004800000 */
[----:B------:R-:W-:Y:S02]  /*27290*/  LOP3.LUT P1, RZ, R16, 0x1000, RZ, 0xc0, !PT ;  /* 0x0000100010ff7812 */ /* 0x000fe4000782c0ff */
[----:B------:R-:W-:Y:S02]  /*272a0*/  ISETP.LT.OR P3, PT, R170, 0x91, P3 ;  /* 0x00000091aa00780c */ /* 0x000fe40001f61670 */
[C---:B------:R-:W-:Y:S02]  /*272b0*/  ISETP.GT.AND P1, PT, R168.reuse, 0x60, !P1 ;  /* 0x00000060a800780c */ /* 0x040fe40004f24270 */
[----:B------:R-:W-:Y:S02]  /*272c0*/  ISETP.GT.AND P4, PT, R168, 0x91, !P4 ;  /* 0x00000091a800780c */ /* 0x000fe40006784270 */
[----:B------:R-:W-:Y:S02]  /*272d0*/  ISETP.LT.OR P1, PT, R170, 0x61, P1 ;  /* 0x00000061aa00780c */ /* 0x000fe40000f21670 */
[----:B0-----:R-:W-:-:S02]  /*272e0*/  FMNMX.FTZ R14, R10, R3, !PT ;  /* 0x000000030a0e7209 */ /* 0x001fc40007810000 */
[----:B------:R-:W-:Y:S02]  /*272f0*/  FSEL R106, R106, -INF , !P1 ;  /* 0xff8000006a6a7808 */ /* 0x000fe40004800000 */
[----:B------:R-:W-:Y:S01]  /*27300*/  LOP3.LUT P1, RZ, R16, 0x800, RZ, 0xc0, !PT ;  /* 0x0000080010ff7812 */ /* 0x000fe2000782c0ff */
[----:B------:R-:W0:Y:S01]  /*27310*/  SHFL.BFLY PT, R3, R14, 0x1, 0x1f ;  /* 0x0c201f000e037f89 */ /* 0x000e2200000e0000 */
[----:B------:R-:W-:Y:S02]  /*27320*/  FSEL R98, R98, -INF , !P3 ;  /* 0xff80000062627808 */ /* 0x000fe40005800000 */
[----:B------:R-:W-:Y:S02]  /*27330*/  ISETP.GT.AND P1, PT, R168, 0x61, !P1 ;  /* 0x00000061a800780c */ /* 0x000fe40004f24270 */
[C---:B------:R-:W-:Y:S02]  /*27340*/  ISETP.LT.OR P4, PT, R170.reuse, 0x92, P4 ;  /* 0x00000092aa00780c */ /* 0x040fe40002781670 */
[----:B------:R-:W-:-:S02]  /*27350*/  ISETP.LT.OR P1, PT, R170, 0x62, P1 ;  /* 0x00000062aa00780c */ /* 0x000fc40000f21670 */
[----:B------:R-:W-:Y:S02]  /*27360*/  ISETP.GT.AND P5, PT, R168, 0x98, !P5 ;  /* 0x00000098a800780c */ /* 0x000fe40006fa4270 */
[----:B------:R-:W-:Y:S02]  /*27370*/  FSEL R107, R107, -INF , !P1 ;  /* 0xff8000006b6b7808 */ /* 0x000fe40004800000 */
[----:B------:R-:W-:Y:S02]  /*27380*/  LOP3.LUT P1, RZ, R16, 0x400, RZ, 0xc0, !PT ;  /* 0x0000040010ff7812 */ /* 0x000fe4000782c0ff */
[----:B------:R-:W-:Y:S02]  /*27390*/  FSEL R99, R99, -INF , !P4 ;  /* 0xff80000063637808 */ /* 0x000fe40006000000 */
[----:B------:R-:W-:Y:S02]  /*273a0*/  ISETP.GT.AND P1, PT, R168, 0x68, !P1 ;  /* 0x00000068a800780c */ /* 0x000fe40004f24270 */
[----:B------:R-:W-:-:S02]  /*273b0*/  ISETP.LT.OR P5, PT, R170, 0x99, P5 ;  /* 0x00000099aa00780c */ /* 0x000fc40002fa1670 */
[----:B------:R-:W-:Y:S02]  /*273c0*/  ISETP.LT.OR P1, PT, R170, 0x69, P1 ;  /* 0x00000069aa00780c */ /* 0x000fe40000f21670 */
[----:B------:R-:W-:Y:S02]  /*273d0*/  ISETP.NE.AND P3, PT, R220, 0x3, PT ;  /* 0x00000003dc00780c */ /* 0x000fe40003f65270 */
[----:B------:R-:W-:Y:S02]  /*273e0*/  FSEL R110, R110, -INF , !P1 ;  /* 0xff8000006e6e7808 */ /* 0x000fe40004800000 */
[----:B------:R-:W-:Y:S02]  /*273f0*/  LOP3.LUT P1, RZ, R16, 0x200, RZ, 0xc0, !PT ;  /* 0x0000020010ff7812 */ /* 0x000fe4000782c0ff */
[----:B0-----:R-:W-:Y:S02]  /*27400*/  FMNMX.FTZ R3, R14, R3, !PT ;  /* 0x000000030e037209 */ /* 0x001fe40007810000 */
[----:B------:R-:W-:-:S03]  /*27410*/  ISETP.GT.AND P1, PT, R168, 0x69, !P1 ;  /* 0x00000069a800780c */ /* 0x000fc60004f24270 */
[----:B------:R-:W-:Y:S01]  /*27420*/  FFMA.FTZ R0, R2, R3, -8 ;  /* 0xc100000002007423 */ /* 0x000fe20000010003 */
        /* <DEDUP_REMOVED lines=58> */
[----:B------:R-:W-:Y:S02]  /*277d0*/  ISETP.GT.AND P1, PT, R168, RZ, !P6 ;  /* 0x000000ffa800720c */ /* 0x000fe40007724270 */
[----:B------:R-:W-:Y:S02]  /*277e0*/  LOP3.LUT P6, RZ, R16, 0x8000000, RZ, 0xc0, !PT ;  /* 0x0800000010ff7812 */ /* 0x000fe400078cc0ff */
[----:B------:R-:W-:Y:S02]  /*277f0*/  ISETP.LT.OR P1, PT, R170, 0x1, P1 ;  /* 0x00000001aa00780c */ /* 0x000fe40000f21670 */
[----:B------:R-:W-:Y:S02]  /*27800*/  ISETP.GT.AND P2, PT, R168, 0x99, !P6 ;  /* 0x00000099a800780c */ /* 0x000fe40007744270 */
[----:B------:R-:W-:-:S02]  /*27810*/  FSEL R154, R154, -INF , !P1 ;  /* 0xff8000009a9a7808 */ /* 0x000fc40004800000 */
[----:B------:R-:W-:Y:S02]  /*27820*/  FSETP.NEU.FTZ.AND P1, PT, R3, -INF , PT ;  /* 0xff8000000300780b */ /* 0x000fe40003f3d000 */
[----:B------:R-:W-:Y:S02]  /*27830*/  FMNMX.FTZ R112, R154, R5, !PT ;  /* 0x000000059a707209 */ /* 0x000fe40007810000 */
[----:B------:R-:W-:Y:S02]  /*27840*/  FSEL R0, R0, RZ, P1 ;  /* 0x000000ff00007208 */ /* 0x000fe40000800000 */
[----:B------:R-:W-:-:S03]  /*27850*/  ISETP.LT.OR P2, PT, R170, 0x9a, P2 ;  /* 0x0000009aaa00780c */ /* 0x000fc60001741670 */
[C-C-:B------:R-:W-:Y:S01]  /*27860*/  FFMA.FTZ R14, R2.reuse, R169, -R0.reuse ;  /* 0x000000a9020e7223 */ /* 0x140fe20000010800 */
[----:B------:R-:W-:Y:S01]  /*27870*/  FMNMX.FTZ R169, R155, R112, !PT ;  /* 0x000000709ba97209 */ /* 0x000fe20007810000 */
[C-C-:B------:R-:W-:Y:S01]  /*27880*/  FFMA.FTZ R148, R2.reuse, R109, -R0.reuse ;  /* 0x0000006d02947223 */ /* 0x140fe20000010800 */
[----:B------:R-:W-:Y:S01]  /*27890*/  FSEL R109, R103, -INF , !P2 ;  /* 0xff800000676d7808 */ /* 0x000fe20005000000 */
[--C-:B------:R-:W-:Y:S01]  /*278a0*/  FFMA.FTZ R20, R2, R171, -R0.reuse ;  /* 0x000000ab02147223 */ /* 0x100fe20000010800 */
[----:B------:R-:W-:Y:S01]  /*278b0*/  FMNMX.FTZ R112, R158, R169, !PT ;  /* 0x000000a99e707209 */ /* 0x000fe20007810000 */
[C-C-:B------:R-:W-:Y:S01]  /*278c0*/  FFMA.FTZ R104, R2.reuse, R173, -R0.reuse ;  /* 0x000000ad02687223 */ /* 0x140fe20000010800 */
        /* <DEDUP_REMOVED lines=47> */
[----:B0-----:R-:W-:-:S01]  /*27bc0*/  FFMA.FTZ R148, R2, R101, -R0 ;  /* 0x0000006502947223 */ /* 0x001fc20000010800 */
[----:B------:R-:W-:Y:S01]  /*27bd0*/  FSEL R173, R3, RZ, P1 ;  /* 0x000000ff03ad7208 */ /* 0x000fe20000800000 */
[----:B------:R-:W-:Y:S01]  /*27be0*/  MUFU.EX2 R10, R152 ;  /* 0x00000098000a7308 */ /* 0x000fe20000000800 */
[----:B------:R-:W-:-:S03]  /*27bf0*/  FMNMX.FTZ R169, R151, R128, !PT ;  /* 0x0000008097a97209 */ /* 0x000fc60007810000 */
[----:B------:R-:W-:Y:S01]  /*27c00*/  FADD.FTZ R173, -R173, R8 ;  /* 0x00000008adad7221 */ /* 0x000fe20000010100 */
[----:B------:R-:W-:-:S03]  /*27c10*/  FMNMX.FTZ R132, R122, R169, !PT ;  /* 0x000000a97a847209 */ /* 0x000fc60007810000 */
[----:B------:R-:W-:Y:S01]  /*27c20*/  FMUL.FTZ R101, R2, R173 ;  /* 0x000000ad02657220 */ /* 0x000fe20000410000 */
[----:B------:R-:W-:Y:S01]  /*27c30*/  FMNMX.FTZ R169, R123, R132, !PT ;  /* 0x000000847ba97209 */ /* 0x000fe20007810000 */
[----:B------:R-:W-:Y:S03]  /*27c40*/  MUFU.EX2 R153, R153 ;  /* 0x0000009900997308 */ /* 0x000fe60000000800 */
[----:B------:R-:W-:-:S04]  /*27c50*/  FMNMX.FTZ R132, R126, R169, !PT ;  /* 0x000000a97e847209 */ /* 0x000fc80007810000 */
[----:B------:R-:W-:Y:S01]  /*27c60*/  FMNMX.FTZ R169, R127, R132, !PT ;  /* 0x000000847fa97209 */ /* 0x000fe20007810000 */
[----:B------:R-:W0:Y:S03]  /*27c70*/  MUFU.EX2 R101, R101 ;  /* 0x0000006500657308 */ /* 0x000e260000000800 */
        /* <DEDUP_REMOVED lines=24> */
[----:B------:R-:W-:Y:S02]  /*27e00*/  FMNMX.FTZ R144, R98, R169, !PT ;  /* 0x000000a962907209 */ /* 0x000fe40007810000 */
[----:B------:R-:W-:Y:S01]  /*27e10*/  FSEL R169, R102, -INF , !P5 ;  /* 0xff80000066a97808 */ /* 0x000fe20006800000 */
[----:B------:R-:W-:-:S01]  /*27e20*/  FFMA.FTZ R102, R2, R237, -R0 ;  /* 0x000000ed02667223 */ /* 0x000fc20000010800 */
[----:B------:R-:W-:Y:S01]  /*27e30*/  FMNMX.FTZ R144, R99, R144, !PT ;  /* 0x0000009063907209 */ /* 0x000fe20007810000 */
[----:B------:R-:W-:Y:S03]  /*27e40*/  MUFU.EX2 R112, R177 ;  /* 0x000000b100707308 */ /* 0x000fe60000000800 */
[----:B------:R-:W-:-:S04]  /*27e50*/  FMNMX.FTZ R144, R169, R144, !PT ;  /* 0x00000090a9907209 */ /* 0x000fc80007810000 */
[----:B------:R-:W-:Y:S01]  /*27e60*/  FMNMX.FTZ R144, R109, R144, !PT ;  /* 0x000000906d907209 */ /* 0x000fe20007810000 */
[----:B------:R-:W-:Y:S04]  /*27e70*/  MUFU.EX2 R141, R141 ;  /* 0x0000008d008d7308 */ /* 0x000fe80000000800 */
[----:B------:R-:W1:Y:S04]  /*27e80*/  SHFL.BFLY PT, R171, R144, 0x2, 0x1f ;  /* 0x0c401f0090ab7f89 */ /* 0x000e6800000e0000 */
[----:B------:R-:W-:Y:S08]  /*27e90*/  MUFU.EX2 R120, R179 ;  /* 0x000000b300787308 */ /* 0x000ff00000000800 */
[----:B------:R-:W-:Y:S08]  /*27ea0*/  MUFU.EX2 R145, R145 ;  /* 0x0000009100917308 */ /* 0x000ff00000000800 */
[----:B------:R-:W-:Y:S01]  /*27eb0*/  MUFU.EX2 R124, R181 ;  /* 0x000000b5007c7308 */ /* 0x000fe20000000800 */
[----:B-1----:R-:W-:-:S07]  /*27ec0*/  FMNMX.FTZ R171, R144, R171, !PT ;  /* 0x000000ab90ab7209 */ /* 0x002fce0007810000 */
[----:B------:R-:W-:Y:S01]  /*27ed0*/  MUFU.EX2 R149, R149 ;  /* 0x0000009500957308 */ /* 0x000fe20000000800 */
[----:B------:R-:W1:Y:S07]  /*27ee0*/  SHFL.BFLY PT, R144, R171, 0x1, 0x1f ;  /* 0x0c201f00ab907f89 */ /* 0x000e6e00000e0000 */
[----:B------:R-:W-:Y:S08]  /*27ef0*/  MUFU.EX2 R128, R183 ;  /* 0x000000b700807308 */ /* 0x000ff00000000800 */
[----:B------:R-:W-:Y:S08]  /*27f00*/  MUFU.EX2 R121, R121 ;  /* 0x0000007900797308 */ /* 0x000ff00000000800 */
[----:B------:R-:W-:Y:S01]  /*27f10*/  MUFU.EX2 R132, R185 ;  /* 0x000000b900847308 */ /* 0x000fe20000000800 */
[----:B-1----:R-:W-:-:S04]  /*27f20*/  FMNMX.FTZ R0, R171, R144, !PT ;  /* 0x00000090ab007209 */ /* 0x002fc80007810000 */
[----:B------:R-:W-:Y:S01]  /*27f30*/  FSETP.NEU.FTZ.AND P1, PT, R0, -INF , PT ;  /* 0xff8000000000780b */ /* 0x000fe20003f3d000 */
[----:B------:R-:W-:-:S02]  /*27f40*/  FFMA.FTZ R8, R2, R0, -8 ;  /* 0xc100000002087423 */ /* 0x000fc40000010000 */
[----:B------:R1:W-:Y:S03]  /*27f50*/  MUFU.EX2 R171, R148 ;  /* 0x0000009400ab7308 */ /* 0x0003e60000000800 */
[----:B------:R-:W-:-:S05]  /*27f60*/  FSEL R173, R8, RZ, P1 ;  /* 0x000000ff08ad7208 */ /* 0x000fca0000800000 */
[--C-:B------:R-:W-:Y:S01]  /*27f70*/  FFMA.FTZ R144, R2, R158, -R173.reuse ;  /* 0x0000009e02907223 */ /* 0x100fe200000108ad */
[----:B------:R-:W-:Y:S01]  /*27f80*/  FSEL R158, R0, RZ, P1 ;  /* 0x000000ff009e7208 */ /* 0x000fe20000800000 */
[C-C-:B------:R-:W-:Y:S01]  /*27f90*/  FFMA.FTZ R175, R2.reuse, R154, -R173.reuse ;  /* 0x0000009a02af7223 */ /* 0x140fe200000108ad */
[----:B------:R-:W-:-:S01]  /*27fa0*/  FFMA.FTZ R154, R2, R139, -R173 ;  /* 0x0000008b029a7223 */ /* 0x000fc200000108ad */
[C-C-:B------:R-:W-:Y:S01]  /*27fb0*/  FFMA.FTZ R139, R2.reuse, R146, -R173.reuse ;  /* 0x00000092028b7223 */ /* 0x140fe200000108ad */
[----:B------:R-:W-:-:S01]  /*27fc0*/  FFMA.FTZ R146, R2, R147, -R173 ;  /* 0x0000009302927223 */ /* 0x000fc200000108ad */
[----:B------:R-:W-:Y:S01]  /*27fd0*/  FFMA.FTZ R156, R2, R143, -R173 ;  /* 0x0000008f029c7223 */ /* 0x000fe200000108ad */
[----:B------:R-:W-:-:S01]  /*27fe0*/  FADD.FTZ R147, -R158, R5 ;  /* 0x000000059e937221 */ /* 0x000fc20000010100 */
[C-C-:B------:R-:W-:Y:S01]  /*27ff0*/  FFMA.FTZ R143, R2.reuse, R150, -R173.reuse ;  /* 0x00000096028f7223 */ /* 0x140fe200000108ad */
[----:B------:R-:W-:-:S01]  /*28000*/  FFMA.FTZ R150, R2, R151, -R173 ;  /* 0x0000009702967223 */ /* 0x000fc200000108ad */
[C-C-:B------:R-:W-:Y:S01]  /*28010*/  FFMA.FTZ R151, R2.reuse, R126, -R173.reuse ;  /* 0x0000007e02977223 */ /* 0x140fe200000108ad */
[C---:B------:R-:W-:Y:S01]  /*28020*/  FMUL.FTZ R126, R2.reuse, R147 ;  /* 0x00000093027e7220 */ /* 0x040fe20000410000 */
[C-C-:B------:R-:W-:Y:S01]  /*28030*/  FFMA.FTZ R8, R2.reuse, R155, -R173.reuse ;  /* 0x0000009b02087223 */ /* 0x140fe200000108ad */
[----:B------:R-:W-:Y:S01]  /*28040*/  MUFU.EX2 R175, R175 ;  /* 0x000000af00af7308 */ /* 0x000fe20000000800 */
[----:B------:R-:W-:-:S01]  /*28050*/  FFMA.FTZ R155, R2, R159, -R173 ;  /* 0x0000009f029b7223 */ /* 0x000fc200000108ad */
[C-C-:B-1----:R-:W-:Y:S01]  /*28060*/  FFMA.FTZ R148, R2.reuse, R162, -R173.reuse ;  /* 0x000000a202947223 */ /* 0x142fe200000108ad */
[----:B------:R-:W-:-:S01]  /*28070*/  FFMA.FTZ R158, R2, R127, -R173 ;  /* 0x0000007f029e7223 */ /* 0x000fc200000108ad */
[C-C-:B------:R-:W-:Y:S01]  /*28080*/  FFMA.FTZ R127, R2.reuse, R130, -R173.reuse ;  /* 0x00000082027f7223 */ /* 0x140fe200000108ad */
[----:B------:R-:W-:-:S01]  /*28090*/  FFMA.FTZ R159, R2, R163, -R173 ;  /* 0x000000a3029f7223 */ /* 0x000fc200000108ad */
[C-C-:B------:R-:W-:Y:S01]  /*280a0*/  FFMA.FTZ R130, R2.reuse, R131, -R173.reuse ;  /* 0x0000008302827223 */ /* 0x140fe200000108ad */
[----:B------:R-:W-:-:S01]  /*280b0*/  FFMA.FTZ R131, R2, R134, -R173 ;  /* 0x0000008602837223 */ /* 0x000fc200000108ad */
[----:B------:R-:W1:Y:S01]  /*280c0*/  MUFU.EX2 R126, R126 ;  /* 0x0000007e007e7308 */ /* 0x000e620000000800 */
[----:B0-----:R-:W-:-:S01]  /*280d0*/  FFMA.FTZ R134, R101, R7, R10 ;  /* 0x0000000765867223 */ /* 0x001fc2000001000a */
[C-C-:B------:R-:W-:Y:S01]  /*280e0*/  FFMA.FTZ R152, R2.reuse, R166, -R173.reuse ;  /* 0x000000a602987223 */ /* 0x140fe200000108ad */
[----:B------:R-:W-:-:S01]  /*280f0*/  FFMA.FTZ R163, R2, R167, -R173 ;  /* 0x000000a702a37223 */ /* 0x000fc200000108ad */
[----:B------:R-:W-:Y:S01]  /*28100*/  FFMA.FTZ R15, R2, R15, -R173 ;  /* 0x0000000f020f7223 */ /* 0x000fe200000108ad */
[----:B------:R-:W-:-:S01]  /*28110*/  FADD.FTZ R147, R153, R134 ;  /* 0x0000008699937221 */ /* 0x000fc20000010000 */
        /* <DEDUP_REMOVED lines=11> */
[----:B-1----:R-:W-:-:S01]  /*281d0*/  FFMA.FTZ R7, R126, R6, R175 ;  /* 0x000000067e077223 */ /* 0x002fc200000100af */
[----:B------:R-:W-:Y:S01]  /*281e0*/  FADD.FTZ R6, R14, R147 ;  /* 0x000000930e067221 */ /* 0x000fe20000010000 */
[----:B------:R-:W-:-:S01]  /*281f0*/  FFMA.FTZ R115, R2, R115, -R173 ;  /* 0x0000007302737223 */ /* 0x000fc200000108ad */
[C-C-:B------:R-:W-:Y:S01]  /*28200*/  FFMA.FTZ R118, R2.reuse, R118, -R173.reuse ;  /* 0x0000007602767223 */ /* 0x140fe200000108ad */
[----:B------:R-:W-:-:S01]  /*28210*/  FFMA.FTZ R119, R2, R119, -R173 ;  /* 0x0000007702777223 */ /* 0x000fc200000108ad */
[C-C-:B------:R-:W-:Y:S01]  /*28220*/  FFMA.FTZ R90, R2.reuse, R90, -R173.reuse ;  /* 0x0000005a025a7223 */ /* 0x140fe200000108ad */
[----:B------:R-:W-:-:S01]  /*28230*/  FFMA.FTZ R91, R2, R91, -R173 ;  /* 0x0000005b025b7223 */ /* 0x000fc200000108ad */
[----:B------:R-:W1:Y:S01]  /*28240*/  MUFU.EX2 R155, R155 ;  /* 0x0000009b009b7308 */ /* 0x000e620000000800 */
[----:B0-----:R-:W-:-:S01]  /*28250*/  FADD.FTZ R7, R8, R7 ;  /* 0x0000000708077221 */ /* 0x001fc20000010000 */
[C-C-:B------:R-:W-:Y:S01]  /*28260*/  FFMA.FTZ R94, R2.reuse, R94, -R173.reuse ;  /* 0x0000005e025e7223 */ /* 0x140fe200000108ad */
[----:B------:R-:W-:-:S01]  /*28270*/  FFMA.FTZ R95, R2, R95, -R173 ;  /* 0x0000005f025f7223 */ /* 0x000fc200000108ad */
[C-C-:B------:R-:W-:Y:S01]  /*28280*/  FFMA.FTZ R98, R2.reuse, R98, -R173.reuse ;  /* 0x0000006202627223 */ /* 0x140fe200000108ad */
[----:B------:R-:W-:-:S01]  /*28290*/  FFMA.FTZ R99, R2, R99, -R173 ;  /* 0x0000006302637223 */ /* 0x000fc200000108ad */
[----:B------:R-:W-:-:S02]  /*282a0*/  FFMA.FTZ R109, R2, R109, -R173 ;  /* 0x0000006d026d7223 */ /* 0x000fc400000108ad */
[----:B------:R-:W0:Y:S01]  /*282b0*/  MUFU.EX2 R148, R148 ;  /* 0x0000009400947308 */ /* 0x000e220000000800 */
[----:B--2---:R-:W-:-:S01]  /*282c0*/  FADD.FTZ R160, R144, R7 ;  /* 0x0000000790a07221 */ /* 0x004fc20000010000 */
[----:B------:R-:W-:-:S04]  /*282d0*/  FADD.FTZ R7, R157, R6 ;  /* 0x000000069d077221 */ /* 0x000fc80000010000 */
[----:B------:R-:W-:Y:S02]  /*282e0*/  FADD.FTZ R6, R20, R7 ;  /* 0x0000000714067221 */ /* 0x000fe40000010000 */
[----:B------:R-:W2:Y:S01]  /*282f0*/  MUFU.EX2 R159, R159 ;  /* 0x0000009f009f7308 */ /* 0x000ea20000000800 */
[----:B-1----:R-:W-:-:S01]  /*28300*/  FADD.FTZ R135, R155, R160 ;  /* 0x000000a09b877221 */ /* 0x002fc20000010000 */
[----:B------:R-:W-:-:S04]  /*28310*/  FADD.FTZ R7, R161, R6 ;  /* 0x00000006a1077221 */ /* 0x000fc80000010000 */
[----:B------:R-:W-:Y:S02]  /*28320*/  FADD.FTZ R6, R104, R7 ;  /* 0x0000000768067221 */ /* 0x000fe40000010000 */
[----:B------:R-:W1:Y:S01]  /*28330*/  MUFU.EX2 R152, R152 ;  /* 0x0000009800987308 */ /* 0x000e620000000800 */
[----:B0-----:R-:W-:-:S01]  /*28340*/  FADD.FTZ R160, R148, R135 ;  /* 0x0000008794a07221 */ /* 0x001fc20000010000 */
[----:B------:R-:W-:-:S04]  /*28350*/  FADD.FTZ R7, R165, R6 ;  /* 0x00000006a5077221 */ /* 0x000fc80000010000 */
[----:B------:R-:W-:Y:S02]  /*28360*/  FADD.FTZ R6, R108, R7 ;  /* 0x000000076c067221 */ /* 0x000fe40000010000 */
[----:B------:R-:W0:Y:S01]  /*28370*/  MUFU.EX2 R163, R163 ;  /* 0x000000a300a37308 */ /* 0x000e220000000800 */
[----:B--2---:R-:W-:-:S07]  /*28380*/  FADD.FTZ R135, R159, R160 ;  /* 0x000000a09f877221 */ /* 0x004fce0000010000 */
[----:B------:R-:W2:Y:S01]  /*28390*/  MUFU.EX2 R15, R15 ;  /* 0x0000000f000f7308 */ /* 0x000ea20000000800 */
[----:B-1----:R-:W-:-:S01]  /*283a0*/  FADD.FTZ R160, R152, R135 ;  /* 0x0000008798a07221 */ /* 0x002fc20000010000 */
[----:B------:R-:W-:-:S06]  /*283b0*/  FADD.FTZ R135, R137, R6 ;  /* 0x0000000689877221 */ /* 0x000fcc0000010000 */
[----:B------:R-:W1:Y:S01]  /*283c0*/  MUFU.EX2 R154, R154 ;  /* 0x0000009a009a7308 */ /* 0x000e620000000800 */
[----:B0-----:R-:W-:-:S07]  /*283d0*/  FADD.FTZ R160, R163, R160 ;  /* 0x000000a0a3a07221 */ /* 0x001fce0000010000 */
        /* <DEDUP_REMOVED lines=20> */
[----:B------:R-:W-:-:S06]  /*28520*/  FADD.FTZ R6, R128, R135 ;  /* 0x0000008780067221 */ /* 0x000fcc0000010000 */
[----:B------:R-:W2:Y:S01]  /*28530*/  MUFU.EX2 R123, R123 ;  /* 0x0000007b007b7308 */ /* 0x000ea20000000800 */
[----:B-1----:R-:W-:-:S07]  /*28540*/  FADD.FTZ R7, R150, R7 ;  /* 0x0000000796077221 */ /* 0x002fce0000010000 */
        /* <DEDUP_REMOVED lines=37> */
[----:B-1----:R-:W-:-:S04]  /*287a0*/  FADD.FTZ R6, R142, R7 ;  /* 0x000000078e067221 */ /* 0x002fc80000010000 */
[----:B------:R-:W-:-:S03]  /*287b0*/  FADD.FTZ R7, R103, R6 ;  /* 0x0000000667077221 */ /* 0x000fc60000010000 */
        /* <DEDUP_REMOVED lines=16> */
[----:B------:R-:W-:-:S06]  /*288c0*/  FFMA.FTZ R135, R2, R169, -R173 ;  /* 0x000000a902877223 */ /* 0x000fcc00000108ad */
        /* <DEDUP_REMOVED lines=35> */
.L_x_1556:
[----:B------:R-:W-:Y:S01]  /*28b00*/  F2FP.SATFINITE.E4M3.F32.PACK_AB_MERGE_C R5, R158, R5, RZ ;  /* 0x000000059e05723e */ /* 0x000fe200048070ff */
[-C--:B------:R-:W-:Y:S01]  /*28b10*/  FMUL.FTZ R24, R24, R101.reuse ;  /* 0x0000006518187220 */ /* 0x080fe20000410000 */
[----:B------:R-:W-:Y:S01]  /*28b20*/  F2FP.SATFINITE.E4M3.F32.PACK_AB_MERGE_C R144, R155, R144, RZ ;  /* 0x000000909b90723e */ /* 0x000fe200048070ff */
[----:B------:R-:W-:Y:S01]  /*28b30*/  FMUL.FTZ R25, R25, R101 ;  /* 0x0000006519197220 */ /* 0x000fe20000410000 */
        /* <DEDUP_REMOVED lines=14> */
[----:B------:R-:W-:Y:S01]  /*28c20*/  F2FP.SATFINITE.E4M3.F32.PACK_AB_MERGE_C R112, R141, R112, RZ ;  /* 0x000000708d70723e */ /* 0x000fe200048070ff */
[----:B------:R-:W-:Y:S01]  /*28c30*/  FMUL.FTZ R36, R36, R101 ;  /* 0x0000006524247220 */ /* 0x000fe20000410000 */
[----:B------:R-:W-:Y:S01]  /*28c40*/  F2FP.SATFINITE.E4M3.F32.PACK_AB_MERGE_C R21, R156, R21, RZ ;  /* 0x000000159c15723e */ /* 0x000fe200048070ff */
[----:B------:R0:W-:Y:S01]  /*28c50*/  SYNCS.ARRIVE.TRANS64.RED.A1T0 RZ, [R5+URZ], RZ ;  /* 0x000000ff05ff79a7 */ /* 0x0001e2000810043f */
        /* <DEDUP_REMOVED lines=92> */
[----:B------:R-:W-:Y:S01]  /*29220*/  IMAD.MOV.U32 R190, RZ, RZ, R12 ;  /* 0x000000ffffbe7224 */ /* 0x000fe200078e000c */
[----:B------:R-:W-:Y:S06]  /*29230*/  @P1 BRA `(.L_x_1557) ;  /* 0xffffffb000681947 */ /* 0x000fec000383ffff */
[----:B------:R-:W-:-:S07]  /*29240*/  IMAD.MOV.U32 R190, RZ, RZ, R12 ;  /* 0x000000ffffbe7224 */ /* 0x000fce00078e000c */
.L_x_1538:
[----:B------:R-:W-:Y:S01]  /*29250*/  ISETP.NE.AND P1, PT, R220, 0x3, PT ;  /* 0x00000003dc00780c */ /* 0x000fe20003f25270 */
[----:B------:R-:W-:Y:S05]  /*29260*/  WARPSYNC.ALL ;  /* 0x0000000000007948 */ /* 0x000fea0003800000 */
[----:B------:R-:W-:Y:S07]  /*29270*/  BAR.ARV 0x8, 0x120 ;  /* 0x0204800000007b1d */ /* 0x000fee0000002000 */
[----:B------:R-:W-:Y:S05]  /*29280*/  @!P1 BRA `(.L_x_1558) ;  /* 0x0000000000049947 */ /* 0x000fea0003800000 */
[----:B------:R-:W-:Y:S01]  /*29290*/  BPT.TRAP 0x1 ;  /* 0x000000040000795c */ /* 0x000fe20000300000 */
.L_x_1558:
[----:B------:R-:W-:Y:S01]  /*292a0*/  IMAD R15, R190, 0x8, R17 ;  /* 0x00000008be0f7824 */ /* 0x000fe200078e0211 */
[----:B------:R-:W-:-:S04]  /*292b0*/  SHF.L.U32 R4, R189, 0x1f, RZ ;  /* 0x0000001fbd047819 */ /* 0x000fc800000006ff */
[----:B------:R0:W1:Y:S01]  /*292c0*/  SYNCS.PHASECHK.TRANS64.TRYWAIT P0, [R15+URZ+0x29850], R4 ;  /* 0x029850040f0075a7 */ /* 0x000062000800017f */
[----:B------:R-:W-:Y:S05]  /*292d0*/  @!P1 BRA `(.L_x_1559) ;  /* 0x0000000000049947 */ /* 0x000fea0003800000 */
[----:B------:R-:W-:Y:S01]  /*292e0*/  BPT.TRAP 0x1 ;  /* 0x000000040000795c */ /* 0x000fe20000300000 */
.L_x_1559:
[----:B------:R-:W-:-:S05]  /*292f0*/  VIADD R17, R17, 0x400 ;  /* 0x0000040011117836 */ /* 0x000fca0000000000 */
[----:B------:R-:W-:-:S04]  /*29300*/  SHF.R.U32.HI R17, RZ, 0x4, R17 ;  /* 0x00000004ff117819 */ /* 0x000fc80000011611 */
[----:B------:R-:W-:-:S04]  /*29310*/  LOP3.LUT R17, R17, 0x3fff, RZ, 0xc0, !PT ;  /* 0x00003fff11117812 */ /* 0x000fc800078ec0ff */
[----:B------:R-:W-:Y:S01]  /*29320*/  LOP3.LUT R17, R17, 0x10000, RZ, 0xfc, !PT ;  /* 0x0001000011117812 */ /* 0x000fe200078efcff */
[----:B-1----:R-:W-:Y:S06]  /*29330*/  @P0 BRA `(.L_x_1560) ;  /* 0x0000000000080947 */ /* 0x002fec0003800000 */
[----:B------:R-:W1:Y:S02]  /*29340*/  SYNCS.PHASECHK.TRANS64.TRYWAIT P0, [R15+URZ+0x29850], R4 ;  /* 0x029850040f0075a7 */ /* 0x000e64000800017f */
[----:B-1----:R-:W-:Y:S05]  /*29350*/  @!P0 BRA `(.L_x_1561) ;  /* 0x000000a400a88947 */ /* 0x002fea0003800000 */
.L_x_1560:
[----:B01----:R-:W-:Y:S01]  /*29360*/  IMAD R4, R190, 0x500, R17 ;  /* 0x00000500be047824 */ /* 0x003fe200078e0211 */
        /* <DEDUP_REMOVED lines=9> */
[----:B------:R-:W-:-:S02]  /*29400*/  VIADD R20, R4, 0x200 ;  /* 0x0000020004147836 */ /* 0x000fc40000000000 */
[----:B------:R-:W-:Y:S01]  /*29410*/  IMAD.MOV.U32 R21, RZ, RZ, -0x3ffffff0 ;  /* 0xc0000010ff157424 */ /* 0x000fe200078e00ff */
[----:B------:R-:W-:-:S07]  /*29420*/  ISETP.NE.AND.EX P0, PT, RZ, UR5, PT, P0 ;  /* 0x00000005ff007c0c */ /* 0x000fce000bf05300 */
[----:B------:R-:W-:Y:S01]  /*29430*/  QGMMA.64x128x32.F32.E4M3.E4M3 R24, R184, gdesc[UR4], R24, gsb0 ;  /* 0x01e00004b8187df3 */ /* 0x000fe20008000818 */
[----:B------:R-:W-:Y:S02]  /*29440*/  R2UR UR6, R8 ;  /* 0x00000000080672ca */ /* 0x000fe400000e0000 */
[----:B------:R-:W-:-:S03]  /*29450*/  R2UR UR7, R9 ;  /* 0x00000000090772ca */ /* 0x000fc600000e0000 */
[----:B------:R-:W0:Y:S01]  /*29460*/  @P0 LDC.64 R10, c[0x0][0x9c8] ;  /* 0x00027200ff0a0b82 */ /* 0x000e220000000a00 */
[----:B------:R-:W-:-:S07]  /*29470*/  @P0 SHF.R.S32.HI R5, RZ, 0x1f, R195 ;  /* 0x0000001fff050819 */ /* 0x000fce00000114c3 */
[----:B------:R-:W1:Y:S01]  /*29480*/  @P0 LDC.64 R12, c[0x0][0x9d0] ;  /* 0x00027400ff0c0b82 */ /* 0x000e620000000a00 */
[----:B0-----:R-:W-:Y:S01]  /*29490*/  @P0 IMAD R8, R5, R10, RZ ;  /* 0x0000000a05080224 */ /* 0x001fe200078e02ff */
[----:B------:R-:W-:-:S03]  /*294a0*/  @P0 SHF.R.S32.HI R5, RZ, 0x1f, R219 ;  /* 0x0000001fff050819 */ /* 0x000fc600000114db */
[C---:B------:R-:W-:Y:S02]  /*294b0*/  @P0 IMAD R11, R195.reuse, R11, R8 ;  /* 0x0000000bc30b0224 */ /* 0x040fe400078e0208 */
[----:B------:R-:W-:-:S04]  /*294c0*/  @P0 IMAD.WIDE.U32 R8, R195, R10, RZ ;  /* 0x0000000ac3080225 */ /* 0x000fc800078e00ff */
[-C--:B-1----:R-:W-:Y:S02]  /*294d0*/  @P0 IMAD R10, R5, R12.reuse, RZ ;  /* 0x0000000c050a0224 */ /* 0x082fe400078e02ff */
[----:B------:R-:W-:Y:S02]  /*294e0*/  @P0 IMAD.IADD R9, R9, 0x1, R11 ;  /* 0x0000000109090824 */ /* 0x000fe400078e020b */
[C---:B------:R-:W-:Y:S02]  /*294f0*/  @P0 IMAD R5, R219.reuse, R13, R10 ;  /* 0x0000000ddb050224 */ /* 0x040fe400078e020a */
[----:B------:R-:W-:-:S04]  /*29500*/  @P0 IMAD.WIDE.U32 R8, R219, R12, R8 ;  /* 0x0000000cdb080225 */ /* 0x000fc800078e0008 */
[----:B------:R-:W-:Y:S01]  /*29510*/  @P0 IMAD.IADD R5, R9, 0x1, R5 ;  /* 0x0000000109050824 */ /* 0x000fe200078e0205 */
[----:B------:R-:W-:Y:S01]  /*29520*/  @P0 LEA R10, P1, R8, UR4, 0x2 ;  /* 0x00000004080a0c11 */ /* 0x000fe2000f8210ff */
[----:B------:R-:W-:-:S03]  /*29530*/  IMAD.MOV.U32 R12, RZ, RZ, 0x3f800000 ;  /* 0x3f800000ff0c7424 */ /* 0x000fc600078e00ff */
        /* <DEDUP_REMOVED lines=25> */
[----:B------:R-:W0:Y:S04]  /*296d0*/  SHFL.BFLY PT, R5, R8, 0x1, 0x1f ;  /* 0x0c201f0008057f89 */ /* 0x000e2800000e0000 */
[----:B------:R-:W1:Y:S01]  /*296e0*/  SHFL.BFLY PT, R4, R9, 0x1, 0x1f ;  /* 0x0c201f0009047f89 */ /* 0x000e6200000e0000 */
[----:B0-----:R-:W-:-:S01]  /*296f0*/  FADD.FTZ R10, R8, R5 ;  /* 0x00000005080a7221 */ /* 0x001fc20000010000 */
[----:B-1----:R-:W-:-:S04]  /*29700*/  FADD.FTZ R13, R9, R4 ;  /* 0x00000004090d7221 */ /* 0x002fc80000010000 */
        /* <DEDUP_REMOVED lines=12> */
[----:B------:R-:W0:Y:S01]  /*297d0*/  @P1 MUFU.LG2 R6, R14 ;  /* 0x0000000e00061308 */ /* 0x000e220000000c00 */
[----:B------:R-:W-:-:S07]  /*297e0*/  ISETP.NE.AND P3, PT, R220, 0x3, PT ;  /* 0x00000003dc00780c */ /* 0x000fce0003f65270 */
[----:B------:R-:W1:Y:S08]  /*297f0*/  @P2 MUFU.LG2 R8, R17 ;  /* 0x0000001100082308 */ /* 0x000e700000000c00 */
[----:B------:R-:W3:Y:S01]  /*29800*/  @P0 MUFU.RCP R9, R13 ;  /* 0x0000000d00090308 */ /* 0x000ee20000001000 */
[C---:B------:R-:W-:Y:S01]  /*29810*/  @P1 FMUL.FTZ R4, R2.reuse, 0.69314718246459960938 ;  /* 0x3f31721802041820 */ /* 0x040fe20000410000 */
[----:B------:R-:W-:Y:S01]  /*29820*/  @P2 FMUL.FTZ R2, R2, 0.69314718246459960938 ;  /* 0x3f31721802022820 */ /* 0x000fe20000410000 */
[----:B0-----:R-:W-:Y:S01]  /*29830*/  @P1 FMUL.FTZ R7, R6, 0.69314718246459960938 ;  /* 0x3f31721806071820 */ /* 0x001fe20000410000 */
[----:B------:R-:W-:-:S02]  /*29840*/  IMAD.MOV.U32 R89, RZ, RZ, -0x800000 ;  /* 0xff800000ff597424 */ /* 0x000fc400078e00ff */
[----:B------:R-:W-:Y:S02]  /*29850*/  IMAD.MOV.U32 R88, RZ, RZ, -0x800000 ;  /* 0xff800000ff587424 */ /* 0x000fe400078e00ff */
[----:B-1----:R-:W-:Y:S01]  /*29860*/  @P2 FMUL.FTZ R11, R8, 0.69314718246459960938 ;  /* 0x3f317218080b2820 */ /* 0x002fe20000410000 */
[----:B------:R-:W-:-:S03]  /*29870*/  @P1 FFMA.FTZ R89, R4, R3, R7 ;  /* 0x0000000304591223 */ /* 0x000fc60000010007 */
[----:B------:R-:W-:Y:S01]  /*29880*/  @P2 FFMA.FTZ R88, R2, R0, R11 ;  /* 0x0000000002582223 */ /* 0x000fe2000001000b */
[-C--:B--2---:R-:W-:Y:S01]  /*29890*/  FMUL.FTZ R2, R5, R12.reuse ;  /* 0x0000000c05027220 */ /* 0x084fe20000410000 */
[----:B---3--:R-:W-:Y:S01]  /*298a0*/  FMUL.FTZ R3, R9, R12 ;  /* 0x0000000c09037220 */ /* 0x008fe20000410000 */
[----:B------:R-:W-:Y:S02]  /*298b0*/  WARPGROUP.DEPBAR.LE gsb0, 0x0 ;  /* 0x00008000000079c5 */ /* 0x000fe40000010000 */
[----:B------:R-:W-:Y:S05]  /*298c0*/  @!P3 BRA `(.L_x_1562) ;  /* 0x000000000004b947 */ /* 0x000fea0003800000 */
[----:B------:R-:W-:Y:S01]  /*298d0*/  BPT.TRAP 0x1 ;  /* 0x000000040000795c */ /* 0x000fe20000300000 */
.L_x_1562:
        /* <DEDUP_REMOVED lines=75> */
.L_x_1443:
[----:B------:R-:W-:Y:S05]  /*29d90*/  WARPSYNC.ALL ;  /* 0x0000000000007948 */ /* 0x000fea0003800000 */
[----:B------:R-:W0:Y:S08]  /*29da0*/  S2UR UR37, SR_CgaCtaId ;  /* 0x00000000002579c3 */ /* 0x000e300000008800 */
[----:B------:R-:W-:Y:S06]  /*29db0*/  BAR.SYNC.DEFER_BLOCKING 0x5, 0x180 ;  /* 0x0146000000007b1d */ /* 0x000fec0000010000 */
[----:B------:R-:W-:Y:S01]  /*29dc0*/  UMOV UR4, 0x400 ;  /* 0x0000040000047882 */ /* 0x000fe20000000000 */
[----:B------:R-:W-:Y:S01]  /*29dd0*/  BSSY B0, `(.L_x_1563) ;  /* 0x0000246000007945 */ /* 0x000fe20003800000 */
[----:B0-----:R-:W-:-:S06]  /*29de0*/  ULEA UR4, UR37, UR4, 0x18 ;  /* 0x0000000425047291 */ /* 0x001fcc000f8ec03f */
[----:B------:R-:W-:-:S05]  /*29df0*/  IMAD.U32 R17, RZ, RZ, UR4 ;  /* 0x00000004ff117e24 */ /* 0x000fca000f8e00ff */
        /* <DEDUP_REMOVED lines=18> */
[----:B--2---:R-:W-:Y:S02]  /*29f20*/  LOP3.LUT P0, R2, R50, 0x3, RZ, 0xc0, !PT ;  /* 0x0000000332027812 */ /* 0x004fe4000780c0ff */
        /* <DEDUP_REMOVED lines=13> */
[----:B------:R-:W-:Y:S02]  /*2a000*/  F2FP.BF16.F32.PACK_AB R42, R79, R4 ;  /* 0x000000044f2a723e */ /* 0x000fe400000010ff */
[----:B------:R-:W-:Y:S01]  /*2a010*/  F2FP.BF16.F32.PACK_AB R57, R47, R30 ;  /* 0x0000001e2f39723e */ /* 0x000fe200000010ff */
[----:B------:R-:W-:Y:S01]  /*2a020*/  IMAD.WIDE R4, R231, 0x2, R64 ;  /* 0x00000002e7047825 */ /* 0x000fe200078e0240 */
[----:B------:R-:W-:Y:S02]  /*2a030*/  F2FP.BF16.F32.PACK_AB R59, R55, R26 ;  /* 0x0000001a373b723e */ /* 0x000fe400000010ff */
[----:B------:R-:W-:-:S02]  /*2a040*/  F2FP.BF16.F32.PACK_AB R30, R61, R24 ;  /* 0x000000183d1e723e */ /* 0x000fc400000010ff */
        /* <DEDUP_REMOVED lines=8> */
[----:B------:R-:W-:Y:S01]  /*2a0d0*/  LOP3.LUT R6, R6, R7, RZ, 0x3c, !PT ;  /* 0x0000000706067212 */ /* 0x000fe200078e3cff */
[--C-:B------:R-:W-:Y:S01]  /*2a0e0*/  IMAD.X R7, RZ, RZ, R5.reuse, P5 ;  /* 0x000000ffff077224 */ /* 0x100fe200028e0605 */
[----:B------:R-:W-:Y:S01]  /*2a0f0*/  LOP3.LUT R8, R8, R9, RZ, 0x3c, !PT ;  /* 0x0000000908087212 */ /* 0x000fe200078e3cff */
[----:B------:R-:W-:Y:S01]  /*2a100*/  IMAD.X R9, RZ, RZ, R5, P1 ;  /* 0x000000ffff097224 */ /* 0x000fe200008e0605 */
[----:B------:R-:W-:Y:S02]  /*2a110*/  SHF.R.U64 R14, R14, 0x3, RZ ;  /* 0x000000030e0e7819 */ /* 0x000fe400000012ff */
[----:B------:R-:W-:-:S02]  /*2a120*/  IADD3 R11, P2, R4, 0x4020, RZ ;  /* 0x00004020040b7810 */ /* 0x000fc40007f5e0ff */
[C---:B------:R-:W-:Y:S02]  /*2a130*/  IADD3 R21, P4, R4.reuse, 0x60, RZ ;  /* 0x0000006004157810 */ /* 0x040fe40007f9e0ff */
[C---:B------:R-:W-:Y:S02]  /*2a140*/  IADD3 R25, P5, R4.reuse, 0x40, RZ ;  /* 0x0000004004197810 */ /* 0x040fe40007fbe0ff */
[----:B------:R-:W-:Y:S02]  /*2a150*/  IADD3 R27, P1, R4, 0x20, RZ ;  /* 0x00000020041b7810 */ /* 0x000fe40007f3e0ff */
[----:B------:R-:W-:Y:S02]  /*2a160*/  F2FP.BF16.F32.PACK_AB R63, R63, R20 ;  /* 0x000000143f3f723e */ /* 0x000fe400000010ff */
        /* <DEDUP_REMOVED lines=21> */
[----:B------:R-:W-:-:S02]  /*2a2c0*/  F2FP.BF16.F32.PACK_AB R94, R94, R95 ;  /* 0x0000005f5e5e723e */ /* 0x000fc400000010ff */
[----:B------:R-:W-:Y:S02]  /*2a2d0*/  F2FP.BF16.F32.PACK_AB R93, R92, R93 ;  /* 0x0000005d5c5d723e */ /* 0x000fe400000010ff */
[----:B------:R-:W-:Y:S02]  /*2a2e0*/  ISETP.EQ.OR P0, PT, R2, 0x3, !P0 ;  /* 0x000000030200780c */ /* 0x000fe40004702670 */
        /* <DEDUP_REMOVED lines=8> */
[----:B------:R-:W-:Y:S02]  /*2a370*/  SEL R13, R94, R93, P0 ;  /* 0x0000005d5e0d7207 */ /* 0x000fe40000000000 */
[----:B------:R-:W-:-:S02]  /*2a380*/  SEL R3, R93, R94, P0 ;  /* 0x0000005e5d037207 */ /* 0x000fc40000000000 */
[----:B------:R-:W-:Y:S02]  /*2a390*/  MOV R80, R4 ;  /* 0x0000000400507202 */ /* 0x000fe40000000f00 */
[----:B------:R-:W-:Y:S02]  /*2a3a0*/  MOV R66, R6 ;  /* 0x0000000600427202 */ /* 0x000fe40000000f00 */
[----:B------:R-:W-:Y:S02]  /*2a3b0*/  MOV R68, R8 ;  /* 0x0000000800447202 */ /* 0x000fe40000000f00 */
[----:B------:R-:W-:Y:S02]  /*2a3c0*/  MOV R72, R10 ;  /* 0x0000000a00487202 */ /* 0x000fe40000000f00 */
[----:B------:R-:W-:Y:S02]  /*2a3d0*/  MOV R74, R14 ;  /* 0x0000000e004a7202 */ /* 0x000fe40000000f00 */
[----:B------:R-:W-:-:S02]  /*2a3e0*/  MOV R76, R20 ;  /* 0x00000014004c7202 */ /* 0x000fc40000000f00 */
        /* <DEDUP_REMOVED lines=20> */
[----:B------:R-:W2:Y:S01]  /*2a530*/  SHFL.IDX PT, R7, R7, R2, 0x1c1f ;  /* 0x001c1f0207077589 */ /* 0x000ea200000e0000 */
[----:B------:R-:W-:-:S02]  /*2a540*/  SEL R45, R48, R49, P0 ;  /* 0x00000031302d7207 */ /* 0x000fc40000000000 */
[----:B------:R-:W-:Y:S01]  /*2a550*/  SEL R47, R49, R48, P0 ;  /* 0x00000030312f7207 */ /* 0x000fe20000000000 */
[----:B------:R-:W3:Y:S01]  /*2a560*/  SHFL.IDX PT, R30, R25, R0, 0x1c1f ;  /* 0x001c1f00191e7589 */ /* 0x000ee200000e0000 */
[----:B------:R-:W-:Y:S02]  /*2a570*/  SEL R53, R46, R57, P0 ;  /* 0x000000392e357207 */ /* 0x000fe40000000000 */
[----:B------:R-:W-:Y:S01]  /*2a580*/  SEL R55, R57, R46, P0 ;  /* 0x0000002e39377207 */ /* 0x000fe20000000000 */
[----:B------:R-:W-:Y:S01]  /*2a590*/  SHFL.IDX PT, R34, R29, R0, 0x1c1f ;  /* 0x001c1f001d227589 */ /* 0x000fe200000e0000 */
[----:B------:R-:W-:Y:S02]  /*2a5a0*/  SEL R39, R40, R39, P0 ;  /* 0x0000002728277207 */ /* 0x000fe40000000000 */
[----:B------:R-:W-:Y:S01]  /*2a5b0*/  SEL R41, R43, R44, P0 ;  /* 0x0000002c2b297207 */ /* 0x000fe20000000000 */
[----:B------:R-:W4:Y:S01]  /*2a5c0*/  SHFL.IDX PT, R31, R31, R2, 0x1c1f ;  /* 0x001c1f021f1f7589 */ /* 0x000f2200000e0000 */
[----:B------:R-:W-:-:S02]  /*2a5d0*/  SEL R49, R38, R51, P0 ;  /* 0x0000003326317207 */ /* 0x000fc40000000000 */
[----:B------:R-:W-:Y:S01]  /*2a5e0*/  SEL R57, R54, R59, P0 ;  /* 0x0000003b36397207 */ /* 0x000fe20000000000 */
[----:B------:R-:W-:Y:S01]  /*2a5f0*/  SHFL.IDX PT, R35, R35, R2, 0x1c1f ;  /* 0x001c1f0223237589 */ /* 0x000fe200000e0000 */
[----:B------:R-:W-:Y:S02]  /*2a600*/  SEL R61, R62, R63, P0 ;  /* 0x0000003f3e3d7207 */ /* 0x000fe40000000000 */
[----:B------:R-:W-:Y:S01]  /*2a610*/  SEL R67, R70, R69, P0 ;  /* 0x0000004546437207 */ /* 0x000fe20000000000 */
[----:B------:R-:W0:Y:S01]  /*2a620*/  SHFL.IDX PT, R21, R21, R2, 0x1c1f ;  /* 0x001c1f0215157589 */ /* 0x000e2200000e0000 */
[----:B------:R-:W-:Y:S02]  /*2a630*/  SEL R71, R73, R42, P0 ;  /* 0x0000002a49477207 */ /* 0x000fe40000000000 */
[----:B------:R-:W-:Y:S01]  /*2a640*/  SEL R43, R44, R43, P0 ;  /* 0x0000002b2c2b7207 */ /* 0x000fe20000000000 */
[----:B------:R-:W-:Y:S01]  /*2a650*/  SHFL.IDX PT, R37, R37, R0, 0x1c1f ;  /* 0x001c1f0025257589 */ /* 0x000fe200000e0000 */
[----:B------:R-:W-:-:S02]  /*2a660*/  SEL R51, R51, R38, P0 ;  /* 0x0000002633337207 */ /* 0x000fc40000000000 */
[----:B------:R-:W-:Y:S01]  /*2a670*/  SEL R59, R59, R54, P0 ;  /* 0x000000363b3b7207 */ /* 0x000fe20000000000 */
[----:B------:R-:W1:Y:S01]  /*2a680*/  SHFL.IDX PT, R38, R33, R0, 0x1c1f ;  /* 0x001c1f0021267589 */ /* 0x000e6200000e0000 */
[----:B------:R-:W-:Y:S02]  /*2a690*/  SEL R63, R63, R62, P0 ;  /* 0x0000003e3f3f7207 */ /* 0x000fe40000000000 */
[----:B------:R-:W-:Y:S01]  /*2a6a0*/  SEL R69, R69, R70, P0 ;  /* 0x0000004645457207 */ /* 0x000fe20000000000 */
[----:B------:R-:W1:Y:S01]  /*2a6b0*/  SHFL.IDX PT, R20, R39, R2, 0x1c1f ;  /* 0x001c1f0227147589 */ /* 0x000e6200000e0000 */
[----:B------:R-:W-:Y:S02]  /*2a6c0*/  SEL R73, R42, R73, P0 ;  /* 0x000000492a497207 */ /* 0x000fe40000000000 */
[----:B------:R-:W-:Y:S01]  /*2a6d0*/  SEL R75, R77, R50, P0 ;  /* 0x000000324d4b7207 */ /* 0x000fe20000000000 */
[----:B------:R-:W-:Y:S01]  /*2a6e0*/  SHFL.IDX PT, R41, R41, R0, 0x1c1f ;  /* 0x001c1f0029297589 */ /* 0x000fe200000e0000 */
[----:B------:R-:W-:-:S02]  /*2a6f0*/  SEL R77, R50, R77, P0 ;  /* 0x0000004d324d7207 */ /* 0x000fc40000000000 */
[----:B--2---:R-:W-:Y:S01]  /*2a700*/  SEL R8, R10, R7, P0 ;  /* 0x000000070a087207 */ /* 0x004fe20000000000 */
[----:B------:R-:W2:Y:S01]  /*2a710*/  SHFL.IDX PT, R40, R43, R2, 0x1c1f ;  /* 0x001c1f022b287589 */ /* 0x000ea200000e0000 */
[----:B---3--:R-:W-:Y:S02]  /*2a720*/  SEL R28, R30, R27, P0 ;  /* 0x0000001b1e1c7207 */ /* 0x008fe40000000000 */
[----:B----4-:R-:W-:Y:S01]  /*2a730*/  SEL R32, R34, R31, P0 ;  /* 0x0000001f22207207 */ /* 0x010fe20000000000 */
[----:B------:R-:W-:Y:S01]  /*2a740*/  SHFL.IDX PT, R45, R45, R0, 0x1c1f ;  /* 0x001c1f002d2d7589 */ /* 0x000fe200000e0000 */
[----:B------:R-:W-:Y:S02]  /*2a750*/  SEL R4, R6, R3, P0 ;  /* 0x0000000306047207 */ /* 0x000fe40000000000 */
[----:B------:R-:W-:Y:S01]  /*2a760*/  SEL R10, R7, R10, P0 ;  /* 0x0000000a070a7207 */ /* 0x000fe20000000000 */
[----:B------:R-:W-:Y:S01]  /*2a770*/  SHFL.IDX PT, R49, R49, R0, 0x1c1f ;  /* 0x001c1f0031317589 */ /* 0x000fe200000e0000 */
[----:B0-----:R-:W-:-:S02]  /*2a780*/  SEL R24, R26, R21, P0 ;  /* 0x000000151a187207 */ /* 0x001fc40000000000 */
[----:B------:R-:W-:Y:S01]  /*2a790*/  SEL R30, R27, R30, P0 ;  /* 0x0000001e1b1e7207 */ /* 0x000fe20000000000 */
[----:B------:R-:W-:Y:S01]  /*2a7a0*/  SHFL.IDX PT, R53, R53, R0, 0x1c1f ;  /* 0x001c1f0035357589 */ /* 0x000fe200000e0000 */
[----:B-1----:R-:W-:Y:S02]  /*2a7b0*/  SEL R36, R38, R35, P0 ;  /* 0x0000002326247207 */ /* 0x002fe40000000000 */
        /* <DEDUP_REMOVED lines=9> */
[----:B--2---:R-:W-:Y:S01]  /*2a850*/  SEL R48, R41, R40, P0 ;  /* 0x0000002829307207 */ /* 0x004fe20000000000 */
[----:B------:R-:W-:Y:S01]  /*2a860*/  SHFL.IDX PT, R71, R71, R0, 0x1c1f ;  /* 0x001c1f0047477589 */ /* 0x000fe200000e0000 */
[----:B------:R-:W-:-:S03]  /*2a870*/  SEL R50, R40, R41, P0 ;  /* 0x0000002928327207 */ /* 0x000fc60000000000 */
[----:B------:R0:W1:Y:S04]  /*2a880*/  SHFL.IDX PT, R42, R47, R2, 0x1c1f ;  /* 0x001c1f022f2a7589 */ /* 0x00006800000e0000 */
[----:B------:R-:W2:Y:S04]  /*2a890*/  SHFL.IDX PT, R44, R51, R2, 0x1c1f ;  /* 0x001c1f02332c7589 */ /* 0x000ea800000e0000 */
[----:B------:R-:W3:Y:S01]  /*2a8a0*/  SHFL.IDX PT, R46, R55, R2, 0x1c1f ;  /* 0x001c1f02372e7589 */ /* 0x000ee200000e0000 */
[----:B0-----:R-:W-:-:S03]  /*2a8b0*/  IMAD.MOV.U32 R47, RZ, RZ, RZ ;  /* 0x000000ffff2f7224 */ /* 0x001fc600078e00ff */
[----:B------:R-:W0:Y:S04]  /*2a8c0*/  SHFL.IDX PT, R52, R59, R2, 0x1c1f ;  /* 0x001c1f023b347589 */ /* 0x000e2800000e0000 */
[----:B------:R-:W4:Y:S04]  /*2a8d0*/  SHFL.IDX PT, R54, R63, R2, 0x1c1f ;  /* 0x001c1f023f367589 */ /* 0x000f2800000e0000 */
[----:B------:R-:W4:Y:S04]  /*2a8e0*/  SHFL.IDX PT, R56, R69, R2, 0x1c1f ;  /* 0x001c1f0245387589 */ /* 0x000f2800000e0000 */
[----:B------:R-:W4:Y:S01]  /*2a8f0*/  SHFL.IDX PT, R58, R73, R2, 0x1c1f ;  /* 0x001c1f02493a7589 */ /* 0x000f2200000e0000 */
[----:B-1----:R-:W-:-:S02]  /*2a900*/  SEL R5, R45, R42, P0 ;  /* 0x0000002a2d057207 */ /* 0x002fc40000000000 */
[----:B------:R-:W-:Y:S01]  /*2a910*/  SEL R7, R42, R45, P0 ;  /* 0x0000002d2a077207 */ /* 0x000fe20000000000 */
[----:B------:R1:W1:Y:S01]  /*2a920*/  SHFL.IDX PT, R75, R75, R0, 0x1c1f ;  /* 0x001c1f004b4b7589 */ /* 0x00026200000e0000 */
[----:B--2---:R-:W-:Y:S02]  /*2a930*/  SEL R9, R49, R44, P0 ;  /* 0x0000002c31097207 */ /* 0x004fe40000000000 */
[----:B------:R-:W-:Y:S01]  /*2a940*/  SEL R11, R44, R49, P0 ;  /* 0x000000312c0b7207 */ /* 0x000fe20000000000 */
[----:B------:R2:W1:Y:S01]  /*2a950*/  SHFL.IDX PT, R60, R77, R2, 0x1c1f ;  /* 0x001c1f024d3c7589 */ /* 0x00046200000e0000 */
[----:B---3--:R-:W-:Y:S02]  /*2a960*/  SEL R25, R53, R46, P0 ;  /* 0x0000002e35197207 */ /* 0x008fe40000000000 */
[----:B------:R-:W-:Y:S02]  /*2a970*/  SEL R27, R46, R53, P0 ;  /* 0x000000352e1b7207 */ /* 0x000fe40000000000 */
[----:B0-----:R-:W-:-:S02]  /*2a980*/  SEL R29, R57, R52, P0 ;  /* 0x00000034391d7207 */ /* 0x001fc40000000000 */
[----:B------:R-:W-:Y:S02]  /*2a990*/  SEL R31, R52, R57, P0 ;  /* 0x00000039341f7207 */ /* 0x000fe40000000000 */
[----:B----4-:R-:W-:Y:S02]  /*2a9a0*/  SEL R33, R61, R54, P0 ;  /* 0x000000363d217207 */ /* 0x010fe40000000000 */
[----:B------:R-:W-:Y:S02]  /*2a9b0*/  SEL R35, R54, R61, P0 ;  /* 0x0000003d36237207 */ /* 0x000fe40000000000 */
[----:B------:R-:W-:Y:S02]  /*2a9c0*/  SEL R37, R67, R56, P0 ;  /* 0x0000003843257207 */ /* 0x000fe40000000000 */
[----:B------:R-:W-:Y:S02]  /*2a9d0*/  SEL R39, R56, R67, P0 ;  /* 0x0000004338277207 */ /* 0x000fe40000000000 */
[----:B------:R-:W-:-:S02]  /*2a9e0*/  SEL R13, R71, R58, P0 ;  /* 0x0000003a470d7207 */ /* 0x000fc40000000000 */
[----:B--2---:R-:W-:-:S07]  /*2a9f0*/  SEL R15, R58, R71, P0 ;  /* 0x000000473a0f7207 */ /* 0x004fce0000000000 */
.L_x_1794:
[----:B------:R-:W-:Y:S05]  /*2aa00*/  WARPSYNC.ALL ;  /* 0x0000000000007948 */ /* 0x000fea0003800000 */
[----:B------:R-:W-:Y:S01]  /*2aa10*/  BAR.SYNC.DEFER_BLOCKING 0x1, 0x100 ;  /* 0x0044000000007b1d */ /* 0x000fe20000010000 */
[----:B-1----:R-:W-:Y:S02]  /*2aa20*/  SEL R49, R75, R60, P0 ;  /* 0x0000003c4b317207 */ /* 0x002fe40000000000 */
[----:B------:R-:W-:-:S03]  /*2aa30*/  SEL R51, R60, R75, P0 ;  /* 0x0000004b3c337207 */ /* 0x000fc60000000000 */
[----:B------:R-:W-:Y:S02]  /*2aa40*/  ULDC.64 UR4, c[0x0][0xbd8] ;  /* 0x0002f60000047ab9 */ /* 0x000fe40000000a00 */
[----:B------:R-:W0:Y:S01]  /*2aa50*/  LDC.64 R2, c[0x0][0xbd8] ;  /* 0x0002f600ff027b82 */ /* 0x000e220000000a00 */
[----:B------:R-:W-:-:S04]  /*2aa60*/  ISETP.NE.U32.AND P2, PT, RZ, UR4, PT ;  /* 0x00000004ff007c0c */ /* 0x000fc8000bf45070 */
[----:B------:R-:W-:Y:S01]  /*2aa70*/  ISETP.NE.AND.EX P2, PT, RZ, UR5, PT, P2 ;  /* 0x00000005ff007c0c */ /* 0x000fe2000bf45320 */
[----:B------:R-:W-:Y:S02]  /*2aa80*/  ULDC.64 UR4, c[0x0][0xbe0] ;  /* 0x0002f80000047ab9 */ /* 0x000fe40000000a00 */
[----:B------:R-:W-:-:S04]  /*2aa90*/  ISETP.NE.U32.AND P0, PT, RZ, UR4, PT ;  /* 0x00000004ff007c0c */ /* 0x000fc8000bf05070 */
[----:B------:R-:W-:Y:S01]  /*2aaa0*/  ISETP.NE.AND.EX P0, PT, RZ, UR5, PT, P0 ;  /* 0x00000005ff007c0c */ /* 0x000fe2000bf05300 */
[----:B------:R1:W-:Y:S04]  /*2aab0*/  STSM.16.M88.4 [R80], R4 ;  /* 0x0000000450007844 */ /* 0x0003e80000000200 */
[----:B------:R2:W-:Y:S01]  /*2aac0*/  STSM.16.M88.4 [R79], R8 ;  /* 0x000000084f007844 */ /* 0x0005e20000000200 */
[----:B0-----:R-:W-:-:S03]  /*2aad0*/  IMAD.WIDE R20, R218, 0x4, R2 ;  /* 0x00000004da147825 */ /* 0x001fc600078e0202 */
[----:B------:R2:W-:Y:S04]  /*2aae0*/  STSM.16.M88.4 [R78], R24 ;  /* 0x000000184e007844 */ /* 0x0005e80000000200 */
[----:B------:R-:W0:Y:S01]  /*2aaf0*/  @P0 LDC.64 R2, c[0x0][0xbe0] ;  /* 0x0002f800ff020b82 */ /* 0x000e220000000a00 */
[----:B------:R2:W-:Y:S04]  /*2ab00*/  STSM.16.M88.4 [R76], R28 ;  /* 0x0000001c4c007844 */ /* 0x0005e80000000200 */
[----:B------:R2:W-:Y:S04]  /*2ab10*/  STSM.16.M88.4 [R74], R32 ;  /* 0x000000204a007844 */ /* 0x0005e80000000200 */
[----:B------:R2:W-:Y:S04]  /*2ab20*/  STSM.16.M88.4 [R72], R36 ;  /* 0x0000002448007844 */ /* 0x0005e80000000200 */
[----:B------:R2:W-:Y:S04]  /*2ab30*/  STSM.16.M88.4 [R68], R12 ;  /* 0x0000000c44007844 */ /* 0x0005e80000000200 */
[----:B------:R2:W-:Y:S01]  /*2ab40*/  STSM.16.M88.4 [R66], R48 ;  /* 0x0000003042007844 */ /* 0x0005e20000000200 */
[----:B------:R-:W-:Y:S01]  /*2ab50*/  BAR.SYNC.DEFER_BLOCKING 0x1, 0x100 ;  /* 0x0044000000007b1d */ /* 0x000fe20000010000 */
[----:B0-----:R-:W-:-:S05]  /*2ab60*/  @P0 IMAD.WIDE R2, R218, 0x4, R2 ;  /* 0x00000004da020825 */ /* 0x001fca00078e0202 */
[----:B------:R-:W-:Y:S02]  /*2ab70*/  ULDC UR4, c[0x0][0xa88] ;  /* 0x0002a20000047ab9 */ /* 0x000fe40000000800 */
[----:B------:R-:W-:Y:S01]  /*2ab80*/  IMAD.U32 R0, RZ, RZ, UR4 ;  /* 0x00000004ff007e24 */ /* 0x000fe2000f8e00ff */
[----:B------:R2:W5:Y:S01]  /*2ab90*/  @P2 LDG.E R47, desc[UR60][R20.64] ;  /* 0x0000003c142f2981 */ /* 0x000562000c1e1900 */
[----:B-1----:R-:W-:-:S04]  /*2aba0*/  IMAD R5, R212, 0x40, R210 ;  /* 0x00000040d4057824 */ /* 0x002fc800078e02d2 */
[----:B------:R2:W5:Y:S01]  /*2abb0*/  @P0 LDG.E R0, desc[UR60][R2.64] ;  /* 0x0000003c02000981 */ /* 0x000562000c1e1900 */
[----:B------:R-:W-:Y:S01]  /*2abc0*/  IMAD.WIDE R64, R5, 0x2, R64 ;  /* 0x0000000205407825 */ /* 0x000fe200078e0240 */
[----:B------:R-:W-:Y:S06]  /*2abd0*/  @P0 BRA `(.L_x_1566) ;  /* 0x0000000000100947 */ /* 0x000fec0003800000 */
[----:B------:R-:W-:Y:S05]  /*2abe0*/  @!P2 BRA `(.L_x_1566) ;  /* 0x00000000000ca947 */ /* 0x000fea0003800000 */
[----:B--2---:R-:W2:Y:S04]  /*2abf0*/  LDG.E R3, desc[UR60][R20.64] ;  /* 0x0000003c14037981 */ /* 0x004ea8000c1e1900 */
[----:B-----5:R-:W2:Y:S02]  /*2ac00*/  LDG.E R0, desc[UR60][R20.64+0x4] ;  /* 0x0000043c14007981 */ /* 0x020ea4000c1e1900 */
[----:B--2---:R-:W-:-:S07]  /*2ac10*/  IMAD.IADD R0, R0, 0x1, -R3 ;  /* 0x0000000100007824 */ /* 0x004fce00078e0a03 */
.L_x_1566:
[----:B------:R-:W-:Y:S01]  /*2ac20*/  SHF.R.S32.HI R46, RZ, 0x1f, R217 ;  /* 0x0000001fff2e7819 */ /* 0x000fe200000114d9 */
[----:B------:R-:W-:Y:S01]  /*2ac30*/  ULDC.64 UR4, c[0x0][0xb70] ;  /* 0x0002dc0000047ab9 */ /* 0x000fe20000000a00 */
[--C-:B--2--5:R-:W-:Y:S01]  /*2ac40*/  SHF.R.S32.HI R21, RZ, 0x1f, R47.reuse ;  /* 0x0000001fff157819 */ /* 0x124fe2000001142f */
[----:B------:R-:W-:Y:S01]  /*2ac50*/  IMAD.MOV.U32 R20, RZ, RZ, R47 ;  /* 0x000000ffff147224 */ /* 0x000fe200078e002f */
[----:B------:R-:W-:Y:S01]  /*2ac60*/  SHF.R.S32.HI R48, RZ, 0x1f, R218 ;  /* 0x0000001fff307819 */ /* 0x000fe200000114da */
[----:B------:R-:W-:Y:S01]  /*2ac70*/  IMAD R4, R46, UR4, RZ ;  /* 0x000000042e047c24 */ /* 0x000fe2000f8e02ff */
[----:B------:R-:W-:Y:S01]  /*2ac80*/  SEL R49, R218, RZ, !P2 ;  /* 0x000000ffda317207 */ /* 0x000fe20005000000 */
[C---:B------:R-:W-:Y:S01]  /*2ac90*/  IMAD.WIDE.U32 R2, R217.reuse, UR4, R20 ;  /* 0x00000004d9027c25 */ /* 0x040fe2000f8e0014 */
[----:B------:R-:W-:Y:S02]  /*2aca0*/  SEL R48, R48, RZ, !P2 ;  /* 0x000000ff30307207 */ /* 0x000fe40005000000 */
[C---:B------:R-:W-:Y:S01]  /*2acb0*/  IADD3 R9, P0, R64.reuse, 0x1000, RZ ;  /* 0x0000100040097810 */ /* 0x040fe20007f1e0ff */
[----:B------:R-:W-:Y:S01]  /*2acc0*/  IMAD R5, R217, UR5, R4 ;  /* 0x00000005d9057c24 */ /* 0x000fe2000f8e0204 */
[----:B------:R-:W-:Y:S01]  /*2acd0*/  ULDC.64 UR4, c[0x0][0xb78] ;  /* 0x0002de0000047ab9 */ /* 0x000fe20000000a00 */
[----:B------:R-:W-:Y:S01]  /*2ace0*/  IMAD R7, R223, 0x80, R211 ;  /* 0x00000080df077824 */ /* 0x000fe200078e02d3 */
[----:B------:R-:W-:Y:S01]  /*2acf0*/  IADD3 R25, P2, R64, 0x3000, RZ ;  /* 0x0000300040197810 */ /* 0x000fe20007f5e0ff */
[----:B------:R-:W-:Y:S01]  /*2ad00*/  IMAD.IADD R3, R3, 0x1, R5 ;  /* 0x0000000103037824 */ /* 0x000fe200078e0205 */
[----:B------:R-:W-:Y:S01]  /*2ad10*/  LOP3.LUT R8, R9, 0x380, RZ, 0xc0, !PT ;  /* 0x0000038009087812 */ /* 0x000fe200078ec0ff */
[----:B------:R-:W-:Y:S01]  /*2ad20*/  IMAD R4, R48, UR4, RZ ;  /* 0x0000000430047c24 */ /* 0x000fe2000f8e02ff */
[----:B------:R-:W-:Y:S01]  /*2ad30*/  IADD3 R13, P1, R64, 0x2000, RZ ;  /* 0x00002000400d7810 */ /* 0x000fe20007f3e0ff */
[----:B------:R-:W-:Y:S01]  /*2ad40*/  IMAD.WIDE.U32 R2, R49, UR4, R2 ;  /* 0x0000000431027c25 */ /* 0x000fe2000f8e0002 */
[----:B------:R-:W-:-:S02]  /*2ad50*/  SHF.R.S32.HI R5, RZ, 0x1f, R7 ;  /* 0x0000001fff057819 */ /* 0x000fc40000011407 */
[----:B------:R-:W-:Y:S01]  /*2ad60*/  LOP3.LUT R24, R25, 0x380, RZ, 0xc0, !PT ;  /* 0x0000038019187812 */ /* 0x000fe200078ec0ff */
[----:B------:R-:W-:Y:S01]  /*2ad70*/  IMAD R4, R49, UR5, R4 ;  /* 0x0000000531047c24 */ /* 0x000fe2000f8e0204 */
[----:B------:R-:W-:Y:S01]  /*2ad80*/  IADD3 R2, P3, R7, R2, RZ ;  /* 0x0000000207027210 */ /* 0x000fe20007f7e0ff */
[----:B------:R-:W-:Y:S01]  /*2ad90*/  ULDC.64 UR4, c[0x0][0xb40] ;  /* 0x0002d00000047ab9 */ /* 0x000fe20000000a00 */
[----:B------:R-:W-:Y:S02]  /*2ada0*/  SHF.R.U64 R8, R8, 0x3, RZ ;  /* 0x0000000308087819 */ /* 0x000fe400000012ff */
[----:B------:R-:W-:Y:S02]  /*2adb0*/  LOP3.LUT R12, R13, 0x380, RZ, 0xc0, !PT ;  /* 0x000003800d0c7812 */ /* 0x000fe400078ec0ff */
[----:B------:R-:W-:Y:S01]  /*2adc0*/  IADD3.X R5, R5, R3, R4, P3, !PT ;  /* 0x0000000305057210 */ /* 0x000fe20001ffe404 */
[----:B------:R-:W-:Y:S01]  /*2add0*/  VIADD R3, R7, 0x8 ;  /* 0x0000000807037836 */ /* 0x000fe20000000000 */
[----:B------:R-:W-:-:S02]  /*2ade0*/  SHF.R.U64 R24, R24, 0x3, RZ ;  /* 0x0000000318187819 */ /* 0x000fc400000012ff */
[----:B------:R-:W-:Y:S02]  /*2adf0*/  LEA R44, P3, R2, UR4, 0x2 ;  /* 0x00000004022c7c11 */ /* 0x000fe4000f8610ff */
[----:B------:R-:W-:Y:S01]  /*2ae00*/  LOP3.LUT R8, R8, R9, RZ, 0x3c, !PT ;  /* 0x0000000908087212 */ /* 0x000fe200078e3cff */
[--C-:B------:R-:W-:Y:S01]  /*2ae10*/  IMAD.X R9, RZ, RZ, R65.reuse, P0 ;  /* 0x000000ffff097224 */ /* 0x100fe200000e0641 */
[----:B------:R-:W-:Y:S02]  /*2ae20*/  SHF.R.U64 R12, R12, 0x3, RZ ;  /* 0x000000030c0c7819 */ /* 0x000fe400000012ff */
[----:B------:R-:W-:Y:S02]  /*2ae30*/  LOP3.LUT P0, RZ, R225, 0x3, RZ, 0xc0, !PT ;  /* 0x00000003e1ff7812 */ /* 0x000fe4000780c0ff */
[----:B------:R-:W-:Y:S01]  /*2ae40*/  LOP3.LUT R24, R24, R25, RZ, 0x3c, !PT ;  /* 0x0000001918187212 */ /* 0x000fe200078e3cff */
[----:B------:R-:W-:Y:S01]  /*2ae50*/  IMAD.X R25, RZ, RZ, R65, P2 ;  /* 0x000000ffff197224 */ /* 0x000fe200010e0641 */
[----:B------:R-:W-:Y:S01]  /*2ae60*/  LEA.HI.X R45, R2, UR5, R5, 0x2, P3 ;  /* 0x00000005022d7c11 */ /* 0x000fe200098f1405 */
[----:B------:R-:W-:Y:S01]  /*2ae70*/  ULDC.64 UR4, c[0x0][0xaa0] ;  /* 0x0002a80000047ab9 */ /* 0x000fe20000000a00 */
[----:B------:R-:W-:-:S02]  /*2ae80*/  IADD3 R29, P5, R64, 0x4000, RZ ;  /* 0x00004000401d7810 */ /* 0x000fc40007fbe0ff */
[----:B------:R-:W-:Y:S01]  /*2ae90*/  LOP3.LUT R12, R12, R13, RZ, 0x3c, !PT ;  /* 0x0000000d0c0c7212 */ /* 0x000fe200078e3cff */
[----:B------:R-:W-:Y:S01]  /*2aea0*/  IMAD.X R13, RZ, RZ, R65, P1 ;  /* 0x000000ffff0d7224 */ /* 0x000fe200008e0641 */
[C---:B------:R-:W-:Y:S02]  /*2aeb0*/  IADD3 R33, P4, R64.reuse, 0x5000, RZ ;  /* 0x0000500040217810 */ /* 0x040fe40007f9e0ff */
[C---:B------:R-:W-:Y:S02]  /*2aec0*/  IADD3 R37, P3, R64.reuse, 0x6000, RZ ;  /* 0x0000600040257810 */ /* 0x040fe40007f7e0ff */
[C---:B------:R-:W-:Y:S02]  /*2aed0*/  LOP3.LUT R2, R64.reuse, 0x380, RZ, 0xc0, !PT ;  /* 0x0000038040027812 */ /* 0x040fe400078ec0ff */
[----:B------:R-:W-:Y:S02]  /*2aee0*/  IADD3 R5, P2, R64, 0x7000, RZ ;  /* 0x0000700040057810 */ /* 0x000fe40007f5e0ff */
[----:B------:R-:W-:-:S02]  /*2aef0*/  ISETP.GE.OR P1, PT, R7, R0, P0 ;  /* 0x000000000700720c */ /* 0x000fc40000726670 */
[----:B------:R-:W-:Y:S01]  /*2af00*/  ISETP.GE.OR P0, PT, R3, R0, P0 ;  /* 0x000000000300720c */ /* 0x000fe20000706670 */
[----:B------:R-:W-:Y:S01]  /*2af10*/  IMAD.X R41, RZ, RZ, R65, P2 ;  /* 0x000000ffff297224 */ /* 0x000fe200010e0641 */
[----:B------:R-:W-:Y:S02]  /*2af20*/  LOP3.LUT R28, R29, 0x380, RZ, 0xc0, !PT ;  /* 0x000003801d1c7812 */ /* 0x000fe400078ec0ff */
[----:B------:R-:W-:Y:S02]  /*2af30*/  LOP3.LUT R32, R33, 0x380, RZ, 0xc0, !PT ;  /* 0x0000038021207812 */ /* 0x000fe400078ec0ff */
[----:B------:R-:W-:Y:S02]  /*2af40*/  LOP3.LUT R36, R37, 0x380, RZ, 0xc0, !PT ;  /* 0x0000038025247812 */ /* 0x000fe400078ec0ff */
[----:B------:R-:W-:Y:S02]  /*2af50*/  SHF.R.U64 R3, R2, 0x3, RZ ;  /* 0x0000000302037819 */ /* 0x000fe400000012ff */
[----:B------:R-:W-:Y:S01]  /*2af60*/  LOP3.LUT R2, R5, 0x380, RZ, 0xc0, !PT ;  /* 0x0000038005027812 */ /* 0x000fe200078ec0ff */
[----:B------:R-:W-:Y:S01]  /*2af70*/  @!P1 STG.E desc[UR60][R44.64], R89 ;  /* 0x000000592c009986 */ /* 0x000fe2000c10193c */
[----:B------:R-:W-:-:S02]  /*2af80*/  SHF.R.U64 R28, R28, 0x3, RZ ;  /* 0x000000031c1c7819 */ /* 0x000fc400000012ff */
[----:B------:R-:W-:Y:S01]  /*2af90*/  SHF.R.U64 R32, R32, 0x3, RZ ;  /* 0x0000000320207819 */ /* 0x000fe200000012ff */
[----:B------:R0:W-:Y:S01]  /*2afa0*/  @!P0 STG.E desc[UR60][R44.64+0x20], R88 ;  /* 0x000020582c008986 */ /* 0x0001e2000c10193c */
[----:B------:R-:W-:Y:S02]  /*2afb0*/  SHF.R.U64 R36, R36, 0x3, RZ ;  /* 0x0000000324247819 */ /* 0x000fe400000012ff */
[----:B------:R-:W-:Y:S01]  /*2afc0*/  SHF.R.U64 R2, R2, 0x3, RZ ;  /* 0x0000000302027819 */ /* 0x000fe200000012ff */
[----:B------:R-:W-:Y:S01]  /*2afd0*/  IMAD R20, R21, UR4, RZ ;  /* 0x0000000415147c24 */ /* 0x000fe2000f8e02ff */
[----:B------:R-:W-:Y:S01]  /*2afe0*/  LOP3.LUT R28, R28, R29, RZ, 0x3c, !PT ;  /* 0x0000001d1c1c7212 */ /* 0x000fe200078e3cff */
[--C-:B------:R-:W-:Y:S01]  /*2aff0*/  IMAD.X R29, RZ, RZ, R65.reuse, P5 ;  /* 0x000000ffff1d7224 */ /* 0x100fe200028e0641 */
[----:B------:R-:W-:Y:S01]  /*2b000*/  LOP3.LUT R32, R32, R33, RZ, 0x3c, !PT ;  /* 0x0000002120207212 */ /* 0x000fe200078e3cff */
[--C-:B------:R-:W-:Y:S01]  /*2b010*/  IMAD.X R33, RZ, RZ, R65.reuse, P4 ;  /* 0x000000ffff217224 */ /* 0x100fe200020e0641 */
[----:B------:R-:W-:Y:S01]  /*2b020*/  LOP3.LUT R36, R36, R37, RZ, 0x3c, !PT ;  /* 0x0000002524247212 */ /* 0x000fe200078e3cff */
[----:B------:R-:W-:Y:S01]  /*2b030*/  IMAD.X R37, RZ, RZ, R65, P3 ;  /* 0x000000ffff257224 */ /* 0x000fe200018e0641 */
[----:B------:R-:W-:-:S02]  /*2b040*/  LOP3.LUT R40, R2, R5, RZ, 0x3c, !PT ;  /* 0x0000000502287212 */ /* 0x000fc400078e3cff */
[----:B------:R-:W-:Y:S01]  /*2b050*/  LOP3.LUT R64, R3, R64, RZ, 0x3c, !PT ;  /* 0x0000004003407212 */ /* 0x000fe200078e3cff */
[--C-:B------:R-:W-:Y:S01]  /*2b060*/  IMAD.MOV.U32 R2, RZ, RZ, R210.reuse ;  /* 0x000000ffff027224 */ /* 0x100fe200078e00d2 */
[----:B------:R-:W-:Y:S01]  /*2b070*/  SHF.R.S32.HI R3, RZ, 0x1f, R210 ;  /* 0x0000001fff037819 */ /* 0x000fe200000114d2 */
[----:B------:R-:W5:Y:S04]  /*2b080*/  LD.E.128 R8, desc[UR60][R8.64] ;  /* 0x0000003c08087980 */ /* 0x000f68000c101d00 */
[----:B------:R1:W5:Y:S01]  /*2b090*/  LD.E.128 R4, desc[UR60][R64.64] ;  /* 0x0000003c40047980 */ /* 0x000362000c101d00 */
[----:B------:R-:W-:-:S03]  /*2b0a0*/  IMAD.WIDE.U32 R2, R47, UR4, R2 ;  /* 0x000000042f027c25 */ /* 0x000fc6000f8e0002 */
[----:B------:R-:W5:Y:S01]  /*2b0b0*/  LD.E.128 R12, desc[UR60][R12.64] ;  /* 0x0000003c0c0c7980 */ /* 0x000f62000c101d00 */
[----:B------:R-:W-:Y:S01]  /*2b0c0*/  IMAD R47, R47, UR5, R20 ;  /* 0x000000052f2f7c24 */ /* 0x000fe2000f8e0214 */
[----:B------:R-:W-:Y:S02]  /*2b0d0*/  ULDC.64 UR4, c[0x0][0xae0] ;  /* 0x0002b80000047ab9 */ /* 0x000fe40000000a00 */
[----:B------:R-:W5:Y:S04]  /*2b0e0*/  LD.E.128 R24, desc[UR60][R24.64] ;  /* 0x0000003c18187980 */ /* 0x000f68000c101d00 */
[----:B------:R-:W5:Y:S04]  /*2b0f0*/  LD.E.128 R28, desc[UR60][R28.64] ;  /* 0x0000003c1c1c7980 */ /* 0x000f68000c101d00 */
[----:B------:R-:W5:Y:S04]  /*2b100*/  LD.E.128 R32, desc[UR60][R32.64] ;  /* 0x0000003c20207980 */ /* 0x000f68000c101d00 */
[----:B------:R-:W5:Y:S04]  /*2b110*/  LD.E.128 R36, desc[UR60][R36.64] ;  /* 0x0000003c24247980 */ /* 0x000f68000c101d00 */
[----:B------:R-:W5:Y:S01]  /*2b120*/  LD.E.128 R40, desc[UR60][R40.64] ;  /* 0x0000003c28287980 */ /* 0x000f62000c101d00 */
[----:B------:R-:W-:Y:S01]  /*2b130*/  @!PT LDS RZ, [RZ] ;  /* 0x00000000fffff984 */ /* 0x000fe20000000800 */
[----:B------:R-:W-:Y:S01]  /*2b140*/  @!PT LDS RZ, [RZ] ;  /* 0x00000000fffff984 */ /* 0x000fe20000000800 */
[----:B------:R-:W-:Y:S01]  /*2b150*/  @!PT LDS RZ, [RZ] ;  /* 0x00000000fffff984 */ /* 0x000fe20000000800 */
[----:B------:R-:W-:Y:S01]  /*2b160*/  @!PT LDS RZ, [RZ] ;  /* 0x00000000fffff984 */ /* 0x000fe20000000800 */
[----:B------:R2:W-:Y:S06]  /*2b170*/  MEMBAR.ALL.CTA ;  /* 0x0000000000007992 */ /* 0x0005ec0000008000 */
[----:B--2---:R-:W2:Y:S01]  /*2b180*/  FENCE.VIEW.ASYNC.S ;  /* 0x00000000000073c6 */ /* 0x004ea20000000000 */
[----:B------:R-:W-:-:S02]  /*2b190*/  IMAD.IADD R3, R3, 0x1, R47 ;  /* 0x0000000103037824 */ /* 0x000fc400078e022f */
[----:B------:R-:W-:Y:S02]  /*2b1a0*/  IMAD R47, R223, -0x80, R0 ;  /* 0xffffff80df2f7824 */ /* 0x000fe400078e0200 */
[----:B------:R-:W-:Y:S02]  /*2b1b0*/  VIADD R0, R212, 0x40 ;  /* 0x00000040d4007836 */ /* 0x000fe40000000000 */
[----:B0-----:R-:W-:Y:S01]  /*2b1c0*/  IMAD R44, R46, UR4, RZ ;  /* 0x000000042e2c7c24 */ /* 0x001fe2000f8e02ff */
[CC--:B------:R-:W-:Y:S01]  /*2b1d0*/  ISETP.GE.AND P3, PT, R212.reuse, R47.reuse, PT ;  /* 0x0000002fd400720c */ /* 0x0c0fe20003f66270 */
[----:B------:R-:W-:Y:S01]  /*2b1e0*/  VIADD R20, R212, 0x20 ;  /* 0x00000020d4147836 */ /* 0x000fe20000000000 */
[----:B------:R-:W-:Y:S01]  /*2b1f0*/  ISETP.GE.AND P1, PT, R0, R47, PT ;  /* 0x0000002f0000720c */ /* 0x000fe20003f26270 */
[C---:B------:R-:W-:Y:S02]  /*2b200*/  IMAD R45, R217.reuse, UR5, R44 ;  /* 0x00000005d92d7c24 */ /* 0x040fe4000f8e022c */
[----:B------:R-:W-:Y:S01]  /*2b210*/  IMAD.WIDE.U32 R2, R217, UR4, R2 ;  /* 0x00000004d9027c25 */ /* 0x000fe2000f8e0002 */
[----:B------:R-:W-:-:S03]  /*2b220*/  ULDC.64 UR4, c[0x0][0xae8] ;  /* 0x0002ba0000047ab9 */ /* 0x000fc60000000a00 */
[----:B------:R-:W-:Y:S01]  /*2b230*/  VIADD R0, R17, 0x29820 ;  /* 0x0002982011007836 */ /* 0x000fe20000000000 */
[-C--:B------:R-:W-:Y:S01]  /*2b240*/  ISETP.GE.AND P0, PT, R20, R47.reuse, PT ;  /* 0x0000002f1400720c */ /* 0x080fe20003f06270 */
[----:B------:R-:W-:Y:S02]  /*2b250*/  VIADD R21, R212, 0x60 ;  /* 0x00000060d4157836 */ /* 0x000fe40000000000 */
[----:B------:R-:W-:Y:S01]  /*2b260*/  IMAD.IADD R3, R3, 0x1, R45 ;  /* 0x0000000103037824 */ /* 0x000fe200078e022d */
[----:B------:R-:W-:Y:S01]  /*2b270*/  PRMT R0, RZ, 0x654, R0 ;  /* 0x00000654ff007816 */ /* 0x000fe20000000000 */
[----:B------:R-:W-:Y:S01]  /*2b280*/  IMAD R20, R48, UR4, RZ ;  /* 0x0000000430147c24 */ /* 0x000fe2000f8e02ff */
[----:B------:R-:W-:Y:S01]  /*2b290*/  ISETP.GE.AND P2, PT, R21, R47, PT ;  /* 0x0000002f1500720c */ /* 0x000fe20003f46270 */
[C---:B------:R-:W-:Y:S01]  /*2b2a0*/  IMAD.WIDE.U32 R44, R49.reuse, UR4, R2 ;  /* 0x00000004312c7c25 */ /* 0x040fe2000f8e0002 */
[----:B------:R-:W-:Y:S01]  /*2b2b0*/  SHF.R.S32.HI R213, RZ, 0x1f, R212 ;  /* 0x0000001fffd57819 */ /* 0x000fe200000114d4 */
[----:B--2---:R1:W-:Y:S01]  /*2b2c0*/  SYNCS.ARRIVE.TRANS64.RED.A1T0 RZ, [R0+URZ], RZ ;  /* 0x000000ff00ff79a7 */ /* 0x0043e2000810043f */
[----:B------:R-:W-:Y:S01]  /*2b2d0*/  BSSY B1, `(.L_x_1567) ;  /* 0x0000015000017945 */ /* 0x000fe20003800000 */
[----:B------:R-:W-:-:S02]  /*2b2e0*/  IMAD R47, R49, UR5, R20 ;  /* 0x00000005312f7c24 */ /* 0x000fc4000f8e0214 */
[----:B------:R-:W-:-:S04]  /*2b2f0*/  IMAD.WIDE R20, R223, 0x80, R212 ;  /* 0x00000080df147825 */ /* 0x000fc800078e02d4 */
[----:B------:R-:W-:Y:S01]  /*2b300*/  IMAD.IADD R49, R45, 0x1, R47 ;  /* 0x000000012d317824 */ /* 0x000fe200078e022f */
[----:B-1----:R-:W-:Y:S06]  /*2b310*/  @P3 BRA `(.L_x_1568) ;  /* 0x0000000000403947 */ /* 0x002fec0003800000 */
        /* <DEDUP_REMOVED lines=16> */
.L_x_1568:
[----:B------:R-:W-:Y:S05]  /*2b420*/  BSYNC B1 ;  /* 0x0000000000017941 */ /* 0x000fea0003800000 */
.L_x_1567:
[----:B------:R-:W-:Y:S04]  /*2b430*/  BSSY B1, `(.L_x_1569) ;  /* 0x0000014000017945 */ /* 0x000fe80003800000 */
[----:B------:R-:W-:Y:S05]  /*2b440*/  @P0 BRA `(.L_x_1570) ;  /* 0x0000000000480947 */ /* 0x000fea0003800000 */
[----:B0----5:R-:W-:Y:S01]  /*2b450*/  IADD3 R5, P0, R20, 0x20, RZ ;  /* 0x0000002014057810 */ /* 0x021fe20007f1e0ff */
[----:B------:R-:W-:Y:S01]  /*2b460*/  ULDC.64 UR4, c[0x0][0xad8] ;  /* 0x0002b60000047ab9 */ /* 0x000fe20000000a00 */
[----:B------:R-:W-:Y:S01]  /*2b470*/  IMAD.MOV.U32 R2, RZ, RZ, R44 ;  /* 0x000000ffff027224 */ /* 0x000fe200078e002c */
[----:B------:R-:W-:Y:S01]  /*2b480*/  ULDC.64 UR6, c[0x0][0xa80] ;  /* 0x0002a00000067ab9 */ /* 0x000fe20000000a00 */
[----:B------:R-:W-:Y:S02]  /*2b490*/  IMAD.MOV.U32 R3, RZ, RZ, R49 ;  /* 0x000000ffff037224 */ /* 0x000fe400078e0031 */
[----:B------:R-:W-:Y:S02]  /*2b4a0*/  IMAD.X R0, RZ, RZ, R21, P0 ;  /* 0x000000ffff007224 */ /* 0x000fe400000e0615 */
[----:B------:R-:W-:Y:S02]  /*2b4b0*/  VIADD R4, R210, 0x40 ;  /* 0x00000040d2047836 */ /* 0x000fe40000000000 */
[----:B------:R-:W-:-:S02]  /*2b4c0*/  IMAD R0, R0, UR4, RZ ;  /* 0x0000000400007c24 */ /* 0x000fc4000f8e02ff */
[C---:B------:R-:W-:Y:S01]  /*2b4d0*/  IMAD.WIDE.U32 R2, R5.reuse, UR4, R2 ;  /* 0x0000000405027c25 */ /* 0x040fe2000f8e0002 */
[----:B------:R-:W-:Y:S02]  /*2b4e0*/  ULDC UR4, c[0x0][0xa8c] ;  /* 0x0002a30000047ab9 */ /* 0x000fe40000000800 */
        /* <DEDUP_REMOVED lines=8> */
.L_x_1570:
[----:B------:R-:W-:Y:S05]  /*2b570*/  BSYNC B1 ;  /* 0x0000000000017941 */ /* 0x000fea0003800000 */
.L_x_1569:
[----:B------:R-:W-:Y:S04]  /*2b580*/  BSSY B1, `(.L_x_1571) ;  /* 0x0000014000017945 */ /* 0x000fe80003800000 */
[----:B------:R-:W-:Y:S05]  /*2b590*/  @P1 BRA `(.L_x_1572) ;  /* 0x0000000000481947 */ /* 0x000fea0003800000 */
[----:B01---5:R-:W-:Y:S01]  /*2b5a0*/  IADD3 R5, P0, R20, 0x40, RZ ;  /* 0x0000004014057810 */ /* 0x023fe20007f1e0ff */
        /* <DEDUP_REMOVED lines=17> */
.L_x_1572:
[----:B------:R-:W-:Y:S05]  /*2b6c0*/  BSYNC B1 ;  /* 0x0000000000017941 */ /* 0x000fea0003800000 */
.L_x_1571:
[----:B------:R-:W-:Y:S05]  /*2b6d0*/  @P2 BRA `(.L_x_1573) ;  /* 0x0000000800d42947 */ /* 0x000fea0003800000 */
[----:B012--5:R-:W-:Y:S01]  /*2b6e0*/  IADD3 R5, P0, R20, 0x60, RZ ;  /* 0x0000006014057810 */ /* 0x027fe20007f1e0ff */
        /* <DEDUP_REMOVED lines=19> */
.L_x_1564:
[----:B------:R-:W-:Y:S01]  /*2b820*/  ULDC.64 UR4, c[0x0][0xbd8] ;  /* 0x0002f60000047ab9 */ /* 0x000fe20000000a00 */
[----:B------:R-:W2:Y:S01]  /*2b830*/  LDC.64 R2, c[0x0][0xbd8] ;  /* 0x0002f600ff027b82 */ /* 0x000ea20000000a00 */
[----:B------:R-:W-:Y:S01]  /*2b840*/  ISETP.NE.U32.AND P0, PT, RZ, UR4, PT ;  /* 0x00000004ff007c0c */ /* 0x000fe2000bf05070 */
[----:B------:R-:W-:-:S03]  /*2b850*/  IMAD.MOV.U32 R7, RZ, RZ, RZ ;  /* 0x000000ffff077224 */ /* 0x000fc600078e00ff */
[----:B------:R-:W-:Y:S01]  /*2b860*/  ISETP.NE.AND.EX P0, PT, RZ, UR5, PT, P0 ;  /* 0x00000005ff007c0c */ /* 0x000fe2000bf05300 */
[----:B------:R-:W-:Y:S02]  /*2b870*/  ULDC.64 UR4, c[0x0][0xbe0] ;  /* 0x0002f80000047ab9 */ /* 0x000fe40000000a00 */
[----:B------:R-:W-:-:S04]  /*2b880*/  ISETP.NE.U32.AND P1, PT, RZ, UR4, PT ;  /* 0x00000004ff007c0c */ /* 0x000fc8000bf25070 */
[----:B------:R-:W-:Y:S01]  /*2b890*/  ISETP.NE.AND.EX P1, PT, RZ, UR5, PT, P1 ;  /* 0x00000005ff007c0c */ /* 0x000fe2000bf25310 */
[----:B--2---:R-:W-:-:S12]  /*2b8a0*/  IMAD.WIDE R2, R218, 0x4, R2 ;  /* 0x00000004da027825 */ /* 0x004fd800078e0202 */
[----:B------:R-:W2:Y:S01]  /*2b8b0*/  @P1 LDC.64 R4, c[0x0][0xbe0] ;  /* 0x0002f800ff041b82 */ /* 0x000ea20000000a00 */
[----:B------:R-:W-:Y:S02]  /*2b8c0*/  ULDC UR4, c[0x0][0xa88] ;  /* 0x0002a20000047ab9 */ /* 0x000fe40000000800 */
[----:B------:R-:W-:Y:S01]  /*2b8d0*/  IMAD.U32 R0, RZ, RZ, UR4 ;  /* 0x00000004ff007e24 */ /* 0x000fe2000f8e00ff */
[----:B------:R3:W5:Y:S01]  /*2b8e0*/  @P0 LDG.E R7, desc[UR60][R2.64] ;  /* 0x0000003c02070981 */ /* 0x000762000c1e1900 */
[----:B------:R-:W4:Y:S01]  /*2b8f0*/  S2R R10, SR_TID.X ;  /* 0x00000000000a7919 */ /* 0x000f220000002100 */
[----:B--2---:R-:W-:-:S05]  /*2b900*/  @P1 IMAD.WIDE R4, R218, 0x4, R4 ;  /* 0x00000004da041825 */ /* 0x004fca00078e0204 */
[----:B------:R3:W5:Y:S01]  /*2b910*/  @P1 LDG.E R0, desc[UR60][R4.64] ;  /* 0x0000003c04001981 */ /* 0x000762000c1e1900 */
[----:B----4-:R-:W-:-:S05]  /*2b920*/  VIADD R6, R10, 0xffffff80 ;  /* 0xffffff800a067836 */ /* 0x010fca0000000000 */
[----:B------:R-:W-:Y:S01]  /*2b930*/  ISETP.GT.AND P2, PT, R6, 0x7f, PT ;  /* 0x0000007f0600780c */ /* 0x000fe20003f44270 */
[----:B------:R-:W-:-:S12]  /*2b940*/  @P1 BRA `(.L_x_1574) ;  /* 0x0000000000101947 */ /* 0x000fd80003800000 */
[----:B------:R-:W-:Y:S05]  /*2b950*/  @!P0 BRA `(.L_x_1574) ;  /* 0x00000000000c8947 */ /* 0x000fea0003800000 */
[----:B---3--:R-:W2:Y:S04]  /*2b960*/  LDG.E R5, desc[UR60][R2.64] ;  /* 0x0000003c02057981 */ /* 0x008ea8000c1e1900 */
[----:B-----5:R-:W2:Y:S02]  /*2b970*/  LDG.E R0, desc[UR60][R2.64+0x4] ;  /* 0x0000043c02007981 */ /* 0x020ea4000c1e1900 */
[----:B--2---:R-:W-:-:S07]  /*2b980*/  IMAD.IADD R0, R0, 0x1, -R5 ;  /* 0x0000000100007824 */ /* 0x004fce00078e0a05 */
.L_x_1574:
[----:B---3--:R-:W-:Y:S01]  /*2b990*/  SHF.R.S32.HI R2, RZ, 0x1f, R218 ;  /* 0x0000001fff027819 */ /* 0x008fe200000114da */
[----:B------:R-:W-:Y:S01]  /*2b9a0*/  BSSY B1, `(.L_x_1575) ;  /* 0x000001c000017945 */ /* 0x000fe20003800000 */
[----:B------:R-:W-:Y:S02]  /*2b9b0*/  SHF.R.S32.HI R8, RZ, 0x1f, R217 ;  /* 0x0000001fff087819 */ /* 0x000fe400000114d9 */
[----:B------:R-:W-:Y:S02]  /*2b9c0*/  SHF.R.S32.HI R13, RZ, 0x1f, R210 ;  /* 0x0000001fff0d7819 */ /* 0x000fe400000114d2 */
[----:B------:R-:W-:Y:S02]  /*2b9d0*/  SEL R11, R218, RZ, !P0 ;  /* 0x000000ffda0b7207 */ /* 0x000fe40004000000 */
[----:B------:R-:W-:Y:S02]  /*2b9e0*/  SEL R9, R2, RZ, !P0 ;  /* 0x000000ff02097207 */ /* 0x000fe40004000000 */
[----:B-----5:R-:W-:Y:S01]  /*2b9f0*/  SHF.R.S32.HI R6, RZ, 0x1f, R7 ;  /* 0x0000001fff067819 */ /* 0x020fe20000011407 */
[----:B------:R-:W-:Y:S06]  /*2ba00*/  @P2 BRA `(.L_x_1576) ;  /* 0x0000000000542947 */ /* 0x000fec0003800000 */
[----:B------:R-:W-:-:S04]  /*2ba10*/  IMAD R2, R223, 0x80, R10 ;  /* 0x00000080df027824 */ /* 0x000fc800078e020a */
[----:B------:R-:W-:-:S05]  /*2ba20*/  VIADD R3, R2, 0xffffff80 ;  /* 0xffffff8002037836 */ /* 0x000fca0000000000 */
[----:B------:R-:W-:-:S13]  /*2ba30*/  ISETP.GE.AND P0, PT, R3, R0, PT ;  /* 0x000000000300720c */ /* 0x000fda0003f06270 */
[----:B------:R-:W-:Y:S05]  /*2ba40*/  @P0 BRA `(.L_x_1576) ;  /* 0x0000000000440947 */ /* 0x000fea0003800000 */
[C---:B------:R-:W-:Y:S01]  /*2ba50*/  IADD3 R2, P0, R3.reuse, R7, RZ ;  /* 0x0000000703027210 */ /* 0x040fe20007f1e0ff */
[----:B------:R-:W-:Y:S02]  /*2ba60*/  ULDC.64 UR4, c[0x0][0xb70] ;  /* 0x0002dc0000047ab9 */ /* 0x000fe40000000a00 */
[----:B------:R-:W-:Y:S01]  /*2ba70*/  IMAD R4, R8, UR4, RZ ;  /* 0x0000000408047c24 */ /* 0x000fe2000f8e02ff */
[----:B------:R-:W-:-:S03]  /*2ba80*/  LEA.HI.X.SX32 R3, R3, R6, 0x1, P0 ;  /* 0x0000000603037211 */ /* 0x000fc600000f0eff */
[C---:B------:R-:W-:Y:S02]  /*2ba90*/  IMAD R5, R217.reuse, UR5, R4 ;  /* 0x00000005d9057c24 */ /* 0x040fe4000f8e0204 */
[----:B------:R-:W-:Y:S01]  /*2baa0*/  IMAD.WIDE.U32 R2, R217, UR4, R2 ;  /* 0x00000004d9027c25 */ /* 0x000fe2000f8e0002 */
[----:B------:R-:W-:-:S03]  /*2bab0*/  ULDC.64 UR4, c[0x0][0xb78] ;  /* 0x0002de0000047ab9 */ /* 0x000fc60000000a00 */
[----:B------:R-:W-:Y:S02]  /*2bac0*/  IMAD R4, R9, UR4, RZ ;  /* 0x0000000409047c24 */ /* 0x000fe4000f8e02ff */
[----:B------:R-:W-:Y:S02]  /*2bad0*/  IMAD.IADD R3, R3, 0x1, R5 ;  /* 0x0000000103037824 */ /* 0x000fe400078e0205 */
        /* <DEDUP_REMOVED lines=8> */
.L_x_1576:
[----:B------:R-:W-:Y:S05]  /*2bb60*/  BSYNC B1 ;  /* 0x0000000000017941 */ /* 0x000fea0003800000 */
.L_x_1575:
[----:B------:R-:W-:Y:S01]  /*2bb70*/  ULDC.64 UR4, c[0x0][0xaa0] ;  /* 0x0002a80000047ab9 */ /* 0x000fe20000000a00 */
[----:B------:R-:W-:Y:S01]  /*2bb80*/  IMAD.MOV.U32 R2, RZ, RZ, R210 ;  /* 0x000000ffff027224 */ /* 0x000fe200078e00d2 */
[----:B------:R-:W-:Y:S01]  /*2bb90*/  BSSY B1, `(.L_x_1577) ;  /* 0x000002c000017945 */ /* 0x000fe20003800000 */
[----:B--2---:R-:W-:Y:S02]  /*2bba0*/  IMAD.MOV.U32 R3, RZ, RZ, R13 ;  /* 0x000000ffff037224 */ /* 0x004fe400078e000d */
[----:B------:R-:W-:Y:S02]  /*2bbb0*/  IMAD R4, R6, UR4, RZ ;  /* 0x0000000406047c24 */ /* 0x000fe4000f8e02ff */
[----:B------:R-:W-:-:S04]  /*2bbc0*/  IMAD.WIDE.U32 R2, R7, UR4, R2 ;  /* 0x0000000407027c25 */ /* 0x000fc8000f8e0002 */
[----:B------:R-:W-:Y:S01]  /*2bbd0*/  IMAD R7, R7, UR5, R4 ;  /* 0x0000000507077c24 */ /* 0x000fe2000f8e0204 */
[----:B------:R-:W-:Y:S01]  /*2bbe0*/  ULDC.64 UR4, c[0x0][0xae0] ;  /* 0x0002b80000047ab9 */ /* 0x000fe20000000a00 */
[----:B------:R-:W-:Y:S02]  /*2bbf0*/  VIADD R6, R212, 0x20 ;  /* 0x00000020d4067836 */ /* 0x000fe40000000000 */
[----:B------:R-:W-:Y:S02]  /*2bc00*/  IMAD.IADD R3, R3, 0x1, R7 ;  /* 0x0000000103037824 */ /* 0x000fe400078e0207 */
[----:B------:R-:W-:Y:S02]  /*2bc10*/  IMAD R7, R223, -0x80, R0 ;  /* 0xffffff80df077824 */ /* 0x000fe400078e0200 */
[----:B------:R-:W-:Y:S02]  /*2bc20*/  IMAD R4, R8, UR4, RZ ;  /* 0x0000000408047c24 */ /* 0x000fe4000f8e02ff */
[C---:B------:R-:W-:Y:S01]  /*2bc30*/  VIADD R0, R212.reuse, 0x40 ;  /* 0x00000040d4007836 */ /* 0x040fe20000000000 */
[-C--:B------:R-:W-:Y:S01]  /*2bc40*/  ISETP.GE.AND P3, PT, R212, R7.reuse, PT ;  /* 0x00000007d400720c */ /* 0x080fe20003f66270 */
[C---:B------:R-:W-:Y:S01]  /*2bc50*/  IMAD R5, R217.reuse, UR5, R4 ;  /* 0x00000005d9057c24 */ /* 0x040fe2000f8e0204 */
[-C--:B------:R-:W-:Y:S01]  /*2bc60*/  ISETP.GE.AND P2, PT, R6, R7.reuse, PT ;  /* 0x000000070600720c */ /* 0x080fe20003f46270 */
[----:B------:R-:W-:Y:S01]  /*2bc70*/  IMAD.WIDE.U32 R2, R217, UR4, R2 ;  /* 0x00000004d9027c25 */ /* 0x000fe2000f8e0002 */
[----:B------:R-:W-:Y:S01]  /*2bc80*/  ULDC.64 UR4, c[0x0][0xae8] ;  /* 0x0002ba0000047ab9 */ /* 0x000fe20000000a00 */
[----:B------:R-:W-:-:S02]  /*2bc90*/  ISETP.GE.AND P0, PT, R0, R7, PT ;  /* 0x000000070000720c */ /* 0x000fc40003f06270 */
[----:B------:R-:W-:Y:S02]  /*2bca0*/  VIADD R4, R212, 0x60 ;  /* 0x00000060d4047836 */ /* 0x000fe40000000000 */
[----:B------:R-:W-:Y:S02]  /*2bcb0*/  IMAD.IADD R3, R3, 0x1, R5 ;  /* 0x0000000103037824 */ /* 0x000fe400078e0205 */
[----:B------:R-:W-:Y:S01]  /*2bcc0*/  IMAD R0, R9, UR4, RZ ;  /* 0x0000000409007c24 */ /* 0x000fe2000f8e02ff */
[----:B------:R-:W-:Y:S01]  /*2bcd0*/  ISETP.GE.AND P1, PT, R4, R7, PT ;  /* 0x000000070400720c */ /* 0x000fe20003f26270 */
[----:B------:R-:W-:Y:S01]  /*2bce0*/  IMAD.WIDE.U32 R4, R11, UR4, R2 ;  /* 0x000000040b047c25 */ /* 0x000fe2000f8e0002 */
[----:B------:R-:W-:-:S03]  /*2bcf0*/  SHF.R.S32.HI R7, RZ, 0x1f, R212 ;  /* 0x0000001fff077819 */ /* 0x000fc600000114d4 */
[----:B------:R-:W-:Y:S02]  /*2bd00*/  IMAD R9, R11, UR5, R0 ;  /* 0x000000050b097c24 */ /* 0x000fe4000f8e0200 */
[----:B------:R-:W-:Y:S02]  /*2bd10*/  IMAD.MOV.U32 R6, RZ, RZ, R212 ;  /* 0x000000ffff067224 */ /* 0x000fe400078e00d4 */
[----:B------:R-:W-:Y:S02]  /*2bd20*/  IMAD.IADD R11, R5, 0x1, R9 ;  /* 0x00000001050b7824 */ /* 0x000fe400078e0209 */
        /* <DEDUP_REMOVED lines=18> */
.L_x_1578:
[----:B------:R-:W-:Y:S05]  /*2be50*/  BSYNC B1 ;  /* 0x0000000000017941 */ /* 0x000fea0003800000 */
.L_x_1577:
[----:B------:R-:W-:Y:S04]  /*2be60*/  BSSY B1, `(.L_x_1579) ;  /* 0x0000014000017945 */ /* 0x000fe80003800000 */
[----:B------:R-:W-:Y:S05]  /*2be70*/  @P2 BRA `(.L_x_1580) ;  /* 0x0000000000482947 */ /* 0x000fea0003800000 */
[----:B--2---:R-:W-:Y:S01]  /*2be80*/  IADD3 R9, P2, R6, 0x20, RZ ;  /* 0x0000002006097810 */ /* 0x004fe20007f5e0ff */
        /* <DEDUP_REMOVED lines=17> */
.L_x_1580:
[----:B------:R-:W-:Y:S05]  /*2bfa0*/  BSYNC B1 ;  /* 0x0000000000017941 */ /* 0x000fea0003800000 */
.L_x_1579:
[----:B------:R-:W-:Y:S04]  /*2bfb0*/  BSSY B1, `(.L_x_1581) ;  /* 0x0000014000017945 */ /* 0x000fe80003800000 */
[----:B------:R-:W-:Y:S05]  /*2bfc0*/  @P0 BRA `(.L_x_1582) ;  /* 0x0000000000480947 */ /* 0x000fea0003800000 */
[----:B--23--:R-:W-:Y:S01]  /*2bfd0*/  IADD3 R9, P0, R6, 0x40, RZ ;  /* 0x0000004006097810 */ /* 0x00cfe20007f1e0ff */
        /* <DEDUP_REMOVED lines=17> */
.L_x_1582:
[----:B------:R-:W-:Y:S05]  /*2c0f0*/  BSYNC B1 ;  /* 0x0000000000017941 */ /* 0x000fea0003800000 */
.L_x_1581:
        /* <DEDUP_REMOVED lines=19> */
.L_x_1573:
[----:B------:R-:W-:Y:S05]  /*2c230*/  BSYNC B0 ;  /* 0x0000000000007941 */ /* 0x000fea0003800000 */
.L_x_1563:
[----:B------:R-:W-:Y:S02]  /*2c240*/  ULDC UR4, c[0x0][0xc14] ;  /* 0x0003050000047ab9 */ /* 0x000fe40000000800 */
[----:B-1----:R-:W-:-:S13]  /*2c250*/  ISETP.GE.AND P0, PT, R195, UR4, PT ;  /* 0x00000004c3007c0c */ /* 0x002fda000bf06270 */
[----:B------:R-:W-:Y:S05]  /*2c260*/  @!P0 BRA `(.L_x_1583) ;  /* 0xfffffd5000248947 */ /* 0x000fea000383ffff */
[----:B------:R-:W-:Y:S05]  /*2c270*/  BRA `(.L_x_1317) ;  /* 0x0000006c00707947 */ /* 0x000fea0003800000 */
.L_x_1315:
[----:B------:R-:W-:-:S08]  /*2c280*/  NOP ;  /* 0x0000000000007918 */ /* 0x000fd00000000000 */
[----:B------:R-:W0:-:S00]  /*2c290*/  USETMAXREG.DEALLOC.CTAPOOL 0x18 ;  /* 0x00000018000079c8 */ /* 0x000e0000080e0500 */
[----:B0-----:R-:W-:Y:S01]  /*2c2a0*/  LOP3.LUT R0, R0, 0x3, RZ, 0xc0, !PT ;  /* 0x0000000300007812 */ /* 0x001fe200078ec0ff */
[----:B------:R-:W-:Y:S01]  /*2c2b0*/  IMAD.MOV.U32 R5, RZ, RZ, RZ ;  /* 0x000000ffff057224 */ /* 0x000fe200078e00ff */
[----:B------:R-:W-:-:S04]  /*2c2c0*/  LOP3.LUT R16, R16, 0xfffffffd, RZ, 0xc0, !PT ;  /* 0xfffffffd10107812 */ /* 0x000fc800078ec0ff */
[----:B------:R-:W0:Y:S02]  /*2c2d0*/  SHFL.IDX PT, R0, R0, RZ, 0x1f ;  /* 0x00001fff00007589 */ /* 0x000e2400000e0000 */
[----:B0-----:R-:W-:-:S13]  /*2c2e0*/  ISETP.NE.AND P0, PT, R0, RZ, PT ;  /* 0x000000ff0000720c */ /* 0x001fda0003f05270 */
[----:B------:R-:W-:Y:S01]  /*2c2f0*/  @P0 LOP3.LUT R16, R16, 0x2, RZ, 0xfc, !PT ;  /* 0x0000000210100812 */ /* 0x000fe200078efcff */
[----:B------:R-:W-:Y:S06]  /*2c300*/  @!P0 BRA `(.L_x_1584) ;  /* 0x0000000000248947 */ /* 0x000fec0003800000 */
        /* <DEDUP_REMOVED lines=9> */
.L_x_1584:
[----:B------:R-:W0:Y:S01]  /*2c3a0*/  S2R R0, SR_TID.X ;  /* 0x0000000000007919 */ /* 0x000e220000002100 */
        /* <DEDUP_REMOVED lines=30> */
[----:B------:R-:W-:-:S03]  /*2c590*/  IMAD.MOV.U32 R4, RZ, RZ, RZ ;  /* 0x000000ffff047224 */ /* 0x000fc600078e00ff */
        /* <DEDUP_REMOVED lines=10> */
.L_x_1590:
[----:B------:R-:W-:Y:S01]  /*2c640*/  IMAD.U32 R2, RZ, RZ, UR7 ;  /* 0x00000007ff027e24 */ /* 0x000fe2000f8e00ff */
        /* <DEDUP_REMOVED lines=12> */
.L_x_1589:
[----:B------:R-:W-:Y:S05]  /*2c710*/  BSYNC B0 ;  /* 0x0000000000007941 */ /* 0x000fea0003800000 */
.L_x_1588:
        /* <DEDUP_REMOVED lines=16> */
[----:B0-----:R-:W-:-:S04]  /*2c820*/  IMAD R2, R2, UR5, RZ ;  /* 0x0000000502027c24 */ /* 0x001fc8000f8e02ff */
[----:B------:R-:W-:-:S05]  /*2c830*/  IMAD.IADD R7, R2, 0x1, R7 ;  /* 0x0000000102077824 */ /* 0x000fca00078e0207 */
[----:B------:R-:W-:-:S13]  /*2c840*/  ISETP.GT.AND P6, PT, R7, UR6, PT ;  /* 0x0000000607007c0c */ /* 0x000fda000bfc4270 */
[----:B------:R-:W-:Y:S05]  /*2c850*/  @!P6 BRA `(.L_x_1590) ;  /* 0xfffffffc0078e947 */ /* 0x000fea000383ffff */
[----:B------:R-:W-:-:S07]  /*2c860*/  IMAD.MOV.U32 R6, RZ, RZ, R10 ;  /* 0x000000ffff067224 */ /* 0x000fce00078e000a */
.L_x_1586:
[----:B------:R-:W-:-:S04]  /*2c870*/  IMAD.IADD R7, R7, 0x1, -R2 ;  /* 0x0000000107077824 */ /* 0x000fc800078e0a02 */
[----:B------:R-:W-:-:S05]  /*2c880*/  IMAD R2, R6, UR5, R7 ;  /* 0x0000000506027c24 */ /* 0x000fca000f8e0207 */
[----:B------:R-:W-:Y:S02]  /*2c890*/  ISETP.GT.AND P0, PT, R2, UR6, PT ;  /* 0x0000000602007c0c */ /* 0x000fe4000bf04270 */
[----:B------:R-:W0:Y:S11]  /*2c8a0*/  LDC.64 R2, c[0x0][0xc68] ;  /* 0x00031a00ff027b82 */ /* 0x000e360000000a00 */
[----:B------:R-:W-:-:S04]  /*2c8b0*/  VOTE.ANY R12, PT, !P0 ;  /* 0x00000000000c7806 */ /* 0x000fc800040e0100 */
[----:B------:R-:W1:Y:S02]  /*2c8c0*/  POPC R8, R12 ;  /* 0x0000000c00087309 */ /* 0x000e640000000000 */
[----:B-1----:R-:W-:-:S04]  /*2c8d0*/  VIADD R9, R8, UR4 ;  /* 0x0000000408097c36 */ /* 0x002fc80008000000 */
[----:B0-----:R-:W-:Y:S01]  /*2c8e0*/  IMAD.WIDE R2, R9, 0x4, R2 ;  /* 0x0000000409027825 */ /* 0x001fe200078e0202 */
[----:B------:R-:W0:Y:S04]  /*2c8f0*/  SHFL.IDX PT, R5, R5, R8, 0x1f ;  /* 0x00001f0805057589 */ /* 0x000e2800000e0000 */
[----:B------:R-:W0:Y:S04]  /*2c900*/  LDG.E R10, desc[UR60][R2.64] ;  /* 0x0000003c020a7981 */ /* 0x000e28000c1e1900 */
[----:B------:R0:W-:Y:S01]  /*2c910*/  STL [R1+0xc], R9 ;  /* 0x00000c0901007387 */ /* 0x0001e20000100800 */
[----:B------:R-:W-:Y:S01]  /*2c920*/  ISETP.NE.AND P0, PT, R12, RZ, PT ;  /* 0x000000ff0c00720c */ /* 0x000fe20003f05270 */
[----:B0-----:R-:W-:-:S05]  /*2c930*/  IMAD R9, R5, R10, RZ ;  /* 0x0000000a05097224 */ /* 0x001fca00078e02ff */
[----:B------:R-:W-:-:S04]  /*2c940*/  IABS R11, R9 ;  /* 0x00000009000b7213 */ /* 0x000fc80000000000 */
[----:B------:R-:W0:Y:S08]  /*2c950*/  I2F.RP R13, R11 ;  /* 0x0000000b000d7306 */ /* 0x000e300000209400 */
[----:B0-----:R-:W0:Y:S02]  /*2c960*/  MUFU.RCP R13, R13 ;  /* 0x0000000d000d7308 */ /* 0x001e240000001000 */
[----:B0-----:R-:W-:-:S06]  /*2c970*/  VIADD R14, R13, 0xffffffe ;  /* 0x0ffffffe0d0e7836 */ /* 0x001fcc0000000000 */
[----:B------:R0:W1:Y:S01]  /*2c980*/  F2I.FTZ.U32.TRUNC.NTZ R3, R14 ;  /* 0x0000000e00037305 */ /* 0x000062000021f000 */
[----:B------:R-:W-:Y:S05]  /*2c990*/  @!P0 BRA `(.L_x_1591) ;  /* 0x0000000000088947 */ /* 0x000fea0003800000 */
[----:B------:R-:W-:-:S05]  /*2c9a0*/  VIADD R13, R8, 0xffffffff ;  /* 0xffffffff080d7836 */ /* 0x000fca0000000000 */
[----:B------:R2:W3:Y:S02]  /*2c9b0*/  SHFL.IDX PT, R4, R6, R13, 0x1f ;  /* 0x00001f0d06047589 */ /* 0x0004e400000e0000 */
.L_x_1591:
[----:B-1----:R-:W-:Y:S01]  /*2c9c0*/  IMAD.MOV R2, RZ, RZ, -R3 ;  /* 0x000000ffff027224 */ /* 0x002fe200078e0a03 */
[----:B--2---:R-:W-:Y:S01]  /*2c9d0*/  IABS R6, R9 ;  /* 0x0000000900067213 */ /* 0x004fe20000000000 */
[----:B---3--:R-:W-:Y:S02]  /*2c9e0*/  IMAD R4, R4, UR5, R7 ;  /* 0x0000000504047c24 */ /* 0x008fe4000f8e0207 */
[----:B------:R-:W-:Y:S02]  /*2c9f0*/  IMAD R7, R2, R11, RZ ;  /* 0x0000000b02077224 */ /* 0x000fe400078e02ff */
[----:B------:R-:W-:Y:S01]  /*2ca00*/  IMAD.MOV.U32 R2, RZ, RZ, RZ ;  /* 0x000000ffff027224 */ /* 0x000fe200078e00ff */
[----:B------:R1:W-:Y:S01]  /*2ca10*/  STL [R1], R4 ;  /* 0x0000000401007387 */ /* 0x0003e20000100800 */
[----:B------:R-:W-:Y:S02]  /*2ca20*/  IMAD.MOV R6, RZ, RZ, -R6 ;  /* 0x000000ffff067224 */ /* 0x000fe400078e0a06 */
[----:B------:R-:W-:Y:S01]  /*2ca30*/  IMAD.HI.U32 R3, R3, R7, R2 ;  /* 0x0000000703037227 */ /* 0x000fe200078e0002 */
[----:B------:R-:W-:-:S04]  /*2ca40*/  IADD3 R2, -R4, UR6, RZ ;  /* 0x0000000604027c10 */ /* 0x000fc8000fffe1ff */
[----:B-1----:R-:W-:-:S05]  /*2ca50*/  IABS R4, R2 ;  /* 0x0000000200047213 */ /* 0x002fca0000000000 */
[----:B------:R-:W-:Y:S01]  /*2ca60*/  IMAD.HI.U32 R7, R3, R4, RZ ;  /* 0x0000000403077227 */ /* 0x000fe200078e00ff */
[----:B------:R-:W-:-:S03]  /*2ca70*/  LOP3.LUT R3, R2, R9, RZ, 0x3c, !PT ;  /* 0x0000000902037212 */ /* 0x000fc600078e3cff */
[----:B------:R-:W-:Y:S01]  /*2ca80*/  IMAD R4, R7, R6, R4 ;  /* 0x0000000607047224 */ /* 0x000fe200078e0204 */
[----:B------:R-:W-:-:S04]  /*2ca90*/  ISETP.GE.AND P2, PT, R3, RZ, PT ;  /* 0x000000ff0300720c */ /* 0x000fc80003f46270 */
[----:B------:R-:W-:-:S13]  /*2caa0*/  ISETP.GT.U32.AND P1, PT, R11, R4, PT ;  /* 0x000000040b00720c */ /* 0x000fda0003f24070 */
        /* <DEDUP_REMOVED lines=9> */
[----:B------:R-:W-:Y:S02]  /*2cb40*/  IMAD.MOV R3, RZ, RZ, -R4 ;  /* 0x000000ffff037224 */ /* 0x000fe400078e0a04 */
[----:B------:R-:W-:Y:S02]  /*2cb50*/  IMAD R9, R9, R7, R2 ;  /* 0x0000000709097224 */ /* 0x000fe400078e0202 */
[----:B------:R-:W-:Y:S01]  /*2cb60*/  IMAD.MOV.U32 R2, RZ, RZ, RZ ;  /* 0x000000ffff027224 */ /* 0x000fe200078e00ff */
[----:B------:R-:W-:-:S04]  /*2cb70*/  VIADDMNMX R10, R3, UR5, R10, PT ;  /* 0x00000005030a7c46 */ /* 0x000fc8000b80010a */
[----:B------:R-:W-:-:S04]  /*2cb80*/  IABS R6, R10 ;  /* 0x0000000a00067213 */ /* 0x000fc80000000000 */
[----:B------:R-:W1:Y:S08]  /*2cb90*/  I2F.RP R8, R6 ;  /* 0x0000000600087306 */ /* 0x000e700000209400 */
[----:B-1----:R-:W1:Y:S02]  /*2cba0*/  MUFU.RCP R8, R8 ;  /* 0x0000000800087308 */ /* 0x002e640000001000 */
[----:B-1----:R-:W-:Y:S01]  /*2cbb0*/  VIADD R3, R8, 0xffffffe ;  /* 0x0ffffffe08037836 */ /* 0x002fe20000000000 */
[----:B------:R-:W-:-:S05]  /*2cbc0*/  IABS R8, R10 ;  /* 0x0000000a00087213 */ /* 0x000fca0000000000 */
[----:B------:R-:W1:Y:S02]  /*2cbd0*/  F2I.FTZ.U32.TRUNC.NTZ R3, R3 ;  /* 0x0000000300037305 */ /* 0x000e64000021f000 */
[----:B-1----:R-:W-:-:S04]  /*2cbe0*/  IMAD.MOV R7, RZ, RZ, -R3 ;  /* 0x000000ffff077224 */ /* 0x002fc800078e0a03 */
[----:B------:R-:W-:-:S04]  /*2cbf0*/  IMAD R7, R7, R6, RZ ;  /* 0x0000000607077224 */ /* 0x000fc800078e02ff */
[----:B------:R-:W-:Y:S01]  /*2cc00*/  IMAD.HI.U32 R2, R3, R7, R2 ;  /* 0x0000000703027227 */ /* 0x000fe200078e0002 */
[----:B------:R-:W-:-:S03]  /*2cc10*/  IABS R7, R9 ;  /* 0x0000000900077213 */ /* 0x000fc60000000000 */
        /* <DEDUP_REMOVED lines=8> */
[C---:B------:R-:W-:Y:S01]  /*2cca0*/  LOP3.LUT R3, R9.reuse, R10, RZ, 0x3c, !PT ;  /* 0x0000000a09037212 */ /* 0x040fe200078e3cff */
[----:B------:R-:W-:-:S03]  /*2ccb0*/  IMAD.IADD R9, R9, 0x1, R4 ;  /* 0x0000000109097824 */ /* 0x000fc600078e0204 */
[----:B------:R-:W-:-:S07]  /*2ccc0*/  ISETP.GE.AND P2, PT, R3, RZ, PT ;  /* 0x000000ff0300720c */ /* 0x000fce0003f46270 */
[----:B------:R-:W-:-:S06]  /*2ccd0*/  @P0 VIADD R2, R2, 0x1 ;  /* 0x0000000102020836 */ /* 0x000fcc0000000000 */
[----:B------:R-:W-:Y:S01]  /*2cce0*/  @!P2 IMAD.MOV R2, RZ, RZ, -R2 ;  /* 0x000000ffff02a224 */ /* 0x000fe200078e0a02 */
[----:B------:R-:W-:Y:S01]  /*2ccf0*/  @!P1 LOP3.LUT R2, RZ, R10, RZ, 0x33, !PT ;  /* 0x0000000aff029212 */ /* 0x000fe200078e33ff */
[----:B------:R-:W-:-:S04]  /*2cd00*/  IMAD.MOV R10, RZ, RZ, -R10 ;  /* 0x000000ffff0a7224 */ /* 0x000fc800078e0a0a */
[----:B------:R-:W-:Y:S01]  /*2cd10*/  IMAD R3, R2, R10, R9 ;  /* 0x0000000a02037224 */ /* 0x000fe200078e0209 */
[----:B------:R-:W-:-:S04]  /*2cd20*/  LOP3.LUT R2, RZ, R2, RZ, 0x33, !PT ;  /* 0x00000002ff027212 */ /* 0x000fc800078e33ff */
[----:B------:R1:W-:Y:S01]  /*2cd30*/  STL [R1+0x8], R3 ;  /* 0x0000080301007387 */ /* 0x0003e20000100800 */
[----:B------:R-:W-:-:S05]  /*2cd40*/  IMAD.IADD R2, R5, 0x1, R2 ;  /* 0x0000000105027824 */ /* 0x000fca00078e0202 */
[----:B------:R1:W-:Y:S01]  /*2cd50*/  STL [R1+0x4], R2 ;  /* 0x0000040201007387 */ /* 0x0003e20000100800 */
[----:B------:R-:W-:Y:S05]  /*2cd60*/  BRA `(.L_x_1592) ;  /* 0x0000000000107947 */ /* 0x000fea0003800000 */
.L_x_1587:
[----:B------:R-:W-:Y:S01]  /*2cd70*/  IMAD.U32 R2, RZ, RZ, UR6 ;  /* 0x00000006ff027e24 */ /* 0x000fe2000f8e00ff */
[----:B------:R0:W-:Y:S04]  /*2cd80*/  STL [R1+0x4], RZ ;  /* 0x000004ff01007387 */ /* 0x0001e80000100800 */
[----:B------:R0:W-:Y:S04]  /*2cd90*/  STL [R1+0x8], RZ ;  /* 0x000008ff01007387 */ /* 0x0001e80000100800 */
[----:B------:R0:W-:Y:S02]  /*2cda0*/  STL [R1], R2 ;  /* 0x0000000201007387 */ /* 0x0001e40000100800 */
.L_x_1592:
[----:B------:R-:W2:Y:S04]  /*2cdb0*/  LDL R4, [R1] ;  /* 0x0000000001047983 */ /* 0x000ea80000100800 */
[----:B------:R-:W2:Y:S04]  /*2cdc0*/  LDL R5, [R1+0x4] ;  /* 0x0000040001057983 */ /* 0x000ea80000100800 */
[----:B------:R-:W2:Y:S04]  /*2cdd0*/  LDL R6, [R1+0x8] ;  /* 0x0000080001067983 */ /* 0x000ea80000100800 */
[----:B------:R-:W2:Y:S01]  /*2cde0*/  LDL R7, [R1+0xc] ;  /* 0x00000c0001077983 */ /* 0x000ea20000100800 */
[----:B------:R-:W-:-:S13]  /*2cdf0*/  ISETP.NE.AND P0, PT, R0, RZ, PT ;  /* 0x000000ff0000720c */ /* 0x000fda0003f05270 */
[----:B-1----:R-:W1:Y:S01]  /*2ce00*/  @!P0 S2R R3, SR_CgaCtaId ;  /* 0x0000000000038919 */ /* 0x002e620000008800 */
[----:B------:R-:W-:-:S04]  /*2ce10*/  @!P0 MOV R0, 0x400 ;  /* 0x0000040000008802 */ /* 0x000fc80000000f00 */
[----:B-1----:R-:W-:-:S05]  /*2ce20*/  @!P0 LEA R0, R3, R0, 0x18 ;  /* 0x0000000003008211 */ /* 0x002fca00078ec0ff */
[----:B--2---:R1:W-:Y:S01]  /*2ce30*/  @!P0 STS.128 [R0+0x298d0], R4 ;  /* 0x0298d00400008388 */ /* 0x0043e20000000c00 */
[----:B------:R-:W-:Y:S06]  /*2ce40*/  BAR.ARV 0x5, 0x180 ;  /* 0x0146000000007b1d */ /* 0x000fec0000002000 */
.L_x_1585:
[----:B-1----:R-:W3:Y:S01]  /*2ce50*/  LDL R0, [R1+0xc] ;  /* 0x00000c0001007983 */ /* 0x002ee20000100800 */
[----:B------:R-:W-:Y:S01]  /*2ce60*/  ULDC UR4, c[0x0][0xc14] ;  /* 0x0003050000047ab9 */ /* 0x000fe20000000800 */
[----:B------:R-:W-:Y:S01]  /*2ce70*/  IMAD.MOV.U32 R19, RZ, RZ, RZ ;  /* 0x000000ffff137224 */ /* 0x000fe200078e00ff */
[----:B---3--:R-:W-:Y:S01]  /*2ce80*/  ISETP.GE.AND P0, PT, R0, UR4, PT ;  /* 0x0000000400007c0c */ /* 0x008fe2000bf06270 */
[----:B------:R-:W-:-:S05]  /*2ce90*/  IMAD.MOV.U32 R0, RZ, RZ, 0x1 ;  /* 0x00000001ff007424 */ /* 0x000fca00078e00ff */
[----:B------:R1:W-:Y:S04]  /*2cea0*/  STL [R1+0x14], R0 ;  /* 0x0000140001007387 */ /* 0x0003e80000100800 */
[----:B------:R1:W-:Y:S03]  /*2ceb0*/  STL [R1+0x34], RZ ;  /* 0x000034ff01007387 */ /* 0x0003e60000100800 */
[----:B------:R-:W-:Y:S05]  /*2cec0*/  @P0 BRA `(.L_x_1593) ;  /* 0x0000005c00600947 */ /* 0x000fea0003800000 */
[----:B-1----:R-:W1:Y:S01]  /*2ced0*/  S2R R0, SR_TID.X ;  /* 0x0000000000007919 */ /* 0x002e620000002100 */
[----:B------:R-:W-:Y:S01]  /*2cee0*/  BSSY B7, `(.L_x_1593) ;  /* 0x00005d6000077945 */ /* 0x000fe20003800000 */
[----:B------:R-:W-:Y:S01]  /*2cef0*/  IMAD.MOV.U32 R19, RZ, RZ, RZ ;  /* 0x000000ffff137224 */ /* 0x000fe200078e00ff */
[----:B------:R-:W-:Y:S01]  /*2cf00*/  ULDC.64 UR40, c[0x0][0x198] ;  /* 0x0000660000287ab9 */ /* 0x000fe20000000a00 */
[----:B--2---:R-:W2:Y:S01]  /*2cf10*/  S2R R6, SR_TID.X ;  /* 0x0000000000067919 */ /* 0x004ea20000002100 */
[----:B------:R-:W-:Y:S02]  /*2cf20*/  ULOP3.LUT UR37, UR36, 0x1, URZ, 0xfc, !UPT ;  /* 0x0000000124257892 */ /* 0x000fe4000f8efc3f */
[----:B------:R-:W-:Y:S01]  /*2cf30*/  ULOP3.LUT UR39, UR36, 0x2, URZ, 0xfc, !UPT ;  /* 0x0000000224277892 */ /* 0x000fe2000f8efc3f */
[----:B------:R-:W-:Y:S01]  /*2cf40*/  ULDC UR38, c[0x0][0xc] ;  /* 0x0000030000267ab9 */ /* 0x000fe20000000800 */
[----:B-1----:R-:W-:Y:S01]  /*2cf50*/  LOP3.LUT R0, R0, 0x7f, RZ, 0xc0, !PT ;  /* 0x0000007f00007812 */ /* 0x002fe200078ec0ff */
[C---:B--2---:R-:W-:Y:S01]  /*2cf60*/  IMAD.SHL.U32 R4, R6.reuse, 0x20, RZ ;  /* 0x0000002006047824 */ /* 0x044fe200078e00ff */
        /* <DEDUP_REMOVED lines=10> */
[----:B------:R-:W-:Y:S01]  /*2d010*/  LOP3.LUT R2, R2, 0x30, R3, 0xf8, !PT ;  /* 0x0000003002027812 */ /* 0x000fe200078ef803 */
[----:B------:R-:W-:Y:S01]  /*2d020*/  IMAD.SHL.U32 R3, R6, 0x10, RZ ;  /* 0x0000001006037824 */ /* 0x000fe200078e00ff */
[----:B------:R-:W-:-:S04]  /*2d030*/  LOP3.LUT R4, R4, 0x10, R6, 0xf8, !PT ;  /* 0x0000001004047812 */ /* 0x000fc800078ef806 */
[----:B------:R-:W-:Y:S02]  /*2d040*/  LOP3.LUT R3, R2, 0x70, R3, 0x78, !PT ;  /* 0x0000007002037812 */ /* 0x000fe400078e7803 */
[----:B------:R-:W-:Y:S02]  /*2d050*/  LOP3.LUT R4, R4, 0x10, R7, 0x78, !PT ;  /* 0x0000001004047812 */ /* 0x000fe400078e7807 */
[----:B------:R-:W-:Y:S02]  /*2d060*/  LOP3.LUT R2, R3, 0xc00, R0, 0xf8, !PT ;  /* 0x00000c0003027812 */ /* 0x000fe400078ef800 */
[----:B------:R-:W-:-:S03]  /*2d070*/  LOP3.LUT R0, R5, R4, RZ, 0xfc, !PT ;  /* 0x0000000405007212 */ /* 0x000fc600078efcff */
[----:B------:R-:W-:Y:S04]  /*2d080*/  STL [R1+0x2c], R2 ;  /* 0x00002c0201007387 */ /* 0x000fe80000100800 */
[----:B------:R0:W-:Y:S04]  /*2d090*/  STL [R1+0x28], R0 ;  /* 0x0000280001007387 */ /* 0x0001e80000100800 */
[----:B------:R1:W-:Y:S01]  /*2d0a0*/  STL [R1+0x34], RZ ;  /* 0x000034ff01007387 */ /* 0x0003e20000100800 */
[----:B0-----:R-:W-:-:S05]  /*2d0b0*/  IMAD.MOV.U32 R0, RZ, RZ, 0x40 ;  /* 0x00000040ff007424 */ /* 0x001fca00078e00ff */
[----:B------:R-:W-:Y:S01]  /*2d0c0*/  SEL R2, R0, 0xffffffc0, !P0 ;  /* 0xffffffc000027807 */ /* 0x000fe20004000000 */
[----:B------:R-:W-:-:S05]  /*2d0d0*/  IMAD.MOV.U32 R0, RZ, RZ, 0x1 ;  /* 0x00000001ff007424 */ /* 0x000fca00078e00ff */
[----:B------:R1:W-:Y:S04]  /*2d0e0*/  STL [R1+0x18], R0 ;  /* 0x0000180001007387 */ /* 0x0003e80000100800 */
[----:B------:R1:W-:Y:S04]  /*2d0f0*/  STL [R1+0x10], RZ ;  /* 0x000010ff01007387 */ /* 0x0003e80000100800 */
[----:B------:R1:W-:Y:S02]  /*2d100*/  STL [R1+0x14], R0 ;  /* 0x0000140001007387 */ /* 0x0003e40000100800 */
.L_x_1714:
[----:B------:R-:W2:Y:S01]  /*2d110*/  LDL R14, [R1+0xc] ;  /* 0x00000c00010e7983 */ /* 0x000ea20000100800 */
[----:B------:R-:W-:Y:S05]  /*2d120*/  YIELD ;  /* 0x0000000000007946 */ /* 0x000fea0003800000 */
[----:B------:R-:W-:Y:S01]  /*2d130*/  ULDC.64 UR4, c[0x0][0xa28] ;  /* 0x00028a0000047ab9 */ /* 0x000fe20000000a00 */
[----:B------:R-:W-:Y:S01]  /*2d140*/  IMAD.MOV.U32 R8, RZ, RZ, RZ ;  /* 0x000000ffff087224 */ /* 0x000fe200078e00ff */
[----:B------:R-:W-:Y:S01]  /*2d150*/  ISETP.NE.U32.AND P0, PT, RZ, UR4, PT ;  /* 0x00000004ff007c0c */ /* 0x000fe2000bf05070 */
[----:B0-----:R-:W0:Y:S01]  /*2d160*/  LDC.64 R10, c[0x0][0xa00] ;  /* 0x00028000ff0a7b82 */ /* 0x001e220000000a00 */
[----:B-1----:R-:W-:Y:S01]  /*2d170*/  IMAD.MOV.U32 R0, RZ, RZ, RZ ;  /* 0x000000ffff007224 */ /* 0x002fe200078e00ff */
[----:B------:R-:W-:Y:S01]  /*2d180*/  ULDC.64 UR6, c[0x0][0xa08] ;  /* 0x0002820000067ab9 */ /* 0x000fe20000000a00 */
[----:B------:R-:W-:Y:S01]  /*2d190*/  ISETP.NE.AND.EX P0, PT, RZ, UR5, PT, P0 ;  /* 0x00000005ff007c0c */ /* 0x000fe2000bf05300 */
[----:B------:R-:W-:Y:S01]  /*2d1a0*/  ULDC.64 UR4, c[0x0][0xa18] ;  /* 0x0002860000047ab9 */ /* 0x000fe20000000a00 */
[----:B------:R-:W-:-:S03]  /*2d1b0*/  ULDC.64 UR8, c[0x0][0xa10] ;  /* 0x0002840000087ab9 */ /* 0x000fc60000000a00 */
[----:B------:R-:W1:Y:S08]  /*2d1c0*/  LDC.64 R4, c[0x0][0xa08] ;  /* 0x00028200ff047b82 */ /* 0x000e700000000a00 */
[----:B------:R-:W2:Y:S02]  /*2d1d0*/  @P0 LDC.64 R2, c[0x0][0xa28] ;  /* 0x00028a00ff020b82 */ /* 0x000ea40000000a00 */
[----:B--2---:R-:W-:-:S05]  /*2d1e0*/  @P0 IMAD.WIDE R2, R14, 0x4, R2 ;  /* 0x000000040e020825 */ /* 0x004fca00078e0202 */
[----:B------:R2:W5:Y:S01]  /*2d1f0*/  @P0 LDG.E R8, desc[UR60][R2.64] ;  /* 0x0000003c02080981 */ /* 0x000562000c1e1900 */
[----:B------:R-:W-:Y:S01]  /*2d200*/  ISETP.NE.U32.AND P0, PT, RZ, UR4, PT ;  /* 0x00000004ff007c0c */ /* 0x000fe2000bf05070 */
[----:B0-----:R-:W-:Y:S01]  /*2d210*/  IMAD.WIDE R10, R14, 0x4, R10 ;  /* 0x000000040e0a7825 */ /* 0x001fe200078e020a */
[----:B------:R-:W-:Y:S02]  /*2d220*/  ISETP.NE.U32.AND P2, PT, RZ, UR6, PT ;  /* 0x00000006ff007c0c */ /* 0x000fe4000bf45070 */
[----:B------:R-:W-:Y:S01]  /*2d230*/  ISETP.NE.AND.EX P0, PT, RZ, UR5, PT, P0 ;  /* 0x00000005ff007c0c */ /* 0x000fe2000bf05300 */
[----:B------:R-:W-:Y:S01]  /*2d240*/  ULDC.64 UR4, c[0x0][0xa00] ;  /* 0x0002800000047ab9 */ /* 0x000fe20000000a00 */
[----:B------:R-:W-:Y:S01]  /*2d250*/  ISETP.NE.U32.AND P4, PT, RZ, UR8, PT ;  /* 0x00000008ff007c0c */ /* 0x000fe2000bf85070 */
[----:B------:R-:W-:Y:S01]  /*2d260*/  IMAD.MOV.U32 R7, RZ, RZ, RZ ;  /* 0x000000ffff077224 */ /* 0x000fe200078e00ff */
[----:B------:R-:W-:Y:S01]  /*2d270*/  ISETP.NE.U32.AND P1, PT, RZ, UR4, PT ;  /* 0x00000004ff007c0c */ /* 0x000fe2000bf25070 */
[----:B--2---:R-:W0:Y:S01]  /*2d280*/  LDC.64 R2, c[0x0][0xa10] ;  /* 0x00028400ff027b82 */ /* 0x004e220000000a00 */
[----:B------:R-:W-:-:S02]  /*2d290*/  IMAD.MOV.U32 R18, RZ, RZ, RZ ;  /* 0x000000ffff127224 */ /* 0x000fc400078e00ff */
[----:B------:R-:W-:Y:S01]  /*2d2a0*/  ISETP.NE.AND.EX P3, PT, RZ, UR5, PT, P1 ;  /* 0x00000005ff007c0c */ /* 0x000fe2000bf65310 */
[----:B-1----:R-:W-:Y:S01]  /*2d2b0*/  IMAD.WIDE R4, R14, 0x4, R4 ;  /* 0x000000040e047825 */ /* 0x002fe200078e0204 */
[----:B------:R-:W-:Y:S02]  /*2d2c0*/  ISETP.NE.AND.EX P1, PT, RZ, UR7, PT, P2 ;  /* 0x00000007ff007c0c */ /* 0x000fe4000bf25320 */
[----:B------:R-:W-:Y:S01]  /*2d2d0*/  ISETP.NE.AND.EX P2, PT, RZ, UR9, PT, P4 ;  /* 0x00000009ff007c0c */ /* 0x000fe2000bf45340 */
[----:B------:R-:W1:Y:S08]  /*2d2e0*/  @P0 LDC.64 R12, c[0x0][0xa18] ;  /* 0x00028600ff0c0b82 */ /* 0x000e700000000a00 */
[----:B------:R-:W2:Y:S01]  /*2d2f0*/  @P3 LDG.E R0, desc[UR60][R10.64] ;  /* 0x0000003c0a003981 */ /* 0x000ea2000c1e1900 */
[----:B------:R-:W-:-:S03]  /*2d300*/  ULDC UR4, c[0x0][0x288] ;  /* 0x0000a20000047ab9 */ /* 0x000fc60000000800 */
[----:B------:R3:W5:Y:S01]  /*2d310*/  @P1 LDG.E R7, desc[UR60][R4.64] ;  /* 0x0000003c04071981 */ /* 0x000762000c1e1900 */
[----:B0-----:R-:W-:-:S05]  /*2d320*/  IMAD.WIDE R2, R14, 0x4, R2 ;  /* 0x000000040e027825 */ /* 0x001fca00078e0202 */
[----:B------:R3:W5:Y:S01]  /*2d330*/  @P2 LDG.E R18, desc[UR60][R2.64] ;  /* 0x0000003c02122981 */ /* 0x000762000c1e1900 */
[----:B-1----:R-:W-:-:S03]  /*2d340*/  @P0 IMAD.WIDE R12, R14, 0x4, R12 ;  /* 0x000000040e0c0825 */ /* 0x002fc600078e020c */
[----:B--2---:R0:W-:Y:S02]  /*2d350*/  STL [R1+0x1c], R0 ;  /* 0x00001c0001007387 */ /* 0x0041e40000100800 */
[----:B0-----:R-:W-:Y:S01]  /*2d360*/  IMAD.U32 R0, RZ, RZ, UR4 ;  /* 0x00000004ff007e24 */ /* 0x001fe2000f8e00ff */
[----:B------:R-:W-:-:S05]  /*2d370*/  ULDC.64 UR4, c[0x0][0x3f8] ;  /* 0x0000fe0000047ab9 */ /* 0x000fca0000000a00 */
        /* <DEDUP_REMOVED lines=9> */
[----:B------:R-:W-:Y:S01]  /*2d410*/  IMAD.U32 R6, RZ, RZ, UR4 ;  /* 0x00000004ff067e24 */ /* 0x000fe2000f8e00ff */
[----:B---3--:R-:W-:Y:S06]  /*2d420*/  @P0 BRA `(.L_x_1594) ;  /* 0x0000000000100947 */ /* 0x008fec0003800000 */
[----:B------:R-:W-:Y:S05]  /*2d430*/  @!P3 BRA `(.L_x_1594) ;  /* 0x00000000000cb947 */ /* 0x000fea0003800000 */
[----:B------:R-:W2:Y:S04]  /*2d440*/  LDG.E R12, desc[UR60][R10.64] ;  /* 0x0000003c0a0c7981 */ /* 0x000ea8000c1e1900 */
[----:B-----5:R-:W2:Y:S02]  /*2d450*/  LDG.E R0, desc[UR60][R10.64+0x4] ;  /* 0x0000043c0a007981 */ /* 0x020ea4000c1e1900 */
[----:B--2---:R-:W-:-:S07]  /*2d460*/  IMAD.IADD R0, R0, 0x1, -R12 ;  /* 0x0000000100007824 */ /* 0x004fce00078e0a0c */
.L_x_1594:
[----:B-----5:R-:W-:Y:S01]  /*2d470*/  IMAD.IADD R7, R7, 0x1, R8 ;  /* 0x0000000107077824 */ /* 0x020fe200078e0208 */
[----:B------:R-:W-:Y:S02]  /*2d480*/  ULDC.64 UR4, c[0x0][0xa20] ;  /* 0x0002880000047ab9 */ /* 0x000fe40000000a00 */
[----:B------:R-:W-:Y:S02]  /*2d490*/  ISETP.NE.U32.AND P0, PT, RZ, UR4, PT ;  /* 0x00000004ff007c0c */ /* 0x000fe4000bf05070 */
[----:B------:R0:W-:Y:S02]  /*2d4a0*/  STL [R1+0x24], R7 ;  /* 0x0000240701007387 */ /* 0x0001e40000100800 */
[----:B------:R-:W-:-:S13]  /*2d4b0*/  ISETP.NE.AND.EX P0, PT, RZ, UR5, PT, P0 ;  /* 0x00000005ff007c0c */ /* 0x000fda000bf05300 */
[----:B0-----:R-:W-:Y:S05]  /*2d4c0*/  @!P0 BRA `(.L_x_1595) ;  /* 0x0000000000108947 */ /* 0x001fea0003800000 */
[----:B------:R-:W0:Y:S02]  /*2d4d0*/  LDC.64 R6, c[0x0][0xa20] ;  /* 0x00028800ff067b82 */ /* 0x000e240000000a00 */
[----:B0-----:R-:W-:-:S06]  /*2d4e0*/  IMAD.WIDE R6, R14, 0x4, R6 ;  /* 0x000000040e067825 */ /* 0x001fcc00078e0206 */
[----:B------:R0:W5:Y:S01]  /*2d4f0*/  LDG.E R6, desc[UR60][R6.64] ;  /* 0x0000003c06067981 */ /* 0x000162000c1e1900 */
[----:B------:R-:W-:Y:S05]  /*2d500*/  BRA `(.L_x_1596) ;  /* 0x0000000000107947 */ /* 0x000fea0003800000 */
.L_x_1595:
[----:B------:R-:W-:Y:S05]  /*2d510*/  @!P1 BRA `(.L_x_1596) ;  /* 0x00000000000c9947 */ /* 0x000fea0003800000 */
[----:B------:R-:W2:Y:S04]  /*2d520*/  LDG.E R6, desc[UR60][R4.64] ;  /* 0x0000003c04067981 */ /* 0x000ea8000c1e1900 */
[----:B------:R-:W2:Y:S02]  /*2d530*/  LDG.E R4, desc[UR60][R4.64+0x4] ;  /* 0x0000043c04047981 */ /* 0x000ea4000c1e1900 */
[----:B--2---:R-:W-:-:S07]  /*2d540*/  IMAD.IADD R6, R4, 0x1, -R6 ;  /* 0x0000000104067824 */ /* 0x004fce00078e0a06 */
.L_x_1596:
[----:B------:R-:W2:Y:S04]  /*2d550*/  @P2 LDG.E R4, desc[UR60][R2.64] ;  /* 0x0000003c02042981 */ /* 0x000ea8000c1e1900 */
[----:B------:R-:W3:Y:S04]  /*2d560*/  LDL R10, [R1+0x4] ;  /* 0x00000400010a7983 */ /* 0x000ee80000100800 */
[----:B------:R-:W2:Y:S01]  /*2d570*/  @P2 LDG.E R2, desc[UR60][R2.64+0x4] ;  /* 0x0000043c02022981 */ /* 0x000ea2000c1e1900 */
[----:B-----5:R-:W-:Y:S02]  /*2d580*/  IMAD.IADD R8, R6, 0x1, -R8 ;  /* 0x0000000106087824 */ /* 0x020fe400078e0a08 */
[----:B--2---:R-:W-:-:S04]  /*2d590*/  @P2 IMAD.IADD R9, R2, 0x1, -R4 ;  /* 0x0000000102092824 */ /* 0x004fc800078e0a04 */
[----:B------:R-:W-:-:S04]  /*2d5a0*/  IMAD.IADD R6, R8, 0x1, R9 ;  /* 0x0000000108067824 */ /* 0x000fc800078e0209 */
[----:B------:R-:W-:-:S04]  /*2d5b0*/  VIADD R20, R6, 0x9f ;  /* 0x0000009f06147836 */ /* 0x000fc80000000000 */
[----:B------:R-:W-:-:S05]  /*2d5c0*/  IMAD.HI R20, R20, 0x66666667, RZ ;  /* 0x6666666714147827 */ /* 0x000fca00078e02ff */
[----:B------:R-:W-:-:S04]  /*2d5d0*/  SHF.R.U32.HI R2, RZ, 0x1f, R20 ;  /* 0x0000001fff027819 */ /* 0x000fc80000011614 */
[----:B------:R-:W-:Y:S02]  /*2d5e0*/  LEA.HI.SX32 R20, R20, R2, 0x1a ;  /* 0x0000000214147211 */ /* 0x000fe400078fd2ff */
[----:B------:R-:W1:Y:S01]  /*2d5f0*/  LDC.64 R2, c[0x0][0x9e0] ;  /* 0x00027800ff027b82 */ /* 0x000e620000000a00 */
[----:B---3--:R-:W-:-:S04]  /*2d600*/  LEA R17, R10, 0x80, 0x7 ;  /* 0x000000800a117811 */ /* 0x008fc800078e38ff */
[----:B------:R-:W-:Y:S02]  /*2d610*/  IADD3 R17, R6, R17, -R0 ;  /* 0x0000001106117210 */ /* 0x000fe40007ffe800 */
[----:B-1----:R-:W-:-:S03]  /*2d620*/  ISETP.GE.AND P1, PT, R3, 0x1, PT ;  /* 0x000000010300780c */ /* 0x002fc60003f26270 */
[----:B------:R-:W-:-:S10]  /*2d630*/  IMAD.IADD R2, R17, 0x1, R2 ;  /* 0x0000000111027824 */ /* 0x000fd400078e0202 */
[----:B------:R-:W-:Y:S05]  /*2d640*/  @!P1 BRA `(.L_x_1597) ;  /* 0x0000000000489947 */ /* 0x000fea0003800000 */
[C---:B------:R-:W-:Y:S01]  /*2d650*/  ISETP.GT.AND P0, PT, R17.reuse, RZ, PT ;  /* 0x000000ff1100720c */ /* 0x040fe20003f04270 */
[----:B------:R-:W-:Y:S01]  /*2d660*/  BSSY B0, `(.L_x_1598) ;  /* 0x000000e000007945 */ /* 0x000fe20003800000 */
[----:B0-----:R-:W-:-:S11]  /*2d670*/  VIADD R7, R17, 0xffffffff ;  /* 0xffffffff11077836 */ /* 0x001fd60000000000 */
        /* <DEDUP_REMOVED lines=8> */
.L_x_1599:
[----:B------:R-:W-:-:S13]  /*2d700*/  ISETP.NE.AND P0, PT, R3, 0x1, PT ;  /* 0x000000010300780c */ /* 0x000fda0003f05270 */
[----:B------:R-:W0:Y:S02]  /*2d710*/  @P0 LDC.64 R4, c[0x0][0x9e8] ;  /* 0x00027a00ff040b82 */ /* 0x000e240000000a00 */
[----:B0-----:R-:W-:-:S05]  /*2d720*/  @P0 IMAD.HI.U32 R4, R7, R4, RZ ;  /* 0x0000000407040227 */ /* 0x001fca00078e00ff */
[----:B------:R-:W-:-:S07]  /*2d730*/  @P0 SHF.R.U32.HI R7, RZ, R5, R4 ;  /* 0x00000005ff070219 */ /* 0x000fce0000011604 */
.L_x_1600:
[----:B------:R-:W-:Y:S05]  /*2d740*/  BSYNC B0 ;  /* 0x0000000000007941 */ /* 0x000fea0003800000 */
.L_x_1598:
[----:B------:R-:W-:-:S05]  /*2d750*/  IMAD R7, R7, R3, R3 ;  /* 0x0000000307077224 */ /* 0x000fca00078e0203 */
[----:B------:R-:W-:-:S07]  /*2d760*/  VIMNMX R2, R2, R7, PT ;  /* 0x0000000702027248 */ /* 0x000fce0003fe0100 */
.L_x_1597:
        /* <DEDUP_REMOVED lines=10> */
[----:B0-----:R-:W0:Y:S02]  /*2d810*/  @P0 LDC.64 R6, c[0x0][0x9e8] ;  /* 0x00027a00ff060b82 */ /* 0x001e240000000a00 */
[----:B0-----:R-:W-:-:S05]  /*2d820*/  @P0 IMAD.HI.U32 R6, R5, R6, RZ ;  /* 0x0000000605060227 */ /* 0x001fca00078e00ff */
[----:B------:R-:W-:-:S04]  /*2d830*/  @P0 SHF.R.U32.HI R5, RZ, R7, R6 ;  /* 0x00000007ff050219 */ /* 0x000fc80000011606 */
[----:B------:R-:W-:Y:S01]  /*2d840*/  LOP3.LUT R5, RZ, R5, RZ, 0x33, !PT ;  /* 0x00000005ff057212 */ /* 0x000fe200078e33ff */
[----:B------:R-:W-:Y:S06]  /*2d850*/  BRA `(.L_x_1604) ;  /* 0x0000000000147947 */ /* 0x000fec0003800000 */
.L_x_1603:
[----:B------:R-:W-:Y:S01]  /*2d860*/  ISETP.NE.AND P0, PT, R3, 0x1, PT ;  /* 0x000000010300780c */ /* 0x000fe20003f05270 */
[----:B------:R-:W-:-:S12]  /*2d870*/  IMAD.MOV.U32 R5, RZ, RZ, R4 ;  /* 0x000000ffff057224 */ /* 0x000fd800078e0004 */
[----:B0-----:R-:W0:Y:S02]  /*2d880*/  @P0 LDC.64 R6, c[0x0][0x9e8] ;  /* 0x00027a00ff060b82 */ /* 0x001e240000000a00 */
[----:B0-----:R-:W-:-:S05]  /*2d890*/  @P0 IMAD.HI.U32 R6, R4, R6, RZ ;  /* 0x0000000604060227 */ /* 0x001fca00078e00ff */
[----:B------:R-:W-:-:S07]  /*2d8a0*/  @P0 SHF.R.U32.HI R5, RZ, R7, R6 ;  /* 0x00000007ff050219 */ /* 0x000fce0000011606 */
.L_x_1604:
[----:B------:R-:W-:Y:S05]  /*2d8b0*/  BSYNC B0 ;  /* 0x0000000000007941 */ /* 0x000fea0003800000 */
.L_x_1602:
[----:B------:R-:W-:-:S05]  /*2d8c0*/  IMAD R3, R5, R3, RZ ;  /* 0x0000000305037224 */ /* 0x000fca00078e02ff */
[----:B------:R-:W-:-:S07]  /*2d8d0*/  VIMNMX R0, R0, R3, !PT ;  /* 0x0000000300007248 */ /* 0x000fce0007fe0100 */
.L_x_1601:
[----:B------:R-:W-:Y:S01]  /*2d8e0*/  VIADD R2, R2, 0x9f ;  /* 0x0000009f02027836 */ /* 0x000fe20000000000 */
[----:B------:R-:W-:Y:S01]  /*2d8f0*/  BSSY B0, `(.L_x_1605) ;  /* 0x0000138000007945 */ /* 0x000fe20003800000 */
[----:B------:R-:W-:-:S04]  /*2d900*/  IMAD.HI R0, R0, 0x66666667, RZ ;  /* 0x6666666700007827 */ /* 0x000fc800078e02ff */
[----:B------:R-:W-:-:S05]  /*2d910*/  IMAD.HI R2, R2, 0x66666667, RZ ;  /* 0x6666666702027827 */ /* 0x000fca00078e02ff */
[----:B------:R-:W-:-:S04]  /*2d920*/  SHF.R.U32.HI R3, RZ, 0x1f, R2 ;  /* 0x0000001fff037819 */ /* 0x000fc80000011602 */
[----:B------:R-:W-:Y:S02]  /*2d930*/  LEA.HI.SX32 R3, R2, R3, 0x1a ;  /* 0x0000000302037211 */ /* 0x000fe400078fd2ff */
[----:B------:R-:W-:-:S04]  /*2d940*/  SHF.R.U32.HI R2, RZ, 0x1f, R0 ;  /* 0x0000001fff027819 */ /* 0x000fc80000011600 */
[----:B------:R-:W-:-:S04]  /*2d950*/  LEA.HI.SX32 R0, R0, R2, 0x1a ;  /* 0x0000000200007211 */ /* 0x000fc800078fd2ff */
[----:B------:R-:W-:Y:S02]  /*2d960*/  VIMNMX R2, RZ, R0, !PT ;  /* 0x00000000ff027248 */ /* 0x000fe40007fe0100 */
[----:B------:R-:W-:-:S03]  /*2d970*/  VIMNMX R0, R20, R3, PT ;  /* 0x0000000314007248 */ /* 0x000fc60003fe0100 */
[--C-:B------:R-:W-:Y:S02]  /*2d980*/  IMAD R2, R2, 0xa0, -R8.reuse ;  /* 0x000000a002027824 */ /* 0x100fe400078e0a08 */
[----:B------:R-:W-:-:S03]  /*2d990*/  IMAD R8, R0, 0xa0, -R8 ;  /* 0x000000a000087824 */ /* 0x000fc600078e0a08 */
[----:B------:R-:W-:Y:S02]  /*2d9a0*/  VIMNMX R0, RZ, R2, !PT ;  /* 0x00000002ff007248 */ /* 0x000fe40007fe0100 */
[----:B------:R-:W-:-:S03]  /*2d9b0*/  VIMNMX R9, R8, R9, PT ;  /* 0x0000000908097248 */ /* 0x000fc60003fe0100 */
[----:B------:R-:W-:Y:S01]  /*2d9c0*/  IMAD.WIDE.U32 R2, R0, -0x33333333, RZ ;  /* 0xcccccccd00027825 */ /* 0x000fe200078e00ff */
[----:B------:R-:W-:-:S04]  /*2d9d0*/  ISETP.GT.AND P0, PT, R9, R0, PT ;  /* 0x000000000900720c */ /* 0x000fc80003f04270 */
[----:B------:R-:W-:-:S09]  /*2d9e0*/  SHF.R.U32.HI R3, RZ, 0x7, R3 ;  /* 0x00000007ff037819 */ /* 0x000fd20000011603 */
[----:B------:R-:W-:Y:S02]  /*2d9f0*/  @P0 VIADD R0, R9, 0x9f ;  /* 0x0000009f09000836 */ /* 0x000fe40000000000 */
[----:B------:R-:W-:Y:S02]  /*2da00*/  IMAD.MOV.U32 R9, RZ, RZ, R3 ;  /* 0x000000ffff097224 */ /* 0x000fe400078e0003 */
[----:B------:R-:W-:-:S05]  /*2da10*/  @P0 IMAD.HI R0, R0, 0x66666667, RZ ;  /* 0x6666666700000827 */ /* 0x000fca00078e02ff */
[----:B------:R-:W-:-:S04]  /*2da20*/  @P0 SHF.R.U32.HI R2, RZ, 0x1f, R0 ;  /* 0x0000001fff020819 */ /* 0x000fc80000011600 */
[----:B------:R-:W-:Y:S02]  /*2da30*/  @P0 LEA.HI.SX32 R9, R0, R2, 0x1a ;  /* 0x0000000200090211 */ /* 0x000fe400078fd2ff */
[----:B------:R-:W-:Y:S02]  /*2da40*/  PLOP3.LUT P0, PT, PT, PT, PT, 0x80, 0x0 ;  /* 0x000000000000781c */ /* 0x000fe40003f0f070 */
[----:B------:R-:W-:-:S13]  /*2da50*/  ISETP.GT.AND P1, PT, R9, R3, PT ;  /* 0x000000030900720c */ /* 0x000fda0003f24270 */
[----:B------:R-:W-:Y:S05]  /*2da60*/  @!P1 BRA `(.L_x_1606) ;  /* 0x0000001000809947 */ /* 0x000fea0003800000 */
[----:B------:R-:W2:Y:S01]  /*2da70*/  LDL R6, [R1+0x8] ;  /* 0x0000080001067983 */ /* 0x000ea20000100800 */
[----:B------:R-:W1:Y:S01]  /*2da80*/  LDC R0, c[0x0][0x428] ;  /* 0x00010a00ff007b82 */ /* 0x000e620000000800 */
[----:B------:R-:W-:Y:S01]  /*2da90*/  UMOV UR4, 0xffffffff ;  /* 0xffffffff00047882 */ /* 0x000fe20000000000 */
[----:B-1----:R-:W-:-:S13]  /*2daa0*/  ISETP.NE.AND P0, PT, R0, 0x1, PT ;  /* 0x000000010000780c */ /* 0x002fda0003f05270 */
[----:B------:R-:W2:Y:S08]  /*2dab0*/  @P0 LDC R0, c[0x0][0x42c] ;  /* 0x00010b00ff000b82 */ /* 0x000eb00000000800 */
[----:B------:R-:W1:Y:S01]  /*2dac0*/  @P0 LDC R5, c[0x0][0x430] ;  /* 0x00010c00ff050b82 */ /* 0x000e620000000800 */
[----:B--2---:R-:W-:-:S04]  /*2dad0*/  @P0 IMAD.HI.U32 R0, R6, R0, RZ ;  /* 0x0000000006000227 */ /* 0x004fc800078e00ff */
[----:B------:R-:W-:Y:S01]  /*2dae0*/  IMAD.MOV.U32 R2, RZ, RZ, R6 ;  /* 0x000000ffff027224 */ /* 0x000fe200078e0006 */
[----:B-1----:R-:W-:Y:S02]  /*2daf0*/  @P0 SHF.R.U32.HI R2, RZ, R5, R0 ;  /* 0x00000005ff020219 */ /* 0x002fe40000011600 */
[----:B------:R-:W-:Y:S01]  /*2db00*/  SEL R0, R14, RZ, !P2 ;  /* 0x000000ff0e007207 */ /* 0x000fe20005000000 */
[----:B------:R-:W-:Y:S06]  /*2db10*/  BRA.DIV UR4, `(.L_x_1607) ;  /* 0x0000006e04c87947 */ /* 0x000fec000b800000 */
[----:B------:R-:W1:Y:S02]  /*2db20*/  S2R R5, SR_TID.X ;  /* 0x0000000000057919 */ /* 0x000e640000002100 */
[----:B-1----:R-:W-:-:S04]  /*2db30*/  SHF.R.U32.HI R5, RZ, 0x5, R5 ;  /* 0x00000005ff057819 */ /* 0x002fc80000011605 */
[----:B------:R-:W-:-:S05]  /*2db40*/  LOP3.LUT R5, R5, 0x3, RZ, 0xc0, !PT ;  /* 0x0000000305057812 */ /* 0x000fca00078ec0ff */
[----:B------:R1:W2:Y:S02]  /*2db50*/  SHFL.IDX PT, R14, R5, RZ, 0x1f ;  /* 0x00001fff050e7589 */ /* 0x0002a400000e0000 */
.L_x_1797:
[----:B--2---:R-:W-:Y:S02]  /*2db60*/  ISETP.NE.AND P0, PT, R14, RZ, PT ;  /* 0x000000ff0e00720c */ /* 0x004fe40003f05270 */
[----:B------:R-:W-:-:S11]  /*2db70*/  PLOP3.LUT P6, PT, PT, PT, PT, 0x8, 0x0 ;  /* 0x000000000000781c */ /* 0x000fd60003fce170 */
[----:B------:R-:W-:Y:S05]  /*2db80*/  @P0 BRA `(.L_x_1608) ;  /* 0x00000000000c0947 */ /* 0x000fea0003800000 */
[----:B------:R-:W-:-:S03]  /*2db90*/  UMOV UR4, 0xffffffff ;  /* 0xffffffff00047882 */ /* 0x000fc60000000000 */
[----:B------:R-:W-:Y:S05]  /*2dba0*/  BRA.DIV UR4, `(.L_x_1609) ;  /* 0x0000006e04d87947 */ /* 0x000fea000b800000 */
[----:B------:R-:W-:-:S13]  /*2dbb0*/  ELECT P6, URZ, PT ;  /* 0x00000000003f782f */ /* 0x000fda00038c0000 */
.L_x_1608:
[----:B-1----:R-:W2:Y:S01]  /*2dbc0*/  LDL R5, [R1+0x34] ;  /* 0x0000340001057983 */ /* 0x002ea20000100800 */
        /* <DEDUP_REMOVED lines=11> */
.L_x_1800:
[----:B------:R-:W-:Y:S05]  /*2dc80*/  BSYNC B1 ;  /* 0x0000000000017941 */ /* 0x000fea0003800000 */
.L_x_1610:
[----:B------:R-:W-:Y:S04]  /*2dc90*/  BSSY B1, `(.L_x_1612) ;  /* 0x0000070000017945 */ /* 0x000fe80003800000 */
[----:B------:R-:W-:Y:S05]  /*2dca0*/  @!P6 BRA `(.L_x_1613) ;  /* 0x0000000400b8e947 */ /* 0x000fea0003800000 */
[----:B------:R-:W2:Y:S04]  /*2dcb0*/  LDL R8, [R1+0x10] ;  /* 0x0000100001087983 */ /* 0x000ea80000100800 */
[----:B0-----:R-:W3:Y:S01]  /*2dcc0*/  LDL R7, [R1+0x18] ;  /* 0x0000180001077983 */ /* 0x001ee20000100800 */
[----:B------:R-:W0:Y:S01]  /*2dcd0*/  S2R R6, SR_TID.X ;  /* 0x0000000000067919 */ /* 0x000e220000002100 */
[----:B------:R-:W-:Y:S01]  /*2dce0*/  BSSY B2, `(.L_x_1614) ;  /* 0x0000007000027945 */ /* 0x000fe20003800000 */
[----:B0-----:R-:W-:-:S04]  /*2dcf0*/  LOP3.LUT R6, R6, 0x7f, RZ, 0xc0, !PT ;  /* 0x0000007f06067812 */ /* 0x001fc800078ec0ff */
[----:B------:R-:W-:Y:S01]  /*2dd00*/  ISETP.NE.AND P1, PT, R6, RZ, PT ;  /* 0x000000ff0600720c */ /* 0x000fe20003f25270 */
[----:B--2---:R-:W-:Y:S01]  /*2dd10*/  IMAD R8, R8, 0x8, R12 ;  /* 0x0000000808087824 */ /* 0x004fe200078e020c */
[----:B---3--:R-:W-:-:S04]  /*2dd20*/  SHF.L.U32 R11, R7, 0x1f, RZ ;  /* 0x0000001f070b7819 */ /* 0x008fc800000006ff */
[----:B------:R-:W0:Y:S02]  /*2dd30*/  SYNCS.PHASECHK.TRANS64.TRYWAIT P0, [R8+URZ+0x298a0], R11 ;  /* 0x0298a00b080075a7 */ /* 0x000e24000800017f */
[----:B0-----:R-:W-:Y:S05]  /*2dd40*/  @!P0 BRA `(.L_x_1615) ;  /* 0x0000006c00a48947 */ /* 0x001fea0003800000 */
.L_x_1801:
[----:B------:R-:W-:Y:S05]  /*2dd50*/  BSYNC B2 ;  /* 0x0000000000027941 */ /* 0x000fea0003800000 */
.L_x_1614:
[----:B------:R-:W-:Y:S04]  /*2dd60*/  BSSY B2, `(.L_x_1616) ;  /* 0x0000009000027945 */ /* 0x000fe80003800000 */
[----:B------:R-:W-:Y:S05]  /*2dd70*/  @P1 BRA `(.L_x_1617) ;  /* 0x00000000001c1947 */ /* 0x000fea0003800000 */
[----:B-1----:R-:W1:Y:S02]  /*2dd80*/  S2R R5, SR_TID.X ;  /* 0x0000000000057919 */ /* 0x002e640000002100 */
[----:B-1----:R-:W-:Y:S01]  /*2dd90*/  LOP3.LUT R6, R5, 0x1f, RZ, 0xc0, !PT ;  /* 0x0000001f05067812 */ /* 0x002fe200078ec0ff */
[----:B------:R-:W-:-:S03]  /*2dda0*/  IMAD.MOV.U32 R5, RZ, RZ, 0x7800 ;  /* 0x00007800ff057424 */ /* 0x000fc600078e00ff */
[----:B------:R-:W-:Y:S01]  /*2ddb0*/  ISETP.NE.AND P0, PT, R6, RZ, PT ;  /* 0x000000ff0600720c */ /* 0x000fe20003f05270 */
[----:B------:R2:W-:-:S12]  /*2ddc0*/  SYNCS.ARRIVE.TRANS64 RZ, [R8+URZ+0x29890], R5 ;  /* 0x0298900508ff79a7 */ /* 0x0005d8000800003f */
[----:B--2---:R-:W-:Y:S05]  /*2ddd0*/  @!P0 BRA `(.L_x_1617) ;  /* 0x0000000000048947 */ /* 0x004fea0003800000 */
[----:B------:R-:W-:Y:S01]  /*2dde0*/  BPT.TRAP 0x1 ;  /* 0x000000040000795c */ /* 0x000fe20000300000 */
.L_x_1617:
[----:B------:R-:W-:Y:S05]  /*2ddf0*/  BSYNC B2 ;  /* 0x0000000000027941 */ /* 0x000fea0003800000 */
.L_x_1616:
[----:B-1----:R-:W2:Y:S01]  /*2de00*/  LDL R5, [R1+0x10] ;  /* 0x0000100001057983 */ /* 0x002ea20000100800 */
        /* <DEDUP_REMOVED lines=10> */
[----:B------:R-:W-:Y:S02]  /*2deb0*/  VIADD R5, R8, 0x29890 ;  /* 0x0002989008057836 */ /* 0x000fe40000000000 */
[----:B------:R-:W-:-:S07]  /*2dec0*/  VIADD R7, R10, 0x1a400 ;  /* 0x0001a4000a077836 */ /* 0x000fce0000000000 */
.L_x_1618:
        /* <DEDUP_REMOVED lines=15> */
.L_x_1619:
        /* <DEDUP_REMOVED lines=15> */
.L_x_1620:
        /* <DEDUP_REMOVED lines=13> */
.L_x_1802:
[----:B------:R-:W-:Y:S05]  /*2e180*/  BSYNC B2 ;  /* 0x0000000000027941 */ /* 0x000fea0003800000 */
.L_x_1621:
[----:B------:R-:W-:Y:S01]  /*2e190*/  BSSY B2, `(.L_x_1623) ;  /* 0x000000b000027945 */ /* 0x000fe20003800000 */
[----:B------:R-:W-:Y:S02]  /*2e1a0*/  IMAD.MOV.U32 R10, RZ, RZ, 0x0 ;  /* 0x00000000ff0a7424 */ /* 0x000fe400078e00ff */
[----:B01----:R-:W-:Y:S01]  /*2e1b0*/  IMAD.MOV.U32 R11, RZ, RZ, 0x12f00000 ;  /* 0x12f00000ff0b7424 */ /* 0x003fe200078e00ff */
[----:B------:R-:W-:Y:S06]  /*2e1c0*/  @P1 BRA `(.L_x_1624) ;  /* 0x00000000001c1947 */ /* 0x000fec0003800000 */
[----:B------:R-:W0:Y:S02]  /*2e1d0*/  S2R R5, SR_TID.X ;  /* 0x0000000000057919 */ /* 0x000e240000002100 */
[----:B0-----:R-:W-:Y:S01]  /*2e1e0*/  LOP3.LUT R7, R5, 0x1f, RZ, 0xc0, !PT ;  /* 0x0000001f05077812 */ /* 0x001fe200078ec0ff */
[----:B------:R-:W-:-:S03]  /*2e1f0*/  IMAD.MOV.U32 R5, RZ, RZ, 0x5000 ;  /* 0x00005000ff057424 */ /* 0x000fc600078e00ff */
[----:B------:R-:W-:Y:S01]  /*2e200*/  ISETP.NE.AND P0, PT, R7, RZ, PT ;  /* 0x000000ff0700720c */ /* 0x000fe20003f05270 */
[----:B------:R0:W-:-:S12]  /*2e210*/  SYNCS.ARRIVE.TRANS64 RZ, [R8+URZ+0x298b0], R5 ;  /* 0x0298b00508ff79a7 */ /* 0x0001d8000800003f */
[----:B0-----:R-:W-:Y:S05]  /*2e220*/  @!P0 BRA `(.L_x_1624) ;  /* 0x0000000000048947 */ /* 0x001fea0003800000 */
[----:B------:R-:W-:Y:S01]  /*2e230*/  BPT.TRAP 0x1 ;  /* 0x000000040000795c */ /* 0x000fe20000300000 */
.L_x_1624:
[----:B------:R-:W-:Y:S05]  /*2e240*/  BSYNC B2 ;  /* 0x0000000000027941 */ /* 0x000fea0003800000 */
.L_x_1623:
[----:B------:R-:W2:Y:S01]  /*2e250*/  LDL R5, [R1+0x10] ;  /* 0x0000100001057983 */ /* 0x000ea20000100800 */
        /* <DEDUP_REMOVED lines=9> */
.L_x_1625:
        /* <DEDUP_REMOVED lines=10> */
.L_x_1613:
[----:B------:R-:W-:Y:S05]  /*2e390*/  BSYNC B1 ;  /* 0x0000000000017941 */ /* 0x000fea0003800000 */
.L_x_1612:
[----:B------:R-:W1:Y:S04]  /*2e3a0*/  LDL.LU R10, [R1+0x10] ;  /* 0x00001000010a7983 */ /* 0x000e680000300800 */
[----:B0-----:R-:W2:Y:S01]  /*2e3b0*/  LDL.LU R7, [R1+0x18] ;  /* 0x0000180001077983 */ /* 0x001ea20000300800 */
[----:B------:R-:W-:Y:S01]  /*2e3c0*/  PLOP3.LUT P0, PT, PT, PT, PT, 0x8, 0x0 ;  /* 0x000000000000781c */ /* 0x000fe20003f0e170 */
[----:B-1----:R-:W-:-:S05]  /*2e3d0*/  VIADD R5, R10, 0x1 ;  /* 0x000000010a057836 */ /* 0x002fca0000000000 */
        /* <DEDUP_REMOVED lines=8> */
[----:B-1----:R-:W-:Y:S05]  /*2e460*/  @!P2 BRA `(.L_x_1606) ;  /* 0x000000080000a947 */ /* 0x002fea0003800000 */
[C---:B------:R-:W-:Y:S02]  /*2e470*/  IMAD R18, R9.reuse, 0xa0, R18 ;  /* 0x000000a009127824 */ /* 0x040fe400078e0212 */
[----:B------:R-:W-:Y:S02]  /*2e480*/  VIADD R10, R9, 0xffffffff ;  /* 0xffffffff090a7836 */ /* 0x000fe40000000000 */
[----:B------:R-:W-:-:S07]  /*2e490*/  VIADD R9, R18, 0xfffffec0 ;  /* 0xfffffec012097836 */ /* 0x000fce0000000000 */
.L_x_1640:
[----:B------:R-:W-:Y:S05]  /*2e4a0*/  YIELD ;  /* 0x0000000000007946 */ /* 0x000fea0003800000 */
[----:B------:R-:W-:Y:S04]  /*2e4b0*/  BSSY B1, `(.L_x_1626) ;  /* 0x000006e000017945 */ /* 0x000fe80003800000 */
[----:B-1----:R-:W-:Y:S05]  /*2e4c0*/  @!P6 BRA `(.L_x_1627) ;  /* 0x0000000400b0e947 */ /* 0x002fea0003800000 */
[----:B------:R-:W2:Y:S04]  /*2e4d0*/  LDL R7, [R1+0x10] ;  /* 0x0000100001077983 */ /* 0x000ea80000100800 */
[----:B------:R-:W3:Y:S01]  /*2e4e0*/  LDL R6, [R1+0x18] ;  /* 0x0000180001067983 */ /* 0x000ee20000100800 */
        /* <DEDUP_REMOVED lines=8> */
.L_x_1803:
[----:B------:R-:W-:Y:S05]  /*2e570*/  BSYNC B2 ;  /* 0x0000000000027941 */ /* 0x000fea0003800000 */
.L_x_1628:
        /* <DEDUP_REMOVED lines=9> */
.L_x_1631:
[----:B------:R-:W-:Y:S05]  /*2e610*/  BSYNC B2 ;  /* 0x0000000000027941 */ /* 0x000fea0003800000 */
.L_x_1630:
        /* <DEDUP_REMOVED lines=9> */
[----:B------:R-:W-:-:S02]  /*2e6b0*/  VIADD R5, R8, 0x29890 ;  /* 0x0002989008057836 */ /* 0x000fc40000000000 */
[----:B------:R-:W-:-:S09]  /*2e6c0*/  VIADD R11, R6, 0x1a400 ;  /* 0x0001a400060b7836 */ /* 0x000fd20000000000 */
.L_x_1632:
        /* <DEDUP_REMOVED lines=15> */
.L_x_1633:
        /* <DEDUP_REMOVED lines=15> */
.L_x_1634:
        /* <DEDUP_REMOVED lines=13> */
.L_x_1804:
[----:B------:R-:W-:Y:S05]  /*2e980*/  BSYNC B2 ;  /* 0x0000000000027941 */ /* 0x000fea0003800000 */
.L_x_1635:
        /* <DEDUP_REMOVED lines=11> */
.L_x_1638:
[----:B------:R-:W-:Y:S05]  /*2ea40*/  BSYNC B2 ;  /* 0x0000000000027941 */ /* 0x000fea0003800000 */
.L_x_1637:
        /* <DEDUP_REMOVED lines=10> */
.L_x_1639:
        /* <DEDUP_REMOVED lines=10> */
.L_x_1627:
[----:B------:R-:W-:Y:S05]  /*2eb90*/  BSYNC B1 ;  /* 0x0000000000017941 */ /* 0x000fea0003800000 */
.L_x_1626:
[----:B------:R-:W2:Y:S04]  /*2eba0*/  LDL.LU R6, [R1+0x10] ;  /* 0x0000100001067983 */ /* 0x000ea80000300800 */
[----:B------:R-:W3:Y:S01]  /*2ebb0*/  LDL.LU R7, [R1+0x18] ;  /* 0x0000180001077983 */ /* 0x000ee20000300800 */
[----:B------:R-:W-:Y:S02]  /*2ebc0*/  VIADD R10, R10, 0xffffffff ;  /* 0xffffffff0a0a7836 */ /* 0x000fe40000000000 */
[----:B------:R-:W-:-:S03]  /*2ebd0*/  VIADD R9, R9, 0xffffff60 ;  /* 0xffffff6009097836 */ /* 0x000fc60000000000 */
[----:B------:R-:W-:Y:S01]  /*2ebe0*/  ISETP.GT.AND P2, PT, R10, R3, PT ;  /* 0x000000030a00720c */ /* 0x000fe20003f44270 */
[----:B--2---:R-:W-:-:S05]  /*2ebf0*/  VIADD R5, R6, 0x1 ;  /* 0x0000000106057836 */ /* 0x004fca0000000000 */
[----:B------:R-:W-:-:S04]  /*2ec00*/  ISETP.NE.AND P1, PT, R5, 0x2, PT ;  /* 0x000000020500780c */ /* 0x000fc80003f25270 */
[----:B------:R-:W-:Y:S02]  /*2ec10*/  SEL R6, RZ, 0x1, P1 ;  /* 0x00000001ff067807 */ /* 0x000fe40000800000 */
[----:B------:R-:W-:Y:S02]  /*2ec20*/  SEL R5, R5, RZ, P1 ;  /* 0x000000ff05057207 */ /* 0x000fe40000800000 */
[----:B---3--:R-:W-:-:S03]  /*2ec30*/  LOP3.LUT R7, R7, R6, RZ, 0x3c, !PT ;  /* 0x0000000607077212 */ /* 0x008fc600078e3cff */
[----:B------:R1:W-:Y:S04]  /*2ec40*/  STL [R1+0x10], R5 ;  /* 0x0000100501007387 */ /* 0x0003e80000100800 */
[----:B------:R1:W-:Y:S01]  /*2ec50*/  STL [R1+0x18], R7 ;  /* 0x0000180701007387 */ /* 0x0003e20000100800 */
[----:B------:R-:W-:Y:S05]  /*2ec60*/  @P2 BRA `(.L_x_1640) ;  /* 0xfffffff8000c2947 */ /* 0x000fea000383ffff */
.L_x_1606:
[----:B------:R-:W-:Y:S05]  /*2ec70*/  BSYNC B0 ;  /* 0x0000000000007941 */ /* 0x000fea0003800000 */
.L_x_1605:
[----:B------:R-:W2:Y:S01]  /*2ec80*/  LDC.64 R2, c[0x0][0x9e0] ;  /* 0x00027800ff027b82 */ /* 0x000ea20000000a00 */
[----:B------:R-:W-:Y:S07]  /*2ec90*/  @!P0 WARPSYNC.ALL ;  /* 0x0000000000008948 */ /* 0x000fee0003800000 */
[----:B------:R-:W-:Y:S01]  /*2eca0*/  @!P0 BAR.SYNC.DEFER_BLOCKING 0xc, 0x180 ;  /* 0x0306000000008b1d */ /* 0x000fe20000010000 */
[----:B--2---:R-:W-:Y:S01]  /*2ecb0*/  ISETP.GE.AND P0, PT, R3, 0x1, PT ;  /* 0x000000010300780c */ /* 0x004fe20003f06270 */
[----:B------:R-:W-:-:S12]  /*2ecc0*/  IMAD.IADD R2, R17, 0x1, R2 ;  /* 0x0000000111027824 */ /* 0x000fd800078e0202 */
[----:B------:R-:W-:Y:S05]  /*2ecd0*/  @!P0 BRA `(.L_x_1641) ;  /* 0x0000000000488947 */ /* 0x000fea0003800000 */
[C---:B------:R-:W-:Y:S01]  /*2ece0*/  ISETP.GT.AND P1, PT, R17.reuse, RZ, PT ;  /* 0x000000ff1100720c */ /* 0x040fe20003f24270 */
[----:B------:R-:W-:Y:S01]  /*2ecf0*/  BSSY B0, `(.L_x_1642) ;  /* 0x000000e000007945 */ /* 0x000fe20003800000 */
[----:B------:R-:W-:-:S11]  /*2ed00*/  VIADD R0, R17, 0xffffffff ;  /* 0xffffffff11007836 */ /* 0x000fd60000000000 */
[----:B------:R-:W-:Y:S05]  /*2ed10*/  @P1 BRA `(.L_x_1643) ;  /* 0x00000000001c1947 */ /* 0x000fea0003800000 */
[----:B------:R-:W-:Y:S01]  /*2ed20*/  ISETP.NE.AND P1, PT, R3, 0x1, PT ;  /* 0x000000010300780c */ /* 0x000fe20003f25270 */
[----:B------:R-:W-:-:S12]  /*2ed30*/  IMAD.MOV R0, RZ, RZ, -R17 ;  /* 0x000000ffff007224 */ /* 0x000fd800078e0a11 */
[----:B01----:R-:W0:Y:S02]  /*2ed40*/  @P1 LDC.64 R6, c[0x0][0x9e8] ;  /* 0x00027a00ff061b82 */ /* 0x003e240000000a00 */
[----:B0-----:R-:W-:-:S05]  /*2ed50*/  @P1 IMAD.HI.U32 R6, R0, R6, RZ ;  /* 0x0000000600061227 */ /* 0x001fca00078e00ff */
[----:B------:R-:W-:-:S04]  /*2ed60*/  @P1 SHF.R.U32.HI R0, RZ, R7, R6 ;  /* 0x00000007ff001219 */ /* 0x000fc80000011606 */
[----:B------:R-:W-:Y:S01]  /*2ed70*/  LOP3.LUT R0, RZ, R0, RZ, 0x33, !PT ;  /* 0x00000000ff007212 */ /* 0x000fe200078e33ff */
[----:B------:R-:W-:Y:S06]  /*2ed80*/  BRA `(.L_x_1644) ;  /* 0x0000000000107947 */ /* 0x000fec0003800000 */
.L_x_1643:
[----:B------:R-:W-:-:S13]  /*2ed90*/  ISETP.NE.AND P1, PT, R3, 0x1, PT ;  /* 0x000000010300780c */ /* 0x000fda0003f25270 */
[----:B01----:R-:W0:Y:S02]  /*2eda0*/  @P1 LDC.64 R6, c[0x0][0x9e8] ;  /* 0x00027a00ff061b82 */ /* 0x003e240000000a00 */
[----:B0-----:R-:W-:-:S05]  /*2edb0*/  @P1 IMAD.HI.U32 R6, R0, R6, RZ ;  /* 0x0000000600061227 */ /* 0x001fca00078e00ff */
[----:B------:R-:W-:-:S07]  /*2edc0*/  @P1 SHF.R.U32.HI R0, RZ, R7, R6 ;  /* 0x00000007ff001219 */ /* 0x000fce0000011606 */
.L_x_1644:
[----:B------:R-:W-:Y:S05]  /*2edd0*/  BSYNC B0 ;  /* 0x0000000000007941 */ /* 0x000fea0003800000 */
.L_x_1642:
[----:B------:R-:W-:-:S05]  /*2ede0*/  IMAD R0, R0, R3, R3 ;  /* 0x0000000300007224 */ /* 0x000fca00078e0203 */
[----:B------:R-:W-:-:S07]  /*2edf0*/  VIMNMX R2, R2, R0, PT ;  /* 0x0000000002027248 */ /* 0x000fce0003fe0100 */
.L_x_1641:
[----:B------:R-:W-:Y:S01]  /*2ee00*/  VIADD R0, R2, 0x9f ;  /* 0x0000009f02007836 */ /* 0x000fe20000000000 */
[----:B------:R-:W-:-:S03]  /*2ee10*/  ULDC UR4, c[0x0][0x9dc] ;  /* 0x0002770000047ab9 */ /* 0x000fc60000000800 */
[----:B------:R-:W-:-:S05]  /*2ee20*/  IMAD.HI R0, R0, 0x66666667, RZ ;  /* 0x6666666700007827 */ /* 0x000fca00078e02ff */
        /* <DEDUP_REMOVED lines=10> */
[----:B01----:R-:W0:Y:S02]  /*2eed0*/  @P0 LDC.64 R6, c[0x0][0x9e8] ;  /* 0x00027a00ff060b82 */ /* 0x003e240000000a00 */
[----:B0-----:R-:W-:-:S05]  /*2eee0*/  @P0 IMAD.HI.U32 R6, R4, R6, RZ ;  /* 0x0000000604060227 */ /* 0x001fca00078e00ff */
[----:B------:R-:W-:-:S04]  /*2eef0*/  @P0 SHF.R.U32.HI R4, RZ, R7, R6 ;  /* 0x00000007ff040219 */ /* 0x000fc80000011606 */
[----:B------:R-:W-:Y:S01]  /*2ef00*/  LOP3.LUT R4, RZ, R4, RZ, 0x33, !PT ;  /* 0x00000004ff047212 */ /* 0x000fe200078e33ff */
[----:B------:R-:W-:Y:S06]  /*2ef10*/  BRA `(.L_x_1648) ;  /* 0x0000000000107947 */ /* 0x000fec0003800000 */
.L_x_1647:
[----:B------:R-:W-:-:S13]  /*2ef20*/  ISETP.NE.AND P0, PT, R3, 0x1, PT ;  /* 0x000000010300780c */ /* 0x000fda0003f05270 */
[----:B01----:R-:W0:Y:S02]  /*2ef30*/  @P0 LDC.64 R6, c[0x0][0x9e8] ;  /* 0x00027a00ff060b82 */ /* 0x003e240000000a00 */
[----:B0-----:R-:W-:-:S05]  /*2ef40*/  @P0 IMAD.HI.U32 R6, R4, R6, RZ ;  /* 0x0000000604060227 */ /* 0x001fca00078e00ff */
[----:B------:R-:W-:-:S07]  /*2ef50*/  @P0 SHF.R.U32.HI R4, RZ, R7, R6 ;  /* 0x00000007ff040219 */ /* 0x000fce0000011606 */
.L_x_1648:
[----:B------:R-:W-:Y:S05]  /*2ef60*/  BSYNC B0 ;  /* 0x0000000000007941 */ /* 0x000fea0003800000 */
.L_x_1646:
[----:B------:R-:W-:-:S05]  /*2ef70*/  IMAD R3, R4, R3, RZ ;  /* 0x0000000304037224 */ /* 0x000fca00078e02ff */
[----:B------:R-:W-:-:S07]  /*2ef80*/  VIMNMX R0, R0, R3, !PT ;  /* 0x0000000300007248 */ /* 0x000fce0007fe0100 */
.L_x_1645:
[----:B------:R-:W-:Y:S01]  /*2ef90*/  IMAD.HI R0, R0, 0x66666667, RZ ;  /* 0x6666666700007827 */ /* 0x000fe200078e02ff */
[----:B------:R-:W-:Y:S04]  /*2efa0*/  BSSY B6, `(.L_x_1649) ;  /* 0x00002f4000067945 */ /* 0x000fe80003800000 */
[----:B------:R-:W-:-:S04]  /*2efb0*/  SHF.R.U32.HI R3, RZ, 0x1f, R0 ;  /* 0x0000001fff037819 */ /* 0x000fc80000011600 */
[----:B------:R-:W-:-:S04]  /*2efc0*/  LEA.HI.SX32 R3, R0, R3, 0x1a ;  /* 0x0000000300037211 */ /* 0x000fc800078fd2ff */
[----:B------:R-:W-:-:S04]  /*2efd0*/  VIMNMX R2, RZ, R3, !PT ;  /* 0x00000003ff027248 */ /* 0x000fc80007fe0100 */
[----:B------:R-:W-:Y:S01]  /*2efe0*/  ISETP.GT.AND P0, PT, R17, R2, PT ;  /* 0x000000021100720c */ /* 0x000fe20003f04270 */
[----:B------:R2:W-:-:S12]  /*2eff0*/  STL [R1+0x20], R2 ;  /* 0x0000200201007387 */ /* 0x0005d80000100800 */
[----:B--2---:R-:W-:Y:S05]  /*2f000*/  @P0 BRA `(.L_x_1650) ;  /* 0x0000000000480947 */ /* 0x004fea0003800000 */
[----:B------:R-:W2:Y:S02]  /*2f010*/  S2R R2, SR_TID.X ;  /* 0x0000000000027919 */ /* 0x000ea40000002100 */
[----:B--2---:R-:W-:-:S04]  /*2f020*/  LOP3.LUT R2, R2, 0x7f, RZ, 0xc0, !PT ;  /* 0x0000007f02027812 */ /* 0x004fc800078ec0ff */
[----:B------:R-:W-:-:S13]  /*2f030*/  ISETP.NE.AND P0, PT, R2, RZ, PT ;  /* 0x000000ff0200720c */ /* 0x000fda0003f05270 */
[----:B------:R-:W-:Y:S05]  /*2f040*/  @P0 BRA `(.L_x_1651) ;  /* 0x0000002c00a40947 */ /* 0x000fea0003800000 */
[----:B-1----:R-:W1:Y:S01]  /*2f050*/  S2R R5, SR_LANEID ;  /* 0x0000000000057919 */ /* 0x002e620000000000 */
        /* <DEDUP_REMOVED lines=8> */
[----:B0-----:R-:W0:Y:S01]  /*2f0e0*/  POPC R7, R4 ;  /* 0x0000000400077309 */ /* 0x001e220000000000 */
[----:B--2---:R-:W0:Y:S02]  /*2f0f0*/  SHFL.IDX PT, R0, R3, R0, 0x1f ;  /* 0x00001f0003007589 */ /* 0x004e2400000e0000 */
[----:B0-----:R-:W-:-:S05]  /*2f100*/  IADD3 R0, R0, UR38, R7 ;  /* 0x0000002600007c10 */ /* 0x001fca000fffe007 */
[----:B------:R2:W-:Y:S01]  /*2f110*/  STL [R1], R0 ;  /* 0x0000000001007387 */ /* 0x0005e20000100800 */
[----:B------:R-:W-:Y:S05]  /*2f120*/  BRA `(.L_x_1651) ;  /* 0x0000002c006c7947 */ /* 0x000fea0003800000 */
.L_x_1650:
[----:B------:R-:W2:Y:S01]  /*2f130*/  S2R R0, SR_CgaCtaId ;  /* 0x0000000000007919 */ /* 0x000ea20000008800 */
[----:B------:R-:W-:-:S04]  /*2f140*/  MOV R2, 0x400 ;  /* 0x0000040000027802 */ /* 0x000fc80000000f00 */
[----:B--2---:R-:W-:-:S05]  /*2f150*/  LEA R18, R0, R2, 0x18 ;  /* 0x0000000200127211 */ /* 0x004fca00078ec0ff */
[----:B------:R2:W-:Y:S01]  /*2f160*/  STL [R1+0x30], R18 ;  /* 0x0000301201007387 */ /* 0x0005e20000100800 */
[----:B------:R-:W-:-:S05]  /*2f170*/  VIADD R0, R18, 0x1a400 ;  /* 0x0001a40012007836 */ /* 0x000fca0000000000 */
[----:B------:R-:W-:-:S13]  /*2f180*/  LOP3.LUT P0, RZ, R0, 0x1bf, RZ, 0xc0, !PT ;  /* 0x000001bf00ff7812 */ /* 0x000fda000780c0ff */
[----:B--2---:R-:W-:Y:S05]  /*2f190*/  @!P0 BRA `(.L_x_1652) ;  /* 0x0000000000408947 */ /* 0x004fea0003800000 */
[----:B------:R-:W-:Y:S01]  /*2f1a0*/  MOV R2, 0x0 ;  /* 0x0000000000027802 */ /* 0x000fe20000000f00 */
[----:B------:R-:W-:Y:S01]  /*2f1b0*/  ULDC.64 UR6, c[0x4][0xa0] ;  /* 0x0100280000067ab9 */ /* 0x000fe20000000a00 */
[----:B------:R-:W-:Y:S01]  /*2f1c0*/  ULDC.64 UR8, c[0x4][0xa8] ;  /* 0x01002a0000087ab9 */ /* 0x000fe20000000a00 */
[----:B------:R-:W-:Y:S01]  /*2f1d0*/  ULDC.64 UR4, c[0x4][0x8] ;  /* 0x0100020000047ab9 */ /* 0x000fe20000000a00 */
[----:B------:R-:W-:Y:S02]  /*2f1e0*/  IMAD.U32 R4, RZ, RZ, UR6 ;  /* 0x00000006ff047e24 */ /* 0x000fe4000f8e00ff */
[----:B------:R-:W2:Y:S01]  /*2f1f0*/  LDC.64 R2, c[0x4][R2] ;  /* 0x0100000002027b82 */ /* 0x000ea20000000a00 */
[----:B-1----:R-:W-:Y:S02]  /*2f200*/  IMAD.U32 R5, RZ, RZ, UR7 ;  /* 0x00000007ff057e24 */ /* 0x002fe4000f8e00ff */
[----:B------:R-:W-:Y:S02]  /*2f210*/  IMAD.U32 R6, RZ, RZ, UR8 ;  /* 0x00000008ff067e24 */ /* 0x000fe4000f8e00ff */
[----:B0-----:R-:W-:-:S02]  /*2f220*/  IMAD.U32 R7, RZ, RZ, UR9 ;  /* 0x00000009ff077e24 */ /* 0x001fc4000f8e00ff */
[----:B------:R-:W-:Y:S02]  /*2f230*/  IMAD.U32 R10, RZ, RZ, UR4 ;  /* 0x00000004ff0a7e24 */ /* 0x000fe4000f8e00ff */
[----:B------:R-:W-:Y:S02]  /*2f240*/  IMAD.U32 R11, RZ, RZ, UR5 ;  /* 0x00000005ff0b7e24 */ /* 0x000fe4000f8e00ff */
[----:B------:R-:W-:Y:S02]  /*2f250*/  IMAD.MOV.U32 R8, RZ, RZ, 0x70 ;  /* 0x00000070ff087424 */ /* 0x000fe400078e00ff */
[----:B------:R-:W-:Y:S02]  /*2f260*/  IMAD.MOV.U32 R12, RZ, RZ, 0x1 ;  /* 0x00000001ff0c7424 */ /* 0x000fe400078e00ff */
[----:B------:R-:W-:-:S07]  /*2f270*/  IMAD.MOV.U32 R13, RZ, RZ, RZ ;  /* 0x000000ffff0d7224 */ /* 0x000fce00078e00ff */
[----:B------:R-:W-:-:S07]  /*2f280*/  LEPC R20, `(.L_x_1652) ;  /* 0x000000001014794e */ /* 0x000fce0000000000 */
[----:B--2---:R-:W-:Y:S05]  /*2f290*/  CALL.ABS.NOINC R2 ;  /* 0x0000000002007343 */ /* 0x004fea0003c00000 */
.L_x_1652:
[----:B------:R-:W-:Y:S01]  /*2f2a0*/  VIADD R18, R18, 0xa400 ;  /* 0x0000a40012127836 */ /* 0x000fe20000000000 */
[----:B------:R-:W-:-:S04]  /*2f2b0*/  LOP3.LUT R16, R16, 0xfffffffe, RZ, 0xc0, !PT ;  /* 0xfffffffe10107812 */ /* 0x000fc800078ec0ff */
[----:B------:R-:W-:-:S13]  /*2f2c0*/  LOP3.LUT P0, RZ, R18, 0x3ff, RZ, 0xc0, !PT ;  /* 0x000003ff12ff7812 */ /* 0x000fda000780c0ff */
[----:B------:R-:W-:Y:S01]  /*2f2d0*/  @P0 LOP3.LUT R16, R16, 0x1, RZ, 0xfc, !PT ;  /* 0x0000000110100812 */ /* 0x000fe200078efcff */
[----:B------:R-:W-:Y:S06]  /*2f2e0*/  @!P0 BRA `(.L_x_1653) ;  /* 0x0000000000408947 */ /* 0x000fec0003800000 */
        /* <DEDUP_REMOVED lines=16> */
.L_x_1653:
[----:B------:R-:W2:Y:S02]  /*2f3f0*/  LDL R2, [R1+0x30] ;  /* 0x0000300001027983 */ /* 0x000ea40000100800 */
[----:B--2---:R-:W-:-:S05]  /*2f400*/  VIADD R0, R2, 0x400 ;  /* 0x0000040002007836 */ /* 0x004fca0000000000 */
        /* <DEDUP_REMOVED lines=18> */
.L_x_1654:
        /* <DEDUP_REMOVED lines=18> */
.L_x_1655:
[----:B------:R-:W2:Y:S01]  /*2f650*/  LDL.LU R3, [R1+0x1c] ;  /* 0x00001c0001037983 */ /* 0x000ea20000300800 */
[----:B------:R-:W3:Y:S01]  /*2f660*/  LDC R0, c[0x0][0x428] ;  /* 0x00010a00ff007b82 */ /* 0x000ee20000000800 */
[----:B------:R-:W-:Y:S02]  /*2f670*/  ULDC.64 UR4, c[0x0][0x9f8] ;  /* 0x00027e0000047ab9 */ /* 0x000fe40000000a00 */
[----:B------:R-:W2:Y:S04]  /*2f680*/  LDL.LU R2, [R1+0x4] ;  /* 0x0000040001027983 */ /* 0x000ea80000300800 */
[----:B-1----:R-:W4:Y:S04]  /*2f690*/  LDL R5, [R1+0x8] ;  /* 0x0000080001057983 */ /* 0x002f280000100800 */
[----:B------:R-:W5:Y:S01]  /*2f6a0*/  LDL R18, [R1+0xc] ;  /* 0x00000c0001127983 */ /* 0x000f620000100800 */
[----:B---3--:R-:W-:Y:S01]  /*2f6b0*/  ISETP.NE.AND P0, PT, R0, 0x1, PT ;  /* 0x000000010000780c */ /* 0x008fe20003f05270 */
[----:B--2---:R-:W-:-:S12]  /*2f6c0*/  IMAD R4, R2, 0x80, R3 ;  /* 0x0000008002047824 */ /* 0x004fd800078e0203 */
[----:B------:R-:W1:Y:S01]  /*2f6d0*/  @P0 LDC R3, c[0x0][0x42c] ;  /* 0x00010b00ff030b82 */ /* 0x000e620000000800 */
[----:B----4-:R-:W-:Y:S02]  /*2f6e0*/  IMAD.MOV.U32 R0, RZ, RZ, R5 ;  /* 0x000000ffff007224 */ /* 0x010fe400078e0005 */
[----:B-----5:R-:W-:-:S05]  /*2f6f0*/  IMAD.MOV.U32 R6, RZ, RZ, R18 ;  /* 0x000000ffff067224 */ /* 0x020fca00078e0012 */
[----:B------:R-:W2:Y:S01]  /*2f700*/  @P0 LDC R2, c[0x0][0x430] ;  /* 0x00010c00ff020b82 */ /* 0x000ea20000000800 */
[----:B-1----:R-:W-:Y:S02]  /*2f710*/  @P0 IMAD.HI.U32 R3, R5, R3, RZ ;  /* 0x0000000305030227 */ /* 0x002fe400078e00ff */
[----:B------:R-:W1:Y:S03]  /*2f720*/  S2R R5, SR_TID.X ;  /* 0x0000000000057919 */ /* 0x000e660000002100 */
[----:B--2---:R-:W-:Y:S02]  /*2f730*/  @P0 SHF.R.U32.HI R0, RZ, R2, R3 ;  /* 0x00000002ff000219 */ /* 0x004fe40000011603 */
[----:B------:R-:W-:-:S04]  /*2f740*/  ISETP.NE.U32.AND P0, PT, RZ, UR4, PT ;  /* 0x00000004ff007c0c */ /* 0x000fc8000bf05070 */
[----:B------:R-:W-:Y:S01]  /*2f750*/  ISETP.NE.AND.EX P0, PT, RZ, UR5, PT, P0 ;  /* 0x00000005ff007c0c */ /* 0x000fe2000bf05300 */
[----:B------:R-:W-:-:S12]  /*2f760*/  ULDC.64 UR4, c[0x0][0xa00] ;  /* 0x0002800000047ab9 */ /* 0x000fd80000000a00 */
[----:B------:R-:W2:Y:S01]  /*2f770*/  @P0 LDC.64 R2, c[0x0][0x9f8] ;  /* 0x00027e00ff020b82 */ /* 0x000ea20000000a00 */
[----:B-1----:R-:W-:Y:S01]  /*2f780*/  LOP3.LUT R5, R5, 0x7f, RZ, 0xc0, !PT ;  /* 0x0000007f05057812 */ /* 0x002fe200078ec0ff */
[----:B--2---:R-:W-:-:S05]  /*2f790*/  @P0 IMAD.WIDE R2, R18, 0x4, R2 ;  /* 0x0000000412020825 */ /* 0x004fca00078e0202 */
[----:B------:R1:W2:Y:S01]  /*2f7a0*/  @P0 LDG.E R6, desc[UR60][R2.64] ;  /* 0x0000003c02060981 */ /* 0x0002a2000c1e1900 */
[----:B------:R-:W-:Y:S02]  /*2f7b0*/  ISETP.NE.AND P1, PT, R5, RZ, PT ;  /* 0x000000ff0500720c */ /* 0x000fe40003f25270 */
[----:B------:R-:W-:Y:S02]  /*2f7c0*/  ISETP.NE.U32.AND P0, PT, RZ, UR4, PT ;  /* 0x00000004ff007c0c */ /* 0x000fe4000bf05070 */
[----:B------:R-:W-:Y:S02]  /*2f7d0*/  PLOP3.LUT P3, PT, P1, PT, PT, 0x8, 0x0 ;  /* 0x000000000000781c */ /* 0x000fe40000f6e170 */
[----:B------:R-:W-:-:S04]  /*2f7e0*/  ISETP.NE.AND.EX P2, PT, RZ, UR5, PT, P0 ;  /* 0x00000005ff007c0c */ /* 0x000fc8000bf45300 */
[----:B-1----:R-:W-:-:S03]  /*2f7f0*/  SEL R3, R18, RZ, !P2 ;  /* 0x000000ff12037207 */ /* 0x002fc60005000000 */
[----:B------:R-:W-:-:S05]  /*2f800*/  VOTEU.ALL UP1, P1 ;  /* 0x00000000003f7886 */ /* 0x000fca0000820000 */
[----:B------:R-:W-:-:S04]  /*2f810*/  @!UP1 UIADD3 UR8, UP0, UR40, 0x270, URZ ;  /* 0x0000027028089890 */ /* 0x000fc8000ff1e03f */
[----:B------:R-:W-:-:S03]  /*2f820*/  @!UP1 UIADD3.X UR9, URZ, UR41, URZ, UP0, !UPT ;  /* 0x000000293f099290 */ /* 0x000fc600087fe43f */
[----:B------:R-:W-:Y:S01]  /*2f830*/  VOTEU.ALL UP0, P1 ;  /* 0x00000000003f7886 */ /* 0x000fe20000800000 */
[----:B--2---:R1:W-:Y:S08]  /*2f840*/  STL [R1+0x4], R6 ;  /* 0x0000040601007387 */ /* 0x0043f00000100800 */
.L_x_1656:
        /* <DEDUP_REMOVED lines=10> */
[----:B--2---:R-:W-:Y:S05]  /*2f8f0*/  @P3 BRA.U.ANY `(.L_x_1656) ;  /* 0xfffffffd00d43947 */ /* 0x004fea000393ffff */
[----:B------:R-:W-:Y:S01]  /*2f900*/  PLOP3.LUT P2, PT, P1, PT, PT, 0x8, 0x0 ;  /* 0x000000000000781c */ /* 0x000fe20000f4e170 */
[----:B------:R-:W-:Y:S01]  /*2f910*/  VOTEU.ALL UP0, P1 ;  /* 0x00000000003f7886 */ /* 0x000fe20000800000 */
[----:B------:R-:W-:-:S11]  /*2f920*/  UMOV UR4, 0x40 ;  /* 0x0000004000047882 */ /* 0x000fd60000000000 */
.L_x_1657:
        /* <DEDUP_REMOVED lines=13> */
.L_x_1658:
        /* <DEDUP_REMOVED lines=10> */
[----:B------:R-:W2:Y:S01]  /*2faa0*/  LDL R18, [R1+0x4] ;  /* 0x0000040001127983 */ /* 0x000ea20000100800 */
[----:B01----:R-:W0:Y:S01]  /*2fab0*/  LDC.64 R6, c[0x0][0x3f8] ;  /* 0x0000fe00ff067b82 */ /* 0x003e220000000a00 */
        /* <DEDUP_REMOVED lines=12> */
.L_x_1807:
[----:B--2---:R-:W-:Y:S02]  /*2fb80*/  ISETP.NE.AND P0, PT, R14, RZ, PT ;  /* 0x000000ff0e00720c */ /* 0x004fe40003f05270 */
[----:B------:R-:W-:-:S11]  /*2fb90*/  PLOP3.LUT P6, PT, PT, PT, PT, 0x8, 0x0 ;  /* 0x000000000000781c */ /* 0x000fd60003fce170 */
[----:B------:R-:W-:Y:S05]  /*2fba0*/  @P0 BRA `(.L_x_1660) ;  /* 0x00000008003c0947 */ /* 0x000fea0003800000 */
[----:B------:R-:W-:-:S03]  /*2fbb0*/  UMOV UR4, 0xffffffff ;  /* 0xffffffff00047882 */ /* 0x000fc60000000000 */
[----:B------:R-:W-:Y:S05]  /*2fbc0*/  BRA.DIV UR4, `(.L_x_1661) ;  /* 0x0000005204887947 */ /* 0x000fea000b800000 */
[----:B------:R-:W-:-:S13]  /*2fbd0*/  ELECT P6, URZ, PT ;  /* 0x00000000003f782f */ /* 0x000fda00038c0000 */
.L_x_1810:
[----:B------:R-:W-:Y:S05]  /*2fbe0*/  @!P6 BRA `(.L_x_1662) ;  /* 0x000000040090e947 */ /* 0x000fea0003800000 */
[----:B------:R-:W-:Y:S01]  /*2fbf0*/  ISETP.NE.U32.AND P0, PT, R6, RZ, PT ;  /* 0x000000ff0600720c */ /* 0x000fe20003f05070 */
[----:B-1----:R-:W-:-:S03]  /*2fc00*/  VIADD R8, R17, 0xffffffff ;  /* 0xffffffff11087836 */ /* 0x002fc60000000000 */
[----:B------:R-:W-:-:S13]  /*2fc10*/  ISETP.NE.AND.EX P0, PT, R7, RZ, PT, P0 ;  /* 0x000000ff0700720c */ /* 0x000fda0003f05300 */
[----:B------:R-:W-:Y:S05]  /*2fc20*/  @!P0 BRA `(.L_x_1663) ;  /* 0x00000000004c8947 */ /* 0x000fea0003800000 */
[----:B------:R-:W1:Y:S01]  /*2fc30*/  LDC R9, c[0x0][0x41c] ;  /* 0x00010700ff097b82 */ /* 0x000e620000000800 */
[----:B------:R-:W-:Y:S01]  /*2fc40*/  IMAD.MOV.U32 R2, RZ, RZ, R8 ;  /* 0x000000ffff027224 */ /* 0x000fe200078e0008 */
[----:B------:R-:W-:Y:S01]  /*2fc50*/  ULDC.64 UR4, c[0x0][0x408] ;  /* 0x0001020000047ab9 */ /* 0x000fe20000000a00 */
[----:B------:R-:W-:Y:S01]  /*2fc60*/  IMAD.MOV.U32 R12, RZ, RZ, R5 ;  /* 0x000000ffff0c7224 */ /* 0x000fe200078e0005 */
[----:B-1----:R-:W-:-:S13]  /*2fc70*/  ISETP.NE.AND P0, PT, R9, 0x1, PT ;  /* 0x000000010900780c */ /* 0x002fda0003f05270 */
[----:B------:R-:W1:Y:S02]  /*2fc80*/  @P0 LDC.64 R10, c[0x0][0x420] ;  /* 0x00010800ff0a0b82 */ /* 0x000e640000000a00 */
[----:B-1----:R-:W-:-:S05]  /*2fc90*/  @P0 IMAD.HI.U32 R10, R8, R10, RZ ;  /* 0x0000000a080a0227 */ /* 0x002fca00078e00ff */
[----:B------:R-:W-:-:S04]  /*2fca0*/  @P0 SHF.R.U32.HI R2, RZ, R11, R10 ;  /* 0x0000000bff020219 */ /* 0x000fc8000001160a */
[--C-:B------:R-:W-:Y:S01]  /*2fcb0*/  SHF.R.S32.HI R11, RZ, 0x1f, R2.reuse ;  /* 0x0000001fff0b7819 */ /* 0x100fe20000011402 */
[--C-:B0-----:R-:W-:Y:S02]  /*2fcc0*/  IMAD.MOV R5, RZ, RZ, -R2.reuse ;  /* 0x000000ffff057224 */ /* 0x101fe400078e0a02 */
[----:B------:R-:W-:Y:S02]  /*2fcd0*/  IMAD.MOV.U32 R10, RZ, RZ, R2 ;  /* 0x000000ffff0a7224 */ /* 0x000fe400078e0002 */
        /* <DEDUP_REMOVED lines=8> */
.L_x_1663:
[----:B-1----:R-:W2:Y:S01]  /*2fd60*/  LDL R6, [R1+0x14] ;  /* 0x0000140001067983 */ /* 0x002ea20000100800 */
[----:B0-----:R-:W-:Y:S01]  /*2fd70*/  MOV R5, 0x400 ;  /* 0x0000040000057802 */ /* 0x001fe20000000f00 */
[----:B------:R-:W0:Y:S01]  /*2fd80*/  S2R R9, SR_CgaCtaId ;  /* 0x0000000000097919 */ /* 0x000e220000008800 */
[----:B------:R-:W1:Y:S02]  /*2fd90*/  S2R R7, SR_TID.X ;  /* 0x0000000000077919 */ /* 0x000e640000002100 */
[----:B0-----:R-:W-:-:S05]  /*2fda0*/  LEA R5, R9, R5, 0x18 ;  /* 0x0000000509057211 */ /* 0x001fca00078ec0ff */
[----:B------:R-:W-:Y:S01]  /*2fdb0*/  IMAD R5, R19, 0x8, R5 ;  /* 0x0000000813057824 */ /* 0x000fe200078e0205 */
[----:B-1----:R-:W-:-:S04]  /*2fdc0*/  LOP3.LUT R7, R7, 0x7f, RZ, 0xc0, !PT ;  /* 0x0000007f07077812 */ /* 0x002fc800078ec0ff */
[----:B------:R-:W-:Y:S02]  /*2fdd0*/  ISETP.NE.AND P0, PT, R7, RZ, PT ;  /* 0x000000ff0700720c */ /* 0x000fe40003f05270 */
[----:B--2---:R-:W-:-:S04]  /*2fde0*/  SHF.L.U32 R6, R6, 0x1f, RZ ;  /* 0x0000001f06067819 */ /* 0x004fc800000006ff */
[----:B------:R-:W0:Y:S02]  /*2fdf0*/  SYNCS.PHASECHK.TRANS64.TRYWAIT P2, [R5+URZ+0x29880], R6 ;  /* 0x02988006050075a7 */ /* 0x000e24000804017f */
[----:B0-----:R-:W-:Y:S05]  /*2fe00*/  @!P2 BRA `(.L_x_1664) ;  /* 0x000000500018a947 */ /* 0x001fea0003800000 */
.L_x_1811:
        /* <DEDUP_REMOVED lines=8> */
.L_x_1665:
[----:B------:R-:W2:Y:S01]  /*2fe90*/  LDL R9, [R1+0x24] ;  /* 0x0000240001097983 */ /* 0x000ea20000100800 */
[----:B------:R-:W-:Y:S01]  /*2fea0*/  MOV R7, 0x400 ;  /* 0x0000040000077802 */ /* 0x000fe20000000f00 */
[----:B------:R-:W1:Y:S01]  /*2feb0*/  S2R R10, SR_CgaCtaId ;  /* 0x00000000000a7919 */ /* 0x000e620000008800 */
[----:B------:R-:W-:Y:S01]  /*2fec0*/  R2UR UR9, R5 ;  /* 0x00000000050972ca */ /* 0x000fe200000e0000 */
[----:B------:R-:W-:Y:S01]  /*2fed0*/  UIADD3 UR4, UP0, UR40, 0x470, URZ ;  /* 0x0000047028047890 */ /* 0x000fe2000ff1e03f */
[----:B------:R-:W-:Y:S02]  /*2fee0*/  R2UR UR12, R0 ;  /* 0x00000000000c72ca */ /* 0x000fe400000e0000 */
[----:B-----5:R-:W-:Y:S01]  /*2fef0*/  R2UR UR13, R2 ;  /* 0x00000000020d72ca */ /* 0x020fe200000e0000 */
[----:B------:R-:W-:Y:S01]  /*2ff00*/  UIADD3.X UR5, URZ, UR41, URZ, UP0, !UPT ;  /* 0x000000293f057290 */ /* 0x000fe200087fe43f */
[----:B-1----:R-:W-:-:S05]  /*2ff10*/  LEA R7, R10, R7, 0x18 ;  /* 0x000000070a077211 */ /* 0x002fca00078ec0ff */
[----:B------:R-:W-:-:S05]  /*2ff20*/  IMAD R7, R19, 0x5000, R7 ;  /* 0x0000500013077824 */ /* 0x000fca00078e0207 */
[----:B------:R-:W-:Y:S01]  /*2ff30*/  R2UR UR8, R7 ;  /* 0x00000000070872ca */ /* 0x000fe200000e0000 */
[----:B------:R-:W-:Y:S01]  /*2ff40*/  UIADD3 UR9, UR9, 0x29870, URZ ;  /* 0x0002987009097890 */ /* 0x000fe2000fffe03f */
[----:B------:R-:W-:Y:S01]  /*2ff50*/  UMOV UR6, 0x0 ;  /* 0x0000000000067882 */ /* 0x000fe20000000000 */
[----:B------:R-:W-:Y:S01]  /*2ff60*/  UMOV UR7, 0x14f00000 ;  /* 0x14f0000000077882 */ /* 0x000fe20000000000 */
[----:B------:R-:W-:-:S09]  /*2ff70*/  UMOV UR10, URZ ;  /* 0x0000003f000a7c82 */ /* 0x000fd20008000000 */
[----:B------:R-:W-:Y:S01]  /*2ff80*/  UIADD3 UR8, UR8, 0xa400, URZ ;  /* 0x0000a40008087890 */ /* 0x000fe2000fffe03f */
[----:B--2---:R-:W-:-:S05]  /*2ff90*/  IMAD R8, R8, 0xa0, R9 ;  /* 0x000000a008087824 */ /* 0x004fca00078e0209 */
[----:B------:R-:W-:-:S13]  /*2ffa0*/  R2UR UR11, R8 ;  /* 0x00000000080b72ca */ /* 0x000fda00000e0000 */
[----:B------:R1:W-:Y:S01]  /*2ffb0*/  UTMALDG.4D [UR8], [UR4], desc[UR6] ;  /* 0x00000608040075b4 */ /* 0x0003e20008019000 */
[----:B------:R-:W2:Y:S02]  /*2ffc0*/  SYNCS.PHASECHK.TRANS64.TRYWAIT P2, [R5+URZ+0x29840], R6 ;  /* 0x02984006050075a7 */ /* 0x000ea4000804017f */
[----:B-12---:R-:W-:Y:S05]  /*2ffd0*/  @!P2 BRA `(.L_x_1666) ;  /* 0x0000004c00b8a947 */ /* 0x006fea0003800000 */
.L_x_1812:
        /* <DEDUP_REMOVED lines=8> */
.L_x_1667:
[----:B------:R-:W2:Y:S01]  /*30060*/  S2R R7, SR_CgaCtaId ;  /* 0x0000000000077919 */ /* 0x000ea20000008800 */
[----:B01----:R-:W-:Y:S01]  /*30070*/  MOV R6, 0x400 ;  /* 0x0000040000067802 */ /* 0x003fe20000000f00 */
[----:B------:R-:W-:Y:S01]  /*30080*/  UIADD3 UR4, UP0, UR40, 0x370, URZ ;  /* 0x0000037028047890 */ /* 0x000fe2000ff1e03f */
[----:B------:R-:W-:Y:S01]  /*30090*/  R2UR UR9, R5 ;  /* 0x00000000050972ca */ /* 0x000fe200000e0000 */
[----:B------:R-:W-:Y:S01]  /*300a0*/  UMOV UR10, URZ ;  /* 0x0000003f000a7c82 */ /* 0x000fe20008000000 */
[----:B------:R-:W-:Y:S01]  /*300b0*/  R2UR UR11, R8 ;  /* 0x00000000080b72ca */ /* 0x000fe200000e0000 */
[----:B------:R-:W-:Y:S01]  /*300c0*/  UIADD3.X UR5, URZ, UR41, URZ, UP0, !UPT ;  /* 0x000000293f057290 */ /* 0x000fe200087fe43f */
[----:B------:R-:W-:Y:S01]  /*300d0*/  R2UR UR12, R0 ;  /* 0x00000000000c72ca */ /* 0x000fe200000e0000 */
[----:B------:R-:W-:Y:S01]  /*300e0*/  UMOV UR6, 0x0 ;  /* 0x0000000000067882 */ /* 0x000fe20000000000 */
[----:B------:R-:W-:Y:S01]  /*300f0*/  R2UR UR13, R2 ;  /* 0x00000000020d72ca */ /* 0x000fe200000e0000 */
[----:B------:R-:W-:Y:S01]  /*30100*/  UMOV UR7, 0x14f00000 ;  /* 0x14f0000000077882 */ /* 0x000fe20000000000 */
[----:B------:R-:W-:-:S05]  /*30110*/  UMOV UR17, 0x40 ;  /* 0x0000004000117882 */ /* 0x000fca0000000000 */
[----:B------:R-:W-:Y:S01]  /*30120*/  UIADD3 UR9, UR9, 0x29830, URZ ;  /* 0x0002983009097890 */ /* 0x000fe2000fffe03f */
[----:B--2---:R-:W-:-:S05]  /*30130*/  LEA R6, R7, R6, 0x18 ;  /* 0x0000000607067211 */ /* 0x004fca00078ec0ff */
[----:B------:R-:W-:-:S05]  /*30140*/  IMAD R5, R19, 0x7800, R6 ;  /* 0x0000780013057824 */ /* 0x000fca00078e0206 */
[----:B------:R-:W-:-:S13]  /*30150*/  R2UR UR8, R5 ;  /* 0x00000000050872ca */ /* 0x000fda00000e0000 */
        /* <DEDUP_REMOVED lines=12> */
[----:B--2---:R-:W-:Y:S01]  /*30220*/  NOP ;  /* 0x0000000000007918 */ /* 0x004fe20000000000 */
.L_x_1662:
[----:B------:R-:W2:Y:S01]  /*30230*/  LDL.LU R6, [R1+0x8] ;  /* 0x0000080001067983 */ /* 0x000ea20000300800 */
[----:B------:R-:W-:Y:S01]  /*30240*/  MOV R7, 0x400 ;  /* 0x0000040000077802 */ /* 0x000fe20000000f00 */
[----:B-1----:R-:W1:Y:S01]  /*30250*/  S2R R8, SR_CgaCtaId ;  /* 0x0000000000087919 */ /* 0x002e620000008800 */
[----:B------:R-:W-:Y:S05]  /*30260*/  WARPSYNC.ALL ;  /* 0x0000000000007948 */ /* 0x000fea0003800000 */
[----:B------:R-:W-:-:S13]  /*30270*/  ELECT P0, URZ, PT ;  /* 0x00000000003f782f */ /* 0x000fda0003800000 */
[----:B------:R-:W-:Y:S01]  /*30280*/  @P0 R2UR UR13, R3 ;  /* 0x00000000030d02ca */ /* 0x000fe200000e0000 */
[----:B------:R-:W-:Y:S01]  /*30290*/  UIADD3 UR4, UP0, UR40, 0x270, URZ ;  /* 0x0000027028047890 */ /* 0x000fe2000ff1e03f */
[----:B------:R-:W-:-:S03]  /*302a0*/  @P0 R2UR UR11, R4 ;  /* 0x00000000040b02ca */ /* 0x000fc600000e0000 */
[----:B------:R-:W-:Y:S01]  /*302b0*/  UIADD3.X UR5, URZ, UR41, URZ, UP0, !UPT ;  /* 0x000000293f057290 */ /* 0x000fe200087fe43f */
[----:B-1----:R-:W-:-:S04]  /*302c0*/  LEA R7, R8, R7, 0x18 ;  /* 0x0000000708077211 */ /* 0x002fc800078ec0ff */
[----:B------:R-:W-:Y:S01]  /*302d0*/  R2UR UR24, R7 ;  /* 0x00000000071872ca */ /* 0x000fe200000e0000 */
[----:B0-----:R-:W-:Y:S01]  /*302e0*/  @P0 IMAD.MOV.U32 R5, RZ, RZ, 0x6000 ;  /* 0x00006000ff050424 */ /* 0x001fe200078e00ff */
        /* <DEDUP_REMOVED lines=20> */
[----:B0-----:R-:W-:Y:S02]  /*30430*/  @P0 R2UR UR13, R3 ;  /* 0x00000000030d02ca */ /* 0x001fe400000e0000 */
[----:B------:R-:W-:Y:S02]  /*30440*/  @P0 R2UR UR12, R6 ;  /* 0x00000000060c02ca */ /* 0x000fe400000e0000 */
[----:B------:R-:W-:Y:S01]  /*30450*/  @P0 R2UR UR11, R4 ;  /* 0x00000000040b02ca */ /* 0x000fe200000e0000 */
[----:B------:R-:W-:Y:S01]  /*30460*/  UIADD3 UR8, UR24, 0x18400, URZ ;  /* 0x0001840018087890 */ /* 0x000fe2000fffe03f */
[----:B------:R-:W-:-:S11]  /*30470*/  UMOV UR10, 0x80 ;  /* 0x00000080000a7882 */ /* 0x000fd60000000000 */
[----:B------:R3:W-:Y:S02]  /*30480*/  UTMALDG.4D [UR8], [UR4], desc[UR22] ;  /* 0x00001608040075b4 */ /* 0x0007e40008019000 */
[----:B---3--:R-:W-:Y:S01]  /*30490*/  NOP ;  /* 0x0000000000007918 */ /* 0x008fe20000000000 */
.L_x_1660:
[----:B------:R-:W2:Y:S01]  /*304a0*/  LDL.LU R6, [R1+0x34] ;  /* 0x0000340001067983 */ /* 0x000ea20000300800 */
[----:B------:R-:W-:Y:S01]  /*304b0*/  MOV R4, 0x400 ;  /* 0x0000040000047802 */ /* 0x000fe20000000f00 */
[----:B------:R-:W-:Y:S01]  /*304c0*/  BSSY B0, `(.L_x_1668) ;  /* 0x000000b000007945 */ /* 0x000fe20003800000 */
[----:B0-----:R-:W0:Y:S02]  /*304d0*/  S2R R5, SR_CgaCtaId ;  /* 0x0000000000057919 */ /* 0x001e240000008800 */
[----:B0-----:R-:W-:Y:S01]  /*304e0*/  LEA R4, R5, R4, 0x18 ;  /* 0x0000000405047211 */ /* 0x001fe200078ec0ff */
[----:B--2---:R-:W-:-:S05]  /*304f0*/  VIADD R6, R6, 0x1 ;  /* 0x0000000106067836 */ /* 0x004fca0000000000 */
[----:B------:R-:W-:Y:S01]  /*30500*/  LEA.HI R3, R6, R6, RZ, 0x1 ;  /* 0x0000000606037211 */ /* 0x000fe200078f08ff */
[----:B------:R0:W-:Y:S03]  /*30510*/  STL [R1+0x34], R6 ;  /* 0x0000340601007387 */ /* 0x0001e60000100800 */
[----:B------:R-:W-:-:S05]  /*30520*/  LOP3.LUT R3, R3, 0xfffffffe, RZ, 0xc0, !PT ;  /* 0xfffffffe03037812 */ /* 0x000fca00078ec0ff */
[----:B------:R-:W-:-:S05]  /*30530*/  IMAD.IADD R3, R6, 0x1, -R3 ;  /* 0x0000000106037824 */ /* 0x000fca00078e0a03 */
[----:B------:R-:W-:-:S04]  /*30540*/  SHF.L.U32 R3, R3, 0x1f, RZ ;  /* 0x0000001f03037819 */ /* 0x000fc800000006ff */
[----:B------:R-:W2:Y:S02]  /*30550*/  SYNCS.PHASECHK.TRANS64.TRYWAIT P0, [R4+URZ+0x29820], R3 ;  /* 0x02982003040075a7 */ /* 0x000ea4000800017f */
[----:B0-2---:R-:W-:Y:S05]  /*30560*/  @!P0 BRA `(.L_x_1669) ;  /* 0x0000004800688947 */ /* 0x005fea0003800000 */
.L_x_1813:
[----:B------:R-:W-:Y:S05]  /*30570*/  BSYNC B0 ;  /* 0x0000000000007941 */ /* 0x000fea0003800000 */
.L_x_1668:
[----:B0-----:R-:W2:Y:S01]  /*30580*/  LDL R4, [R1+0x20] ;  /* 0x0000200001047983 */ /* 0x001ea20000100800 */
[----:B------:R-:W-:-:S05]  /*30590*/  VIADD R17, R17, 0xfffffffe ;  /* 0xfffffffe11117836 */ /* 0x000fca0000000000 */
[----:B--2---:R-:W-:-:S13]  /*305a0*/  ISETP.GE.AND P0, PT, R17, R4, PT ;  /* 0x000000041100720c */ /* 0x004fda0003f06270 */
[----:B------:R-:W-:Y:S05]  /*305b0*/  @!P0 BRA `(.L_x_1670) ;  /* 0x00000010002c8947 */ /* 0x000fea0003800000 */
[----:B------:R0:W5:Y:S01]  /*305c0*/  LDL.LU R7, [R1+0x14] ;  /* 0x0000140001077983 */ /* 0x0001620000300800 */
[----:B------:R-:W-:-:S07]  /*305d0*/  IMAD.MOV.U32 R6, RZ, RZ, R19 ;  /* 0x000000ffff067224 */ /* 0x000fce00078e0013 */
.L_x_1692:
[----:B------:R-:W-:Y:S01]  /*305e0*/  VIADD R19, R6, 0x1 ;  /* 0x0000000106137836 */ /* 0x000fe20000000000 */
[----:B------:R-:W-:Y:S05]  /*305f0*/  YIELD ;  /* 0x0000000000007946 */ /* 0x000fea0003800000 */
[----:B------:R-:W-:Y:S01]  /*30600*/  ISETP.NE.AND P0, PT, R19, 0x2, PT ;  /* 0x000000021300780c */ /* 0x000fe20003f05270 */
[----:B------:R-:W-:Y:S03]  /*30610*/  BSSY B0, `(.L_x_1671) ;  /* 0x0000091000007945 */ /* 0x000fe60003800000 */
[----:B------:R-:W-:-:S02]  /*30620*/  SEL R3, RZ, 0x1, P0 ;  /* 0x00000001ff037807 */ /* 0x000fc40000000000 */
[----:B------:R-:W-:Y:S02]  /*30630*/  SEL R19, R19, RZ, P0 ;  /* 0x000000ff13137207 */ /* 0x000fe40000000000 */
[----:B--2--5:R-:W-:-:S05]  /*30640*/  LOP3.LUT R9, R7, R3, RZ, 0x3c, !PT ;  /* 0x0000000307097212 */ /* 0x024fca00078e3cff */
[----:B------:R2:W-:Y:S01]  /*30650*/  STL [R1+0x14], R9 ;  /* 0x0000140901007387 */ /* 0x0005e20000100800 */
[----:B------:R-:W-:Y:S05]  /*30660*/  @!P6 BRA `(.L_x_1672) ;  /* 0x00000008002ce947 */ /* 0x000fea0003800000 */
[----:B------:R-:W-:Y:S01]  /*30670*/  ULDC.64 UR4, c[0x0][0x3f8] ;  /* 0x0000fe0000047ab9 */ /* 0x000fe20000000a00 */
[----:B-1----:R-:W-:Y:S01]  /*30680*/  IMAD.MOV.U32 R8, RZ, RZ, R17 ;  /* 0x000000ffff087224 */ /* 0x002fe200078e0011 */
[----:B------:R-:W-:-:S04]  /*30690*/  ISETP.NE.U32.AND P0, PT, RZ, UR4, PT ;  /* 0x00000004ff007c0c */ /* 0x000fc8000bf05070 */
[----:B------:R-:W-:-:S13]  /*306a0*/  ISETP.NE.AND.EX P0, PT, RZ, UR5, PT, P0 ;  /* 0x00000005ff007c0c */ /* 0x000fda000bf05300 */
[----:B------:R-:W-:Y:S05]  /*306b0*/  @!P0 BRA `(.L_x_1673) ;  /* 0x00000000004c8947 */ /* 0x000fea0003800000 */
[----:B------:R-:W3:Y:S01]  /*306c0*/  LDL R11, [R1+0x1c] ;  /* 0x00001c00010b7983 */ /* 0x000ee20000100800 */
[----:B------:R-:W1:Y:S01]  /*306d0*/  LDC R5, c[0x0][0x41c] ;  /* 0x00010700ff057b82 */ /* 0x000e620000000800 */
[----:B------:R-:W-:Y:S02]  /*306e0*/  ULDC.64 UR6, c[0x0][0x408] ;  /* 0x0001020000067ab9 */ /* 0x000fe40000000a00 */
[----:B------:R-:W4:Y:S01]  /*306f0*/  LDL R10, [R1+0x4] ;  /* 0x00000400010a7983 */ /* 0x000f220000100800 */
        /* <DEDUP_REMOVED lines=8> */
[----:B---3--:R-:W-:-:S04]  /*30780*/  IMAD R4, R11, UR6, RZ ;  /* 0x000000060b047c24 */ /* 0x008fc8000f8e02ff */
[C---:B----4-:R-:W-:Y:S02]  /*30790*/  IMAD R4, R10.reuse, UR7, R4 ;  /* 0x000000070a047c24 */ /* 0x050fe4000f8e0204 */
[----:B------:R-:W-:-:S04]  /*307a0*/  IMAD.WIDE.U32 R2, R10, UR6, R2 ;  /* 0x000000060a027c25 */ /* 0x000fc8000f8e0002 */
[----:B------:R-:W-:Y:S01]  /*307b0*/  IMAD.IADD R3, R4, 0x1, R3 ;  /* 0x0000000104037824 */ /* 0x000fe200078e0203 */
[----:B------:R-:W-:-:S04]  /*307c0*/  LEA R4, P0, R2, UR4, 0x2 ;  /* 0x0000000402047c11 */ /* 0x000fc8000f8010ff */
[----:B------:R-:W-:-:S05]  /*307d0*/  LEA.HI.X R5, R2, UR5, R3, 0x2, P0 ;  /* 0x0000000502057c11 */ /* 0x000fca00080f1403 */
[----:B------:R1:W5:Y:S04]  /*307e0*/  LDG.E R2, desc[UR60][R4.64] ;  /* 0x0000003c04027981 */ /* 0x000368000c1e1900 */
.L_x_1673:
[----:B-1----:R-:W1:Y:S01]  /*307f0*/  S2R R4, SR_CgaCtaId ;  /* 0x0000000000047919 */ /* 0x002e620000008800 */
[----:B------:R-:W-:Y:S01]  /*30800*/  MOV R3, 0x400 ;  /* 0x0000040000037802 */ /* 0x000fe20000000f00 */
[----:B------:R-:W-:Y:S01]  /*30810*/  BSSY B1, `(.L_x_1674) ;  /* 0x0000009000017945 */ /* 0x000fe20003800000 */
[----:B------:R-:W3:Y:S02]  /*30820*/  S2R R5, SR_TID.X ;  /* 0x0000000000057919 */ /* 0x000ee40000002100 */
[----:B-1----:R-:W-:Y:S02]  /*30830*/  LEA R3, R4, R3, 0x18 ;  /* 0x0000000304037211 */ /* 0x002fe400078ec0ff */
[----:B---3--:R-:W-:-:S03]  /*30840*/  LOP3.LUT R5, R5, 0x7f, RZ, 0xc0, !PT ;  /* 0x0000007f05057812 */ /* 0x008fc600078ec0ff */
[----:B------:R-:W-:Y:S01]  /*30850*/  IMAD R4, R19, 0x8, R3 ;  /* 0x0000000813047824 */ /* 0x000fe200078e0203 */
[----:B------:R-:W-:Y:S02]  /*30860*/  SHF.L.U32 R3, R9, 0x1f, RZ ;  /* 0x0000001f09037819 */ /* 0x000fe400000006ff */
[----:B------:R-:W-:Y:S02]  /*30870*/  ISETP.NE.AND P2, PT, R5, RZ, PT ;  /* 0x000000ff0500720c */ /* 0x000fe40003f45270 */
[----:B------:R-:W1:Y:S02]  /*30880*/  SYNCS.PHASECHK.TRANS64.TRYWAIT P0, [R4+URZ+0x29880], R3 ;  /* 0x02988003040075a7 */ /* 0x000e64000800017f */
[----:B-1----:R-:W-:Y:S09]  /*30890*/  @!P0 BRA `(.L_x_1675) ;  /* 0x0000004400bc8947 */ /* 0x002ff20003800000 */
.L_x_1814:
[----:B------:R-:W-:Y:S05]  /*308a0*/  BSYNC B1 ;  /* 0x0000000000017941 */ /* 0x000fea0003800000 */
.L_x_1674:
[----:B------:R-:W-:Y:S04]  /*308b0*/  BSSY B1, `(.L_x_1676) ;  /* 0x0000009000017945 */ /* 0x000fe80003800000 */
[----:B------:R-:W-:Y:S05]  /*308c0*/  @P2 BRA `(.L_x_1677) ;  /* 0x00000000001c2947 */ /* 0x000fea0003800000 */
[----:B------:R-:W2:Y:S02]  /*308d0*/  S2R R5, SR_TID.X ;  /* 0x0000000000057919 */ /* 0x000ea40000002100 */
[----:B--2---:R-:W-:Y:S01]  /*308e0*/  LOP3.LUT R9, R5, 0x1f, RZ, 0xc0, !PT ;  /* 0x0000001f05097812 */ /* 0x004fe200078ec0ff */
[----:B------:R-:W-:-:S03]  /*308f0*/  IMAD.MOV.U32 R5, RZ, RZ, 0x5000 ;  /* 0x00005000ff057424 */ /* 0x000fc600078e00ff */
[----:B------:R-:W-:Y:S01]  /*30900*/  ISETP.NE.AND P0, PT, R9, RZ, PT ;  /* 0x000000ff0900720c */ /* 0x000fe20003f05270 */
[----:B------:R3:W-:-:S12]  /*30910*/  SYNCS.ARRIVE.TRANS64 RZ, [R4+URZ+0x29870], R5 ;  /* 0x0298700504ff79a7 */ /* 0x0007d8000800003f */
[----:B---3--:R-:W-:Y:S05]  /*30920*/  @!P0 BRA `(.L_x_1677) ;  /* 0x0000000000048947 */ /* 0x008fea0003800000 */
[----:B------:R-:W-:Y:S01]  /*30930*/  BPT.TRAP 0x1 ;  /* 0x000000040000795c */ /* 0x000fe20000300000 */
.L_x_1677:
[----:B------:R-:W-:Y:S05]  /*30940*/  BSYNC B1 ;  /* 0x0000000000017941 */ /* 0x000fea0003800000 */
.L_x_1676:
[----:B------:R-:W3:Y:S01]  /*30950*/  LDL R5, [R1+0x24] ;  /* 0x0000240001057983 */ /* 0x000ee20000100800 */
[----:B------:R-:W-:Y:S01]  /*30960*/  IMAD.MOV.U32 R12, RZ, RZ, RZ ;  /* 0x000000ffff0c7224 */ /* 0x000fe200078e00ff */
[----:B--2---:R-:W-:Y:S01]  /*30970*/  MOV R9, 0x400 ;  /* 0x0000040000097802 */ /* 0x004fe20000000f00 */
[----:B------:R-:W-:Y:S01]  /*30980*/  UIADD3 UR4, UP0, UR40, 0x470, URZ ;  /* 0x0000047028047890 */ /* 0x000fe2000ff1e03f */
[----:B------:R-:W2:Y:S01]  /*30990*/  S2R R10, SR_CgaCtaId ;  /* 0x00000000000a7919 */ /* 0x000ea20000008800 */
[----:B------:R-:W-:Y:S01]  /*309a0*/  PLOP3.LUT P0, PT, PT, PT, PT, 0x80, 0x0 ;  /* 0x000000000000781c */ /* 0x000fe20003f0f070 */
[----:B------:R-:W-:Y:S01]  /*309b0*/  UMOV UR6, 0x0 ;  /* 0x0000000000067882 */ /* 0x000fe20000000000 */
[----:B------:R-:W-:Y:S01]  /*309c0*/  R2UR UR10, R12 ;  /* 0x000000000c0a72ca */ /* 0x000fe200000e0000 */
[----:B------:R-:W-:Y:S01]  /*309d0*/  UIADD3.X UR5, URZ, UR41, URZ, UP0, !UPT ;  /* 0x000000293f057290 */ /* 0x000fe200087fe43f */
[----:B------:R-:W-:Y:S01]  /*309e0*/  UMOV UR7, 0x14f00000 ;  /* 0x14f0000000077882 */ /* 0x000fe20000000000 */
[----:B--2---:R-:W-:-:S05]  /*309f0*/  LEA R9, R10, R9, 0x18 ;  /* 0x000000090a097211 */ /* 0x004fca00078ec0ff */
[----:B------:R-:W-:Y:S02]  /*30a00*/  IMAD R9, R19, 0x5000, R9 ;  /* 0x0000500013097824 */ /* 0x000fe400078e0209 */
[----:B---3--:R-:W-:Y:S02]  /*30a10*/  IMAD R5, R8, 0xa0, R5 ;  /* 0x000000a008057824 */ /* 0x008fe400078e0205 */
[----:B------:R-:W-:Y:S02]  /*30a20*/  VIADD R8, R9, 0xa400 ;  /* 0x0000a40009087836 */ /* 0x000fe40000000000 */
[----:B------:R-:W-:-:S07]  /*30a30*/  VIADD R9, R4, 0x29870 ;  /* 0x0002987004097836 */ /* 0x000fce0000000000 */
.L_x_1678:
        /* <DEDUP_REMOVED lines=10> */
[----:B------:R-:W2:Y:S01]  /*30ae0*/  SYNCS.PHASECHK.TRANS64.TRYWAIT P0, [R4+URZ+0x29840], R3 ;  /* 0x02984003040075a7 */ /* 0x000ea2000800017f */
[----:B------:R-:W-:Y:S04]  /*30af0*/  BSSY B1, `(.L_x_1679) ;  /* 0x0000002000017945 */ /* 0x000fe80003800000 */
[----:B--2---:R-:W-:Y:S05]  /*30b00*/  @!P0 BRA `(.L_x_1680) ;  /* 0x0000004400348947 */ /* 0x004fea0003800000 */
.L_x_1815:
[----:B------:R-:W-:Y:S05]  /*30b10*/  BSYNC B1 ;  /* 0x0000000000017941 */ /* 0x000fea0003800000 */
.L_x_1679:
        /* <DEDUP_REMOVED lines=11> */
.L_x_1682:
[----:B------:R-:W-:Y:S05]  /*30bd0*/  BSYNC B1 ;  /* 0x0000000000017941 */ /* 0x000fea0003800000 */
.L_x_1681:
[----:B------:R-:W3:Y:S01]  /*30be0*/  S2R R8, SR_CgaCtaId ;  /* 0x0000000000087919 */ /* 0x000ee20000008800 */
[----:B-12---:R-:W-:Y:S01]  /*30bf0*/  MOV R3, 0x400 ;  /* 0x0000040000037802 */ /* 0x006fe20000000f00 */
[----:B------:R-:W-:Y:S01]  /*30c00*/  UIADD3 UR4, UP0, UR40, 0x370, URZ ;  /* 0x0000037028047890 */ /* 0x000fe2000ff1e03f */
[----:B------:R-:W-:Y:S01]  /*30c10*/  R2UR UR10, R12 ;  /* 0x000000000c0a72ca */ /* 0x000fe200000e0000 */
[----:B------:R-:W-:Y:S01]  /*30c20*/  VIADD R4, R4, 0x29830 ;  /* 0x0002983004047836 */ /* 0x000fe20000000000 */
[----:B------:R-:W-:Y:S01]  /*30c30*/  R2UR UR6, R10 ;  /* 0x000000000a0672ca */ /* 0x000fe200000e0000 */
[----:B------:R-:W-:Y:S01]  /*30c40*/  UIADD3.X UR5, URZ, UR41, URZ, UP0, !UPT ;  /* 0x000000293f057290 */ /* 0x000fe200087fe43f */
[----:B------:R-:W-:Y:S02]  /*30c50*/  R2UR UR7, R11 ;  /* 0x000000000b0772ca */ /* 0x000fe400000e0000 */
[----:B------:R-:W-:Y:S02]  /*30c60*/  PLOP3.LUT P0, PT, PT, PT, PT, 0x80, 0x0 ;  /* 0x000000000000781c */ /* 0x000fe40003f0f070 */
[----:B---3--:R-:W-:-:S05]  /*30c70*/  LEA R3, R8, R3, 0x18 ;  /* 0x0000000308037211 */ /* 0x008fca00078ec0ff */
[----:B------:R-:W-:-:S04]  /*30c80*/  IMAD R3, R19, 0x7800, R3 ;  /* 0x0000780013037824 */ /* 0x000fc800078e0203 */
[----:B------:R-:W-:-:S07]  /*30c90*/  VIADD R8, R3, 0x1a400 ;  /* 0x0001a40003087836 */ /* 0x000fce0000000000 */
.L_x_1683:
        /* <DEDUP_REMOVED lines=15> */
.L_x_1684:
        /* <DEDUP_REMOVED lines=15> */
.L_x_1685:
        /* <DEDUP_REMOVED lines=9> */
[----:B---3--:R-:W-:Y:S05]  /*30f10*/  @P0 BRA.U.ANY `(.L_x_1685) ;  /* 0xfffffffd00d80947 */ /* 0x008fea000393ffff */
.L_x_1672:
[----:B------:R-:W-:Y:S05]  /*30f20*/  BSYNC B0 ;  /* 0x0000000000007941 */ /* 0x000fea0003800000 */
.L_x_1671:
[----:B------:R-:W-:-:S06]  /*30f30*/  UISETP.NE.AND UP0, UPT, UR37, 0x3, UPT ;  /* 0x000000032500788c */ /* 0x000fcc000bf05270 */
[----:B------:R-:W-:-:S13]  /*30f40*/  PLOP3.LUT P0, PT, PT, PT, UP0, 0x80, 0x0 ;  /* 0x000000000000781c */ /* 0x000fda0003f0f008 */
[----:B------:R-:W-:Y:S05]  /*30f50*/  @!P0 BRA `(.L_x_1686) ;  /* 0x0000000000048947 */ /* 0x000fea0003800000 */
[----:B------:R-:W-:Y:S01]  /*30f60*/  BPT.TRAP 0x1 ;  /* 0x000000040000795c */ /* 0x000fe20000300000 */
.L_x_1686:
[----:B------:R-:W3:Y:S01]  /*30f70*/  S2R R5, SR_CgaCtaId ;  /* 0x0000000000057919 */ /* 0x000ee20000008800 */
[----:B------:R-:W-:Y:S01]  /*30f80*/  IMAD.U32 R3, RZ, RZ, UR39 ;  /* 0x00000027ff037e24 */ /* 0x000fe2000f8e00ff */
[----:B------:R-:W-:Y:S01]  /*30f90*/  MOV R4, 0x400 ;  /* 0x0000040000047802 */ /* 0x000fe20000000f00 */
[----:B------:R-:W-:Y:S03]  /*30fa0*/  BSSY B0, `(.L_x_1687) ;  /* 0x0000008000007945 */ /* 0x000fe60003800000 */
[----:B------:R-:W-:Y:S02]  /*30fb0*/  ISETP.NE.AND P0, PT, R3, 0x3, PT ;  /* 0x000000030300780c */ /* 0x000fe40003f05270 */
[----:B------:R-:W-:-:S04]  /*30fc0*/  LOP3.LUT R3, R7, 0x1, RZ, 0x3c, !PT ;  /* 0x0000000107037812 */ /* 0x000fc800078e3cff */
[----:B------:R-:W-:Y:S02]  /*30fd0*/  SHF.L.U32 R3, R3, 0x1f, RZ ;  /* 0x0000001f03037819 */ /* 0x000fe400000006ff */
[----:B---3--:R-:W-:-:S05]  /*30fe0*/  LEA R4, R5, R4, 0x18 ;  /* 0x0000000405047211 */ /* 0x008fca00078ec0ff */
[----:B------:R-:W-:-:S04]  /*30ff0*/  IMAD R20, R6, 0x8, R4 ;  /* 0x0000000806147824 */ /* 0x000fc800078e0204 */
[----:B------:R-:W3:Y:S02]  /*31000*/  SYNCS.PHASECHK.TRANS64.TRYWAIT P2, [R20+URZ+0x29870], R3 ;  /* 0x02987003140075a7 */ /* 0x000ee4000804017f */
[----:B---3--:R-:W-:Y:S05]  /*31010*/  @!P2 BRA `(.L_x_1688) ;  /* 0x000000400004a947 */ /* 0x008fea0003800000 */
.L_x_1816:
[----:B------:R-:W-:Y:S05]  /*31020*/  BSYNC B0 ;  /* 0x0000000000007941 */ /* 0x000fea0003800000 */
.L_x_1687:
[----:B------:R-:W-:Y:S05]  /*31030*/  @!P0 BRA `(.L_x_1689) ;  /* 0x0000000000048947 */ /* 0x000fea0003800000 */
[----:B------:R-:W-:Y:S01]  /*31040*/  BPT.TRAP 0x1 ;  /* 0x000000040000795c */ /* 0x000fe20000300000 */
.L_x_1689:
[----:B---3--:R-:W-:Y:S01]  /*31050*/  SHF.L.U32 R3, R7, 0x1f, RZ ;  /* 0x0000001f07037819 */ /* 0x008fe200000006ff */
[----:B------:R-:W-:-:S03]  /*31060*/  IMAD R12, R6, 0x5000, RZ ;  /* 0x00005000060c7824 */ /* 0x000fc600078e02ff */
[----:B------:R-:W3:Y:S02]  /*31070*/  SYNCS.PHASECHK.TRANS64.TRYWAIT P2, [R20+URZ+0x29860], R3 ;  /* 0x02986003140075a7 */ /* 0x000ee4000804017f */
[----:B---3--:R-:W-:Y:S05]  /*31080*/  @!P2 BRA `(.L_x_1690) ;  /* 0x0000003c00fca947 */ /* 0x008fea0003800000 */
.L_x_1817:
[----:B------:R-:W3:Y:S04]  /*31090*/  LDL R4, [R1+0x2c] ;  /* 0x00002c0001047983 */ /* 0x000ee80000100800 */
[----:B------:R-:W4:Y:S01]  /*310a0*/  LDL R15, [R1+0x28] ;  /* 0x00002800010f7983 */ /* 0x000f220000100800 */
[----:B------:R-:W-:Y:S01]  /*310b0*/  MOV R13, 0x400 ;  /* 0x00000400000d7802 */ /* 0x000fe20000000f00 */
[----:B------:R-:W-:Y:S05]  /*310c0*/  WARPSYNC.ALL ;  /* 0x0000000000007948 */ /* 0x000fea0003800000 */
[----:B------:R-:W5:Y:S01]  /*310d0*/  S2R R14, SR_CgaCtaId ;  /* 0x00000000000e7919 */ /* 0x000f620000008800 */
[----:B------:R-:W-:Y:S01]  /*310e0*/  IMAD.MOV.U32 R18, RZ, RZ, 0x40 ;  /* 0x00000040ff127424 */ /* 0x000fe200078e00ff */
[----:B--2---:R-:W2:Y:S01]  /*310f0*/  S2R R9, SR_TID.X ;  /* 0x0000000000097919 */ /* 0x004ea20000002100 */
[----:B-----5:R-:W-:-:S02]  /*31100*/  LEA R13, R14, R13, 0x18 ;  /* 0x0000000d0e0d7211 */ /* 0x020fc400078ec0ff */
[----:B--2---:R-:W-:-:S04]  /*31110*/  LOP3.LUT P2, RZ, R9, 0x4, RZ, 0xc0, !PT ;  /* 0x0000000409ff7812 */ /* 0x004fc8000784c0ff */
[----:B------:R-:W-:Y:S02]  /*31120*/  SEL R18, R18, 0xffffffc0, !P2 ;  /* 0xffffffc012127807 */ /* 0x000fe40005000000 */
[C---:B---3--:R-:W-:Y:S02]  /*31130*/  LOP3.LUT R3, R12.reuse, R4, RZ, 0xfc, !PT ;  /* 0x000000040c037212 */ /* 0x048fe400078efcff */
[----:B----4-:R-:W-:-:S03]  /*31140*/  LOP3.LUT R21, R12, R15, RZ, 0xfc, !PT ;  /* 0x0000000f0c157212 */ /* 0x010fc600078efcff */
[----:B------:R-:W-:-:S04]  /*31150*/  IMAD.IADD R3, R13, 0x1, R3 ;  /* 0x000000010d037824 */ /* 0x000fc800078e0203 */
[----:B------:R-:W-:Y:S01]  /*31160*/  IMAD.IADD R18, R18, 0x1, R3 ;  /* 0x0000000112127824 */ /* 0x000fe200078e0203 */
[----:B------:R-:W1:Y:S01]  /*31170*/  LDSM.16.MT88.4 R4, [R3+0xa400] ;  /* 0x00a400000304783b */ /* 0x000e620000004200 */
        /* <DEDUP_REMOVED lines=12> */
[----:B------:R-:W1:Y:S02]  /*31240*/  LDSM.16.MT88.4 R4, [R3+0xb400] ;  /* 0x00b400000304783b */ /* 0x000e640000004200 */
        /* <DEDUP_REMOVED lines=55> */
.L_x_1691:
[----:B------:R-:W3:Y:S01]  /*315c0*/  LDL R3, [R1+0x20] ;  /* 0x0000200001037983 */ /* 0x000ee20000100800 */
[----:B-1----:R1:W-:Y:S01]  /*315d0*/  SYNCS.ARRIVE.TRANS64.A1T0 RZ, [R20+URZ+0x29850], RZ ;  /* 0x029850ff14ff79a7 */ /* 0x0023e2000810003f */
[----:B------:R-:W-:Y:S02]  /*315e0*/  IMAD.MOV.U32 R6, RZ, RZ, R19 ;  /* 0x000000ffff067224 */ /* 0x000fe400078e0013 */
[----:B------:R4:W5:Y:S01]  /*315f0*/  LDL R7, [R1+0x14] ;  /* 0x0000140001077983 */ /* 0x0009620000100800 */
[----:B-1----:R-:W-:-:S05]  /*31600*/  @!P1 VIADD R20, R20, 0x29880 ;  /* 0x0002988014149836 */ /* 0x002fca0000000000 */
[----:B------:R-:W-:Y:S01]  /*31610*/  @!P1 PRMT R20, RZ, 0x654, R20 ;  /* 0x00000654ff149816 */ /* 0x000fe20000000014 */
[----:B------:R-:W-:Y:S06]  /*31620*/  BAR.SYNC.DEFER_BLOCKING 0x2, 0x80 ;  /* 0x0082000000007b1d */ /* 0x000fec0000010000 */
[----:B------:R4:W-:Y:S01]  /*31630*/  @!P1 SYNCS.ARRIVE.TRANS64.RED.A1T0 RZ, [R20+URZ], RZ ;  /* 0x000000ff14ff99a7 */ /* 0x0009e2000810043f */
[C---:B---3--:R-:W-:Y:S01]  /*31640*/  ISETP.GT.AND P0, PT, R17.reuse, R3, PT ;  /* 0x000000031100720c */ /* 0x048fe20003f04270 */
[----:B------:R-:W-:-:S12]  /*31650*/  VIADD R17, R17, 0xffffffff ;  /* 0xffffffff11117836 */ /* 0x000fd80000000000 */
[----:B----4-:R-:W-:Y:S05]  /*31660*/  @P0 BRA `(.L_x_1692) ;  /* 0xffffffec00dc0947 */ /* 0x010fea000383ffff */
.L_x_1670:
[----:B------:R-:W-:Y:S04]  /*31670*/  BSSY B0, `(.L_x_1693) ;  /* 0x000000f000007945 */ /* 0x000fe80003800000 */
[----:B------:R-:W-:Y:S05]  /*31680*/  @P1 BRA `(.L_x_1694) ;  /* 0x0000000000341947 */ /* 0x000fea0003800000 */
[----:B------:R-:W3:Y:S01]  /*31690*/  S2R R5, SR_LANEID ;  /* 0x0000000000057919 */ /* 0x000ee20000000000 */
[----:B------:R-:W-:Y:S01]  /*316a0*/  VOTEU.ANY UR4, UPT, PT ;  /* 0x0000000000047886 */ /* 0x000fe200038e0100 */
[----:B------:R-:W4:Y:S01]  /*316b0*/  LDC.64 R2, c[0x0][0xc38] ;  /* 0x00030e00ff027b82 */ /* 0x000f220000000a00 */
[----:B------:R-:W3:Y:S02]  /*316c0*/  FLO.U32 R0, UR4 ;  /* 0x0000000400007d00 */ /* 0x000ee400080e0000 */
[----:B---3--:R-:W-:-:S06]  /*316d0*/  ISETP.EQ.U32.AND P0, PT, R0, R5, PT ;  /* 0x000000050000720c */ /* 0x008fcc0003f02070 */
[----:B------:R-:W4:Y:S07]  /*316e0*/  POPC R5, UR4 ;  /* 0x0000000400057d09 */ /* 0x000f2e0008000000 */
[----:B----4-:R-:W3:Y:S01]  /*316f0*/  @P0 ATOMG.E.ADD.STRONG.GPU PT, R3, desc[UR60][R2.64], R5 ;  /* 0x00000005020309a8 */ /* 0x010ee200081ee1fc */
[----:B------:R-:W4:Y:S02]  /*31700*/  S2R R4, SR_LTMASK ;  /* 0x0000000000047919 */ /* 0x000f240000003900 */
[----:B----4-:R-:W-:-:S04]  /*31710*/  LOP3.LUT R4, R4, UR4, RZ, 0xc0, !PT ;  /* 0x0000000404047c12 */ /* 0x010fc8000f8ec0ff */
[----:B-----5:R-:W4:Y:S01]  /*31720*/  POPC R7, R4 ;  /* 0x0000000400077309 */ /* 0x020f220000000000 */
[----:B---3--:R-:W4:Y:S02]  /*31730*/  SHFL.IDX PT, R0, R3, R0, 0x1f ;  /* 0x00001f0003007589 */ /* 0x008f2400000e0000 */
[----:B----4-:R-:W-:-:S05]  /*31740*/  IADD3 R0, R0, UR38, R7 ;  /* 0x0000002600007c10 */ /* 0x010fca000fffe007 */
[----:B------:R3:W-:Y:S02]  /*31750*/  STL [R1], R0 ;  /* 0x0000000001007387 */ /* 0x0007e40000100800 */
.L_x_1694:
[----:B------:R-:W-:Y:S05]  /*31760*/  BSYNC B0 ;  /* 0x0000000000007941 */ /* 0x000fea0003800000 */
.L_x_1693:
[----:B------:R-:W-:-:S06]  /*31770*/  UISETP.NE.AND UP0, UPT, UR37, 0x3, UPT ;  /* 0x000000032500788c */ /* 0x000fcc000bf05270 */
[----:B------:R-:W-:-:S13]  /*31780*/  PLOP3.LUT P0, PT, PT, PT, UP0, 0x80, 0x0 ;  /* 0x000000000000781c */ /* 0x000fda0003f0f008 */
[----:B------:R-:W-:Y:S05]  /*31790*/  @!P0 BRA `(.L_x_1695) ;  /* 0x0000000000048947 */ /* 0x000fea0003800000 */
[----:B------:R-:W-:Y:S01]  /*317a0*/  BPT.TRAP 0x1 ;  /* 0x000000040000795c */ /* 0x000fe20000300000 */
.L_x_1695:
[----:B---3--:R-:W3:Y:S01]  /*317b0*/  LDL R0, [R1+0x14] ;  /* 0x0000140001007983 */ /* 0x008ee20000100800 */
[----:B------:R-:W-:Y:S01]  /*317c0*/  MOV R2, 0x400 ;  /* 0x0000040000027802 */ /* 0x000fe20000000f00 */
[----:B------:R-:W-:Y:S01]  /*317d0*/  BSSY B0, `(.L_x_1696) ;  /* 0x000000a000007945 */ /* 0x000fe20003800000 */
[----:B------:R-:W4:Y:S02]  /*317e0*/  S2R R3, SR_CgaCtaId ;  /* 0x0000000000037919 */ /* 0x000f240000008800 */
[----:B----4-:R-:W-:-:S05]  /*317f0*/  LEA R2, R3, R2, 0x18 ;  /* 0x0000000203027211 */ /* 0x010fca00078ec0ff */
[----:B------:R-:W-:Y:S02]  /*31800*/  IMAD R17, R19, 0x8, R2 ;  /* 0x0000000813117824 */ /* 0x000fe400078e0202 */
[----:B------:R-:W-:-:S05]  /*31810*/  IMAD.U32 R2, RZ, RZ, UR39 ;  /* 0x00000027ff027e24 */ /* 0x000fca000f8e00ff */
[----:B------:R-:W-:Y:S02]  /*31820*/  ISETP.NE.AND P2, PT, R2, 0x3, PT ;  /* 0x000000030200780c */ /* 0x000fe40003f45270 */
[----:B---3--:R-:W-:-:S04]  /*31830*/  LOP3.LUT R0, R0, 0x1, RZ, 0x3c, !PT ;  /* 0x0000000100007812 */ /* 0x008fc800078e3cff */
[----:B------:R-:W-:-:S04]  /*31840*/  SHF.L.U32 R0, R0, 0x1f, RZ ;  /* 0x0000001f00007819 */ /* 0x000fc800000006ff */
[----:B------:R-:W3:Y:S02]  /*31850*/  SYNCS.PHASECHK.TRANS64.TRYWAIT P0, [R17+URZ+0x29870], R0 ;  /* 0x02987000110075a7 */ /* 0x000ee4000800017f */
[----:B---3--:R-:W-:Y:S05]  /*31860*/  @!P0 BRA `(.L_x_1697) ;  /* 0x0000003800188947 */ /* 0x008fea0003800000 */
.L_x_1818:
[----:B------:R-:W-:Y:S05]  /*31870*/  BSYNC B0 ;  /* 0x0000000000007941 */ /* 0x000fea0003800000 */
.L_x_1696:
[----:B------:R-:W-:Y:S05]  /*31880*/  @!P2 BRA `(.L_x_1698) ;  /* 0x000000000004a947 */ /* 0x000fea0003800000 */
[----:B------:R-:W-:Y:S01]  /*31890*/  BPT.TRAP 0x1 ;  /* 0x000000040000795c */ /* 0x000fe20000300000 */
.L_x_1698:
[----:B---3--:R-:W3:Y:S02]  /*318a0*/  LDL R0, [R1+0x14] ;  /* 0x0000140001007983 */ /* 0x008ee40000100800 */
[----:B---3--:R-:W-:-:S04]  /*318b0*/  SHF.L.U32 R0, R0, 0x1f, RZ ;  /* 0x0000001f00007819 */ /* 0x008fc800000006ff */
[----:B------:R-:W3:Y:S02]  /*318c0*/  SYNCS.PHASECHK.TRANS64.TRYWAIT P0, [R17+URZ+0x29860], R0 ;  /* 0x02986000110075a7 */ /* 0x000ee4000800017f */
[----:B---3--:R-:W-:Y:S05]  /*318d0*/  @!P0 BRA `(.L_x_1699) ;  /* 0x0000003800108947 */ /* 0x008fea0003800000 */
.L_x_1819:
[----:B------:R-:W4:Y:S04]  /*318e0*/  LDL R2, [R1+0x2c] ;  /* 0x00002c0001027983 */ /* 0x000f280000100800 */
[----:B--2---:R-:W2:Y:S01]  /*318f0*/  LDL R10, [R1+0x28] ;  /* 0x00002800010a7983 */ /* 0x004ea20000100800 */
[----:B---3--:R-:W-:Y:S01]  /*31900*/  IMAD R0, R19, 0x5000, RZ ;  /* 0x0000500013007824 */ /* 0x008fe200078e02ff */
[----:B-1----:R-:W-:Y:S01]  /*31910*/  MOV R8, 0x400 ;  /* 0x0000040000087802 */ /* 0x002fe20000000f00 */
[----:B------:R-:W-:Y:S05]  /*31920*/  WARPSYNC.ALL ;  /* 0x0000000000007948 */ /* 0x000fea0003800000 */
[----:B------:R-:W1:Y:S01]  /*31930*/  S2R R9, SR_CgaCtaId ;  /* 0x0000000000097919 */ /* 0x000e620000008800 */
[----:B------:R-:W3:Y:S01]  /*31940*/  S2R R3, SR_TID.X ;  /* 0x0000000000037919 */ /* 0x000ee20000002100 */
[----:B-1----:R-:W-:-:S02]  /*31950*/  LEA R8, R9, R8, 0x18 ;  /* 0x0000000809087211 */ /* 0x002fc400078ec0ff */
[----:B---3--:R-:W-:Y:S01]  /*31960*/  LOP3.LUT P0, RZ, R3, 0x4, RZ, 0xc0, !PT ;  /* 0x0000000403ff7812 */ /* 0x008fe2000780c0ff */
[----:B------:R-:W-:-:S05]  /*31970*/  IMAD.MOV.U32 R3, RZ, RZ, 0x40 ;  /* 0x00000040ff037424 */ /* 0x000fca00078e00ff */
[----:B------:R-:W-:Y:S02]  /*31980*/  SEL R3, R3, 0xffffffc0, !P0 ;  /* 0xffffffc003037807 */ /* 0x000fe40004000000 */
[C---:B----4-:R-:W-:Y:S02]  /*31990*/  LOP3.LUT R2, R0.reuse, R2, RZ, 0xfc, !PT ;  /* 0x0000000200027212 */ /* 0x050fe400078efcff */
[----:B--2---:R-:W-:-:S03]  /*319a0*/  LOP3.LUT R0, R0, R10, RZ, 0xfc, !PT ;  /* 0x0000000a00007212 */ /* 0x004fc600078efcff */
[----:B------:R-:W-:-:S04]  /*319b0*/  IMAD.IADD R2, R8, 0x1, R2 ;  /* 0x0000000108027824 */ /* 0x000fc800078e0202 */
[----:B------:R-:W-:Y:S01]  /*319c0*/  IMAD.IADD R3, R3, 0x1, R2 ;  /* 0x0000000103037824 */ /* 0x000fe200078e0202 */
[----:B-----5:R-:W1:Y:S01]  /*319d0*/  LDSM.16.MT88.4 R4, [R2+0xa400] ;  /* 0x00a400000204783b */ /* 0x020e620000004200 */
        /* <DEDUP_REMOVED lines=68> */
.L_x_1700:
[----:B------:R-:W3:Y:S01]  /*31e20*/  LDL.LU R2, [R1+0x14] ;  /* 0x0000140001027983 */ /* 0x000ee20000300800 */
[----:B-1----:R-:W-:Y:S01]  /*31e30*/  SYNCS.ARRIVE.TRANS64.A1T0 RZ, [R17+URZ+0x29850], RZ ;  /* 0x029850ff11ff79a7 */ /* 0x002fe2000810003f */
[----:B--2---:R-:W-:Y:S02]  /*31e40*/  @!P1 VIADD R0, R17, 0x29880 ;  /* 0x0002988011009836 */ /* 0x004fe40000000000 */
[----:B------:R-:W-:-:S03]  /*31e50*/  VIADD R19, R19, 0x1 ;  /* 0x0000000113137836 */ /* 0x000fc60000000000 */
[----:B------:R-:W-:Y:S01]  /*31e60*/  @!P1 PRMT R0, RZ, 0x654, R0 ;  /* 0x00000654ff009816 */ /* 0x000fe20000000000 */
[----:B------:R-:W-:Y:S01]  /*31e70*/  BAR.SYNC.DEFER_BLOCKING 0x2, 0x80 ;  /* 0x0082000000007b1d */ /* 0x000fe20000010000 */
[----:B------:R-:W-:-:S04]  /*31e80*/  ISETP.NE.AND P0, PT, R19, 0x2, PT ;  /* 0x000000021300780c */ /* 0x000fc80003f05270 */
[----:B------:R-:W-:Y:S01]  /*31e90*/  SEL R19, R19, RZ, P0 ;  /* 0x000000ff13137207 */ /* 0x000fe20000000000 */
[----:B------:R1:W-:Y:S02]  /*31ea0*/  @!P1 SYNCS.ARRIVE.TRANS64.RED.A1T0 RZ, [R0+URZ], RZ ;  /* 0x000000ff00ff99a7 */ /* 0x0003e4000810043f */
[----:B-1----:R-:W-:-:S04]  /*31eb0*/  SEL R0, RZ, 0x1, P0 ;  /* 0x00000001ff007807 */ /* 0x002fc80000000000 */
[----:B---3--:R-:W-:-:S05]  /*31ec0*/  LOP3.LUT R2, R2, R0, RZ, 0x3c, !PT ;  /* 0x0000000002027212 */ /* 0x008fca00078e3cff */
[----:B------:R1:W-:Y:S02]  /*31ed0*/  STL [R1+0x14], R2 ;  /* 0x0000140201007387 */ /* 0x0003e40000100800 */
.L_x_1651:
[----:B------:R-:W-:Y:S05]  /*31ee0*/  BSYNC B6 ;  /* 0x0000000000067941 */ /* 0x000fea0003800000 */
.L_x_1649:
[----:B------:R-:W-:-:S13]  /*31ef0*/  LOP3.LUT P0, RZ, R16, 0x2, RZ, 0xc0, !PT ;  /* 0x0000000210ff7812 */ /* 0x000fda000780c0ff */
[----:B------:R-:W-:Y:S05]  /*31f00*/  @!P0 BRA `(.L_x_1701) ;  /* 0x0000000000288947 */ /* 0x000fea0003800000 */
[----:B------:R-:W-:Y:S05]  /*31f10*/  WARPSYNC.ALL ;  /* 0x0000000000007948 */ /* 0x000fea0003800000 */
[----:B------:R-:W3:Y:S08]  /*31f20*/  S2UR UR5, SR_CgaCtaId ;  /* 0x00000000000579c3 */ /* 0x000ef00000008800 */
[----:B------:R-:W-:Y:S06]  /*31f30*/  BAR.SYNC.DEFER_BLOCKING 0x5, 0x180 ;  /* 0x0146000000007b1d */ /* 0x000fec0000010000 */
[----:B------:R-:W-:-:S02]  /*31f40*/  UMOV UR4, 0x400 ;  /* 0x0000040000047882 */ /* 0x000fc40000000000 */
[----:B---3--:R-:W-:-:S09]  /*31f50*/  ULEA UR4, UR5, UR4, 0x18 ;  /* 0x0000000405047291 */ /* 0x008fd2000f8ec03f */
[----:B01----:R-:W0:Y:S04]  /*31f60*/  LDS.128 R4, [UR4+0x298d0] ;  /* 0x0298d004ff047984 */ /* 0x003e280008000c00 */
[----:B0-----:R0:W-:Y:S04]  /*31f70*/  STL.64 [R1], R4 ;  /* 0x0000000401007387 */ /* 0x0011e80000100a00 */
[----:B------:R0:W-:Y:S01]  /*31f80*/  STL.64 [R1+0x8], R6 ;  /* 0x0000080601007387 */ /* 0x0001e20000100a00 */
[----:B------:R-:W-:Y:S06]  /*31f90*/  BAR.ARV 0x4, 0x180 ;  /* 0x0106000000007b1d */ /* 0x000fec0000002000 */
[----:B------:R-:W-:Y:S05]  /*31fa0*/  BRA `(.L_x_1702) ;  /* 0x0000000c00147947 */ /* 0x000fea0003800000 */
.L_x_1701:
[----:B--2---:R-:W0:Y:S01]  /*31fb0*/  S2R R0, SR_TID.X ;  /* 0x0000000000007919 */ /* 0x004e220000002100 */
[----:B------:R-:W-:Y:S01]  /*31fc0*/  UMOV UR4, 0xffffffff ;  /* 0xffffffff00047882 */ /* 0x000fe20000000000 */
[----:B01----:R-:W-:-:S04]  /*31fd0*/  LOP3.LUT R7, R0, 0x1f, RZ, 0xc0, !PT ;  /* 0x0000001f00077812 */ /* 0x003fc800078ec0ff */
        /* <DEDUP_REMOVED lines=16> */
[----:B0-----:R-:W-:Y:S02]  /*320e0*/  IMAD.MOV.U32 R3, RZ, RZ, RZ ;  /* 0x000000ffff037224 */ /* 0x001fe400078e00ff */
        /* <DEDUP_REMOVED lines=17> */
[----:B------:R0:W1:Y:S02]  /*32200*/  SHFL.IDX PT, R14, R2, 0x1f, 0x1f ;  /* 0x03e01f00020e7f89 */ /* 0x00006400000e0000 */
.L_x_1829:
[----:B------:R-:W-:Y:S02]  /*32210*/  ULDC UR4, c[0x0][0xc10] ;  /* 0x0003040000047ab9 */ /* 0x000fe40000000800 */
[----:B------:R-:W-:-:S04]  /*32220*/  IMAD.U32 R5, RZ, RZ, UR4 ;  /* 0x00000004ff057e24 */ /* 0x000fc8000f8e00ff */
[----:B-1----:R-:W-:-:S04]  /*32230*/  IMAD R7, R14, R5, RZ ;  /* 0x000000050e077224 */ /* 0x002fc800078e02ff */
[----:B------:R-:W-:-:S05]  /*32240*/  IMAD.IADD R4, R4, 0x1, R7 ;  /* 0x0000000104047824 */ /* 0x000fca00078e0207 */
[----:B------:R-:W-:-:S13]  /*32250*/  ISETP.GT.AND P6, PT, R4, R0, PT ;  /* 0x000000000400720c */ /* 0x000fda0003fc4270 */
[----:B------:R-:W-:Y:S05]  /*32260*/  @P6 BRA `(.L_x_1704) ;  /* 0x0000000000a46947 */ /* 0x000fea0003800000 */
.L_x_1709:
        /* <DEDUP_REMOVED lines=16> */
.L_x_1707:
[----:B------:R-:W-:Y:S05]  /*32370*/  BSYNC B0 ;  /* 0x0000000000007941 */ /* 0x000fea0003800000 */
.L_x_1706:
[----:B------:R-:W-:-:S03]  /*32380*/  UMOV UR4, 0xffffffff ;  /* 0xffffffff00047882 */ /* 0x000fc60000000000 */
[----:B------:R-:W-:Y:S05]  /*32390*/  BRA.DIV UR4, `(.L_x_1708) ;  /* 0x0000003204a07947 */ /* 0x000fea000b800000 */
[----:B-----5:R-:W1:Y:S02]  /*323a0*/  SHFL.UP PT, R14, R3, 0x1, RZ ;  /* 0x04200000030e7989 */ /* 0x020e6400000e00ff */
        /* <DEDUP_REMOVED lines=12> */
[----:B0-----:R-:W-:-:S05]  /*32470*/  SEL R2, R14, RZ, P5 ;  /* 0x000000ff0e027207 */ /* 0x001fca0002800000 */
[----:B------:R-:W-:-:S05]  /*32480*/  IMAD.IADD R2, R7, 0x1, R2 ;  /* 0x0000000107027824 */ /* 0x000fca00078e0202 */
[----:B------:R0:W1:Y:S02]  /*32490*/  SHFL.IDX PT, R14, R2, 0x1f, 0x1f ;  /* 0x03e01f00020e7f89 */ /* 0x00006400000e0000 */
.L_x_1837:
[----:B------:R-:W-:Y:S02]  /*324a0*/  ULDC UR4, c[0x0][0xc10] ;  /* 0x0003040000047ab9 */ /* 0x000fe40000000800 */
[----:B------:R-:W-:-:S04]  /*324b0*/  IMAD.U32 R5, RZ, RZ, UR4 ;  /* 0x00000004ff057e24 */ /* 0x000fc8000f8e00ff */
[----:B-1----:R-:W-:-:S04]  /*324c0*/  IMAD R7, R14, R5, RZ ;  /* 0x000000050e077224 */ /* 0x002fc800078e02ff */
[----:B------:R-:W-:-:S05]  /*324d0*/  IMAD.IADD R4, R7, 0x1, R4 ;  /* 0x0000000107047824 */ /* 0x000fca00078e0204 */
[----:B------:R-:W-:-:S13]  /*324e0*/  ISETP.GT.AND P6, PT, R4, R0, PT ;  /* 0x000000000400720c */ /* 0x000fda0003fc4270 */
[----:B------:R-:W-:Y:S05]  /*324f0*/  @!P6 BRA `(.L_x_1709) ;  /* 0xfffffffc005ce947 */ /* 0x000fea000383ffff */
.L_x_1704:
        /* <DEDUP_REMOVED lines=8> */
.L_x_1841:
[----:B------:R-:W-:Y:S01]  /*32580*/  ISETP.NE.AND P0, PT, R6, RZ, PT ;  /* 0x000000ff0600720c */ /* 0x000fe20003f05270 */
[----:B------:R-:W-:-:S12]  /*32590*/  IMAD.MOV.U32 R9, RZ, RZ, RZ ;  /* 0x000000ffff097224 */ /* 0x000fd800078e00ff */
[----:B------:R-:W-:Y:S05]  /*325a0*/  @!P0 BRA `(.L_x_1711) ;  /* 0x0000000000108947 */ /* 0x000fea0003800000 */
[----:B------:R-:W-:Y:S01]  /*325b0*/  UMOV UR4, 0xffffffff ;  /* 0xffffffff00047882 */ /* 0x000fe20000000000 */
[----:B------:R-:W-:Y:S02]  /*325c0*/  VIADD R12, R7, 0xffffffff ;  /* 0xffffffff070c7836 */ /* 0x000fe40000000000 */
[----:B------:R-:W-:Y:S05]  /*325d0*/  BRA.DIV UR4, `(.L_x_1712) ;  /* 0x0000003604147947 */ /* 0x000fea000b800000 */
[----:B------:R3:W4:Y:S02]  /*325e0*/  SHFL.IDX PT, R9, R2, R12, 0x1f ;  /* 0x00001f0c02097589 */ /* 0x00072400000e0000 */
.L_x_1711:
[----:B------:R-:W5:Y:S01]  /*325f0*/  LDL.LU R6, [R1+0xc] ;  /* 0x00000c0001067983 */ /* 0x000f620000300800 */
[----:B01-3--:R-:W0:Y:S01]  /*32600*/  LDC.64 R2, c[0x0][0xc68] ;  /* 0x00031a00ff027b82 */ /* 0x00be220000000a00 */
[----:B-----5:R-:W-:-:S04]  /*32610*/  IMAD.IADD R6, R7, 0x1, R6 ;  /* 0x0000000107067824 */ /* 0x020fc800078e0206 */
[----:B0-----:R-:W-:Y:S01]  /*32620*/  IMAD.WIDE R2, R6, 0x4, R2 ;  /* 0x0000000406027825 */ /* 0x001fe200078e0202 */
[----:B------:R2:W-:Y:S04]  /*32630*/  STL [R1+0xc], R6 ;  /* 0x00000c0601007387 */ /* 0x0005e80000100800 */
[----:B------:R-:W2:Y:S01]  /*32640*/  LDG.E R7, desc[UR60][R2.64] ;  /* 0x0000003c02077981 */ /* 0x000ea2000c1e1900 */
[----:B----4-:R-:W-:-:S04]  /*32650*/  IMAD R9, R9, R5, R8 ;  /* 0x0000000509097224 */ /* 0x010fc800078e0208 */
[----:B------:R-:W-:Y:S01]  /*32660*/  IMAD.IADD R0, R0, 0x1, -R9 ;  /* 0x0000000100007824 */ /* 0x000fe200078e0a09 */
[----:B------:R0:W-:Y:S01]  /*32670*/  STL [R1], R9 ;  /* 0x0000000901007387 */ /* 0x0001e20000100800 */
[----:B--2---:R-:W-:-:S05]  /*32680*/  IMAD R6, R4, R7, RZ ;  /* 0x0000000704067224 */ /* 0x004fca00078e02ff */
[----:B------:R-:W-:-:S04]  /*32690*/  IABS R10, R6 ;  /* 0x00000006000a7213 */ /* 0x000fc80000000000 */
[----:B------:R-:W1:Y:S08]  /*326a0*/  I2F.RP R2, R10 ;  /* 0x0000000a00027306 */ /* 0x000e700000209400 */
[----:B-1----:R-:W1:Y:S02]  /*326b0*/  MUFU.RCP R2, R2 ;  /* 0x0000000200027308 */ /* 0x002e640000001000 */
[----:B-1----:R-:W-:-:S06]  /*326c0*/  VIADD R2, R2, 0xffffffe ;  /* 0x0ffffffe02027836 */ /* 0x002fcc0000000000 */
[----:B------:R-:W1:Y:S02]  /*326d0*/  F2I.FTZ.U32.TRUNC.NTZ R3, R2 ;  /* 0x0000000200037305 */ /* 0x000e64000021f000 */
[----:B-1----:R-:W-:-:S04]  /*326e0*/  IMAD.MOV R2, RZ, RZ, -R3 ;  /* 0x000000ffff027224 */ /* 0x002fc800078e0a03 */
[----:B------:R-:W-:Y:S02]  /*326f0*/  IMAD R8, R2, R10, RZ ;  /* 0x0000000a02087224 */ /* 0x000fe400078e02ff */
[----:B------:R-:W-:-:S04]  /*32700*/  IMAD.MOV.U32 R2, RZ, RZ, RZ ;  /* 0x000000ffff027224 */ /* 0x000fc800078e00ff */
[----:B------:R-:W-:Y:S01]  /*32710*/  IMAD.HI.U32 R2, R3, R8, R2 ;  /* 0x0000000803027227 */ /* 0x000fe200078e0002 */
[----:B------:R-:W-:Y:S02]  /*32720*/  IABS R3, R0 ;  /* 0x0000000000037213 */ /* 0x000fe40000000000 */
[----:B------:R-:W-:-:S03]  /*32730*/  IABS R8, R6 ;  /* 0x0000000600087213 */ /* 0x000fc60000000000 */
[----:B------:R-:W-:-:S04]  /*32740*/  IMAD.HI.U32 R2, R2, R3, RZ ;  /* 0x0000000302027227 */ /* 0x000fc800078e00ff */
[----:B------:R-:W-:-:S04]  /*32750*/  IMAD.MOV R8, RZ, RZ, -R8 ;  /* 0x000000ffff087224 */ /* 0x000fc800078e0a08 */
        /* <DEDUP_REMOVED lines=10> */
[----:B------:R-:W-:-:S05]  /*32800*/  @!P1 LOP3.LUT R2, RZ, R6, RZ, 0x33, !PT ;  /* 0x00000006ff029212 */ /* 0x000fca00078e33ff */
[----:B------:R-:W-:Y:S02]  /*32810*/  IMAD R8, R7, R2, RZ ;  /* 0x0000000207087224 */ /* 0x000fe400078e02ff */
[----:B------:R-:W-:Y:S02]  /*32820*/  IMAD.MOV R2, RZ, RZ, -R2 ;  /* 0x000000ffff027224 */ /* 0x000fe400078e0a02 */
[----:B------:R-:W-:Y:S02]  /*32830*/  IMAD.MOV R3, RZ, RZ, -R8 ;  /* 0x000000ffff037224 */ /* 0x000fe400078e0a08 */
[----:B------:R-:W-:-:S03]  /*32840*/  IMAD R0, R6, R2, R0 ;  /* 0x0000000206007224 */ /* 0x000fc600078e0200 */
[----:B------:R-:W-:-:S04]  /*32850*/  VIADDMNMX R5, R3, R5, R7, PT ;  /* 0x0000000503057246 */ /* 0x000fc80003800107 */
        /* <DEDUP_REMOVED lines=13> */
[----:B------:R-:W-:Y:S01]  /*32930*/  IMAD R6, R2, R6, R3 ;  /* 0x0000000602067224 */ /* 0x000fe200078e0203 */
[----:B------:R-:W-:-:S04]  /*32940*/  LOP3.LUT R3, R0, R5, RZ, 0x3c, !PT ;  /* 0x0000000500037212 */ /* 0x000fc800078e3cff */
[----:B------:R-:W-:Y:S02]  /*32950*/  ISETP.GT.U32.AND P1, PT, R7, R6, PT ;  /* 0x000000060700720c */ /* 0x000fe40003f24070 */
[----:B------:R-:W-:Y:S01]  /*32960*/  ISETP.GE.AND P2, PT, R3, RZ, PT ;  /* 0x000000ff0300720c */ /* 0x000fe20003f46270 */
[----:B------:R-:W-:-:S10]  /*32970*/  IMAD.IADD R3, R0, 0x1, R8 ;  /* 0x0000000100037824 */ /* 0x000fd400078e0208 */
        /* <DEDUP_REMOVED lines=14> */
.L_x_1705:
        /* <DEDUP_REMOVED lines=10> */
.L_x_1713:
[----:B-1----:R-:W2:Y:S04]  /*32b00*/  LDL R3, [R1+0x8] ;  /* 0x0000080001037983 */ /* 0x002ea80000100800 */
[----:B------:R-:W3:Y:S04]  /*32b10*/  LDL R2, [R1+0xc] ;  /* 0x00000c0001027983 */ /* 0x000ee80000100800 */
[----:B------:R-:W4:Y:S04]  /*32b20*/  LDL R4, [R1] ;  /* 0x0000000001047983 */ /* 0x000f280000100800 */
[----:B0-----:R-:W4:Y:S01]  /*32b30*/  LDL R5, [R1+0x4] ;  /* 0x0000040001057983 */ /* 0x001f220000100800 */
[----:B------:R-:W-:Y:S05]  /*32b40*/  WARPSYNC.ALL ;  /* 0x0000000000007948 */ /* 0x000fea0003800000 */
[----:B------:R-:W0:Y:S02]  /*32b50*/  S2R R0, SR_TID.X ;  /* 0x0000000000007919 */ /* 0x000e240000002100 */
[----:B0-----:R-:W-:Y:S01]  /*32b60*/  LOP3.LUT R0, R0, 0x1f, RZ, 0xc0, !PT ;  /* 0x0000001f00007812 */ /* 0x001fe200078ec0ff */
[----:B------:R-:W-:Y:S03]  /*32b70*/  BAR.SYNC.DEFER_BLOCKING 0x4, 0x180 ;  /* 0x0106000000007b1d */ /* 0x000fe60000010000 */
[----:B------:R-:W-:-:S13]  /*32b80*/  ISETP.NE.AND P0, PT, R0, RZ, PT ;  /* 0x000000ff0000720c */ /* 0x000fda0003f05270 */
[----:B------:R-:W-:Y:S01]  /*32b90*/  @!P0 MOV R0, 0x400 ;  /* 0x0000040000008802 */ /* 0x000fe20000000f00 */
[----:B--2---:R-:W-:Y:S02]  /*32ba0*/  IMAD.MOV.U32 R6, RZ, RZ, R3 ;  /* 0x000000ffff067224 */ /* 0x004fe400078e0003 */
[----:B------:R-:W0:Y:S01]  /*32bb0*/  @!P0 S2R R3, SR_CgaCtaId ;  /* 0x0000000000038919 */ /* 0x000e220000008800 */
[----:B---3--:R-:W-:Y:S01]  /*32bc0*/  IMAD.MOV.U32 R7, RZ, RZ, R2 ;  /* 0x000000ffff077224 */ /* 0x008fe200078e0002 */
[----:B0-----:R-:W-:-:S05]  /*32bd0*/  @!P0 LEA R0, R3, R0, 0x18 ;  /* 0x0000000003008211 */ /* 0x001fca00078ec0ff */
[----:B----4-:R1:W-:Y:S01]  /*32be0*/  @!P0 STS.128 [R0+0x298d0], R4 ;  /* 0x0298d00400008388 */ /* 0x0103e20000000c00 */
[----:B------:R-:W-:Y:S06]  /*32bf0*/  BAR.ARV 0x5, 0x180 ;  /* 0x0146000000007b1d */ /* 0x000fec0000002000 */
.L_x_1702:
[----:B-12---:R-:W2:Y:S01]  /*32c00*/  LDL R0, [R1+0xc] ;  /* 0x00000c0001007983 */ /* 0x006ea20000100800 */
[----:B------:R-:W-:Y:S02]  /*32c10*/  ULDC UR4, c[0x0][0xc14] ;  /* 0x0003050000047ab9 */ /* 0x000fe40000000800 */
[----:B--2---:R-:W-:-:S13]  /*32c20*/  ISETP.GE.AND P0, PT, R0, UR4, PT ;  /* 0x0000000400007c0c */ /* 0x004fda000bf06270 */
[----:B------:R-:W-:Y:S05]  /*32c30*/  @!P0 BRA `(.L_x_1714) ;  /* 0xffffffa400348947 */ /* 0x000fea000383ffff */
[----:B------:R-:W-:Y:S05]  /*32c40*/  BSYNC B7 ;  /* 0x0000000000077941 */ /* 0x000fea0003800000 */
.L_x_1593:
[----:B-1----:R-:W3:Y:S01]  /*32c50*/  LDL.LU R0, [R1+0x34] ;  /* 0x0000340001007983 */ /* 0x002ee20000300800 */
[----:B------:R-:W-:Y:S01]  /*32c60*/  BSSY B0, `(.L_x_1715) ;  /* 0x000000b000007945 */ /* 0x000fe20003800000 */
[----:B0-2---:R-:W0:Y:S01]  /*32c70*/  S2R R5, SR_CgaCtaId ;  /* 0x0000000000057919 */ /* 0x005e220000008800 */
[----:B---3--:R-:W-:-:S05]  /*32c80*/  VIADD R0, R0, 0x1 ;  /* 0x0000000100007836 */ /* 0x008fca0000000000 */
        /* <DEDUP_REMOVED lines=8> */
.L_x_1844:
[----:B------:R-:W-:Y:S05]  /*32d10*/  BSYNC B0 ;  /* 0x0000000000007941 */ /* 0x000fea0003800000 */
.L_x_1715:
[----:B------:R-:W-:-:S03]  /*32d20*/  UMOV UR4, 0xffffffff ;  /* 0xffffffff00047882 */ /* 0x000fc60000000000 */
[----:B------:R-:W-:Y:S05]  /*32d30*/  BRA.DIV UR4, `(.L_x_1717) ;  /* 0x0000002e04787947 */ /* 0x000fea000b800000 */
[----:B------:R-:W1:Y:S02]  /*32d40*/  S2R R2, SR_TID.X ;  /* 0x0000000000027919 */ /* 0x000e640000002100 */
[----:B-1----:R-:W-:-:S04]  /*32d50*/  SHF.R.U32.HI R2, RZ, 0x5, R2 ;  /* 0x00000005ff027819 */ /* 0x002fc80000011602 */
[----:B------:R-:W-:-:S05]  /*32d60*/  LOP3.LUT R2, R2, 0x3, RZ, 0xc0, !PT ;  /* 0x0000000302027812 */ /* 0x000fca00078ec0ff */
[----:B------:R1:W2:Y:S02]  /*32d70*/  SHFL.IDX PT, R14, R2, RZ, 0x1f ;  /* 0x00001fff020e7589 */ /* 0x0002a400000e0000 */
.L_x_1847:
[----:B--2---:R-:W-:-:S13]  /*32d80*/  ISETP.NE.AND P0, PT, R14, RZ, PT ;  /* 0x000000ff0e00720c */ /* 0x004fda0003f05270 */
[----:B------:R-:W-:Y:S05]  /*32d90*/  @P0 BRA `(.L_x_1317) ;  /* 0x0000000000a80947 */ /* 0x000fea0003800000 */
[----:B------:R-:W-:-:S03]  /*32da0*/  UMOV UR4, 0xffffffff ;  /* 0xffffffff00047882 */ /* 0x000fc60000000000 */
[----:B------:R-:W-:Y:S05]  /*32db0*/  BRA.DIV UR4, `(.L_x_1718) ;  /* 0x0000002e048c7947 */ /* 0x000fea000b800000 */
[----:B------:R-:W-:-:S13]  /*32dc0*/  ELECT P6, URZ, PT ;  /* 0x00000000003f782f */ /* 0x000fda00038c0000 */
.L_x_1850:
[----:B------:R-:W-:Y:S05]  /*32dd0*/  @!P6 BRA `(.L_x_1317) ;  /* 0x000000000098e947 */ /* 0x000fea0003800000 */
[----:B------:R-:W-:-:S06]  /*32de0*/  ULOP3.LUT UR4, UR36, 0x2, URZ, 0xfc, !UPT ;  /* 0x0000000224047892 */ /* 0x000fcc000f8efc3f */
[----:B-1----:R-:W-:-:S05]  /*32df0*/  IMAD.U32 R2, RZ, RZ, UR4 ;  /* 0x00000004ff027e24 */ /* 0x002fca000f8e00ff */
[----:B------:R-:W-:-:S13]  /*32e00*/  ISETP.NE.AND P0, PT, R2, 0x3, PT ;  /* 0x000000030200780c */ /* 0x000fda0003f05270 */
[----:B------:R-:W-:Y:S05]  /*32e10*/  @!P0 BRA `(.L_x_1719) ;  /* 0x0000000000048947 */ /* 0x000fea0003800000 */
[----:B------:R-:W-:Y:S01]  /*32e20*/  BPT.TRAP 0x1 ;  /* 0x000000040000795c */ /* 0x000fe20000300000 */
.L_x_1719:
[----:B------:R-:W2:Y:S01]  /*32e30*/  LDL.LU R7, [R1+0x14] ;  /* 0x0000140001077983 */ /* 0x000ea20000300800 */
[----:B------:R-:W-:Y:S02]  /*32e40*/  VIADD R2, R0, 0x29840 ;  /* 0x0002984000027836 */ /* 0x000fe40000000000 */
[C---:B0-----:R-:W-:Y:S02]  /*32e50*/  VIADD R3, R19.reuse, 0x1 ;  /* 0x0000000113037836 */ /* 0x041fe40000000000 */
[----:B------:R-:W-:-:S03]  /*32e60*/  IMAD R6, R19, 0x8, R2 ;  /* 0x0000000813067824 */ /* 0x000fc600078e0202 */
[----:B------:R-:W-:-:S04]  /*32e70*/  ISETP.NE.AND P2, PT, R3, 0x2, PT ;  /* 0x000000020300780c */ /* 0x000fc80003f45270 */
[----:B------:R-:W-:Y:S02]  /*32e80*/  SEL R4, RZ, 0x1, P2 ;  /* 0x00000001ff047807 */ /* 0x000fe40001000000 */
[----:B------:R-:W-:Y:S02]  /*32e90*/  SEL R3, R3, RZ, P2 ;  /* 0x000000ff03037207 */ /* 0x000fe40001000000 */
[C---:B--2---:R-:W-:Y:S02]  /*32ea0*/  SHF.L.U32 R5, R7.reuse, 0x1f, RZ ;  /* 0x0000001f07057819 */ /* 0x044fe400000006ff */
[----:B------:R-:W-:Y:S01]  /*32eb0*/  LOP3.LUT R4, R7, R4, RZ, 0x3c, !PT ;  /* 0x0000000407047212 */ /* 0x000fe200078e3cff */
[----:B------:R-:W-:Y:S01]  /*32ec0*/  IMAD R7, R3, 0x8, R2 ;  /* 0x0000000803077824 */ /* 0x000fe200078e0202 */
[----:B------:R-:W0:Y:S02]  /*32ed0*/  SYNCS.PHASECHK.TRANS64.TRYWAIT P1, [R6+URZ], R5 ;  /* 0x00000005060075a7 */ /* 0x000e24000802017f */
[----:B------:R-:W-:Y:S01]  /*32ee0*/  SHF.L.U32 R2, R4, 0x1f, RZ ;  /* 0x0000001f04027819 */ /* 0x000fe200000006ff */
[----:B0-----:R-:W-:Y:S06]  /*32ef0*/  @!P1 BRA `(.L_x_1720) ;  /* 0x0000002c005c9947 */ /* 0x001fec0003800000 */
.L_x_1851:
[----:B------:R-:W1:Y:S02]  /*32f00*/  SYNCS.PHASECHK.TRANS64.TRYWAIT P1, [R7+URZ], R2 ;  /* 0x00000002070075a7 */ /* 0x000e64000802017f */
[----:B-1----:R-:W-:Y:S05]  /*32f10*/  @!P1 BRA `(.L_x_1721) ;  /* 0x0000002c00689947 */ /* 0x002fea0003800000 */
.L_x_1852:
[----:B------:R-:W-:Y:S05]  /*32f20*/  @!P0 BRA `(.L_x_1722) ;  /* 0x0000000000048947 */ /* 0x000fea0003800000 */
[----:B------:R-:W-:Y:S01]  /*32f30*/  BPT.TRAP 0x1 ;  /* 0x000000040000795c */ /* 0x000fe20000300000 */
.L_x_1722:
[----:B------:R-:W-:-:S04]  /*32f40*/  IMAD R4, R19, 0x8, R0 ;  /* 0x0000000813047824 */ /* 0x000fc800078e0200 */
[----:B------:R-:W2:Y:S02]  /*32f50*/  SYNCS.PHASECHK.TRANS64.TRYWAIT P1, [R4+URZ+0x29860], R5 ;  /* 0x02986005040075a7 */ /* 0x000ea4000802017f */
[----:B--2---:R-:W-:Y:S05]  /*32f60*/  @!P1 BRA `(.L_x_1723) ;  /* 0x0000002c00689947 */ /* 0x004fea0003800000 */
.L_x_1853:
[----:B------:R-:W-:Y:S05]  /*32f70*/  @!P0 BRA `(.L_x_1724) ;  /* 0x0000000000048947 */ /* 0x000fea0003800000 */
[----:B------:R-:W-:Y:S01]  /*32f80*/  BPT.TRAP 0x1 ;  /* 0x000000040000795c */ /* 0x000fe20000300000 */
.L_x_1724:
[----:B------:R-:W-:-:S04]  /*32f90*/  IMAD R3, R3, 0x8, R0 ;  /* 0x0000000803037824 */ /* 0x000fc800078e0200 */
[----:B------:R-:W3:Y:S02]  /*32fa0*/  SYNCS.PHASECHK.TRANS64.TRYWAIT P1, [R3+URZ+0x29860], R2 ;  /* 0x02986002030075a7 */ /* 0x000ee4000802017f */
[----:B---3--:R-:W-:Y:S05]  /*32fb0*/  @!P1 BRA `(.L_x_1725) ;  /* 0x0000002c00689947 */ /* 0x008fea0003800000 */
.L_x_1854:
[----:B------:R-:W-:Y:S05]  /*32fc0*/  @!P0 BRA `(.L_x_1726) ;  /* 0x0000000000048947 */ /* 0x000fea0003800000 */
[----:B------:R-:W-:Y:S01]  /*32fd0*/  BPT.TRAP 0x1 ;  /* 0x000000040000795c */ /* 0x000fe20000300000 */
.L_x_1726:
[----:B------:R-:W4:Y:S02]  /*32fe0*/  SYNCS.PHASECHK.TRANS64.TRYWAIT P0, [R4+URZ+0x29880], R5 ;  /* 0x02988005040075a7 */ /* 0x000f24000800017f */
[----:B----4-:R-:W-:Y:S05]  /*32ff0*/  @!P0 BRA `(.L_x_1727) ;  /* 0x0000002c006c8947 */ /* 0x010fea0003800000 */
.L_x_1728:
[----:B------:R0:W0:Y:S02]  /*33000*/  SYNCS.PHASECHK.TRANS64.TRYWAIT P0, [R3+URZ+0x29880], R2 ;  /* 0x02988002030075a7 */ /* 0x000024000800017f */
[----:B0-----:R-:W-:Y:S05]  /*33010*/  @!P0 NANOSLEEP.SYNCS 0x989680 ;  /* 0x009896800000895d */ /* 0x001fea0003900000 */
[----:B------:R-:W0:Y:S02]  /*33020*/  @!P0 SYNCS.PHASECHK.TRANS64 P0, [R3+URZ+0x29880], R2 ;  /* 0x02988002030085a7 */ /* 0x000e24000800007f */
[----:B0-----:R-:W-:Y:S05]  /*33030*/  @!P0 BRA `(.L_x_1728) ;  /* 0xfffffffc00f08947 */ /* 0x001fea000383ffff */
.L_x_1317:
[----:B------:R-:W-:Y:S05]  /*33040*/  BSYNC B8 ;  /* 0x0000000000087941 */ /* 0x000fea0003800000 */
.L_x_1314:
[----:B------:R-:W-:Y:S05]  /*33050*/  EXIT ;  /* 0x000000000000794d */ /* 0x000fea0003800000 */
.L_x_1343:
[----:B-1----:R1:W2:Y:S02]  /*33060*/  SYNCS.PHASECHK.TRANS64.TRYWAIT P5, [R38+URZ+0x29890], R39 ;  /* 0x02989027260075a7 */ /* 0x0022a400080a017f */
[----:B--2---:R-:W-:Y:S05]  /*33070*/  @!P5 NANOSLEEP.SYNCS 0x989680 ;  /* 0x009896800000d95d */ /* 0x004fea0003900000 */
[----:B------:R-:W2:Y:S02]  /*33080*/  @!P5 SYNCS.PHASECHK.TRANS64 P5, [R38+URZ+0x29890], R39 ;  /* 0x029890272600d5a7 */ /* 0x000ea400080a007f */
[----:B--2---:R-:W-:Y:S05]  /*33090*/  @!P5 BRA `(.L_x_1343) ;  /* 0xfffffffc00f0d947 */ /* 0x004fea000383ffff */
[----:B------:R-:W-:Y:S05]  /*330a0*/  BRA `(.L_x_1729) ;  /* 0xfffffd0400ac7947 */ /* 0x000fea000383ffff */
.L_x_1397:
[----:B-1----:R1:W3:Y:S02]  /*330b0*/  SYNCS.PHASECHK.TRANS64.TRYWAIT P5, [R38+URZ+0x29890], R39 ;  /* 0x02989027260075a7 */ /* 0x0022e400080a017f */
[----:B---3--:R-:W-:Y:S05]  /*330c0*/  @!P5 NANOSLEEP.SYNCS 0x989680 ;  /* 0x009896800000d95d */ /* 0x008fea0003900000 */
[----:B------:R-:W3:Y:S02]  /*330d0*/  @!P5 SYNCS.PHASECHK.TRANS64 P5, [R38+URZ+0x29890], R39 ;  /* 0x029890272600d5a7 */ /* 0x000ee400080a007f */
[----:B---3--:R-:W-:Y:S05]  /*330e0*/  @!P5 BRA `(.L_x_1397) ;  /* 0xfffffffc00f0d947 */ /* 0x008fea000383ffff */
[----:B------:R-:W-:Y:S05]  /*330f0*/  BRA `(.L_x_1730) ;  /* 0xfffffd6400107947 */ /* 0x000fea000383ffff */
.L_x_1422:
[----:B0-----:R0:W1:Y:S02]  /*33100*/  SYNCS.PHASECHK.TRANS64.TRYWAIT P2, [R38+URZ+0x29890], R39 ;  /* 0x02989027260075a7 */ /* 0x001064000804017f */
[----:B-1----:R-:W-:Y:S05]  /*33110*/  @!P2 NANOSLEEP.SYNCS 0x989680 ;  /* 0x009896800000a95d */ /* 0x002fea0003900000 */
[----:B------:R-:W1:Y:S02]  /*33120*/  @!P2 SYNCS.PHASECHK.TRANS64 P2, [R38+URZ+0x29890], R39 ;  /* 0x029890272600a5a7 */ /* 0x000e64000804007f */
[----:B-1----:R-:W-:Y:S05]  /*33130*/  @!P2 BRA `(.L_x_1422) ;  /* 0xfffffffc00f0a947 */ /* 0x002fea000383ffff */
[----:B------:R-:W-:Y:S05]  /*33140*/  BRA `(.L_x_1731) ;  /* 0xfffffdc000ac7947 */ /* 0x000fea000383ffff */
.L_x_1428:
[----:B0-----:R0:W1:Y:S02]  /*33150*/  SYNCS.PHASECHK.TRANS64.TRYWAIT P1, [R38+URZ+0x298b0], R39 ;  /* 0x0298b027260075a7 */ /* 0x001064000802017f */
[----:B-1----:R-:W-:Y:S05]  /*33160*/  @!P1 NANOSLEEP.SYNCS 0x989680 ;  /* 0x009896800000995d */ /* 0x002fea0003900000 */
[----:B------:R-:W1:Y:S02]  /*33170*/  @!P1 SYNCS.PHASECHK.TRANS64 P1, [R38+URZ+0x298b0], R39 ;  /* 0x0298b027260095a7 */ /* 0x000e64000802007f */
[----:B-1----:R-:W-:Y:S05]  /*33180*/  @!P1 BRA `(.L_x_1428) ;  /* 0xfffffffc00f09947 */ /* 0x002fea000383ffff */
[----:B------:R-:W-:Y:S05]  /*33190*/  BRA `(.L_x_1732) ;  /* 0xfffffdc400ac7947 */ /* 0x000fea000383ffff */
.L_x_1444:
[----:B------:R-:W-:Y:S01]  /*331a0*/  BSSY B0, `(.L_x_1733) ;  /* 0x0000008000007945 */ /* 0x000fe20003800000 */
[----:B------:R-:W-:Y:S02]  /*331b0*/  IMAD.MOV.U32 R13, RZ, RZ, R229 ;  /* 0x000000ffff0d7224 */ /* 0x000fe400078e00e5 */
[----:B------:R-:W-:Y:S02]  /*331c0*/  IMAD.MOV.U32 R12, RZ, RZ, RZ ;  /* 0x000000ffff0c7224 */ /* 0x000fe400078e00ff */
[----:B------:R-:W-:Y:S02]  /*331d0*/  IMAD.MOV.U32 R11, RZ, RZ, 0x1f ;  /* 0x0000001fff0b7424 */ /* 0x000fe400078e00ff */
[----:B------:R-:W-:-:S07]  /*331e0*/  IMAD.MOV.U32 R15, RZ, RZ, -0x1 ;  /* 0xffffffffff0f7424 */ /* 0x000fce00078e00ff */
[----:B-----5:R-:W-:Y:S05]  /*331f0*/  WARPSYNC.COLLECTIVE R15, `(.L_x_1734) ;  /* 0x000000000f087348 */ /* 0x020fea0003c00000 */
[----:B------:R0:W1:Y:S02]  /*33200*/  SHFL.IDX P6, R14, R13, R12, R11 ;  /* 0x0000000c0d0e7389 */ /* 0x00006400000c000b */
[----:B01---5:R-:W-:Y:S01]  /*33210*/  ENDCOLLECTIVE ;  /* 0x000000000000791b */ /* 0x023fe20003800000 */
.L_x_1734:
[----:B------:R-:W-:Y:S05]  /*33220*/  BSYNC B0 ;  /* 0x0000000000007941 */ /* 0x000fea0003800000 */
.L_x_1733:
[----:B------:R-:W-:Y:S01]  /*33230*/  IMAD.MOV.U32 R194, RZ, RZ, R14 ;  /* 0x000000ffffc27224 */ /* 0x000fe200078e000e */
[----:B------:R-:W-:Y:S06]  /*33240*/  BRA `(.L_x_1735) ;  /* 0xfffffdd400147947 */ /* 0x000fec000383ffff */
.L_x_1456:
[----:B------:R-:W-:Y:S01]  /*33250*/  BSSY B1, `(.L_x_1736) ;  /* 0x0000007000017945 */ /* 0x000fe20003800000 */
[----:B------:R-:W-:Y:S02]  /*33260*/  IMAD.MOV.U32 R12, RZ, RZ, RZ ;  /* 0x000000ffff0c7224 */ /* 0x000fe400078e00ff */
[----:B------:R-:W-:Y:S02]  /*33270*/  IMAD.MOV.U32 R11, RZ, RZ, 0x1e1f ;  /* 0x00001e1fff0b7424 */ /* 0x000fe400078e00ff */
[----:B-1----:R-:W-:-:S07]  /*33280*/  IMAD.MOV.U32 R15, RZ, RZ, -0x1 ;  /* 0xffffffffff0f7424 */ /* 0x002fce00078e00ff */
[----:B0----5:R-:W-:Y:S05]  /*33290*/  WARPSYNC.COLLECTIVE R15, `(.L_x_1737) ;  /* 0x000000000f087348 */ /* 0x021fea0003c00000 */
[----:B------:R1:W2:Y:S02]  /*332a0*/  SHFL.IDX P6, R14, R13, R12, R11 ;  /* 0x0000000c0d0e7389 */ /* 0x0002a400000c000b */
[----:B012--5:R-:W-:Y:S01]  /*332b0*/  ENDCOLLECTIVE ;  /* 0x000000000000791b */ /* 0x027fe20003800000 */
.L_x_1737:
[----:B------:R-:W-:Y:S05]  /*332c0*/  BSYNC B1 ;  /* 0x0000000000017941 */ /* 0x000fea0003800000 */
.L_x_1736:
[----:B------:R-:W-:Y:S05]  /*332d0*/  BRA `(.L_x_1738) ;  /* 0xfffffddc00fc7947 */ /* 0x000fea000383ffff */
.L_x_1457:
[----:B------:R-:W-:Y:S01]  /*332e0*/  BSSY B1, `(.L_x_1739) ;  /* 0x0000008000017945 */ /* 0x000fe20003800000 */
[----:B------:R-:W-:Y:S02]  /*332f0*/  IMAD.MOV.U32 R13, RZ, RZ, R4 ;  /* 0x000000ffff0d7224 */ /* 0x000fe400078e0004 */
[----:B------:R-:W-:Y:S02]  /*33300*/  IMAD.MOV.U32 R12, RZ, RZ, RZ ;  /* 0x000000ffff0c7224 */ /* 0x000fe400078e00ff */
[----:B------:R-:W-:Y:S02]  /*33310*/  IMAD.MOV.U32 R11, RZ, RZ, 0x1e1f ;  /* 0x00001e1fff0b7424 */ /* 0x000fe400078e00ff */
[----:B-1----:R-:W-:-:S07]  /*33320*/  IMAD.MOV.U32 R15, RZ, RZ, -0x1 ;  /* 0xffffffffff0f7424 */ /* 0x002fce00078e00ff */
[----:B0----5:R-:W-:Y:S05]  /*33330*/  WARPSYNC.COLLECTIVE R15, `(.L_x_1740) ;  /* 0x000000000f087348 */ /* 0x021fea0003c00000 */
[----:B------:R1:W2:Y:S02]  /*33340*/  SHFL.IDX P6, R14, R13, R12, R11 ;  /* 0x0000000c0d0e7389 */ /* 0x0002a400000c000b */
[----:B012--5:R-:W-:Y:S01]  /*33350*/  ENDCOLLECTIVE ;  /* 0x000000000000791b */ /* 0x027fe20003800000 */
.L_x_1740:
[----:B------:R-:W-:Y:S05]  /*33360*/  BSYNC B1 ;  /* 0x0000000000017941 */ /* 0x000fea0003800000 */
.L_x_1739:
[----:B------:R-:W-:Y:S05]  /*33370*/  BRA `(.L_x_1741) ;  /* 0xfffffddc00dc7947 */ /* 0x000fea000383ffff */
.L_x_1458:
        /* <DEDUP_REMOVED lines=8> */
.L_x_1743:
[----:B------:R-:W-:Y:S05]  /*33400*/  BSYNC B1 ;  /* 0x0000000000017941 */ /* 0x000fea0003800000 */
.L_x_1742:
[----:B------:R-:W-:Y:S05]  /*33410*/  BRA `(.L_x_1744) ;  /* 0xfffffddc00bc7947 */ /* 0x000fea000383ffff */
.L_x_1459:
        /* <DEDUP_REMOVED lines=8> */
.L_x_1746:
[----:B------:R-:W-:Y:S05]  /*334a0*/  BSYNC B1 ;  /* 0x0000000000017941 */ /* 0x000fea0003800000 */
.L_x_1745:
[----:B------:R-:W-:Y:S05]  /*334b0*/  BRA `(.L_x_1747) ;  /* 0xfffffddc009c7947 */ /* 0x000fea000383ffff */
.L_x_1461:
[----:B--2---:R2:W3:Y:S02]  /*334c0*/  SYNCS.PHASECHK.TRANS64.TRYWAIT P1, [R17+URZ+0x29800], R0 ;  /* 0x02980000110075a7 */ /* 0x0044e4000802017f */
[----:B---3--:R-:W-:Y:S05]  /*334d0*/  @!P1 NANOSLEEP.SYNCS 0x989680 ;  /* 0x009896800000995d */ /* 0x008fea0003900000 */
[----:B------:R-:W3:Y:S02]  /*334e0*/  @!P1 SYNCS.PHASECHK.TRANS64 P1, [R17+URZ+0x29800], R0 ;  /* 0x02980000110095a7 */ /* 0x000ee4000802007f */
[----:B---3--:R-:W-:Y:S05]  /*334f0*/  @!P1 BRA `(.L_x_1461) ;  /* 0xfffffffc00f09947 */ /* 0x008fea000383ffff */
[----:B------:R-:W-:Y:S05]  /*33500*/  BRA `(.L_x_1748) ;  /* 0xfffffddc00a87947 */ /* 0x000fea000383ffff */
.L_x_1475:
[----:B------:R-:W-:Y:S01]  /*33510*/  BSSY B1, `(.L_x_1749) ;  /* 0x0000007000017945 */ /* 0x000fe20003800000 */
[----:B------:R-:W-:Y:S02]  /*33520*/  IMAD.MOV.U32 R12, RZ, RZ, RZ ;  /* 0x000000ffff0c7224 */ /* 0x000fe400078e00ff */
[----:B------:R-:W-:Y:S02]  /*33530*/  IMAD.MOV.U32 R11, RZ, RZ, 0x1e1f ;  /* 0x00001e1fff0b7424 */ /* 0x000fe400078e00ff */
[----:B------:R-:W-:-:S07]  /*33540*/  IMAD.MOV.U32 R15, RZ, RZ, -0x1 ;  /* 0xffffffffff0f7424 */ /* 0x000fce00078e00ff */
[----:B0----5:R-:W-:Y:S05]  /*33550*/  WARPSYNC.COLLECTIVE R15, `(.L_x_1750) ;  /* 0x000000000f087348 */ /* 0x021fea0003c00000 */
[----:B------:R1:W2:Y:S02]  /*33560*/  SHFL.IDX P6, R14, R13, R12, R11 ;  /* 0x0000000c0d0e7389 */ /* 0x0002a400000c000b */
[----:B012--5:R-:W-:Y:S01]  /*33570*/  ENDCOLLECTIVE ;  /* 0x000000000000791b */ /* 0x027fe20003800000 */
.L_x_1750:
[----:B------:R-:W-:Y:S05]  /*33580*/  BSYNC B1 ;  /* 0x0000000000017941 */ /* 0x000fea0003800000 */
.L_x_1749:
[----:B------:R-:W-:Y:S05]  /*33590*/  BRA `(.L_x_1751) ;  /* 0xfffffe1000907947 */ /* 0x000fea000383ffff */
.L_x_1476:
[----:B------:R-:W-:Y:S01]  /*335a0*/  BSSY B1, `(.L_x_1752) ;  /* 0x0000008000017945 */ /* 0x000fe20003800000 */
[----:B------:R-:W-:Y:S02]  /*335b0*/  IMAD.MOV.U32 R13, RZ, RZ, R8 ;  /* 0x000000ffff0d7224 */ /* 0x000fe400078e0008 */
[----:B------:R-:W-:Y:S02]  /*335c0*/  IMAD.MOV.U32 R12, RZ, RZ, RZ ;  /* 0x000000ffff0c7224 */ /* 0x000fe400078e00ff */
[----:B------:R-:W-:Y:S02]  /*335d0*/  IMAD.MOV.U32 R11, RZ, RZ, 0x1e1f ;  /* 0x00001e1fff0b7424 */ /* 0x000fe400078e00ff */
[----:B------:R-:W-:-:S07]  /*335e0*/  IMAD.MOV.U32 R15, RZ, RZ, -0x1 ;  /* 0xffffffffff0f7424 */ /* 0x000fce00078e00ff */
[----:B0----5:R-:W-:Y:S05]  /*335f0*/  WARPSYNC.COLLECTIVE R15, `(.L_x_1753) ;  /* 0x000000000f087348 */ /* 0x021fea0003c00000 */
[----:B------:R1:W2:Y:S02]  /*33600*/  SHFL.IDX P6, R14, R13, R12, R11 ;  /* 0x0000000c0d0e7389 */ /* 0x0002a400000c000b */
[----:B012--5:R-:W-:Y:S01]  /*33610*/  ENDCOLLECTIVE ;  /* 0x000000000000791b */ /* 0x027fe20003800000 */
.L_x_1753:
[----:B------:R-:W-:Y:S05]  /*33620*/  BSYNC B1 ;  /* 0x0000000000017941 */ /* 0x000fea0003800000 */
.L_x_1752:
[----:B------:R-:W-:Y:S05]  /*33630*/  BRA `(.L_x_1754) ;  /* 0xfffffe1000707947 */ /* 0x000fea000383ffff */
.L_x_1477:
        /* <DEDUP_REMOVED lines=8> */
.L_x_1756:
[----:B------:R-:W-:Y:S05]  /*336c0*/  BSYNC B1 ;  /* 0x0000000000017941 */ /* 0x000fea0003800000 */
.L_x_1755:
[----:B------:R-:W-:Y:S05]  /*336d0*/  BRA `(.L_x_1757) ;  /* 0xfffffe1000507947 */ /* 0x000fea000383ffff */
.L_x_1478:
        /* <DEDUP_REMOVED lines=8> */
.L_x_1759:
[----:B------:R-:W-:Y:S05]  /*33760*/  BSYNC B1 ;  /* 0x0000000000017941 */ /* 0x000fea0003800000 */
.L_x_1758:
[----:B------:R-:W-:Y:S05]  /*33770*/  BRA `(.L_x_1760) ;  /* 0xfffffe1000307947 */ /* 0x000fea000383ffff */
.L_x_1480:
[----:B-1----:R1:W2:Y:S02]  /*33780*/  SYNCS.PHASECHK.TRANS64.TRYWAIT P1, [R17+URZ+0x29800], R0 ;  /* 0x02980000110075a7 */ /* 0x0022a4000802017f */
[----:B--2---:R-:W-:Y:S05]  /*33790*/  @!P1 NANOSLEEP.SYNCS 0x989680 ;  /* 0x009896800000995d */ /* 0x004fea0003900000 */
[----:B------:R-:W2:Y:S02]  /*337a0*/  @!P1 SYNCS.PHASECHK.TRANS64 P1, [R17+URZ+0x29800], R0 ;  /* 0x02980000110095a7 */ /* 0x000ea4000802007f */
[----:B--2---:R-:W-:Y:S05]  /*337b0*/  @!P1 BRA `(.L_x_1480) ;  /* 0xfffffffc00f09947 */ /* 0x004fea000383ffff */
[----:B------:R-:W-:Y:S05]  /*337c0*/  BRA `(.L_x_1761) ;  /* 0xfffffe10003c7947 */ /* 0x000fea000383ffff */
.L_x_1488:
[----:B--2---:R2:W3:Y:S02]  /*337d0*/  SYNCS.PHASECHK.TRANS64.TRYWAIT P1, [R3+URZ+0x29830], R0 ;  /* 0x02983000030075a7 */ /* 0x0044e4000802017f */
[----:B---3--:R-:W-:Y:S05]  /*337e0*/  @!P1 NANOSLEEP.SYNCS 0x989680 ;  /* 0x009896800000995d */ /* 0x008fea0003900000 */
[----:B------:R-:W3:Y:S02]  /*337f0*/  @!P1 SYNCS.PHASECHK.TRANS64 P1, [R3+URZ+0x29830], R0 ;  /* 0x02983000030095a7 */ /* 0x000ee4000802007f */
[----:B---3--:R-:W-:Y:S05]  /*33800*/  @!P1 BRA `(.L_x_1488) ;  /* 0xfffffffc00f09947 */ /* 0x008fea000383ffff */
[----:B------:R-:W-:Y:S05]  /*33810*/  BRA `(.L_x_1487) ;  /* 0xfffffe4000847947 */ /* 0x000fea000383ffff */
.L_x_1506:
[----:B-1----:R1:W2:Y:S02]  /*33820*/  SYNCS.PHASECHK.TRANS64.TRYWAIT P2, [R21+URZ+0x29830], R8 ;  /* 0x02983008150075a7 */ /* 0x0022a4000804017f */
[----:B--2---:R-:W-:Y:S05]  /*33830*/  @!P2 NANOSLEEP.SYNCS 0x989680 ;  /* 0x009896800000a95d */ /* 0x004fea0003900000 */
[----:B------:R-:W2:Y:S02]  /*33840*/  @!P2 SYNCS.PHASECHK.TRANS64 P2, [R21+URZ+0x29830], R8 ;  /* 0x029830081500a5a7 */ /* 0x000ea4000804007f */
[----:B--2---:R-:W-:Y:S05]  /*33850*/  @!P2 BRA `(.L_x_1506) ;  /* 0xfffffffc00f0a947 */ /* 0x004fea000383ffff */
[----:B------:R-:W-:Y:S05]  /*33860*/  BRA `(.L_x_1505) ;  /* 0xfffffe88006c7947 */ /* 0x000fea000383ffff */
.L_x_1510:
[----:B-1----:R1:W2:Y:S02]  /*33870*/  SYNCS.PHASECHK.TRANS64.TRYWAIT P1, [R21+URZ+0x29850], R8 ;  /* 0x02985008150075a7 */ /* 0x0022a4000802017f */
[----:B--2---:R-:W-:Y:S05]  /*33880*/  @!P1 NANOSLEEP.SYNCS 0x989680 ;  /* 0x009896800000995d */ /* 0x004fea0003900000 */
[----:B------:R-:W2:Y:S02]  /*33890*/  @!P1 SYNCS.PHASECHK.TRANS64 P1, [R21+URZ+0x29850], R8 ;  /* 0x02985008150095a7 */ /* 0x000ea4000802007f */
[----:B--2---:R-:W-:Y:S05]  /*338a0*/  @!P1 BRA `(.L_x_1510) ;  /* 0xfffffffc00f09947 */ /* 0x004fea000383ffff */
[----:B------:R-:W-:Y:S05]  /*338b0*/  BRA `(.L_x_1507) ;  /* 0xfffffe9800987947 */ /* 0x000fea000383ffff */
.L_x_1530:
[----:B-1----:R1:W2:Y:S02]  /*338c0*/  SYNCS.PHASECHK.TRANS64.TRYWAIT P2, [R0+URZ+0x29830], R3 ;  /* 0x02983003000075a7 */ /* 0x0022a4000804017f */
[----:B--2---:R-:W-:Y:S05]  /*338d0*/  @!P2 NANOSLEEP.SYNCS 0x989680 ;  /* 0x009896800000a95d */ /* 0x004fea0003900000 */
[----:B------:R-:W2:Y:S02]  /*338e0*/  @!P2 SYNCS.PHASECHK.TRANS64 P2, [R0+URZ+0x29830], R3 ;  /* 0x029830030000a5a7 */ /* 0x000ea4000804007f */
[----:B--2---:R-:W-:Y:S05]  /*338f0*/  @!P2 BRA `(.L_x_1530) ;  /* 0xfffffffc00f0a947 */ /* 0x004fea000383ffff */
[----:B------:R-:W-:Y:S05]  /*33900*/  BRA `(.L_x_1529) ;  /* 0xfffffed800587947 */ /* 0x000fea000383ffff */
.L_x_1535:
[----:B-1----:R1:W2:Y:S02]  /*33910*/  SYNCS.PHASECHK.TRANS64.TRYWAIT P1, [R3+URZ+0x29850], R0 ;  /* 0x02985000030075a7 */ /* 0x0022a4000802017f */
[----:B--2---:R-:W-:Y:S05]  /*33920*/  @!P1 NANOSLEEP.SYNCS 0x989680 ;  /* 0x009896800000995d */ /* 0x004fea0003900000 */
[----:B------:R-:W2:Y:S02]  /*33930*/  @!P1 SYNCS.PHASECHK.TRANS64 P1, [R3+URZ+0x29850], R0 ;  /* 0x02985000030095a7 */ /* 0x000ea4000802007f */
[----:B--2---:R-:W-:Y:S05]  /*33940*/  @!P1 BRA `(.L_x_1535) ;  /* 0xfffffffc00f09947 */ /* 0x004fea000383ffff */
[----:B------:R-:W-:Y:S05]  /*33950*/  BRA `(.L_x_1534) ;  /* 0xfffffee8009c7947 */ /* 0x000fea000383ffff */
.L_x_1543:
[----:B-1----:R1:W2:Y:S02]  /*33960*/  SYNCS.PHASECHK.TRANS64.TRYWAIT P2, [R0+URZ+0x29830], R3 ;  /* 0x02983003000075a7 */ /* 0x0022a4000804017f */
[----:B--2---:R-:W-:Y:S05]  /*33970*/  @!P2 NANOSLEEP.SYNCS 0x989680 ;  /* 0x009896800000a95d */ /* 0x004fea0003900000 */
[----:B------:R-:W2:Y:S02]  /*33980*/  @!P2 SYNCS.PHASECHK.TRANS64 P2, [R0+URZ+0x29830], R3 ;  /* 0x029830030000a5a7 */ /* 0x000ea4000804007f */
[----:B--2---:R-:W-:Y:S05]  /*33990*/  @!P2 BRA `(.L_x_1543) ;  /* 0xfffffffc00f0a947 */ /* 0x004fea000383ffff */
[----:B------:R-:W-:Y:S05]  /*339a0*/  BRA `(.L_x_1542) ;  /* 0xffffff0800e07947 */ /* 0x000fea000383ffff */
.L_x_1547:
[----:B-1----:R1:W2:Y:S02]  /*339b0*/  SYNCS.PHASECHK.TRANS64.TRYWAIT P1, [R3+URZ+0x29850], R0 ;  /* 0x02985000030075a7 */ /* 0x0022a4000802017f */
[----:B--2---:R-:W-:Y:S05]  /*339c0*/  @!P1 NANOSLEEP.SYNCS 0x989680 ;  /* 0x009896800000995d */ /* 0x004fea0003900000 */
[----:B------:R-:W2:Y:S02]  /*339d0*/  @!P1 SYNCS.PHASECHK.TRANS64 P1, [R3+URZ+0x29850], R0 ;  /* 0x02985000030095a7 */ /* 0x000ea4000802007f */
[----:B--2---:R-:W-:Y:S05]  /*339e0*/  @!P1 BRA `(.L_x_1547) ;  /* 0xfffffffc00f09947 */ /* 0x004fea000383ffff */
[----:B------:R-:W-:Y:S05]  /*339f0*/  BRA `(.L_x_1544) ;  /* 0xffffff1c00207947 */ /* 0x000fea000383ffff */
.L_x_1561:
[----:B-1----:R1:W2:Y:S02]  /*33a00*/  SYNCS.PHASECHK.TRANS64.TRYWAIT P0, [R15+URZ+0x29850], R4 ;  /* 0x029850040f0075a7 */ /* 0x0022a4000800017f */
[----:B--2---:R-:W-:Y:S05]  /*33a10*/  @!P0 NANOSLEEP.SYNCS 0x989680 ;  /* 0x009896800000895d */ /* 0x004fea0003900000 */
[----:B------:R-:W2:Y:S02]  /*33a20*/  @!P0 SYNCS.PHASECHK.TRANS64 P0, [R15+URZ+0x29850], R4 ;  /* 0x029850040f0085a7 */ /* 0x000ea4000800007f */
[----:B--2---:R-:W-:Y:S05]  /*33a30*/  @!P0 BRA `(.L_x_1561) ;  /* 0xfffffffc00f08947 */ /* 0x004fea000383ffff */
[----:B------:R-:W-:Y:S05]  /*33a40*/  BRA `(.L_x_1560) ;  /* 0xffffff5800447947 */ /* 0x000fea000383ffff */
.L_x_1565:
[----:B------:R-:W-:Y:S01]  /*33a50*/  IMAD.MOV.U32 R12, RZ, RZ, R0 ;  /* 0x000000ffff0c7224 */ /* 0x000fe200078e0000 */
[----:B------:R-:W-:Y:S01]  /*33a60*/  SEL R5, R36, R37, P0 ;  /* 0x0000002524057207 */ /* 0x000fe20000000000 */
        /* <DEDUP_REMOVED lines=8> */
.L_x_1762:
        /* <DEDUP_REMOVED lines=8> */
[----:B------:R-:W-:Y:S01]  /*33b70*/  SEL R47, R49, R48, P0 ;  /* 0x00000030312f7207 */ /* 0x000fe20000000000 */
[----:B------:R-:W-:Y:S01]  /*33b80*/  IMAD.MOV.U32 R12, RZ, RZ, R2 ;  /* 0x000000ffff0c7224 */ /* 0x000fe200078e0002 */
        /* <DEDUP_REMOVED lines=9> */
.L_x_1763:
        /* <DEDUP_REMOVED lines=19> */
.L_x_1764:
        /* <DEDUP_REMOVED lines=8> */
.L_x_1765:
[----:B------:R-:W-:Y:S02]  /*33dd0*/  IMAD.MOV.U32 R13, RZ, RZ, R9 ;  /* 0x000000ffff0d7224 */ /* 0x000fe400078e0009 */
[----:B------:R-:W-:Y:S02]  /*33de0*/  IMAD.MOV.U32 R12, RZ, RZ, R0 ;  /* 0x000000ffff0c7224 */ /* 0x000fe400078e0000 */
[----:B------:R-:W-:-:S07]  /*33df0*/  IMAD.MOV.U32 R7, RZ, RZ, R14 ;  /* 0x000000ffff077224 */ /* 0x000fce00078e000e */
[----:B------:R-:W-:Y:S05]  /*33e00*/  WARPSYNC.COLLECTIVE R15, `(.L_x_1766) ;  /* 0x000000000f087348 */ /* 0x000fea0003c00000 */
[----:B------:R0:W1:Y:S02]  /*33e10*/  SHFL.IDX P6, R14, R13, R12, R11 ;  /* 0x0000000c0d0e7389 */ /* 0x00006400000c000b */
[----:B01----:R-:W-:Y:S01]  /*33e20*/  ENDCOLLECTIVE ;  /* 0x000000000000791b */ /* 0x003fe20003800000 */
.L_x_1766:
        /* <DEDUP_REMOVED lines=8> */
.L_x_1767:
[----:B------:R-:W-:Y:S02]  /*33eb0*/  IMAD.MOV.U32 R13, RZ, RZ, R25 ;  /* 0x000000ffff0d7224 */ /* 0x000fe400078e0019 */
[----:B------:R-:W-:Y:S02]  /*33ec0*/  IMAD.MOV.U32 R12, RZ, RZ, R0 ;  /* 0x000000ffff0c7224 */ /* 0x000fe400078e0000 */
[----:B------:R-:W-:-:S07]  /*33ed0*/  IMAD.MOV.U32 R21, RZ, RZ, R14 ;  /* 0x000000ffff157224 */ /* 0x000fce00078e000e */
[----:B------:R-:W-:Y:S05]  /*33ee0*/  WARPSYNC.COLLECTIVE R15, `(.L_x_1768) ;  /* 0x000000000f087348 */ /* 0x000fea0003c00000 */
[----:B------:R0:W1:Y:S02]  /*33ef0*/  SHFL.IDX P6, R14, R13, R12, R11 ;  /* 0x0000000c0d0e7389 */ /* 0x00006400000c000b */
[----:B01----:R-:W-:Y:S01]  /*33f00*/  ENDCOLLECTIVE ;  /* 0x000000000000791b */ /* 0x003fe20003800000 */
.L_x_1768:
        /* <DEDUP_REMOVED lines=8> */
.L_x_1769:
[----:B------:R-:W-:Y:S02]  /*33f90*/  IMAD.MOV.U32 R13, RZ, RZ, R29 ;  /* 0x000000ffff0d7224 */ /* 0x000fe400078e001d */
[----:B------:R-:W-:Y:S02]  /*33fa0*/  IMAD.MOV.U32 R12, RZ, RZ, R0 ;  /* 0x000000ffff0c7224 */ /* 0x000fe400078e0000 */
[----:B------:R-:W-:-:S07]  /*33fb0*/  IMAD.MOV.U32 R27, RZ, RZ, R14 ;  /* 0x000000ffff1b7224 */ /* 0x000fce00078e000e */
[----:B------:R-:W-:Y:S05]  /*33fc0*/  WARPSYNC.COLLECTIVE R15, `(.L_x_1770) ;  /* 0x000000000f087348 */ /* 0x000fea0003c00000 */
[----:B------:R0:W1:Y:S02]  /*33fd0*/  SHFL.IDX P6, R14, R13, R12, R11 ;  /* 0x0000000c0d0e7389 */ /* 0x00006400000c000b */
[----:B01----:R-:W-:Y:S01]  /*33fe0*/  ENDCOLLECTIVE ;  /* 0x000000000000791b */ /* 0x003fe20003800000 */
.L_x_1770:
        /* <DEDUP_REMOVED lines=8> */
.L_x_1771:
[----:B------:R-:W-:Y:S02]  /*34070*/  IMAD.MOV.U32 R13, RZ, RZ, R33 ;  /* 0x000000ffff0d7224 */ /* 0x000fe400078e0021 */
[----:B------:R-:W-:Y:S02]  /*34080*/  IMAD.MOV.U32 R12, RZ, RZ, R0 ;  /* 0x000000ffff0c7224 */ /* 0x000fe400078e0000 */
[----:B------:R-:W-:-:S07]  /*34090*/  IMAD.MOV.U32 R31, RZ, RZ, R14 ;  /* 0x000000ffff1f7224 */ /* 0x000fce00078e000e */
[----:B------:R-:W-:Y:S05]  /*340a0*/  WARPSYNC.COLLECTIVE R15, `(.L_x_1772) ;  /* 0x000000000f087348 */ /* 0x000fea0003c00000 */
[----:B------:R0:W1:Y:S02]  /*340b0*/  SHFL.IDX P6, R14, R13, R12, R11 ;  /* 0x0000000c0d0e7389 */ /* 0x00006400000c000b */
[----:B01----:R-:W-:Y:S01]  /*340c0*/  ENDCOLLECTIVE ;  /* 0x000000000000791b */ /* 0x003fe20003800000 */
.L_x_1772:
        /* <DEDUP_REMOVED lines=8> */
.L_x_1773:
[----:B------:R-:W-:Y:S02]  /*34150*/  IMAD.MOV.U32 R13, RZ, RZ, R37 ;  /* 0x000000ffff0d7224 */ /* 0x000fe400078e0025 */
[----:B------:R-:W-:Y:S02]  /*34160*/  IMAD.MOV.U32 R12, RZ, RZ, R0 ;  /* 0x000000ffff0c7224 */ /* 0x000fe400078e0000 */
[----:B------:R-:W-:-:S07]  /*34170*/  IMAD.MOV.U32 R35, RZ, RZ, R14 ;  /* 0x000000ffff237224 */ /* 0x000fce00078e000e */
[----:B------:R-:W-:Y:S05]  /*34180*/  WARPSYNC.COLLECTIVE R15, `(.L_x_1774) ;  /* 0x000000000f087348 */ /* 0x000fea0003c00000 */
[----:B------:R0:W1:Y:S02]  /*34190*/  SHFL.IDX P6, R14, R13, R12, R11 ;  /* 0x0000000c0d0e7389 */ /* 0x00006400000c000b */
[----:B01----:R-:W-:Y:S01]  /*341a0*/  ENDCOLLECTIVE ;  /* 0x000000000000791b */ /* 0x003fe20003800000 */
.L_x_1774:
        /* <DEDUP_REMOVED lines=8> */
.L_x_1775:
[----:B------:R-:W-:Y:S02]  /*34230*/  IMAD.MOV.U32 R13, RZ, RZ, R41 ;  /* 0x000000ffff0d7224 */ /* 0x000fe400078e0029 */
[----:B------:R-:W-:Y:S02]  /*34240*/  IMAD.MOV.U32 R12, RZ, RZ, R0 ;  /* 0x000000ffff0c7224 */ /* 0x000fe400078e0000 */
[----:B------:R-:W-:-:S07]  /*34250*/  IMAD.MOV.U32 R20, RZ, RZ, R14 ;  /* 0x000000ffff147224 */ /* 0x000fce00078e000e */
[----:B------:R-:W-:Y:S05]  /*34260*/  WARPSYNC.COLLECTIVE R15, `(.L_x_1776) ;  /* 0x000000000f087348 */ /* 0x000fea0003c00000 */
[----:B------:R0:W1:Y:S02]  /*34270*/  SHFL.IDX P6, R14, R13, R12, R11 ;  /* 0x0000000c0d0e7389 */ /* 0x00006400000c000b */
[----:B01----:R-:W-:Y:S01]  /*34280*/  ENDCOLLECTIVE ;  /* 0x000000000000791b */ /* 0x003fe20003800000 */
.L_x_1776:
[----:B------:R-:W-:Y:S02]  /*34290*/  IMAD.MOV.U32 R13, RZ, RZ, R43 ;  /* 0x000000ffff0d7224 */ /* 0x000fe400078e002b */
[----:B------:R-:W-:Y:S02]  /*342a0*/  IMAD.MOV.U32 R12, RZ, RZ, R2 ;  /* 0x000000ffff0c7224 */ /* 0x000fe400078e0002 */
[----:B------:R-:W-:-:S07]  /*342b0*/  IMAD.MOV.U32 R41, RZ, RZ, R14 ;  /* 0x000000ffff297224 */ /* 0x000fce00078e000e */
[----:B------:R-:W-:Y:S05]  /*342c0*/  WARPSYNC.COLLECTIVE R15, `(.L_x_1777) ;  /* 0x000000000f087348 */ /* 0x000fea0003c00000 */
[----:B------:R0:W1:Y:S02]  /*342d0*/  SHFL.IDX P6, R14, R13, R12, R11 ;  /* 0x0000000c0d0e7389 */ /* 0x00006400000c000b */
[----:B01----:R-:W-:Y:S01]  /*342e0*/  ENDCOLLECTIVE ;  /* 0x000000000000791b */ /* 0x003fe20003800000 */
.L_x_1777:
[----:B------:R-:W-:Y:S02]  /*342f0*/  IMAD.MOV.U32 R13, RZ, RZ, R45 ;  /* 0x000000ffff0d7224 */ /* 0x000fe400078e002d */
[----:B------:R-:W-:Y:S02]  /*34300*/  IMAD.MOV.U32 R12, RZ, RZ, R0 ;  /* 0x000000ffff0c7224 */ /* 0x000fe400078e0000 */
[----:B------:R-:W-:-:S07]  /*34310*/  IMAD.MOV.U32 R40, RZ, RZ, R14 ;  /* 0x000000ffff287224 */ /* 0x000fce00078e000e */
[----:B------:R-:W-:Y:S05]  /*34320*/  WARPSYNC.COLLECTIVE R15, `(.L_x_1778) ;  /* 0x000000000f087348 */ /* 0x000fea0003c00000 */
[----:B------:R0:W1:Y:S02]  /*34330*/  SHFL.IDX P6, R14, R13, R12, R11 ;  /* 0x0000000c0d0e7389 */ /* 0x00006400000c000b */
[----:B01----:R-:W-:Y:S01]  /*34340*/  ENDCOLLECTIVE ;  /* 0x000000000000791b */ /* 0x003fe20003800000 */
.L_x_1778:
[----:B------:R-:W-:Y:S02]  /*34350*/  SEL R48, R41, R40, P0 ;  /* 0x0000002829307207 */ /* 0x000fe40000000000 */
[----:B------:R-:W-:Y:S01]  /*34360*/  SEL R50, R40, R41, P0 ;  /* 0x0000002928327207 */ /* 0x000fe20000000000 */
[----:B------:R-:W-:Y:S02]  /*34370*/  IMAD.MOV.U32 R13, RZ, RZ, R47 ;  /* 0x000000ffff0d7224 */ /* 0x000fe400078e002f */
[----:B------:R-:W-:Y:S02]  /*34380*/  IMAD.MOV.U32 R12, RZ, RZ, R2 ;  /* 0x000000ffff0c7224 */ /* 0x000fe400078e0002 */
[----:B------:R-:W-:Y:S02]  /*34390*/  IMAD.MOV.U32 R47, RZ, RZ, RZ ;  /* 0x000000ffff2f7224 */ /* 0x000fe400078e00ff */
[----:B------:R-:W-:-:S07]  /*343a0*/  IMAD.MOV.U32 R45, RZ, RZ, R14 ;  /* 0x000000ffff2d7224 */ /* 0x000fce00078e000e */
[----:B------:R-:W-:Y:S05]  /*343b0*/  WARPSYNC.COLLECTIVE R15, `(.L_x_1779) ;  /* 0x000000000f087348 */ /* 0x000fea0003c00000 */
[----:B------:R0:W1:Y:S02]  /*343c0*/  SHFL.IDX P6, R14, R13, R12, R11 ;  /* 0x0000000c0d0e7389 */ /* 0x00006400000c000b */
[----:B01----:R-:W-:Y:S01]  /*343d0*/  ENDCOLLECTIVE ;  /* 0x000000000000791b */ /* 0x003fe20003800000 */
.L_x_1779:
[----:B------:R-:W-:Y:S02]  /*343e0*/  IMAD.MOV.U32 R13, RZ, RZ, R49 ;  /* 0x000000ffff0d7224 */ /* 0x000fe400078e0031 */
[----:B------:R-:W-:Y:S02]  /*343f0*/  IMAD.MOV.U32 R12, RZ, RZ, R0 ;  /* 0x000000ffff0c7224 */ /* 0x000fe400078e0000 */
[----:B------:R-:W-:-:S07]  /*34400*/  IMAD.MOV.U32 R42, RZ, RZ, R14 ;  /* 0x000000ffff2a7224 */ /* 0x000fce00078e000e */
[----:B------:R-:W-:Y:S05]  /*34410*/  WARPSYNC.COLLECTIVE R15, `(.L_x_1780) ;  /* 0x000000000f087348 */ /* 0x000fea0003c00000 */
[----:B------:R0:W1:Y:S02]  /*34420*/  SHFL.IDX P6, R14, R13, R12, R11 ;  /* 0x0000000c0d0e7389 */ /* 0x00006400000c000b */
[----:B01----:R-:W-:Y:S01]  /*34430*/  ENDCOLLECTIVE ;  /* 0x000000000000791b */ /* 0x003fe20003800000 */
.L_x_1780:
        /* <DEDUP_REMOVED lines=8> */
.L_x_1781:
[----:B------:R-:W-:Y:S02]  /*344c0*/  IMAD.MOV.U32 R13, RZ, RZ, R53 ;  /* 0x000000ffff0d7224 */ /* 0x000fe400078e0035 */
[----:B------:R-:W-:Y:S02]  /*344d0*/  IMAD.MOV.U32 R12, RZ, RZ, R0 ;  /* 0x000000ffff0c7224 */ /* 0x000fe400078e0000 */
[----:B------:R-:W-:-:S07]  /*344e0*/  IMAD.MOV.U32 R44, RZ, RZ, R14 ;  /* 0x000000ffff2c7224 */ /* 0x000fce00078e000e */
[----:B------:R-:W-:Y:S05]  /*344f0*/  WARPSYNC.COLLECTIVE R15, `(.L_x_1782) ;  /* 0x000000000f087348 */ /* 0x000fea0003c00000 */
[----:B------:R0:W1:Y:S02]  /*34500*/  SHFL.IDX P6, R14, R13, R12, R11 ;  /* 0x0000000c0d0e7389 */ /* 0x00006400000c000b */
[----:B01----:R-:W-:Y:S01]  /*34510*/  ENDCOLLECTIVE ;  /* 0x000000000000791b */ /* 0x003fe20003800000 */
.L_x_1782:
[----:B------:R-:W-:Y:S01]  /*34520*/  SEL R9, R49, R44, P0 ;  /* 0x0000002c31097207 */ /* 0x000fe20000000000 */
[----:B------:R-:W-:Y:S02]  /*34530*/  IMAD.MOV.U32 R13, RZ, RZ, R55 ;  /* 0x000000ffff0d7224 */ /* 0x000fe400078e0037 */
[----:B------:R-:W-:Y:S02]  /*34540*/  IMAD.MOV.U32 R12, RZ, RZ, R2 ;  /* 0x000000ffff0c7224 */ /* 0x000fe400078e0002 */
[----:B------:R-:W-:-:S07]  /*34550*/  IMAD.MOV.U32 R53, RZ, RZ, R14 ;  /* 0x000000ffff357224 */ /* 0x000fce00078e000e */
[----:B------:R-:W-:Y:S05]  /*34560*/  WARPSYNC.COLLECTIVE R15, `(.L_x_1783) ;  /* 0x000000000f087348 */ /* 0x000fea0003c00000 */
[----:B------:R0:W1:Y:S02]  /*34570*/  SHFL.IDX P6, R14, R13, R12, R11 ;  /* 0x0000000c0d0e7389 */ /* 0x00006400000c000b */
[----:B01----:R-:W-:Y:S01]  /*34580*/  ENDCOLLECTIVE ;  /* 0x000000000000791b */ /* 0x003fe20003800000 */
.L_x_1783:
[----:B------:R-:W-:Y:S02]  /*34590*/  IMAD.MOV.U32 R13, RZ, RZ, R57 ;  /* 0x000000ffff0d7224 */ /* 0x000fe400078e0039 */
[----:B------:R-:W-:Y:S02]  /*345a0*/  IMAD.MOV.U32 R12, RZ, RZ, R0 ;  /* 0x000000ffff0c7224 */ /* 0x000fe400078e0000 */
[----:B------:R-:W-:-:S07]  /*345b0*/  IMAD.MOV.U32 R46, RZ, RZ, R14 ;  /* 0x000000ffff2e7224 */ /* 0x000fce00078e000e */
[----:B------:R-:W-:Y:S05]  /*345c0*/  WARPSYNC.COLLECTIVE R15, `(.L_x_1784) ;  /* 0x000000000f087348 */ /* 0x000fea0003c00000 */
[----:B------:R0:W1:Y:S02]  /*345d0*/  SHFL.IDX P6, R14, R13, R12, R11 ;  /* 0x0000000c0d0e7389 */ /* 0x00006400000c000b */
[----:B01----:R-:W-:Y:S01]  /*345e0*/  ENDCOLLECTIVE ;  /* 0x000000000000791b */ /* 0x003fe20003800000 */
.L_x_1784:
        /* <DEDUP_REMOVED lines=8> */
.L_x_1785:
[----:B------:R-:W-:Y:S02]  /*34670*/  IMAD.MOV.U32 R13, RZ, RZ, R61 ;  /* 0x000000ffff0d7224 */ /* 0x000fe400078e003d */
[----:B------:R-:W-:Y:S02]  /*34680*/  IMAD.MOV.U32 R12, RZ, RZ, R0 ;  /* 0x000000ffff0c7224 */ /* 0x000fe400078e0000 */
[----:B------:R-:W-:-:S07]  /*34690*/  IMAD.MOV.U32 R52, RZ, RZ, R14 ;  /* 0x000000ffff347224 */ /* 0x000fce00078e000e */
[----:B------:R-:W-:Y:S05]  /*346a0*/  WARPSYNC.COLLECTIVE R15, `(.L_x_1786) ;  /* 0x000000000f087348 */ /* 0x000fea0003c00000 */
[----:B------:R0:W1:Y:S02]  /*346b0*/  SHFL.IDX P6, R14, R13, R12, R11 ;  /* 0x0000000c0d0e7389 */ /* 0x00006400000c000b */
[----:B01----:R-:W-:Y:S01]  /*346c0*/  ENDCOLLECTIVE ;  /* 0x000000000000791b */ /* 0x003fe20003800000 */
.L_x_1786:
        /* <DEDUP_REMOVED lines=8> */
.L_x_1787:
[----:B------:R-:W-:Y:S02]  /*34750*/  IMAD.MOV.U32 R13, RZ, RZ, R67 ;  /* 0x000000ffff0d7224 */ /* 0x000fe400078e0043 */
[----:B------:R-:W-:Y:S02]  /*34760*/  IMAD.MOV.U32 R12, RZ, RZ, R0 ;  /* 0x000000ffff0c7224 */ /* 0x000fe400078e0000 */
[----:B------:R-:W-:-:S07]  /*34770*/  IMAD.MOV.U32 R54, RZ, RZ, R14 ;  /* 0x000000ffff367224 */ /* 0x000fce00078e000e */
[----:B------:R-:W-:Y:S05]  /*34780*/  WARPSYNC.COLLECTIVE R15, `(.L_x_1788) ;  /* 0x000000000f087348 */ /* 0x000fea0003c00000 */
[----:B------:R0:W1:Y:S02]  /*34790*/  SHFL.IDX P6, R14, R13, R12, R11 ;  /* 0x0000000c0d0e7389 */ /* 0x00006400000c000b */
[----:B01----:R-:W-:Y:S01]  /*347a0*/  ENDCOLLECTIVE ;  /* 0x000000000000791b */ /* 0x003fe20003800000 */
.L_x_1788:
        /* <DEDUP_REMOVED lines=8> */
.L_x_1789:
[----:B------:R-:W-:Y:S02]  /*34830*/  IMAD.MOV.U32 R13, RZ, RZ, R71 ;  /* 0x000000ffff0d7224 */ /* 0x000fe400078e0047 */
[----:B------:R-:W-:Y:S02]  /*34840*/  IMAD.MOV.U32 R12, RZ, RZ, R0 ;  /* 0x000000ffff0c7224 */ /* 0x000fe400078e0000 */
[----:B------:R-:W-:-:S07]  /*34850*/  IMAD.MOV.U32 R56, RZ, RZ, R14 ;  /* 0x000000ffff387224 */ /* 0x000fce00078e000e */
[----:B------:R-:W-:Y:S05]  /*34860*/  WARPSYNC.COLLECTIVE R15, `(.L_x_1790) ;  /* 0x000000000f087348 */ /* 0x000fea0003c00000 */
[----:B------:R0:W1:Y:S02]  /*34870*/  SHFL.IDX P6, R14, R13, R12, R11 ;  /* 0x0000000c0d0e7389 */ /* 0x00006400000c000b */
[----:B01----:R-:W-:Y:S01]  /*34880*/  ENDCOLLECTIVE ;  /* 0x000000000000791b */ /* 0x003fe20003800000 */
.L_x_1790:
[----:B------:R-:W-:Y:S01]  /*34890*/  SEL R39, R56, R67, P0 ;  /* 0x0000004338277207 */ /* 0x000fe20000000000 */
[----:B------:R-:W-:Y:S02]  /*348a0*/  IMAD.MOV.U32 R13, RZ, RZ, R73 ;  /* 0x000000ffff0d7224 */ /* 0x000fe400078e0049 */
[----:B------:R-:W-:Y:S02]  /*348b0*/  IMAD.MOV.U32 R12, RZ, RZ, R2 ;  /* 0x000000ffff0c7224 */ /* 0x000fe400078e0002 */
[----:B------:R-:W-:-:S07]  /*348c0*/  IMAD.MOV.U32 R71, RZ, RZ, R14 ;  /* 0x000000ffff477224 */ /* 0x000fce00078e000e */
[----:B------:R-:W-:Y:S05]  /*348d0*/  WARPSYNC.COLLECTIVE R15, `(.L_x_1791) ;  /* 0x000000000f087348 */ /* 0x000fea0003c00000 */
[----:B------:R0:W1:Y:S02]  /*348e0*/  SHFL.IDX P6, R14, R13, R12, R11 ;  /* 0x0000000c0d0e7389 */ /* 0x00006400000c000b */
[----:B01----:R-:W-:Y:S01]  /*348f0*/  ENDCOLLECTIVE ;  /* 0x000000000000791b */ /* 0x003fe20003800000 */
.L_x_1791:
[----:B------:R-:W-:Y:S02]  /*34900*/  IMAD.MOV.U32 R13, RZ, RZ, R75 ;  /* 0x000000ffff0d7224 */ /* 0x000fe400078e004b */
[----:B------:R-:W-:Y:S02]  /*34910*/  IMAD.MOV.U32 R12, RZ, RZ, R0 ;  /* 0x000000ffff0c7224 */ /* 0x000fe400078e0000 */
[----:B------:R-:W-:-:S07]  /*34920*/  IMAD.MOV.U32 R58, RZ, RZ, R14 ;  /* 0x000000ffff3a7224 */ /* 0x000fce00078e000e */
[----:B------:R-:W-:Y:S05]  /*34930*/  WARPSYNC.COLLECTIVE R15, `(.L_x_1792) ;  /* 0x000000000f087348 */ /* 0x000fea0003c00000 */
[----:B------:R0:W1:Y:S02]  /*34940*/  SHFL.IDX P6, R14, R13, R12, R11 ;  /* 0x0000000c0d0e7389 */ /* 0x00006400000c000b */
[----:B01----:R-:W-:Y:S01]  /*34950*/  ENDCOLLECTIVE ;  /* 0x000000000000791b */ /* 0x003fe20003800000 */
.L_x_1792:
[----:B------:R-:W-:Y:S02]  /*34960*/  IMAD.MOV.U32 R13, RZ, RZ, R77 ;  /* 0x000000ffff0d7224 */ /* 0x000fe400078e004d */
[----:B------:R-:W-:Y:S02]  /*34970*/  IMAD.MOV.U32 R12, RZ, RZ, R2 ;  /* 0x000000ffff0c7224 */ /* 0x000fe400078e0002 */
[----:B------:R-:W-:-:S07]  /*34980*/  IMAD.MOV.U32 R75, RZ, RZ, R14 ;  /* 0x000000ffff4b7224 */ /* 0x000fce00078e000e */
[----:B------:R-:W-:Y:S05]  /*34990*/  WARPSYNC.COLLECTIVE R15, `(.L_x_1793) ;  /* 0x000000000f087348 */ /* 0x000fea0003c00000 */
[----:B------:R0:W1:Y:S02]  /*349a0*/  SHFL.IDX P6, R14, R13, R12, R11 ;  /* 0x0000000c0d0e7389 */ /* 0x00006400000c000b */
[----:B01----:R-:W-:Y:S01]  /*349b0*/  ENDCOLLECTIVE ;  /* 0x000000000000791b */ /* 0x003fe20003800000 */
.L_x_1793:
[----:B------:R-:W-:Y:S02]  /*349c0*/  SEL R12, R37, R20, P0 ;  /* 0x00000014250c7207 */ /* 0x000fe40000000000 */
[----:B------:R-:W-:Y:S02]  /*349d0*/  SEL R11, R44, R49, P0 ;  /* 0x000000312c0b7207 */ /* 0x000fe40000000000 */
[----:B------:R-:W-:Y:S02]  /*349e0*/  SEL R13, R71, R58, P0 ;  /* 0x0000003a470d7207 */ /* 0x000fe40000000000 */
[----:B------:R-:W-:Y:S01]  /*349f0*/  SEL R15, R58, R71, P0 ;  /* 0x000000473a0f7207 */ /* 0x000fe20000000000 */
[----:B------:R-:W-:Y:S01]  /*34a00*/  IMAD.MOV.U32 R60, RZ, RZ, R14 ;  /* 0x000000ffff3c7224 */ /* 0x000fe200078e000e */
[----:B------:R-:W-:Y:S02]  /*34a10*/  SEL R14, R20, R37, P0 ;  /* 0x00000025140e7207 */ /* 0x000fe40000000000 */
[----:B------:R-:W-:Y:S01]  /*34a20*/  SEL R37, R67, R56, P0 ;  /* 0x0000003843257207 */ /* 0x000fe20000000000 */
[----:B------:R-:W-:Y:S06]  /*34a30*/  BRA `(.L_x_1794) ;  /* 0xffffff5c00f07947 */ /* 0x000fec000383ffff */
.L_x_1607:
        /* <DEDUP_REMOVED lines=11> */
.L_x_1796:
[----:B------:R-:W-:Y:S05]  /*34af0*/  BSYNC B1 ;  /* 0x0000000000017941 */ /* 0x000fea0003800000 */
.L_x_1795:
[----:B------:R-:W-:Y:S05]  /*34b00*/  BRA `(.L_x_1797) ;  /* 0xffffff9000147947 */ /* 0x000fea000383ffff */
.L_x_1609:
[----:B------:R-:W-:Y:S01]  /*34b10*/  BSSY B1, `(.L_x_1798) ;  /* 0x0000006000017945 */ /* 0x000fe20003800000 */
[----:B------:R-:W-:-:S07]  /*34b20*/  IMAD.MOV.U32 R15, RZ, RZ, -0x1 ;  /* 0xffffffffff0f7424 */ /* 0x000fce00078e00ff */
[----:B01----:R-:W-:Y:S05]  /*34b30*/  WARPSYNC.COLLECTIVE R15, `(.L_x_1799) ;  /* 0x000000000f0c7348 */ /* 0x003fea0003c00000 */
[----:B------:R-:W-:Y:S02]  /*34b40*/  ELECT P6, UR62, PT ;  /* 0x00000000003e782f */ /* 0x000fe400038c0000 */
[----:B------:R-:W-:Y:S01]  /*34b50*/  MOV R14, UR62 ;  /* 0x0000003e000e7c02 */ /* 0x000fe20008000f00 */
[----:B01----:R-:W-:Y:S10]  /*34b60*/  ENDCOLLECTIVE ;  /* 0x000000000000791b */ /* 0x003ff40003800000 */
.L_x_1799:
[----:B------:R-:W-:Y:S05]  /*34b70*/  BSYNC B1 ;  /* 0x0000000000017941 */ /* 0x000fea0003800000 */
.L_x_1798:
[----:B------:R-:W-:Y:S05]  /*34b80*/  BRA `(.L_x_1608) ;  /* 0xffffff90000c7947 */ /* 0x000fea000383ffff */
.L_x_1611:
[----:B-1----:R1:W2:Y:S02]  /*34b90*/  SYNCS.PHASECHK.TRANS64.TRYWAIT P0, [R12+URZ+0x29820], R5 ;  /* 0x029820050c0075a7 */ /* 0x0022a4000800017f */
[----:B--2---:R-:W-:Y:S05]  /*34ba0*/  @!P0 NANOSLEEP.SYNCS 0x989680 ;  /* 0x009896800000895d */ /* 0x004fea0003900000 */
[----:B------:R-:W2:Y:S02]  /*34bb0*/  @!P0 SYNCS.PHASECHK.TRANS64 P0, [R12+URZ+0x29820], R5 ;  /* 0x029820050c0085a7 */ /* 0x000ea4000800007f */
[----:B--2---:R-:W-:Y:S05]  /*34bc0*/  @!P0 BRA `(.L_x_1611) ;  /* 0xfffffffc00f08947 */ /* 0x004fea000383ffff */
[----:B------:R-:W-:Y:S05]  /*34bd0*/  BRA `(.L_x_1800) ;  /* 0xffffff9000287947 */ /* 0x000fea000383ffff */
.L_x_1615:
[----:B0-----:R0:W2:Y:S02]  /*34be0*/  SYNCS.PHASECHK.TRANS64.TRYWAIT P0, [R8+URZ+0x298a0], R11 ;  /* 0x0298a00b080075a7 */ /* 0x0010a4000800017f */
[----:B--2---:R-:W-:Y:S05]  /*34bf0*/  @!P0 NANOSLEEP.SYNCS 0x989680 ;  /* 0x009896800000895d */ /* 0x004fea0003900000 */
[----:B------:R-:W2:Y:S02]  /*34c00*/  @!P0 SYNCS.PHASECHK.TRANS64 P0, [R8+URZ+0x298a0], R11 ;  /* 0x0298a00b080085a7 */ /* 0x000ea4000800007f */
[----:B--2---:R-:W-:Y:S05]  /*34c10*/  @!P0 BRA `(.L_x_1615) ;  /* 0xfffffffc00f08947 */ /* 0x004fea000383ffff */
[----:B------:R-:W-:Y:S05]  /*34c20*/  BRA `(.L_x_1801) ;  /* 0xffffff9000487947 */ /* 0x000fea000383ffff */
.L_x_1622:
[----:B-1----:R1:W2:Y:S02]  /*34c30*/  SYNCS.PHASECHK.TRANS64.TRYWAIT P0, [R8+URZ+0x298c0], R11 ;  /* 0x0298c00b080075a7 */ /* 0x0022a4000800017f */
[----:B--2---:R-:W-:Y:S05]  /*34c40*/  @!P0 NANOSLEEP.SYNCS 0x989680 ;  /* 0x009896800000895d */ /* 0x004fea0003900000 */
[----:B------:R-:W2:Y:S02]  /*34c50*/  @!P0 SYNCS.PHASECHK.TRANS64 P0, [R8+URZ+0x298c0], R11 ;  /* 0x0298c00b080085a7 */ /* 0x000ea4000800007f */
[----:B--2---:R-:W-:Y:S05]  /*34c60*/  @!P0 BRA `(.L_x_1622) ;  /* 0xfffffffc00f08947 */ /* 0x004fea000383ffff */
[----:B------:R-:W-:Y:S05]  /*34c70*/  BRA `(.L_x_1802) ;  /* 0xffffff9400407947 */ /* 0x000fea000383ffff */
.L_x_1629:
[----:B0-----:R0:W1:Y:S02]  /*34c80*/  SYNCS.PHASECHK.TRANS64.TRYWAIT P1, [R8+URZ+0x298a0], R7 ;  /* 0x0298a007080075a7 */ /* 0x001064000802017f */
[----:B-1----:R-:W-:Y:S05]  /*34c90*/  @!P1 NANOSLEEP.SYNCS 0x989680 ;  /* 0x009896800000995d */ /* 0x002fea0003900000 */
[----:B------:R-:W1:Y:S02]  /*34ca0*/  @!P1 SYNCS.PHASECHK.TRANS64 P1, [R8+URZ+0x298a0], R7 ;  /* 0x0298a007080095a7 */ /* 0x000e64000802007f */
[----:B-1----:R-:W-:Y:S05]  /*34cb0*/  @!P1 BRA `(.L_x_1629) ;  /* 0xfffffffc00f09947 */ /* 0x002fea000383ffff */
[----:B------:R-:W-:Y:S05]  /*34cc0*/  BRA `(.L_x_1803) ;  /* 0xffffff9800287947 */ /* 0x000fea000383ffff */
.L_x_1636:
[----:B-1----:R1:W2:Y:S02]  /*34cd0*/  SYNCS.PHASECHK.TRANS64.TRYWAIT P1, [R8+URZ+0x298c0], R7 ;  /* 0x0298c007080075a7 */ /* 0x0022a4000802017f */
[----:B--2---:R-:W-:Y:S05]  /*34ce0*/  @!P1 NANOSLEEP.SYNCS 0x989680 ;  /* 0x009896800000995d */ /* 0x004fea0003900000 */
[----:B------:R-:W2:Y:S02]  /*34cf0*/  @!P1 SYNCS.PHASECHK.TRANS64 P1, [R8+URZ+0x298c0], R7 ;  /* 0x0298c007080095a7 */ /* 0x000ea4000802007f */
[----:B--2---:R-:W-:Y:S05]  /*34d00*/  @!P1 BRA `(.L_x_1636) ;  /* 0xfffffffc00f09947 */ /* 0x004fea000383ffff */
[----:B------:R-:W-:Y:S05]  /*34d10*/  BRA `(.L_x_1804) ;  /* 0xffffff9c00187947 */ /* 0x000fea000383ffff */
.L_x_1659:
        /* <DEDUP_REMOVED lines=11> */
.L_x_1806:
[----:B------:R-:W-:Y:S05]  /*34dd0*/  BSYNC B0 ;  /* 0x0000000000007941 */ /* 0x000fea0003800000 */
.L_x_1805:
[----:B------:R-:W-:Y:S05]  /*34de0*/  BRA `(.L_x_1807) ;  /* 0xffffffac00647947 */ /* 0x000fea000383ffff */
.L_x_1661:
[----:B------:R-:W-:Y:S01]  /*34df0*/  BSSY B0, `(.L_x_1808) ;  /* 0x0000006000007945 */ /* 0x000fe20003800000 */
[----:B------:R-:W-:-:S07]  /*34e00*/  IMAD.MOV.U32 R15, RZ, RZ, -0x1 ;  /* 0xffffffffff0f7424 */ /* 0x000fce00078e00ff */
[----:B01----:R-:W-:Y:S05]  /*34e10*/  WARPSYNC.COLLECTIVE R15, `(.L_x_1809) ;  /* 0x000000000f0c7348 */ /* 0x003fea0003c00000 */
[----:B------:R-:W-:Y:S02]  /*34e20*/  ELECT P6, UR62, PT ;  /* 0x00000000003e782f */ /* 0x000fe400038c0000 */
[----:B------:R-:W-:Y:S01]  /*34e30*/  MOV R14, UR62 ;  /* 0x0000003e000e7c02 */ /* 0x000fe20008000f00 */
[----:B01----:R-:W-:Y:S10]  /*34e40*/  ENDCOLLECTIVE ;  /* 0x000000000000791b */ /* 0x003ff40003800000 */
.L_x_1809:
[----:B------:R-:W-:Y:S05]  /*34e50*/  BSYNC B0 ;  /* 0x0000000000007941 */ /* 0x000fea0003800000 */
.L_x_1808:
[----:B------:R-:W-:Y:S05]  /*34e60*/  BRA `(.L_x_1810) ;  /* 0xffffffac005c7947 */ /* 0x000fea000383ffff */
.L_x_1664:
[----:B0-----:R0:W1:Y:S02]  /*34e70*/  SYNCS.PHASECHK.TRANS64.TRYWAIT P2, [R5+URZ+0x29880], R6 ;  /* 0x02988006050075a7 */ /* 0x001064000804017f */
[----:B-1----:R-:W-:Y:S05]  /*34e80*/  @!P2 NANOSLEEP.SYNCS 0x989680 ;  /* 0x009896800000a95d */ /* 0x002fea0003900000 */
[----:B------:R-:W1:Y:S02]  /*34e90*/  @!P2 SYNCS.PHASECHK.TRANS64 P2, [R5+URZ+0x29880], R6 ;  /* 0x029880060500a5a7 */ /* 0x000e64000804007f */
[----:B-1----:R-:W-:Y:S05]  /*34ea0*/  @!P2 BRA `(.L_x_1664) ;  /* 0xfffffffc00f0a947 */ /* 0x002fea000383ffff */
[----:B------:R-:W-:Y:S05]  /*34eb0*/  BRA `(.L_x_1811) ;  /* 0xffffffac00d47947 */ /* 0x000fea000383ffff */
.L_x_1666:
[----:B-1----:R1:W2:Y:S02]  /*34ec0*/  SYNCS.PHASECHK.TRANS64.TRYWAIT P2, [R5+URZ+0x29840], R6 ;  /* 0x02984006050075a7 */ /* 0x0022a4000804017f */
[----:B--2---:R-:W-:Y:S05]  /*34ed0*/  @!P2 NANOSLEEP.SYNCS 0x989680 ;  /* 0x009896800000a95d */ /* 0x004fea0003900000 */
[----:B------:R-:W2:Y:S02]  /*34ee0*/  @!P2 SYNCS.PHASECHK.TRANS64 P2, [R5+URZ+0x29840], R6 ;  /* 0x029840060500a5a7 */ /* 0x000ea4000804007f */
[----:B--2---:R-:W-:Y:S05]  /*34ef0*/  @!P2 BRA `(.L_x_1666) ;  /* 0xfffffffc00f0a947 */ /* 0x004fea000383ffff */
[----:B------:R-:W-:Y:S05]  /*34f00*/  BRA `(.L_x_1812) ;  /* 0xffffffb000347947 */ /* 0x000fea000383ffff */
.L_x_1669:
[----:B0-----:R-:W0:Y:S01]  /*34f10*/  S2R R5, SR_CgaCtaId ;  /* 0x0000000000057919 */ /* 0x001e220000008800 */
[----:B------:R-:W-:-:S04]  /*34f20*/  MOV R4, 0x400 ;  /* 0x0000040000047802 */ /* 0x000fc80000000f00 */
[----:B0-----:R-:W-:-:S04]  /*34f30*/  LEA R4, R5, R4, 0x18 ;  /* 0x0000000405047211 */ /* 0x001fc800078ec0ff */
[----:B------:R0:W2:Y:S03]  /*34f40*/  SYNCS.PHASECHK.TRANS64.TRYWAIT P0, [R4+URZ+0x29820], R3 ;  /* 0x02982003040075a7 */ /* 0x0000a6000800017f */
[----:B--2---:R-:W-:Y:S05]  /*34f50*/  @!P0 NANOSLEEP.SYNCS 0x989680 ;  /* 0x009896800000895d */ /* 0x004fea0003900000 */
[----:B------:R-:W2:Y:S02]  /*34f60*/  @!P0 SYNCS.PHASECHK.TRANS64 P0, [R4+URZ+0x29820], R3 ;  /* 0x02982003040085a7 */ /* 0x000ea4000800007f */
[----:B--2---:R-:W-:Y:S05]  /*34f70*/  @!P0 BRA `(.L_x_1669) ;  /* 0xfffffffc00e48947 */ /* 0x004fea000383ffff */
[----:B------:R-:W-:Y:S05]  /*34f80*/  BRA `(.L_x_1813) ;  /* 0xffffffb400787947 */ /* 0x000fea000383ffff */
.L_x_1675:
[----:B-1----:R1:W3:Y:S02]  /*34f90*/  SYNCS.PHASECHK.TRANS64.TRYWAIT P0, [R4+URZ+0x29880], R3 ;  /* 0x02988003040075a7 */ /* 0x0022e4000800017f */
[----:B---3--:R-:W-:Y:S05]  /*34fa0*/  @!P0 NANOSLEEP.SYNCS 0x989680 ;  /* 0x009896800000895d */ /* 0x008fea0003900000 */
[----:B------:R-:W3:Y:S02]  /*34fb0*/  @!P0 SYNCS.PHASECHK.TRANS64 P0, [R4+URZ+0x29880], R3 ;  /* 0x02988003040085a7 */ /* 0x000ee4000800007f */
[----:B---3--:R-:W-:Y:S05]  /*34fc0*/  @!P0 BRA `(.L_x_1675) ;  /* 0xfffffffc00f08947 */ /* 0x008fea000383ffff */
[----:B------:R-:W-:Y:S05]  /*34fd0*/  BRA `(.L_x_1814) ;  /* 0xffffffb800307947 */ /* 0x000fea000383ffff */
.L_x_1680:
[----:B--2---:R2:W3:Y:S02]  /*34fe0*/  SYNCS.PHASECHK.TRANS64.TRYWAIT P0, [R4+URZ+0x29840], R3 ;  /* 0x02984003040075a7 */ /* 0x0044e4000800017f */
[----:B---3--:R-:W-:Y:S05]  /*34ff0*/  @!P0 NANOSLEEP.SYNCS 0x989680 ;  /* 0x009896800000895d */ /* 0x008fea0003900000 */
[----:B------:R-:W3:Y:S02]  /*35000*/  @!P0 SYNCS.PHASECHK.TRANS64 P0, [R4+URZ+0x29840], R3 ;  /* 0x02984003040085a7 */ /* 0x000ee4000800007f */
[----:B---3--:R-:W-:Y:S05]  /*35010*/  @!P0 BRA `(.L_x_1680) ;  /* 0xfffffffc00f08947 */ /* 0x008fea000383ffff */
[----:B------:R-:W-:Y:S05]  /*35020*/  BRA `(.L_x_1815) ;  /* 0xffffffb800b87947 */ /* 0x000fea000383ffff */
.L_x_1688:
[----:B---3--:R3:W4:Y:S02]  /*35030*/  SYNCS.PHASECHK.TRANS64.TRYWAIT P2, [R20+URZ+0x29870], R3 ;  /* 0x02987003140075a7 */ /* 0x008724000804017f */
[----:B----4-:R-:W-:Y:S05]  /*35040*/  @!P2 NANOSLEEP.SYNCS 0x989680 ;  /* 0x009896800000a95d */ /* 0x010fea0003900000 */
[----:B------:R-:W4:Y:S02]  /*35050*/  @!P2 SYNCS.PHASECHK.TRANS64 P2, [R20+URZ+0x29870], R3 ;  /* 0x029870031400a5a7 */ /* 0x000f24000804007f */
[----:B----4-:R-:W-:Y:S05]  /*35060*/  @!P2 BRA `(.L_x_1688) ;  /* 0xfffffffc00f0a947 */ /* 0x010fea000383ffff */
[----:B------:R-:W-:Y:S05]  /*35070*/  BRA `(.L_x_1816) ;  /* 0xffffffbc00e87947 */ /* 0x000fea000383ffff */
.L_x_1690:
[----:B---3--:R3:W4:Y:S02]  /*35080*/  SYNCS.PHASECHK.TRANS64.TRYWAIT P2, [R20+URZ+0x29860], R3 ;  /* 0x02986003140075a7 */ /* 0x008724000804017f */
[----:B----4-:R-:W-:Y:S05]  /*35090*/  @!P2 NANOSLEEP.SYNCS 0x989680 ;  /* 0x009896800000a95d */ /* 0x010fea0003900000 */
[----:B------:R-:W4:Y:S02]  /*350a0*/  @!P2 SYNCS.PHASECHK.TRANS64 P2, [R20+URZ+0x29860], R3 ;  /* 0x029860031400a5a7 */ /* 0x000f24000804007f */
[----:B----4-:R-:W-:Y:S05]  /*350b0*/  @!P2 BRA `(.L_x_1690) ;  /* 0xfffffffc00f0a947 */ /* 0x010fea000383ffff */
[----:B------:R-:W-:Y:S05]  /*350c0*/  BRA `(.L_x_1817) ;  /* 0xffffffbc00f07947 */ /* 0x000fea000383ffff */
.L_x_1697:
[----:B---3--:R3:W4:Y:S02]  /*350d0*/  SYNCS.PHASECHK.TRANS64.TRYWAIT P0, [R17+URZ+0x29870], R0 ;  /* 0x02987000110075a7 */ /* 0x008724000800017f */
[----:B----4-:R-:W-:Y:S05]  /*350e0*/  @!P0 NANOSLEEP.SYNCS 0x989680 ;  /* 0x009896800000895d */ /* 0x010fea0003900000 */
[----:B------:R-:W4:Y:S02]  /*350f0*/  @!P0 SYNCS.PHASECHK.TRANS64 P0, [R17+URZ+0x29870], R0 ;  /* 0x02987000110085a7 */ /* 0x000f24000800007f */
[----:B----4-:R-:W-:Y:S05]  /*35100*/  @!P0 BRA `(.L_x_1697) ;  /* 0xfffffffc00f08947 */ /* 0x010fea000383ffff */
[----:B------:R-:W-:Y:S05]  /*35110*/  BRA `(.L_x_1818) ;  /* 0xffffffc400d47947 */ /* 0x000fea000383ffff */
.L_x_1699:
[----:B---3--:R3:W4:Y:S02]  /*35120*/  SYNCS.PHASECHK.TRANS64.TRYWAIT P0, [R17+URZ+0x29860], R0 ;  /* 0x02986000110075a7 */ /* 0x008724000800017f */
[----:B----4-:R-:W-:Y:S05]  /*35130*/  @!P0 NANOSLEEP.SYNCS 0x989680 ;  /* 0x009896800000895d */ /* 0x010fea0003900000 */
[----:B------:R-:W4:Y:S02]  /*35140*/  @!P0 SYNCS.PHASECHK.TRANS64 P0, [R17+URZ+0x29860], R0 ;  /* 0x02986000110085a7 */ /* 0x000f24000800007f */
[----:B----4-:R-:W-:Y:S05]  /*35150*/  @!P0 BRA `(.L_x_1699) ;  /* 0xfffffffc00f08947 */ /* 0x010fea000383ffff */
[----:B------:R-:W-:Y:S05]  /*35160*/  BRA `(.L_x_1819) ;  /* 0xffffffc400dc7947 */ /* 0x000fea000383ffff */
.L_x_1703:
[----:B------:R-:W2:Y:S01]  /*35170*/  LDL R3, [R1] ;  /* 0x0000000001037983 */ /* 0x000ea20000100800 */
[----:B------:R-:W-:Y:S01]  /*35180*/  BSSY B0, `(.L_x_1820) ;  /* 0x0000008000007945 */ /* 0x000fe20003800000 */
[----:B------:R-:W-:Y:S02]  /*35190*/  IMAD.MOV.U32 R12, RZ, RZ, RZ ;  /* 0x000000ffff0c7224 */ /* 0x000fe400078e00ff */
[----:B------:R-:W-:Y:S02]  /*351a0*/  IMAD.MOV.U32 R11, RZ, RZ, 0x1f ;  /* 0x0000001fff0b7424 */ /* 0x000fe400078e00ff */
[----:B------:R-:W-:Y:S02]  /*351b0*/  IMAD.MOV.U32 R15, RZ, RZ, -0x1 ;  /* 0xffffffffff0f7424 */ /* 0x000fe400078e00ff */
[----:B--2---:R-:W-:-:S07]  /*351c0*/  IMAD.MOV.U32 R13, RZ, RZ, R3 ;  /* 0x000000ffff0d7224 */ /* 0x004fce00078e0003 */
[----:B------:R-:W-:Y:S05]  /*351d0*/  WARPSYNC.COLLECTIVE R15, `(.L_x_1821) ;  /* 0x000000000f087348 */ /* 0x000fea0003c00000 */
[----:B------:R0:W1:Y:S02]  /*351e0*/  SHFL.IDX P6, R14, R13, R12, R11 ;  /* 0x0000000c0d0e7389 */ /* 0x00006400000c000b */
[----:B01----:R-:W-:Y:S01]  /*351f0*/  ENDCOLLECTIVE ;  /* 0x000000000000791b */ /* 0x003fe20003800000 */
.L_x_1821:
[----:B------:R-:W-:Y:S05]  /*35200*/  BSYNC B0 ;  /* 0x0000000000007941 */ /* 0x000fea0003800000 */
.L_x_1820:
[----:B------:R0:W5:Y:S01]  /*35210*/  LDL R2, [R1+0xc] ;  /* 0x00000c0001027983 */ /* 0x0001620000100800 */
[----:B------:R-:W-:Y:S02]  /*35220*/  IMAD.MOV.U32 R13, RZ, RZ, R3 ;  /* 0x000000ffff0d7224 */ /* 0x000fe400078e0003 */
[----:B------:R-:W-:Y:S02]  /*35230*/  IMAD.MOV.U32 R12, RZ, RZ, 0x1 ;  /* 0x00000001ff0c7424 */ /* 0x000fe400078e00ff */
[----:B------:R-:W-:Y:S02]  /*35240*/  IMAD.MOV.U32 R11, RZ, RZ, 0x1f ;  /* 0x0000001fff0b7424 */ /* 0x000fe400078e00ff */
[----:B------:R-:W-:Y:S02]  /*35250*/  IMAD.MOV.U32 R15, RZ, RZ, -0x1 ;  /* 0xffffffffff0f7424 */ /* 0x000fe400078e00ff */
[----:B0-----:R-:W-:-:S07]  /*35260*/  IMAD.MOV.U32 R0, RZ, RZ, R14 ;  /* 0x000000ffff007224 */ /* 0x001fce00078e000e */
[----:B-----5:R-:W-:Y:S05]  /*35270*/  WARPSYNC.COLLECTIVE R15, `(.L_x_1822) ;  /* 0x000000000f087348 */ /* 0x020fea0003c00000 */
[----:B------:R0:W1:Y:S02]  /*35280*/  SHFL.IDX P6, R14, R13, R12, R11 ;  /* 0x0000000c0d0e7389 */ /* 0x00006400000c000b */
[----:B01---5:R-:W-:Y:S01]  /*35290*/  ENDCOLLECTIVE ;  /* 0x000000000000791b */ /* 0x023fe20003800000 */
.L_x_1822:
        /* <DEDUP_REMOVED lines=12> */
[----:B0-----:R-:W-:Y:S02]  /*35360*/  IMAD.MOV.U32 R3, RZ, RZ, RZ ;  /* 0x000000ffff037224 */ /* 0x001fe400078e00ff */
[----:B--2---:R-:W-:Y:S01]  /*35370*/  @!P1 IMAD.MOV.U32 R3, RZ, RZ, R2 ;  /* 0x000000ffff039224 */ /* 0x004fe200078e0002 */
[----:B------:R-:W-:-:S03]  /*35380*/  ISETP.NE.AND P1, PT, R7, RZ, PT ;  /* 0x000000ff0700720c */ /* 0x000fc60003f25270 */
[----:B------:R-:W-:-:S10]  /*35390*/  IMAD.MOV.U32 R13, RZ, RZ, R3 ;  /* 0x000000ffff0d7224 */ /* 0x000fd400078e0003 */
[----:B------:R-:W-:Y:S05]  /*353a0*/  WARPSYNC.COLLECTIVE R15, `(.L_x_1823) ;  /* 0x000000000f087348 */ /* 0x000fea0003c00000 */
[----:B------:R0:W1:Y:S02]  /*353b0*/  SHFL.UP P6, R14, R13, R12, R11 ;  /* 0x0400000c0d0e7389 */ /* 0x00006400000c000b */
[----:B01----:R-:W-:Y:S01]  /*353c0*/  ENDCOLLECTIVE ;  /* 0x000000000000791b */ /* 0x003fe20003800000 */
.L_x_1823:
[----:B------:R-:W-:Y:S01]  /*353d0*/  IMAD.MOV.U32 R12, RZ, RZ, 0x2 ;  /* 0x00000002ff0c7424 */ /* 0x000fe200078e00ff */
[----:B------:R-:W-:-:S05]  /*353e0*/  SEL R14, R14, RZ, P1 ;  /* 0x000000ff0e0e7207 */ /* 0x000fca0000800000 */
[----:B------:R-:W-:-:S04]  /*353f0*/  IMAD.IADD R2, R3, 0x1, R14 ;  /* 0x0000000103027824 */ /* 0x000fc800078e020e */
[----:B------:R-:W-:-:S07]  /*35400*/  IMAD.MOV.U32 R13, RZ, RZ, R2 ;  /* 0x000000ffff0d7224 */ /* 0x000fce00078e0002 */
[----:B------:R-:W-:Y:S05]  /*35410*/  WARPSYNC.COLLECTIVE R15, `(.L_x_1824) ;  /* 0x000000000f087348 */ /* 0x000fea0003c00000 */
[----:B------:R0:W1:Y:S02]  /*35420*/  SHFL.UP P6, R14, R13, R12, R11 ;  /* 0x0400000c0d0e7389 */ /* 0x00006400000c000b */
[----:B01----:R-:W-:Y:S01]  /*35430*/  ENDCOLLECTIVE ;  /* 0x000000000000791b */ /* 0x003fe20003800000 */
.L_x_1824:
[----:B------:R-:W-:Y:S01]  /*35440*/  IMAD.MOV.U32 R12, RZ, RZ, 0x4 ;  /* 0x00000004ff0c7424 */ /* 0x000fe200078e00ff */
[----:B------:R-:W-:-:S05]  /*35450*/  SEL R5, R14, RZ, P2 ;  /* 0x000000ff0e057207 */ /* 0x000fca0001000000 */
[----:B------:R-:W-:-:S04]  /*35460*/  IMAD.IADD R2, R2, 0x1, R5 ;  /* 0x0000000102027824 */ /* 0x000fc800078e0205 */
[----:B------:R-:W-:-:S07]  /*35470*/  IMAD.MOV.U32 R13, RZ, RZ, R2 ;  /* 0x000000ffff0d7224 */ /* 0x000fce00078e0002 */
[----:B------:R-:W-:Y:S05]  /*35480*/  WARPSYNC.COLLECTIVE R15, `(.L_x_1825) ;  /* 0x000000000f087348 */ /* 0x000fea0003c00000 */
[----:B------:R0:W1:Y:S02]  /*35490*/  SHFL.UP P6, R14, R13, R12, R11 ;  /* 0x0400000c0d0e7389 */ /* 0x00006400000c000b */
[----:B01----:R-:W-:Y:S01]  /*354a0*/  ENDCOLLECTIVE ;  /* 0x000000000000791b */ /* 0x003fe20003800000 */
.L_x_1825:
[----:B------:R-:W-:Y:S01]  /*354b0*/  IMAD.MOV.U32 R12, RZ, RZ, 0x8 ;  /* 0x00000008ff0c7424 */ /* 0x000fe200078e00ff */
[----:B------:R-:W-:-:S05]  /*354c0*/  SEL R5, R14, RZ, P3 ;  /* 0x000000ff0e057207 */ /* 0x000fca0001800000 */
[----:B------:R-:W-:-:S04]  /*354d0*/  IMAD.IADD R2, R2, 0x1, R5 ;  /* 0x0000000102027824 */ /* 0x000fc800078e0205 */
[----:B------:R-:W-:-:S07]  /*354e0*/  IMAD.MOV.U32 R13, RZ, RZ, R2 ;  /* 0x000000ffff0d7224 */ /* 0x000fce00078e0002 */
[----:B------:R-:W-:Y:S05]  /*354f0*/  WARPSYNC.COLLECTIVE R15, `(.L_x_1826) ;  /* 0x000000000f087348 */ /* 0x000fea0003c00000 */
[----:B------:R0:W1:Y:S02]  /*35500*/  SHFL.UP P6, R14, R13, R12, R11 ;  /* 0x0400000c0d0e7389 */ /* 0x00006400000c000b */
[----:B01----:R-:W-:Y:S01]  /*35510*/  ENDCOLLECTIVE ;  /* 0x000000000000791b */ /* 0x003fe20003800000 */
.L_x_1826:
[----:B------:R-:W-:Y:S01]  /*35520*/  IMAD.MOV.U32 R12, RZ, RZ, 0x10 ;  /* 0x00000010ff0c7424 */ /* 0x000fe200078e00ff */
[----:B------:R-:W-:-:S05]  /*35530*/  SEL R5, R14, RZ, P4 ;  /* 0x000000ff0e057207 */ /* 0x000fca0002000000 */
[----:B------:R-:W-:-:S04]  /*35540*/  IMAD.IADD R2, R2, 0x1, R5 ;  /* 0x0000000102027824 */ /* 0x000fc800078e0205 */
[----:B------:R-:W-:-:S07]  /*35550*/  IMAD.MOV.U32 R13, RZ, RZ, R2 ;  /* 0x000000ffff0d7224 */ /* 0x000fce00078e0002 */
[----:B------:R-:W-:Y:S05]  /*35560*/  WARPSYNC.COLLECTIVE R15, `(.L_x_1827) ;  /* 0x000000000f087348 */ /* 0x000fea0003c00000 */
[----:B------:R0:W1:Y:S02]  /*35570*/  SHFL.UP P6, R14, R13, R12, R11 ;  /* 0x0400000c0d0e7389 */ /* 0x00006400000c000b */
[----:B01----:R-:W-:Y:S01]  /*35580*/  ENDCOLLECTIVE ;  /* 0x000000000000791b */ /* 0x003fe20003800000 */
.L_x_1827:
[----:B------:R-:W-:Y:S02]  /*35590*/  IMAD.MOV.U32 R12, RZ, RZ, 0x1f ;  /* 0x0000001fff0c7424 */ /* 0x000fe400078e00ff */
[----:B------:R-:W-:Y:S01]  /*355a0*/  IMAD.MOV.U32 R11, RZ, RZ, 0x1f ;  /* 0x0000001fff0b7424 */ /* 0x000fe200078e00ff */
[----:B------:R-:W-:-:S05]  /*355b0*/  SEL R5, R14, RZ, P5 ;  /* 0x000000ff0e057207 */ /* 0x000fca0002800000 */
[----:B------:R-:W-:-:S04]  /*355c0*/  IMAD.IADD R2, R2, 0x1, R5 ;  /* 0x0000000102027824 */ /* 0x000fc800078e0205 */
[----:B------:R-:W-:-:S07]  /*355d0*/  IMAD.MOV.U32 R13, RZ, RZ, R2 ;  /* 0x000000ffff0d7224 */ /* 0x000fce00078e0002 */
[----:B------:R-:W-:Y:S05]  /*355e0*/  WARPSYNC.COLLECTIVE R15, `(.L_x_1828) ;  /* 0x000000000f087348 */ /* 0x000fea0003c00000 */
[----:B------:R0:W1:Y:S02]  /*355f0*/  SHFL.IDX P6, R14, R13, R12, R11 ;  /* 0x0000000c0d0e7389 */ /* 0x00006400000c000b */
[----:B01----:R-:W-:Y:S01]  /*35600*/  ENDCOLLECTIVE ;  /* 0x000000000000791b */ /* 0x003fe20003800000 */
.L_x_1828:
[----:B------:R-:W-:Y:S05]  /*35610*/  BRA `(.L_x_1829) ;  /* 0xffffffc800fc7947 */ /* 0x000fea000383ffff */
.L_x_1708:
[----:B------:R-:W-:Y:S01]  /*35620*/  BSSY B0, `(.L_x_1830) ;  /* 0x0000008000007945 */ /* 0x000fe20003800000 */
[----:B-----5:R-:W-:Y:S02]  /*35630*/  IMAD.MOV.U32 R13, RZ, RZ, R3 ;  /* 0x000000ffff0d7224 */ /* 0x020fe400078e0003 */
[----:B------:R-:W-:Y:S02]  /*35640*/  IMAD.MOV.U32 R12, RZ, RZ, 0x1 ;  /* 0x00000001ff0c7424 */ /* 0x000fe400078e00ff */
[----:B------:R-:W-:Y:S02]  /*35650*/  IMAD.MOV.U32 R11, RZ, RZ, RZ ;  /* 0x000000ffff0b7224 */ /* 0x000fe400078e00ff */
[----:B------:R-:W-:-:S07]  /*35660*/  IMAD.MOV.U32 R15, RZ, RZ, -0x1 ;  /* 0xffffffffff0f7424 */ /* 0x000fce00078e00ff */
[----:B0-----:R-:W-:Y:S05]  /*35670*/  WARPSYNC.COLLECTIVE R15, `(.L_x_1831) ;  /* 0x000000000f087348 */ /* 0x001fea0003c00000 */
[----:B------:R1:W2:Y:S02]  /*35680*/  SHFL.UP P6, R14, R13, R12, R11 ;  /* 0x0400000c0d0e7389 */ /* 0x0002a400000c000b */
[----:B012---:R-:W-:Y:S01]  /*35690*/  ENDCOLLECTIVE ;  /* 0x000000000000791b */ /* 0x007fe20003800000 */
.L_x_1831:
[----:B------:R-:W-:Y:S05]  /*356a0*/  BSYNC B0 ;  /* 0x0000000000007941 */ /* 0x000fea0003800000 */
.L_x_1830:
[----:B------:R-:W-:Y:S01]  /*356b0*/  SEL R14, R14, RZ, P1 ;  /* 0x000000ff0e0e7207 */ /* 0x000fe20000800000 */
[----:B------:R-:W-:Y:S02]  /*356c0*/  IMAD.MOV.U32 R12, RZ, RZ, 0x2 ;  /* 0x00000002ff0c7424 */ /* 0x000fe400078e00ff */
[----:B------:R-:W-:Y:S02]  /*356d0*/  IMAD.MOV.U32 R11, RZ, RZ, RZ ;  /* 0x000000ffff0b7224 */ /* 0x000fe400078e00ff */
[----:B------:R-:W-:Y:S02]  /*356e0*/  IMAD.IADD R13, R3, 0x1, R14 ;  /* 0x00000001030d7824 */ /* 0x000fe400078e020e */
[----:B------:R-:W-:-:S07]  /*356f0*/  IMAD.MOV.U32 R15, RZ, RZ, -0x1 ;  /* 0xffffffffff0f7424 */ /* 0x000fce00078e00ff */
[----:B------:R-:W-:Y:S05]  /*35700*/  WARPSYNC.COLLECTIVE R15, `(.L_x_1832) ;  /* 0x000000000f087348 */ /* 0x000fea0003c00000 */
[----:B------:R0:W1:Y:S02]  /*35710*/  SHFL.UP P6, R14, R13, R12, R11 ;  /* 0x0400000c0d0e7389 */ /* 0x00006400000c000b */
[----:B01----:R-:W-:Y:S01]  /*35720*/  ENDCOLLECTIVE ;  /* 0x000000000000791b */ /* 0x003fe20003800000 */
.L_x_1832:
[----:B------:R-:W-:Y:S01]  /*35730*/  IMAD.MOV.U32 R12, RZ, RZ, 0x4 ;  /* 0x00000004ff0c7424 */ /* 0x000fe200078e00ff */
[----:B------:R-:W-:-:S05]  /*35740*/  SEL R14, R14, RZ, P2 ;  /* 0x000000ff0e0e7207 */ /* 0x000fca0001000000 */
[----:B------:R-:W-:-:S04]  /*35750*/  IMAD.IADD R5, R13, 0x1, R14 ;  /* 0x000000010d057824 */ /* 0x000fc800078e020e */
[----:B------:R-:W-:-:S07]  /*35760*/  IMAD.MOV.U32 R13, RZ, RZ, R5 ;  /* 0x000000ffff0d7224 */ /* 0x000fce00078e0005 */
[----:B------:R-:W-:Y:S05]  /*35770*/  WARPSYNC.COLLECTIVE R15, `(.L_x_1833) ;  /* 0x000000000f087348 */ /* 0x000fea0003c00000 */
[----:B------:R0:W1:Y:S02]  /*35780*/  SHFL.UP P6, R14, R13, R12, R11 ;  /* 0x0400000c0d0e7389 */ /* 0x00006400000c000b */
[----:B01----:R-:W-:Y:S01]  /*35790*/  ENDCOLLECTIVE ;  /* 0x000000000000791b */ /* 0x003fe20003800000 */
.L_x_1833:
[----:B------:R-:W-:Y:S01]  /*357a0*/  IMAD.MOV.U32 R12, RZ, RZ, 0x8 ;  /* 0x00000008ff0c7424 */ /* 0x000fe200078e00ff */
[----:B------:R-:W-:-:S05]  /*357b0*/  SEL R6, R14, RZ, P3 ;  /* 0x000000ff0e067207 */ /* 0x000fca0001800000 */
[----:B------:R-:W-:-:S04]  /*357c0*/  IMAD.IADD R6, R5, 0x1, R6 ;  /* 0x0000000105067824 */ /* 0x000fc800078e0206 */
[----:B------:R-:W-:-:S07]  /*357d0*/  IMAD.MOV.U32 R13, RZ, RZ, R6 ;  /* 0x000000ffff0d7224 */ /* 0x000fce00078e0006 */
[----:B------:R-:W-:Y:S05]  /*357e0*/  WARPSYNC.COLLECTIVE R15, `(.L_x_1834) ;  /* 0x000000000f087348 */ /* 0x000fea0003c00000 */
[----:B------:R0:W1:Y:S02]  /*357f0*/  SHFL.UP P6, R14, R13, R12, R11 ;  /* 0x0400000c0d0e7389 */ /* 0x00006400000c000b */
[----:B01----:R-:W-:Y:S01]  /*35800*/  ENDCOLLECTIVE ;  /* 0x000000000000791b */ /* 0x003fe20003800000 */
.L_x_1834:
[----:B------:R-:W-:Y:S01]  /*35810*/  IMAD.MOV.U32 R12, RZ, RZ, 0x10 ;  /* 0x00000010ff0c7424 */ /* 0x000fe200078e00ff */
[----:B------:R-:W-:-:S05]  /*35820*/  SEL R7, R14, RZ, P4 ;  /* 0x000000ff0e077207 */ /* 0x000fca0002000000 */
[----:B------:R-:W-:-:S04]  /*35830*/  IMAD.IADD R7, R6, 0x1, R7 ;  /* 0x0000000106077824 */ /* 0x000fc800078e0207 */
[----:B------:R-:W-:-:S07]  /*35840*/  IMAD.MOV.U32 R13, RZ, RZ, R7 ;  /* 0x000000ffff0d7224 */ /* 0x000fce00078e0007 */
[----:B------:R-:W-:Y:S05]  /*35850*/  WARPSYNC.COLLECTIVE R15, `(.L_x_1835) ;  /* 0x000000000f087348 */ /* 0x000fea0003c00000 */
[----:B------:R0:W1:Y:S02]  /*35860*/  SHFL.UP P6, R14, R13, R12, R11 ;  /* 0x0400000c0d0e7389 */ /* 0x00006400000c000b */
[----:B01----:R-:W-:Y:S01]  /*35870*/  ENDCOLLECTIVE ;  /* 0x000000000000791b */ /* 0x003fe20003800000 */
.L_x_1835:
        /* <DEDUP_REMOVED lines=8> */
.L_x_1836:
[----:B------:R-:W-:Y:S05]  /*35900*/  BRA `(.L_x_1837) ;  /* 0xffffffc800e47947 */ /* 0x000fea000383ffff */
.L_x_1710:
[----:B------:R-:W-:Y:S01]  /*35910*/  BSSY B0, `(.L_x_1838) ;  /* 0x0000006000007945 */ /* 0x000fe20003800000 */
[----:B------:R-:W-:Y:S01]  /*35920*/  PLOP3.LUT P6, PT, P6, PT, PT, 0x8, 0x0 ;  /* 0x000000000000781c */ /* 0x000fe200037ce170 */
[----:B------:R-:W-:-:S12]  /*35930*/  IMAD.MOV.U32 R15, RZ, RZ, -0x1 ;  /* 0xffffffffff0f7424 */ /* 0x000fd800078e00ff */
[----:B0-----:R-:W-:Y:S05]  /*35940*/  WARPSYNC.COLLECTIVE R15, `(.L_x_1839) ;  /* 0x000000000f087348 */ /* 0x001fea0003c00000 */
[----:B------:R-:W-:Y:S01]  /*35950*/  VOTE.ANY R14, PT, P6 ;  /* 0x00000000000e7806 */ /* 0x000fe200030e0100 */
[----:B0-----:R-:W-:Y:S06]  /*35960*/  ENDCOLLECTIVE ;  /* 0x000000000000791b */ /* 0x001fec0003800000 */
.L_x_1839:
[----:B------:R-:W-:Y:S05]  /*35970*/  BSYNC B0 ;  /* 0x0000000000007941 */ /* 0x000fea0003800000 */
.L_x_1838:
[----:B------:R-:W-:Y:S02]  /*35980*/  IMAD.MOV.U32 R6, RZ, RZ, R14 ;  /* 0x000000ffff067224 */ /* 0x000fe400078e000e */
[----:B------:R-:W-:Y:S02]  /*35990*/  IMAD.MOV.U32 R13, RZ, RZ, R3 ;  /* 0x000000ffff0d7224 */ /* 0x000fe400078e0003 */
[----:B------:R-:W0:Y:S01]  /*359a0*/  POPC R7, R6 ;  /* 0x0000000600077309 */ /* 0x000e220000000000 */
[----:B------:R-:W-:Y:S02]  /*359b0*/  IMAD.MOV.U32 R11, RZ, RZ, 0x1f ;  /* 0x0000001fff0b7424 */ /* 0x000fe400078e00ff */
[----:B------:R-:W-:Y:S02]  /*359c0*/  IMAD.MOV.U32 R15, RZ, RZ, -0x1 ;  /* 0xffffffffff0f7424 */ /* 0x000fe400078e00ff */
[----:B0-----:R-:W-:-:S07]  /*359d0*/  IMAD.MOV.U32 R12, RZ, RZ, R7 ;  /* 0x000000ffff0c7224 */ /* 0x001fce00078e0007 */
[----:B------:R-:W-:Y:S05]  /*359e0*/  WARPSYNC.COLLECTIVE R15, `(.L_x_1840) ;  /* 0x000000000f087348 */ /* 0x000fea0003c00000 */
[----:B------:R0:W1:Y:S02]  /*359f0*/  SHFL.IDX P6, R14, R13, R12, R11 ;  /* 0x0000000c0d0e7389 */ /* 0x00006400000c000b */
[----:B01----:R-:W-:Y:S01]  /*35a00*/  ENDCOLLECTIVE ;  /* 0x000000000000791b */ /* 0x003fe20003800000 */
.L_x_1840:
[----:B------:R-:W-:Y:S01]  /*35a10*/  IMAD.MOV.U32 R4, RZ, RZ, R14 ;  /* 0x000000ffff047224 */ /* 0x000fe200078e000e */
[----:B------:R-:W-:Y:S06]  /*35a20*/  BRA `(.L_x_1841) ;  /* 0xffffffc800d47947 */ /* 0x000fec000383ffff */
.L_x_1712:
[----:B------:R-:W-:Y:S01]  /*35a30*/  BSSY B0, `(.L_x_1842) ;  /* 0x0000007000007945 */ /* 0x000fe20003800000 */
[----:B------:R-:W-:Y:S02]  /*35a40*/  IMAD.MOV.U32 R13, RZ, RZ, R2 ;  /* 0x000000ffff0d7224 */ /* 0x000fe400078e0002 */
[----:B------:R-:W-:Y:S02]  /*35a50*/  IMAD.MOV.U32 R11, RZ, RZ, 0x1f ;  /* 0x0000001fff0b7424 */ /* 0x000fe400078e00ff */
[----:B------:R-:W-:-:S07]  /*35a60*/  IMAD.MOV.U32 R15, RZ, RZ, -0x1 ;  /* 0xffffffffff0f7424 */ /* 0x000fce00078e00ff */
[----:B012---:R-:W-:Y:S05]  /*35a70*/  WARPSYNC.COLLECTIVE R15, `(.L_x_1843) ;  /* 0x000000000f087348 */ /* 0x007fea0003c00000 */
[----:B------:R3:W4:Y:S02]  /*35a80*/  SHFL.IDX P6, R14, R13, R12, R11 ;  /* 0x0000000c0d0e7389 */ /* 0x00072400000c000b */
[----:B01234-:R-:W-:Y:S01]  /*35a90*/  ENDCOLLECTIVE ;  /* 0x000000000000791b */ /* 0x01ffe20003800000 */
.L_x_1843:
[----:B------:R-:W-:Y:S05]  /*35aa0*/  BSYNC B0 ;  /* 0x0000000000007941 */ /* 0x000fea0003800000 */
.L_x_1842:
[----:B------:R-:W-:Y:S01]  /*35ab0*/  IMAD.MOV.U32 R9, RZ, RZ, R14 ;  /* 0x000000ffff097224 */ /* 0x000fe200078e000e */
[----:B------:R-:W-:Y:S06]  /*35ac0*/  BRA `(.L_x_1711) ;  /* 0xffffffc800c87947 */ /* 0x000fec000383ffff */
.L_x_1716:
[----:B0-----:R0:W1:Y:S02]  /*35ad0*/  SYNCS.PHASECHK.TRANS64.TRYWAIT P0, [R0+URZ+0x29820], R3 ;  /* 0x02982003000075a7 */ /* 0x001064000800017f */
[----:B-1----:R-:W-:Y:S05]  /*35ae0*/  @!P0 NANOSLEEP.SYNCS 0x989680 ;  /* 0x009896800000895d */ /* 0x002fea0003900000 */
[----:B------:R-:W1:Y:S02]  /*35af0*/  @!P0 SYNCS.PHASECHK.TRANS64 P0, [R0+URZ+0x29820], R3 ;  /* 0x02982003000085a7 */ /* 0x000e64000800007f */
[----:B-1----:R-:W-:Y:S05]  /*35b00*/  @!P0 BRA `(.L_x_1716) ;  /* 0xfffffffc00f08947 */ /* 0x002fea000383ffff */
[----:B------:R-:W-:Y:S05]  /*35b10*/  BRA `(.L_x_1844) ;  /* 0xffffffd0007c7947 */ /* 0x000fea000383ffff */
.L_x_1717:
        /* <DEDUP_REMOVED lines=11> */
.L_x_1846:
[----:B------:R-:W-:Y:S05]  /*35bd0*/  BSYNC B0 ;  /* 0x0000000000007941 */ /* 0x000fea0003800000 */
.L_x_1845:
[----:B------:R-:W-:Y:S05]  /*35be0*/  BRA `(.L_x_1847) ;  /* 0xffffffd000647947 */ /* 0x000fea000383ffff */
.L_x_1718:
[----:B------:R-:W-:Y:S01]  /*35bf0*/  BSSY B0, `(.L_x_1848) ;  /* 0x0000006000007945 */ /* 0x000fe20003800000 */
[----:B------:R-:W-:-:S07]  /*35c00*/  IMAD.MOV.U32 R15, RZ, RZ, -0x1 ;  /* 0xffffffffff0f7424 */ /* 0x000fce00078e00ff */
[----:B01----:R-:W-:Y:S05]  /*35c10*/  WARPSYNC.COLLECTIVE R15, `(.L_x_1849) ;  /* 0x000000000f0c7348 */ /* 0x003fea0003c00000 */
[----:B------:R-:W-:Y:S02]  /*35c20*/  ELECT P6, UR62, PT ;  /* 0x00000000003e782f */ /* 0x000fe400038c0000 */
[----:B------:R-:W-:Y:S01]  /*35c30*/  MOV R14, UR62 ;  /* 0x0000003e000e7c02 */ /* 0x000fe20008000f00 */
[----:B01----:R-:W-:Y:S10]  /*35c40*/  ENDCOLLECTIVE ;  /* 0x000000000000791b */ /* 0x003ff40003800000 */
.L_x_1849:
[----:B------:R-:W-:Y:S05]  /*35c50*/  BSYNC B0 ;  /* 0x0000000000007941 */ /* 0x000fea0003800000 */
.L_x_1848:
[----:B------:R-:W-:Y:S05]  /*35c60*/  BRA `(.L_x_1850) ;  /* 0xffffffd000587947 */ /* 0x000fea000383ffff */
.L_x_1720:
[----:B0-----:R0:W1:Y:S02]  /*35c70*/  SYNCS.PHASECHK.TRANS64.TRYWAIT P1, [R6+URZ], R5 ;  /* 0x00000005060075a7 */ /* 0x001064000802017f */
[----:B-1----:R-:W-:Y:S05]  /*35c80*/  @!P1 NANOSLEEP.SYNCS 0x989680 ;  /* 0x009896800000995d */ /* 0x002fea0003900000 */
[----:B------:R-:W1:Y:S02]  /*35c90*/  @!P1 SYNCS.PHASECHK.TRANS64 P1, [R6+URZ], R5 ;  /* 0x00000005060095a7 */ /* 0x000e64000802007f */
[----:B-1----:R-:W-:Y:S05]  /*35ca0*/  @!P1 BRA `(.L_x_1720) ;  /* 0xfffffffc00f09947 */ /* 0x002fea000383ffff */
[----:B------:R-:W-:Y:S05]  /*35cb0*/  BRA `(.L_x_1851) ;  /* 0xffffffd000907947 */ /* 0x000fea000383ffff */
.L_x_1721:
[----:B-1----:R1:W2:Y:S02]  /*35cc0*/  SYNCS.PHASECHK.TRANS64.TRYWAIT P1, [R7+URZ], R2 ;  /* 0x00000002070075a7 */ /* 0x0022a4000802017f */
[----:B--2---:R-:W-:Y:S05]  /*35cd0*/  @!P1 NANOSLEEP.SYNCS 0x989680 ;  /* 0x009896800000995d */ /* 0x004fea0003900000 */
[----:B------:R-:W2:Y:S02]  /*35ce0*/  @!P1 SYNCS.PHASECHK.TRANS64 P1, [R7+URZ], R2 ;  /* 0x00000002070095a7 */ /* 0x000ea4000802007f */
[----:B--2---:R-:W-:Y:S05]  /*35cf0*/  @!P1 BRA `(.L_x_1721) ;  /* 0xfffffffc00f09947 */ /* 0x004fea000383ffff */
[----:B------:R-:W-:Y:S05]  /*35d00*/  BRA `(.L_x_1852) ;  /* 0xffffffd000847947 */ /* 0x000fea000383ffff */
.L_x_1723:
[----:B--2---:R2:W3:Y:S02]  /*35d10*/  SYNCS.PHASECHK.TRANS64.TRYWAIT P1, [R4+URZ+0x29860], R5 ;  /* 0x02986005040075a7 */ /* 0x0044e4000802017f */
[----:B---3--:R-:W-:Y:S05]  /*35d20*/  @!P1 NANOSLEEP.SYNCS 0x989680 ;  /* 0x009896800000995d */ /* 0x008fea0003900000 */
[----:B------:R-:W3:Y:S02]  /*35d30*/  @!P1 SYNCS.PHASECHK.TRANS64 P1, [R4+URZ+0x29860], R5 ;  /* 0x02986005040095a7 */ /* 0x000ee4000802007f */
[----:B---3--:R-:W-:Y:S05]  /*35d40*/  @!P1 BRA `(.L_x_1723) ;  /* 0xfffffffc00f09947 */ /* 0x008fea000383ffff */
[----:B------:R-:W-:Y:S05]  /*35d50*/  BRA `(.L_x_1853) ;  /* 0xffffffd000847947 */ /* 0x000fea000383ffff */
.L_x_1725:
[----:B---3--:R3:W4:Y:S02]  /*35d60*/  SYNCS.PHASECHK.TRANS64.TRYWAIT P1, [R3+URZ+0x29860], R2 ;  /* 0x02986002030075a7 */ /* 0x008724000802017f */
[----:B----4-:R-:W-:Y:S05]  /*35d70*/  @!P1 NANOSLEEP.SYNCS 0x989680 ;  /* 0x009896800000995d */ /* 0x010fea0003900000 */
[----:B------:R-:W4:Y:S02]  /*35d80*/  @!P1 SYNCS.PHASECHK.TRANS64 P1, [R3+URZ+0x29860], R2 ;  /* 0x02986002030095a7 */ /* 0x000f24000802007f */
[----:B----4-:R-:W-:Y:S05]  /*35d90*/  @!P1 BRA `(.L_x_1725) ;  /* 0xfffffffc00f09947 */ /* 0x010fea000383ffff */
[----:B------:R-:W-:Y:S05]  /*35da0*/  BRA `(.L_x_1854) ;  /* 0xffffffd000847947 */ /* 0x000fea000383ffff */
.L_x_1727:
[----:B----4-:R4:W0:Y:S02]  /*35db0*/  SYNCS.PHASECHK.TRANS64.TRYWAIT P0, [R4+URZ+0x29880], R5 ;  /* 0x02988005040075a7 */ /* 0x010824000800017f */
[----:B0-----:R-:W-:Y:S05]  /*35dc0*/  @!P0 NANOSLEEP.SYNCS 0x989680 ;  /* 0x009896800000895d */ /* 0x001fea0003900000 */
[----:B------:R-:W0:Y:S02]  /*35dd0*/  @!P0 SYNCS.PHASECHK.TRANS64 P0, [R4+URZ+0x29880], R5 ;  /* 0x02988005040085a7 */ /* 0x000e24000800007f */
[----:B0-----:R-:W-:Y:S05]  /*35de0*/  @!P0 BRA `(.L_x_1727) ;  /* 0xfffffffc00f08947 */ /* 0x001fea000383ffff */
[----:B------:R-:W-:Y:S05]  /*35df0*/  BRA `(.L_x_1728) ;  /* 0xffffffd000807947 */ /* 0x000fea000383ffff */
.L_x_1855:
        /* <DEDUP_REMOVED lines=16> */
.L_x_2673:


//--------------------- .text._ZN7cutlass13device_kernelIN5flash11enable_sm90INS1_16FlashAttnFwdSm90INS1_25CollectiveMainloopFwdSm90ILi2EN4cute5tupleIJNS5_1CILi1EEES8_S8_EEENS6_IJNS7_ILi128EEENS7_ILi160EEENS7_ILi192EEEEEELi128ENS_12float_e4m3_tEfNS_4arch4Sm90ELb1ELb0ELb0ELb0ELb0ELb0ELb0ELb1ELb1ELb0ELb0ELb0EEENS1_21CollectiveEpilogueFwdINS6_IJSA_SA_SB_EEES9_NS_10bfloat16_tESG_Li256ELb0ELb0ELb0ELb1EEENS1_30DynamicPersistentTileSchedulerILi256ELi128ELb0ELb0ELb1EEEEEEEEEvNT_6ParamsE --------------------------
	.section	.text._ZN7cutlass13device_kernelIN5flash11enable_sm90INS1_16FlashAttnFwdSm90INS1_25CollectiveMainloopFwdSm90ILi2EN4cute5tupleIJNS5_1CILi1EEES8_S8_EEENS6_IJNS7_ILi128EEENS7_ILi160EEENS7_ILi192EEEEEELi128ENS_12float_e4m3_tEfNS_4arch4Sm90ELb1ELb0ELb0ELb0ELb0ELb0ELb0ELb1ELb1ELb0ELb0ELb0EEENS1_21CollectiveEpilogueFwdINS6_IJSA_SA_SB_EEES9_NS_10bfloat16_tESG_Li256ELb0ELb0ELb0ELb1EEENS1_30DynamicPersistentTileSchedulerILi256ELi128ELb0ELb0ELb1EEEEEEEEEvNT_6ParamsE,"ax",@progbits
	.align	128
.text._ZN7cutlass13device_kernelIN5flash11enable_sm90INS1_16FlashAttnFwdSm90INS1_25CollectiveMainloopFwdSm90ILi2EN4cute5tupleIJNS5_1CILi1EEES8_S8_EEENS6_IJNS7_ILi128EEENS7_ILi160EEENS7_ILi192EEEEEELi128ENS_12float_e4m3_tEfNS_4arch4Sm90ELb1ELb0ELb0ELb0ELb0ELb0ELb0ELb1ELb1ELb0ELb0ELb0EEENS1_21CollectiveEpilogueFwdINS6_IJSA_SA_SB_EEES9_NS_10bfloat16_tESG_Li256ELb0ELb0ELb0ELb1EEENS1_30DynamicPersistentTileSchedulerILi256ELi128ELb0ELb0ELb1EEEEEEEEEvNT_6ParamsE:
        .type           _ZN7cutlass13device_kernelIN5flash11enable_sm90INS1_16FlashAttnFwdSm90INS1_25CollectiveMainloopFwdSm90ILi2EN4cute5tupleIJNS5_1CILi1EEES8_S8_EEENS6_IJNS7_ILi128EEENS7_ILi160EEENS7_ILi192EEEEEELi128ENS_12float_e4m3_tEfNS_4arch4Sm90ELb1ELb0ELb0ELb0ELb0ELb0ELb0ELb1ELb1ELb0ELb0ELb0EEENS1_21CollectiveEpilogueFwdINS6_IJSA_SA_SB_EEES9_NS_10bfloat16_tESG_Li256ELb0ELb0ELb0ELb1EEENS1_30DynamicPersistentTileSchedulerILi256ELi128ELb0ELb0ELb1EEEEEEEEEvNT_6ParamsE,@function
        .size           _ZN7cutlass13device_kernelIN5flash11enable_sm90INS1_16FlashAttnFwdSm90INS1_25CollectiveMainloopFwdSm90ILi2EN4cute5tupleIJNS5_1CILi1EEES8_S8_EEENS6_IJNS7_ILi128EEENS7_ILi160EEENS7_ILi192EEEEEELi128ENS_12float_e4m3_tEfNS_4arch4Sm90ELb1ELb0ELb0ELb0ELb0ELb0ELb0ELb1ELb1ELb0ELb0ELb0EEENS1_21CollectiveEpilogueFwdINS6_IJSA_SA_SB_EEES9_NS_10bfloat16_tESG_Li256ELb0ELb0ELb0ELb1EEENS1_30DynamicPersistentTileSchedulerILi256ELi128ELb0ELb0ELb1EEEEEEEEEvNT_6ParamsE,(.L_x_2674 - _ZN7cutlass13device_kernelIN5flash11enable_sm90INS1_16FlashAttnFwdSm90INS1_25CollectiveMainloopFwdSm90ILi2EN4cute5tupleIJNS5_1CILi1EEES8_S8_EEENS6_IJNS7_ILi128EEENS7_ILi160EEENS7_ILi192EEEEEELi128ENS_12float_e4m3_tEfNS_4arch4Sm90ELb1ELb0ELb0ELb0ELb0ELb0ELb0ELb1ELb1ELb0ELb0ELb0EEENS1_21CollectiveEpilogueFwdINS6_IJSA_SA_SB_EEES9_NS_10bfloat16_tESG_Li256ELb0ELb0ELb0ELb1EEENS1_30DynamicPersistentTileSchedulerILi256ELi128ELb0ELb0ELb1EEEEEEEEEvNT_6ParamsE)
        .other          _ZN7cutlass13device_kernelIN5flash11enable_sm90INS1_16FlashAttnFwdSm90INS1_25CollectiveMainloopFwdSm90ILi2EN4cute5tupleIJNS5_1CILi1EEES8_S8_EEENS6_IJNS7_ILi128EEENS7_ILi160EEENS7_ILi192EEEEEELi128ENS_12float_e4m3_tEfNS_4arch4Sm90ELb1ELb0ELb0ELb0ELb0ELb0ELb0ELb1ELb1ELb0ELb0ELb0EEENS1_21CollectiveEpilogueFwdINS6_IJSA_SA_SB_EEES9_NS_10bfloat16_tESG_Li256ELb0ELb0ELb0ELb1EEENS1_30DynamicPersistentTileSchedulerILi256ELi128ELb0ELb0ELb1EEEEEEEEEvNT_6ParamsE,@"STO_CUDA_ENTRY STV_DEFAULT"
_ZN7cutlass13device_kernelIN5flash11enable_sm90INS1_16FlashAttnFwdSm90INS1_25CollectiveMainloopFwdSm90ILi2EN4cute5tupleIJNS5_1CILi1EEES8_S8_EEENS6_IJNS7_ILi128EEENS7_ILi160EEENS7_ILi192EEEEEELi128ENS_12float_e4m3_tEfNS_4arch4Sm90ELb1ELb0ELb0ELb0ELb0ELb0ELb0ELb1ELb1ELb0ELb0ELb0EEENS1_21CollectiveEpilogueFwdINS6_IJSA_SA_SB_EEES9_NS_10bfloat16_tESG_Li256ELb0ELb0ELb0ELb1EEENS1_30DynamicPersistentTileSchedulerILi256ELi128ELb0ELb0ELb1EEEEEEEEEvNT_6ParamsE:
        /* <DEDUP_REMOVED lines=24> */
.L_x_1857:
[----:B------:R-:W-:Y:S05]  /*0180*/  BSYNC B0 ;  /* 0x0000000000007941 */ /* 0x000fea0003800000 */
.L_x_1856:
        /* <DEDUP_REMOVED lines=37> */
.L_x_1858:
        /* <DEDUP_REMOVED lines=22> */
.L_x_1859:
        /* <DEDUP_REMOVED lines=18> */
.L_x_1860:
        /* <DEDUP_REMOVED lines=22> */
.L_x_1861:
        /* <DEDUP_REMOVED lines=22> */
.L_x_1862:
[----:B------:R-:W-:Y:S01]  /*0920*/  PLOP3.LUT P0, PT, PT, PT, UP0, 0x80, 0x0 ;  /* 0x000000000000781c */ /* 0x000fe20003f0f008 */
[----:B------:R-:W-:Y:S01]  /*0930*/  UMOV UR61, 0x1 ;  /* 0x00000001003d7882 */ /* 0x000fe20000000000 */
[----:B------:R-:W-:Y:S01]  /*0940*/  NOP ;  /* 0x0000000000007918 */ /* 0x000fe20000000000 */
[----:B------:R-:W-:Y:S01]  /*0950*/  USEL UR61, UR61, 0x2, !UP0 ;  /* 0x000000023d3d7887 */ /* 0x000fe2000c000000 */
[----:B------:R-:W-:Y:S01]  /*0960*/  ULDC.64 UR54, c[0x0][0x208] ;  /* 0x0000820000367ab9 */ /* 0x000fe20000000a00 */
[----:B-123--:R-:W-:Y:S08]  /*0970*/  BAR.SYNC.DEFER_BLOCKING 0x0 ;  /* 0x0000000000007b1d */ /* 0x00eff00000010000 */
[----:B------:R-:W-:Y:S05]  /*0980*/  @!P0 BRA `(.L_x_1863) ;  /* 0x000000cc00e08947 */ /* 0x000fea0003800000 */
.L_x_1864:
        /* <DEDUP_REMOVED lines=28> */
[----:B------:R-:W-:Y:S01]  /*0b50*/  LEA.HI R192, R0, R193, RZ, 0x5 ;  /* 0x000000c100c07211 */ /* 0x000fe200078f28ff */
[----:B------:R-:W-:Y:S01]  /*0b60*/  IMAD.IADD R190, R193, 0x1, -R190 ;  /* 0x00000001c1be7824 */ /* 0x000fe200078e0abe */
[----:B------:R-:W-:Y:S02]  /*0b70*/  LOP3.LUT R5, R5, 0x1ffffffe, RZ, 0xc0, !PT ;  /* 0x1ffffffe05057812 */ /* 0x000fe400078ec0ff */
[----:B------:R-:W-:-:S02]  /*0b80*/  SHF.R.S32.HI R192, RZ, 0x5, R192 ;  /* 0x00000005ffc07819 */ /* 0x000fc400000114c0 */
[----:B------:R-:W-:Y:S01]  /*0b90*/  SHF.R.S32.HI R7, RZ, 0x1f, R190 ;  /* 0x0000001fff077819 */ /* 0x000fe200000114be */
[----:B------:R-:W-:Y:S01]  /*0ba0*/  IMAD.IADD R5, R4, 0x1, -R5 ;  /* 0x0000000104057824 */ /* 0x000fe200078e0a05 */
[----:B------:R-:W-:Y:S01]  /*0bb0*/  LOP3.LUT R4, R3, 0x3fffff0, RZ, 0xc0, !PT ;  /* 0x03fffff003047812 */ /* 0x000fe200078ec0ff */
[----:B-1----:R-:W-:Y:S01]  /*0bc0*/  ULEA UR38, UR52, UR38, 0x18 ;  /* 0x0000002634267291 */ /* 0x002fe2000f8ec03f */
[----:B------:R-:W-:Y:S02]  /*0bd0*/  LEA.HI R6, R7, R190, RZ, 0x2 ;  /* 0x000000be07067211 */ /* 0x000fe400078f10ff */
[----:B------:R-:W-:Y:S01]  /*0be0*/  SHF.R.S32.HI R191, RZ, 0x7, R2 ;  /* 0x00000007ffbf7819 */ /* 0x000fe20000011402 */
[----:B------:R-:W-:Y:S01]  /*0bf0*/  IMAD.IADD R3, R193, 0x1, -R4 ;  /* 0x00000001c1037824 */ /* 0x000fe200078e0a04 */
[--C-:B------:R-:W-:Y:S02]  /*0c00*/  SHF.R.S32.HI R4, RZ, 0x2, R6.reuse ;  /* 0x00000002ff047819 */ /* 0x100fe40000011406 */
[----:B------:R-:W-:Y:S01]  /*0c10*/  SHF.R.S32.HI R9, RZ, 0x1f, R6 ;  /* 0x0000001fff097819 */ /* 0x000fe20000011406 */
[----:B------:R-:W-:Y:S01]  /*0c20*/  IMAD R8, R192, 0x10, R3 ;  /* 0x00000010c0087824 */ /* 0x000fe200078e0203 */
[----:B------:R-:W-:Y:S01]  /*0c30*/  LEA.HI R2, R2, R191, RZ, 0x1 ;  /* 0x000000bf02027211 */ /* 0x000fe200078f08ff */
[----:B------:R-:W-:Y:S01]  /*0c40*/  UMOV UR4, UR38 ;  /* 0x0000002600047c82 */ /* 0x000fe20008000000 */
[----:B--2---:R-:W-:Y:S01]  /*0c50*/  UMOV UR5, UR6 ;  /* 0x0000000600057c82 */ /* 0x004fe20008000000 */
[----:B------:R-:W-:Y:S01]  /*0c60*/  LEA.HI R9, R9, R4, RZ, 0x3 ;  /* 0x0000000409097211 */ /* 0x000fe200078f18ff */
[----:B------:R-:W-:Y:S01]  /*0c70*/  IMAD R3, R8, 0x8, R5 ;  /* 0x0000000808037824 */ /* 0x000fe200078e0205 */
[----:B------:R-:W-:Y:S01]  /*0c80*/  LOP3.LUT R2, R2, 0x3fffffe, RZ, 0xc0, !PT ;  /* 0x03fffffe02027812 */ /* 0x000fe200078ec0ff */
[----:B------:R-:W-:Y:S01]  /*0c90*/  IMAD.U32 R16, RZ, RZ, UR4 ;  /* 0x00000004ff107e24 */ /* 0x000fe2000f8e00ff */
[----:B------:R-:W-:Y:S01]  /*0ca0*/  LOP3.LUT R9, R9, 0xfffffff8, RZ, 0xc0, !PT ;  /* 0xfffffff809097812 */ /* 0x000fe200078ec0ff */
[----:B------:R-:W-:Y:S01]  /*0cb0*/  IMAD.U32 R17, RZ, RZ, UR5 ;  /* 0x00000005ff117e24 */ /* 0x000fe2000f8e00ff */
[----:B------:R-:W-:Y:S01]  /*0cc0*/  LEA.HI R7, R7, R190, RZ, 0x5 ;  /* 0x000000be07077211 */ /* 0x000fe200078f28ff */
[----:B------:R-:W-:Y:S01]  /*0cd0*/  IMAD.SHL.U32 R3, R3, 0x8, RZ ;  /* 0x0000000803037824 */ /* 0x000fe200078e00ff */
[----:B------:R-:W-:Y:S01]  /*0ce0*/  LEA.HI R0, R0, R193, RZ, 0x3 ;  /* 0x000000c100007211 */ /* 0x000fe200078f18ff */
[----:B------:R-:W-:Y:S01]  /*0cf0*/  IMAD.IADD R23, R191, 0x1, -R2 ;  /* 0x00000001bf177824 */ /* 0x000fe200078e0a02 */
[----:B------:R-:W-:Y:S01]  /*0d00*/  SHF.R.S32.HI R7, RZ, 0x5, R7 ;  /* 0x00000005ff077819 */ /* 0x000fe20000011407 */
[----:B------:R-:W-:Y:S01]  /*0d10*/  IMAD.IADD R4, R4, 0x1, -R9 ;  /* 0x0000000104047824 */ /* 0x000fe200078e0a09 */
[----:B------:R-:W-:Y:S01]  /*0d20*/  LOP3.LUT R2, R0, 0x1ffffff8, RZ, 0xc0, !PT ;  /* 0x1ffffff800027812 */ /* 0x000fe200078ec0ff */
[----:B------:R-:W-:Y:S01]  /*0d30*/  IMAD.WIDE R16, R3, 0x2, R16 ;  /* 0x0000000203107825 */ /* 0x000fe200078e0210 */
[----:B------:R-:W-:Y:S01]  /*0d40*/  LOP3.LUT R3, R6, 0x7ffffffc, RZ, 0xc0, !PT ;  /* 0x7ffffffc06037812 */ /* 0x000fe200078ec0ff */
[----:B------:R-:W-:Y:S01]  /*0d50*/  UMOV UR4, UR7 ;  /* 0x0000000700047c82 */ /* 0x000fe20008000000 */
[----:B------:R-:W-:Y:S01]  /*0d60*/  SHF.R.S32.HI R188, RZ, 0x3, R0 ;  /* 0x00000003ffbc7819 */ /* 0x000fe20000011400 */
[----:B------:R-:W-:-:S02]  /*0d70*/  IMAD R4, R7, 0x10, R4 ;  /* 0x0000001007047824 */ /* 0x000fc400078e0204 */
[----:B------:R-:W-:Y:S02]  /*0d80*/  IMAD.IADD R2, R193, 0x1, -R2 ;  /* 0x00000001c1027824 */ /* 0x000fe400078e0a02 */
[----:B------:R-:W-:Y:S02]  /*0d90*/  IMAD R23, R23, 0x40, R4 ;  /* 0x0000004017177824 */ /* 0x000fe400078e0204 */
[----:B------:R-:W-:Y:S02]  /*0da0*/  IMAD.SHL.U32 R18, R2, 0x8, RZ ;  /* 0x0000000802127824 */ /* 0x000fe400078e00ff */
[----:B------:R-:W-:-:S07]  /*0db0*/  IMAD.IADD R22, R190, 0x1, -R3 ;  /* 0x00000001be167824 */ /* 0x000fce00078e0a03 */
.L_x_1914:
        /* <DEDUP_REMOVED lines=20> */
.L_x_1865:
[----:B------:R-:W-:Y:S01]  /*0f00*/  ULDC UR6, c[0x0][0xdc4] ;  /* 0x0003710000067ab9 */ /* 0x000fe20000000800 */
[----:B------:R-:W-:Y:S01]  /*0f10*/  UMOV UR53, UR7 ;  /* 0x0000000700357c82 */ /* 0x000fe20008000000 */
[----:B------:R-:W-:-:S11]  /*0f20*/  UISETP.NE.AND UP0, UPT, UR6, 0x1, UPT ;  /* 0x000000010600788c */ /* 0x000fd6000bf05270 */
[----:B------:R-:W-:Y:S02]  /*0f30*/  @UP0 ULDC.64 UR10, c[0x0][0xdc8] ;  /* 0x00037200000a0ab9 */ /* 0x000fe40000000a00 */
[----:B------:R-:W-:-:S04]  /*0f40*/  UIMAD.WIDE.U32 UR4, UR7, UR10, URZ ;  /* 0x0000000a070472a5 */ /* 0x000fc8000f8e003f */
[----:B------:R-:W-:-:S04]  /*0f50*/  @UP0 USHF.R.U32.HI UR53, URZ, UR11, UR5 ;  /* 0x0000000b3f350299 */ /* 0x000fc80008011605 */
[----:B------:R-:W-:-:S12]  /*0f60*/  UIMAD UR4, UR53, UR6, URZ ;  /* 0x00000006350472a4 */ /* 0x000fd8000f8e023f */
.L_x_1866:
[----:B------:R-:W-:Y:S01]  /*0f70*/  ULDC UR43, c[0x0][0xdb8] ;  /* 0x00036e00002b7ab9 */ /* 0x000fe20000000800 */
[----:B------:R-:W-:Y:S01]  /*0f80*/  UIADD3 UR6, UR7, -UR4, URZ ;  /* 0x8000000407067290 */ /* 0x000fe2000fffe03f */
[----:B------:R-:W-:Y:S01]  /*0f90*/  IMAD.MOV.U32 R7, RZ, RZ, 0x3f800000 ;  /* 0x3f800000ff077424 */ /* 0x000fe200078e00ff */
[----:B------:R-:W-:Y:S01]  /*0fa0*/  UISETP.NE.AND UP1, UPT, UR43, 0x1, UPT ;  /* 0x000000012b00788c */ /* 0x000fe2000bf25270 */
[----:B------:R-:W-:Y:S01]  /*0fb0*/  IMAD.MOV.U32 R0, RZ, RZ, 0x3f800000 ;  /* 0x3f800000ff007424 */ /* 0x000fe200078e00ff */
[----:B------:R-:W-:Y:S01]  /*0fc0*/  ULDC UR12, c[0x0][0xdc4] ;  /* 0x00037100000c7ab9 */ /* 0x000fe20000000800 */
[----:B------:R-:W-:Y:S01]  /*0fd0*/  ULDC.64 UR4, c[0x0][0x990] ;  /* 0x0002640000047ab9 */ /* 0x000fe20000000a00 */
[----:B------:R-:W-:Y:S02]  /*0fe0*/  UIMAD UR12, UR8, UR12, UR6 ;  /* 0x0000000c080c72a4 */ /* 0x000fe4000f8e0206 */
[----:B------:R-:W-:Y:S01]  /*0ff0*/  UISETP.NE.U32.AND UP0, UPT, UR4, URZ, UPT ;  /* 0x0000003f0400728c */ /* 0x000fe2000bf05070 */
[----:B------:R-:W-:Y:S01]  /*1000*/  ULDC.64 UR6, c[0x0][0x998] ;  /* 0x0002660000067ab9 */ /* 0x000fe20000000a00 */
[----:B------:R-:W-:-:S02]  /*1010*/  ULDC UR11, c[0x0][0x428] ;  /* 0x00010a00000b7ab9 */ /* 0x000fc40000000800 */
[----:B------:R-:W-:Y:S01]  /*1020*/  UISETP.NE.AND.EX UP0, UPT, UR5, URZ, UPT, UP0 ;  /* 0x0000003f0500728c */ /* 0x000fe2000bf05300 */
[----:B------:R-:W-:Y:S01]  /*1030*/  @UP1 ULDC UR8, c[0x0][0xdbc] ;  /* 0x00036f0000081ab9 */ /* 0x000fe20000000800 */
[----:B------:R-:W-:Y:S01]  /*1040*/  @UP1 ULDC UR10, c[0x0][0xdc0] ;  /* 0x00037000000a1ab9 */ /* 0x000fe20000000800 */
[----:B------:R-:W-:Y:S02]  /*1050*/  UIMAD.WIDE.U32 UR8, UR12, UR8, URZ ;  /* 0x000000080c0872a5 */ /* 0x000fe4000f8e003f */
[----:B------:R-:W-:Y:S01]  /*1060*/  UMOV UR44, UR12 ;  /* 0x0000000c002c7c82 */ /* 0x000fe20008000000 */
[----:B------:R-:W-:Y:S01]  /*1070*/  UISETP.NE.AND UP2, UPT, UR11, 0x1, UPT ;  /* 0x000000010b00788c */ /* 0x000fe2000bf45270 */
[----:B------:R-:W-:Y:S01]  /*1080*/  PLOP3.LUT P0, PT, PT, PT, UP0, 0x80, 0x0 ;  /* 0x000000000000781c */ /* 0x000fe20003f0f008 */
[----:B------:R-:W-:Y:S02]  /*1090*/  @UP1 USHF.R.U32.HI UR44, URZ, UR10, UR9 ;  /* 0x0000000a3f2c1299 */ /* 0x000fe40008011609 */
[----:B------:R-:W-:-:S02]  /*10a0*/  UISETP.NE.U32.AND UP1, UPT, UR6, URZ, UPT ;  /* 0x0000003f0600728c */ /* 0x000fc4000bf25070 */
[----:B------:R-:W-:Y:S02]  /*10b0*/  @UP0 USHF.R.S32.HI UR8, URZ, 0x1f, UR44 ;  /* 0x0000001f3f080899 */ /* 0x000fe4000801142c */
[----:B------:R-:W-:Y:S01]  /*10c0*/  UISETP.NE.AND.EX UP1, UPT, UR7, URZ, UPT, UP1 ;  /* 0x0000003f0700728c */ /* 0x000fe2000bf25310 */
[----:B------:R-:W-:Y:S01]  /*10d0*/  @UP0 ULDC.64 UR14, c[0x0][0x9a8] ;  /* 0x00026a00000e0ab9 */ /* 0x000fe20000000a00 */
[----:B------:R-:W-:Y:S02]  /*10e0*/  UIADD3 UR11, -UR44, URZ, URZ ;  /* 0x0000003f2c0b7290 */ /* 0x000fe4000fffe13f */
[----:B------:R-:W-:Y:S02]  /*10f0*/  @UP0 UIMAD UR10, UR8, UR14, URZ ;  /* 0x0000000e080a02a4 */ /* 0x000fe4000f8e023f */
[----:B------:R-:W-:Y:S01]  /*1100*/  PLOP3.LUT P1, PT, PT, PT, UP1, 0x80, 0x0 ;  /* 0x000000000000781c */ /* 0x000fe20003f2f018 */
[----:B------:R-:W-:Y:S02]  /*1110*/  @UP0 UIMAD.WIDE.U32 UR8, UR44, UR14, URZ ;  /* 0x0000000e2c0802a5 */ /* 0x000fe4000f8e003f */
        /* <DEDUP_REMOVED lines=33> */
[----:B------:R-:W-:Y:S01]  /*1330*/  ULDC UR40, c[0x0][0x404] ;  /* 0x0001010000287ab9 */ /* 0x000fe20000000800 */
[----:B------:R-:W-:Y:S01]  /*1340*/  IMAD.U32 R3, RZ, RZ, UR5 ;  /* 0x00000005ff037e24 */ /* 0x000fe2000f8e00ff */
[----:B------:R-:W-:Y:S01]  /*1350*/  ULDC UR5, c[0x0][0xdac] ;  /* 0x00036b0000057ab9 */ /* 0x000fe20000000800 */
[----:B------:R-:W-:Y:S01]  /*1360*/  IMAD.U32 R5, RZ, RZ, UR7 ;  /* 0x00000007ff057e24 */ /* 0x000fe2000f8e00ff */
[----:B------:R-:W-:-:S02]  /*1370*/  ULDC.64 UR6, c[0x0][0x3f8] ;  /* 0x0000fe0000067ab9 */ /* 0x000fc40000000a00 */
[----:B------:R1:W2:Y:S04]  /*1380*/  @P0 LDG.E R7, desc[UR54][R2.64] ;  /* 0x0000003602070981 */ /* 0x0002a8000c1e1900 */
[----:B------:R-:W2:Y:S01]  /*1390*/  @P1 LDG.E R0, desc[UR54][R4.64] ;  /* 0x0000003604001981 */ /* 0x000ea2000c1e1900 */
[----:B------:R-:W-:Y:S01]  /*13a0*/  UISETP.NE.U32.AND UP0, UPT, UR6, URZ, UPT ;  /* 0x0000003f0600728c */ /* 0x000fe2000bf05070 */
[----:B------:R-:W-:Y:S01]  /*13b0*/  PLOP3.LUT P0, PT, PT, PT, PT, 0x80, 0x0 ;  /* 0x000000000000781c */ /* 0x000fe20003f0f070 */
[----:B------:R-:W-:Y:S01]  /*13c0*/  UMOV UR58, UR43 ;  /* 0x0000002b003a7c82 */ /* 0x000fe20008000000 */
[----:B------:R-:W-:Y:S01]  /*13d0*/  ULDC UR6, c[0x0][0x2e0] ;  /* 0x0000b80000067ab9 */ /* 0x000fe20000000800 */
[----:B------:R-:W-:Y:S01]  /*13e0*/  UISETP.NE.AND.EX UP0, UPT, UR7, URZ, UPT, UP0 ;  /* 0x0000003f0700728c */ /* 0x000fe2000bf05300 */
[----:B-1----:R-:W-:Y:S01]  /*13f0*/  CS2R R2, SRZ ;  /* 0x0000000000027805 */ /* 0x002fe2000001ff00 */
[----:B------:R-:W-:Y:S01]  /*1400*/  IMAD.MOV.U32 R87, RZ, RZ, RZ ;  /* 0x000000ffff577224 */ /* 0x000fe200078e00ff */
[----:B------:R-:W-:Y:S01]  /*1410*/  ULDC UR7, c[0x0][0x288] ;  /* 0x0000a20000077ab9 */ /* 0x000fe20000000800 */
[----:B------:R-:W-:Y:S01]  /*1420*/  USEL UR40, UR40, 0x1, UP0 ;  /* 0x0000000128287887 */ /* 0x000fe20008000000 */
[----:B------:R-:W-:-:S02]  /*1430*/  CS2R R8, SRZ ;  /* 0x0000000000087805 */ /* 0x000fc4000001ff00 */
[----:B------:R-:W-:Y:S02]  /*1440*/  CS2R R10, SRZ ;  /* 0x00000000000a7805 */ /* 0x000fe4000001ff00 */
[----:B------:R-:W-:Y:S01]  /*1450*/  CS2R R12, SRZ ;  /* 0x00000000000c7805 */ /* 0x000fe2000001ff00 */
[----:B------:R-:W-:Y:S01]  /*1460*/  UIMAD UR40, UR40, UR6, URZ ;  /* 0x00000006282872a4 */ /* 0x000fe2000f8e023f */
        /* <DEDUP_REMOVED lines=26> */
[----:B------:R-:W-:Y:S02]  /*1610*/  IMAD.MOV.U32 R72, RZ, RZ, RZ ;  /* 0x000000ffff487224 */ /* 0x000fe400078e00ff */
[----:B------:R-:W-:Y:S02]  /*1620*/  IMAD.MOV.U32 R101, RZ, RZ, RZ ;  /* 0x000000ffff657224 */ /* 0x000fe400078e00ff */
[----:B--2---:R-:W-:Y:S01]  /*1630*/  FMUL.FTZ R0, R7, R0 ;  /* 0x0000000007007220 */ /* 0x004fe20000410000 */
[----:B------:R-:W-:-:S03]  /*1640*/  CS2R R6, SRZ ;  /* 0x0000000000067805 */ /* 0x000fc6000001ff00 */
[----:B------:R-:W-:Y:S01]  /*1650*/  FMUL.FTZ R0, R0, UR4 ;  /* 0x0000000400007c20 */ /* 0x000fe20008410000 */
[----:B------:R-:W-:-:S04]  /*1660*/  ULOP3.LUT UR4, URZ, UR53, URZ, 0x33, !UPT ;  /* 0x000000353f047292 */ /* 0x000fc8000f8e333f */
[----:B------:R-:W-:Y:S01]  /*1670*/  UIADD3 UR4, UR4, UR5, URZ ;  /* 0x0000000504047290 */ /* 0x000fe2000fffe03f */
[----:B------:R-:W-:Y:S01]  /*1680*/  R2UR UR37, R0 ;  /* 0x00000000002572ca */ /* 0x000fe200000e0000 */
[----:B------:R-:W-:Y:S01]  /*1690*/  UIADD3 UR5, UR40, 0x11f, -UR7 ;  /* 0x0000011f28057890 */ /* 0x000fe2000fffe807 */
[----:B------:R-:W-:Y:S01]  /*16a0*/  IMAD.MOV.U32 R0, RZ, RZ, RZ ;  /* 0x000000ffff007224 */ /* 0x000fe200078e00ff */
[----:B------:R-:W-:Y:S02]  /*16b0*/  USHF.L.U32 UR42, UR4, 0x7, URZ ;  /* 0x00000007042a7899 */ /* 0x000fe4000800063f */
[----:B------:R-:W-:Y:S02]  /*16c0*/  UIADD3 UR4, UR40, 0x9f, URZ ;  /* 0x0000009f28047890 */ /* 0x000fe4000fffe03f */
[----:B------:R-:W-:Y:S02]  /*16d0*/  UIADD3 UR6, UR5, UR42, URZ ;  /* 0x0000002a05067290 */ /* 0x000fe4000fffe03f */
[----:B------:R-:W-:-:S02]  /*16e0*/  UIMAD.WIDE UR4, UR4, 0x66666667, URZ ;  /* 0x66666667040478a5 */ /* 0x000fc4000f8e023f */
[----:B------:R-:W-:Y:S02]  /*16f0*/  UIMAD.WIDE UR6, UR6, 0x66666667, URZ ;  /* 0x66666667060678a5 */ /* 0x000fe4000f8e023f */
[----:B------:R-:W-:Y:S02]  /*1700*/  USHF.R.U32.HI UR4, URZ, 0x1f, UR5 ;  /* 0x0000001f3f047899 */ /* 0x000fe40008011605 */
[----:B------:R-:W-:Y:S02]  /*1710*/  USHF.R.U32.HI UR6, URZ, 0x1f, UR7 ;  /* 0x0000001f3f067899 */ /* 0x000fe40008011607 */
[----:B------:R-:W-:Y:S02]  /*1720*/  ULEA.HI.SX32 UR4, UR5, UR4, 0x1a ;  /* 0x0000000405047291 */ /* 0x000fe4000f8fd23f */
[----:B------:R-:W-:Y:S01]  /*1730*/  ULEA.HI.SX32 UR6, UR7, UR6, 0x1a ;  /* 0x0000000607067291 */ /* 0x000fe2000f8fd23f */
[----:B------:R-:W-:-:S03]  /*1740*/  @UP2 ULDC UR5, c[0x0][0x42c] ;  /* 0x00010b0000052ab9 */ /* 0x000fc60000000800 */
[----:B------:R-:W-:-:S04]  /*1750*/  UISETP.LT.AND UP0, UPT, UR4, UR6, UPT ;  /* 0x000000060400728c */ /* 0x000fc8000bf01270 */
[----:B------:R-:W-:Y:S02]  /*1760*/  USEL UR41, UR4, UR6, UP0 ;  /* 0x0000000604297287 */ /* 0x000fe40008000000 */
[----:B------:R-:W-:Y:S02]  /*1770*/  UIMAD.WIDE.U32 UR4, UR43, UR5, URZ ;  /* 0x000000052b0472a5 */ /* 0x000fe4000f8e003f */
[----:B------:R-:W-:Y:S01]  /*1780*/  UISETP.GE.AND UP0, UPT, UR41, 0x1, UPT ;  /* 0x000000012900788c */ /* 0x000fe2000bf06270 */
[----:B------:R-:W-:Y:S02]  /*1790*/  @UP2 ULDC UR6, c[0x0][0x430] ;  /* 0x00010c0000062ab9 */ /* 0x000fe40000000800 */
[----:B------:R-:W-:-:S03]  /*17a0*/  @UP2 USHF.R.U32.HI UR58, URZ, UR6, UR5 ;  /* 0x000000063f3a2299 */ /* 0x000fc60008011605 */
[----:B------:R-:W-:-:S13]  /*17b0*/  PLOP3.LUT P1, PT, PT, PT, UP0, 0x80, 0x0 ;  /* 0x000000000000781c */ /* 0x000fda0003f2f008 */
[----:B------:R-:W-:Y:S05]  /*17c0*/  @!P1 BRA `(.L_x_1867) ;  /* 0x000000a800189947 */ /* 0x000fea0003800000 */
        /* <DEDUP_REMOVED lines=28> */
.L_x_1868:
        /* <DEDUP_REMOVED lines=9> */
.L_x_1986:
[----:B------:R-:W-:Y:S05]  /*1a20*/  @!P0 BRA `(.L_x_1870) ;  /* 0x0000000000048947 */ /* 0x000fea0003800000 */
[----:B------:R-:W-:Y:S01]  /*1a30*/  BPT.TRAP 0x1 ;  /* 0x000000040000795c */ /* 0x000fe20000300000 */
.L_x_1870:
[----:B------:R-:W-:Y:S02]  /*1a40*/  IMAD.U32 R2, RZ, RZ, UR36 ;  /* 0x00000024ff027e24 */ /* 0x000fe4000f8e00ff */
[----:B-1----:R-:W-:-:S03]  /*1a50*/  IMAD.U32 R3, RZ, RZ, UR39 ;  /* 0x00000027ff037e24 */ /* 0x002fc6000f8e00ff */
[----:B------:R-:W-:Y:S02]  /*1a60*/  LEA R2, R2, UR38, 0x3 ;  /* 0x0000002602027c11 */ /* 0x000fe4000f8e18ff */
[----:B------:R-:W-:-:S04]  /*1a70*/  SHF.L.U32 R3, R3, 0x1f, RZ ;  /* 0x0000001f03037819 */ /* 0x000fc800000006ff */
[----:B------:R1:W2:Y:S01]  /*1a80*/  SYNCS.PHASECHK.TRANS64.TRYWAIT P2, [R2+URZ+0x29830], R3 ;  /* 0x02983003020075a7 */ /* 0x0002a2000804017f */
[----:B------:R-:W-:Y:S05]  /*1a90*/  @!P0 BRA `(.L_x_1871) ;  /* 0x0000000000048947 */ /* 0x000fea0003800000 */
[----:B------:R-:W-:Y:S01]  /*1aa0*/  BPT.TRAP 0x1 ;  /* 0x000000040000795c */ /* 0x000fe20000300000 */
.L_x_1871:
[----:B------:R-:W3:Y:S01]  /*1ab0*/  S2R R0, SR_TID.X ;  /* 0x0000000000007919 */ /* 0x000ee20000002100 */
[----:B------:R-:W-:Y:S01]  /*1ac0*/  IMAD.MOV.U32 R87, RZ, RZ, RZ ;  /* 0x000000ffff577224 */ /* 0x000fe200078e00ff */
[----:B---3--:R-:W-:Y:S01]  /*1ad0*/  LOP3.LUT P1, RZ, R0, 0x7f, RZ, 0xc0, !PT ;  /* 0x0000007f00ff7812 */ /* 0x008fe2000782c0ff */
[----:B--2---:R-:W-:-:S12]  /*1ae0*/  @P2 BRA `(.L_x_1872) ;  /* 0x0000000000082947 */ /* 0x004fd80003800000 */
[----:B------:R-:W2:Y:S02]  /*1af0*/  SYNCS.PHASECHK.TRANS64.TRYWAIT P2, [R2+URZ+0x29830], R3 ;  /* 0x02983003020075a7 */ /* 0x000ea4000804017f */
[----:B--2---:R-:W-:Y:S05]  /*1b00*/  @!P2 BRA `(.L_x_1873) ;  /* 0x000000f4008ca947 */ /* 0x004fea0003800000 */
.L_x_1872:
        /* <DEDUP_REMOVED lines=10> */
[----:B-12---:R-:W-:Y:S01]  /*1bb0*/  @!P1 VIADD R2, R2, 0x29840 ;  /* 0x0002984002029836 */ /* 0x006fe20000000000 */
[----:B------:R-:W-:Y:S01]  /*1bc0*/  UMOV UR28, UR6 ;  /* 0x00000006001c7c82 */ /* 0x000fe20008000000 */
[----:B------:R-:W-:Y:S01]  /*1bd0*/  UMOV UR9, UR29 ;  /* 0x0000001d00097c82 */ /* 0x000fe20008000000 */
[----:B------:R-:W-:Y:S01]  /*1be0*/  ULOP3.LUT UR4, UR4, 0x10000, URZ, 0xfc, !UPT ;  /* 0x0001000004047892 */ /* 0x000fe2000f8efc3f */
[--C-:B------:R-:W-:Y:S01]  /*1bf0*/  IMAD.MOV.U32 R86, RZ, RZ, R87.reuse ;  /* 0x000000ffff567224 */ /* 0x100fe200078e0057 */
[----:B------:R-:W-:Y:S01]  /*1c00*/  UMOV UR8, UR28 ;  /* 0x0000001c00087c82 */ /* 0x000fe20008000000 */
[----:B------:R-:W-:Y:S01]  /*1c10*/  UMOV UR11, 0x80000020 ;  /* 0x80000020000b7882 */ /* 0x000fe20000000000 */
[----:B------:R-:W-:Y:S01]  /*1c20*/  UIMAD UR5, UR36, 0x780, UR4 ;  /* 0x00000780240578a4 */ /* 0x000fe2000f8e0204 */
[----:B------:R-:W-:Y:S01]  /*1c30*/  @!P1 PRMT R2, RZ, 0x654, R2 ;  /* 0x00000654ff029816 */ /* 0x000fe20000000002 */
[----:B------:R-:W-:Y:S01]  /*1c40*/  UMOV UR12, UR28 ;  /* 0x0000001c000c7c82 */ /* 0x000fe20008000000 */
[----:B------:R-:W-:Y:S01]  /*1c50*/  UMOV UR13, UR29 ;  /* 0x0000001d000d7c82 */ /* 0x000fe20008000000 */
[----:B------:R-:W-:Y:S01]  /*1c60*/  UIADD3 UR10, UR5, 0x80, URZ ;  /* 0x00000080050a7890 */ /* 0x000fe2000fffe03f */
[--C-:B------:R-:W-:Y:S01]  /*1c70*/  IMAD.MOV.U32 R85, RZ, RZ, R87.reuse ;  /* 0x000000ffff557224 */ /* 0x100fe200078e0057 */
[----:B------:R-:W-:Y:S01]  /*1c80*/  UIADD3 UR14, UR5, 0x180, URZ ;  /* 0x00000180050e7890 */ /* 0x000fe2000fffe03f */
[--C-:B------:R-:W-:Y:S01]  /*1c90*/  IMAD.MOV.U32 R84, RZ, RZ, R87.reuse ;  /* 0x000000ffff547224 */ /* 0x100fe200078e0057 */
[----:B------:R-:W-:Y:S01]  /*1ca0*/  UMOV UR30, UR5 ;  /* 0x00000005001e7c82 */ /* 0x000fe20008000000 */
[----:B------:R-:W-:Y:S01]  /*1cb0*/  UMOV UR15, 0x80000020 ;  /* 0x80000020000f7882 */ /* 0x000fe20000000000 */
[----:B------:R-:W-:Y:S01]  /*1cc0*/  QGMMA.64x32x32.F32.E4M3.E4M3 R104, gdesc[UR28], RZ, !UPT, gsb0 ;  /* 0x006000001c6879f3 */ /* 0x000fe2000c0008ff */
[----:B------:R-:W-:Y:S01]  /*1cd0*/  UIADD3 UR7, UR5, 0x200, URZ ;  /* 0x0000020005077890 */ /* 0x000fe2000fffe03f */
[----:B------:R-:W-:Y:S01]  /*1ce0*/  IMAD.MOV.U32 R82, RZ, RZ, R87 ;  /* 0x000000ffff527224 */ /* 0x000fe200078e0057 */
[----:B------:R-:W-:-:S02]  /*1cf0*/  UIADD3 UR16, UR6, 0x2, URZ ;  /* 0x0000000206107890 */ /* 0x000fc4000fffe03f */
[----:B------:R-:W-:Y:S02]  /*1d00*/  UIADD3 UR17, UR5, 0x2, URZ ;  /* 0x0000000205117890 */ /* 0x000fe4000fffe03f */
[----:B------:R-:W-:Y:S01]  /*1d10*/  UIADD3 UR18, UR5, 0x400, URZ ;  /* 0x0000040005127890 */ /* 0x000fe2000fffe03f */
[----:B------:R-:W-:Y:S01]  /*1d20*/  UMOV UR19, 0x80000020 ;  /* 0x8000002000137882 */ /* 0x000fe20000000000 */
[----:B------:R-:W-:Y:S01]  /*1d30*/  UIADD3 UR22, UR5, 0x402, URZ ;  /* 0x0000040205167890 */ /* 0x000fe2000fffe03f */
[----:B------:R-:W-:Y:S01]  /*1d40*/  UMOV UR23, 0x80000020 ;  /* 0x8000002000177882 */ /* 0x000fe20000000000 */
        /* <DEDUP_REMOVED lines=29> */
[----:B------:R-:W-:Y:S01]  /*1f20*/  UMOV UR12, UR8 ;  /* 0x00000008000c7c82 */ /* 0x000fe20008000000 */
[----:B------:R-:W-:Y:S01]  /*1f30*/  UMOV UR13, UR9 ;  /* 0x00000009000d7c82 */ /* 0x000fe20008000000 */
[----:B------:R-:W-:Y:S02]  /*1f40*/  UIADD3 UR16, UR6, 0x200, URZ ;  /* 0x0000020006107890 */ /* 0x000fe4000fffe03f */
[----:B------:R-:W-:Y:S01]  /*1f50*/  UIADD3 UR17, UR5, 0x280, URZ ;  /* 0x0000028005117890 */ /* 0x000fe2000fffe03f */
[----:B------:R-:W-:-:S02]  /*1f60*/  WARPGROUP.DEPBAR.LE gsb0, 0x0 ;  /* 0x00008000000079c5 */ /* 0x000fc40000010000 */
        /* <DEDUP_REMOVED lines=104> */
[----:B------:R-:W-:Y:S01]  /*25f0*/  UIMAD UR6, UR41, -0xa0, UR40 ;  /* 0xffffff60290678a4 */ /* 0x000fe2000f8e0228 */
[----:B------:R-:W-:Y:S02]  /*2600*/  WARPGROUP.DEPBAR.LE gsb0, 0x0 ;  /* 0x00008000000079c5 */ /* 0x000fe40000010000 */
[----:B------:R-:W-:-:S06]  /*2610*/  WARPGROUP.ARRIVE ;  /* 0x00000000000079c5 */ /* 0x000fcc0000000000 */
[----:B------:R-:W-:Y:S01]  /*2620*/  QGMMA.64x32x32.F32.E4M3.E4M3 R40, gdesc[UR24], R40, gsb0 ;  /* 0x00600000182879f3 */ /* 0x000fe20008000828 */
[----:B------:R-:W-:Y:S01]  /*2630*/  UMOV UR24, UR7 ;  /* 0x0000000700187c82 */ /* 0x000fe20008000000 */
[----:B------:R-:W-:Y:S01]  /*2640*/  UMOV UR25, 0x80000020 ;  /* 0x8000002000197882 */ /* 0x000fe20000000000 */
[----:B------:R-:W-:Y:S01]  /*2650*/  UMOV UR26, UR10 ;  /* 0x0000000a001a7c82 */ /* 0x000fe20008000000 */
[----:B------:R-:W-:Y:S01]  /*2660*/  UMOV UR27, 0x80000020 ;  /* 0x80000020001b7882 */ /* 0x000fe20000000000 */
[----:B------:R-:W-:Y:S01]  /*2670*/  ULDC UR10, c[0x0][0x288] ;  /* 0x0000a200000a7ab9 */ /* 0x000fe20000000800 */
[----:B------:R-:W-:Y:S02]  /*2680*/  UIADD3 UR7, UR6, 0xa0, URZ ;  /* 0x000000a006077890 */ /* 0x000fe4000fffe03f */
[----:B------:R-:W-:Y:S02]  /*2690*/  UIADD3 UR6, -UR10, 0xa1, UR6 ;  /* 0x000000a10a067890 */ /* 0x000fe4000fffe106 */
[----:B------:R-:W-:-:S02]  /*26a0*/  UIADD3 UR10, UR42, -UR10, UR40 ;  /* 0x8000000a2a0a7290 */ /* 0x000fc4000fffe028 */
[----:B------:R-:W-:Y:S01]  /*26b0*/  IMAD.U32 R3, RZ, RZ, UR7 ;  /* 0x00000007ff037e24 */ /* 0x000fe2000f8e00ff */
[----:B------:R-:W-:Y:S01]  /*26c0*/  UIADD3 UR7, UR41, -0x2, URZ ;  /* 0xfffffffe29077890 */ /* 0x000fe2000fffe03f */
[----:B------:R-:W-:Y:S01]  /*26d0*/  IMAD.U32 R9, RZ, RZ, UR6 ;  /* 0x00000006ff097e24 */ /* 0x000fe2000f8e00ff */
[----:B------:R-:W-:Y:S01]  /*26e0*/  UIMAD.WIDE UR10, UR10, 0x66666667, URZ ;  /* 0x666666670a0a78a5 */ /* 0x000fe2000f8e023f */
[C---:B------:R-:W-:Y:S02]  /*26f0*/  IMAD R6, R22.reuse, -0x2, R3 ;  /* 0xfffffffe16067824 */ /* 0x040fe400078e0203 */
[----:B------:R-:W-:-:S05]  /*2700*/  IMAD R9, R22, -0x2, R9 ;  /* 0xfffffffe16097824 */ /* 0x000fca00078e0209 */
[----:B------:R-:W-:-:S04]  /*2710*/  VIADDMNMX R4, R12, R9, R6, PT ;  /* 0x000000090c047246 */ /* 0x000fc80003800106 */
[C---:B------:R-:W-:Y:S02]  /*2720*/  ISETP.GT.AND P2, PT, R4.reuse, RZ, PT ;  /* 0x000000ff0400720c */ /* 0x040fe40003f44270 */
[C---:B------:R-:W-:Y:S02]  /*2730*/  ISETP.GT.AND P3, PT, R4.reuse, 0x1, PT ;  /* 0x000000010400780c */ /* 0x040fe40003f64270 */
[----:B------:R-:W-:Y:S01]  /*2740*/  ISETP.GT.AND P4, PT, R4, 0x8, PT ;  /* 0x000000080400780c */ /* 0x000fe20003f84270 */
        /* <DEDUP_REMOVED lines=12> */
[----:B------:R-:W-:Y:S01]  /*2810*/  ISETP.GT.AND P2, PT, R4, 0x9, PT ;  /* 0x000000090400780c */ /* 0x000fe20003f44270 */
[----:B------:R-:W-:Y:S01]  /*2820*/  QGMMA.64x32x32.F32.E4M3.E4M3 R88, gdesc[UR24], R88, gsb0 ;  /* 0x00600000185879f3 */ /* 0x000fe20008000858 */
[----:B------:R-:W-:Y:S01]  /*2830*/  UIADD3 UR26, UR5, 0x602, URZ ;  /* 0x00000602051a7890 */ /* 0x000fe2000fffe03f */
[----:B------:R-:W-:Y:S01]  /*2840*/  FSEL R7, R108, -INF , P4 ;  /* 0xff8000006c077808 */ /* 0x000fe20002000000 */
[----:B------:R-:W-:Y:S01]  /*2850*/  UMOV UR27, 0x80000020 ;  /* 0x80000020001b7882 */ /* 0x000fe20000000000 */
[----:B------:R-:W-:-:S02]  /*2860*/  FMNMX.FTZ R0, R3, R105, !PT ;  /* 0x0000006903007209 */ /* 0x000fc40007810000 */
[C---:B------:R-:W-:Y:S02]  /*2870*/  ISETP.GT.AND P3, PT, R4.reuse, 0x10, PT ;  /* 0x000000100400780c */ /* 0x040fe40003f64270 */
[----:B------:R-:W-:Y:S02]  /*2880*/  FSEL R109, R109, -INF , P2 ;  /* 0xff8000006d6d7808 */ /* 0x000fe40001000000 */
[----:B------:R-:W-:Y:S02]  /*2890*/  FMNMX.FTZ R0, R7, R0, !PT ;  /* 0x0000000007007209 */ /* 0x000fe40007810000 */
[----:B------:R-:W-:Y:S02]  /*28a0*/  ISETP.GT.AND P2, PT, R4, 0x11, PT ;  /* 0x000000110400780c */ /* 0x000fe40003f44270 */
[----:B------:R-:W-:Y:S02]  /*28b0*/  FSEL R11, R112, -INF , P3 ;  /* 0xff800000700b7808 */ /* 0x000fe40001800000 */
        /* <DEDUP_REMOVED lines=10> */
[C---:B------:R-:W-:Y:S02]  /*2960*/  ISETP.GT.AND P2, PT, R4.reuse, 0x21, PT ;  /* 0x000000210400780c */ /* 0x040fe40003f44270 */
[----:B------:R-:W-:Y:S02]  /*2970*/  FMNMX.FTZ R0, R117, R0, !PT ;  /* 0x0000000075007209 */ /* 0x000fe40007810000 */
[----:B------:R-:W-:Y:S01]  /*2980*/  ISETP.GT.AND P4, PT, R4, 0x28, PT ;  /* 0x000000280400780c */ /* 0x000fe20003f84270 */
[----:B------:R-:W-:-:S02]  /*2990*/  WARPGROUP.DEPBAR.LE gsb0, 0x0 ;  /* 0x00008000000079c5 */ /* 0x000fc40000010000 */
[----:B------:R-:W-:Y:S01]  /*29a0*/  WARPGROUP.ARRIVE ;  /* 0x00000000000079c5 */ /* 0x000fe20000000000 */
[----:B------:R-:W-:Y:S02]  /*29b0*/  FSEL R15, R88, -INF , P3 ;  /* 0xff800000580f7808 */ /* 0x000fe40001800000 */
[----:B------:R-:W-:Y:S02]  /*29c0*/  FSEL R89, R89, -INF , P2 ;  /* 0xff80000059597808 */ /* 0x000fe40001000000 */
[----:B------:R-:W-:Y:S01]  /*29d0*/  FMNMX.FTZ R0, R15, R0, !PT ;  /* 0x000000000f007209 */ /* 0x000fe20007810000 */
[----:B------:R-:W-:Y:S01]  /*29e0*/  QGMMA.64x32x32.F32.E4M3.E4M3 R56, gdesc[UR24], R56, gsb0 ;  /* 0x00600000183879f3 */ /* 0x000fe20008000838 */
[----:B------:R-:W-:Y:S01]  /*29f0*/  UIADD3 UR26, UR5, 0x682, URZ ;  /* 0x00000682051a7890 */ /* 0x000fe2000fffe03f */
[----:B------:R-:W-:Y:S01]  /*2a00*/  ISETP.GT.AND P2, PT, R4, 0x29, PT ;  /* 0x000000290400780c */ /* 0x000fe20003f44270 */
[----:B------:R-:W-:Y:S01]  /*2a10*/  UMOV UR27, 0x80000020 ;  /* 0x80000020001b7882 */ /* 0x000fe20000000000 */
[----:B------:R-:W-:-:S02]  /*2a20*/  FSEL R21, R92, -INF , P4 ;  /* 0xff8000005c157808 */ /* 0x000fc40002000000 */
[----:B------:R-:W-:Y:S02]  /*2a30*/  FMNMX.FTZ R0, R89, R0, !PT ;  /* 0x0000000059007209 */ /* 0x000fe40007810000 */
[C---:B------:R-:W-:Y:S02]  /*2a40*/  ISETP.GT.AND P3, PT, R4.reuse, 0x30, PT ;  /* 0x000000300400780c */ /* 0x040fe40003f64270 */
[----:B------:R-:W-:Y:S02]  /*2a50*/  FSEL R93, R93, -INF , P2 ;  /* 0xff8000005d5d7808 */ /* 0x000fe40001000000 */
[----:B------:R-:W-:Y:S02]  /*2a60*/  FMNMX.FTZ R0, R21, R0, !PT ;  /* 0x0000000015007209 */ /* 0x000fe40007810000 */
[----:B------:R-:W-:Y:S02]  /*2a70*/  ISETP.GT.AND P2, PT, R4, 0x31, PT ;  /* 0x000000310400780c */ /* 0x000fe40003f44270 */
        /* <DEDUP_REMOVED lines=12> */
[----:B------:R-:W-:-:S02]  /*2b40*/  FMNMX.FTZ R0, R101, R0, !PT ;  /* 0x0000000065007209 */ /* 0x000fc40007810000 */
        /* <DEDUP_REMOVED lines=10> */
[----:B------:R-:W-:Y:S01]  /*2bf0*/  FSEL R73, R60, -INF , P4 ;  /* 0xff8000003c497808 */ /* 0x000fe20002000000 */
[----:B------:R-:W-:Y:S01]  /*2c00*/  USHF.R.U32.HI UR5, URZ, 0x1f, UR11 ;  /* 0x0000001f3f057899 */ /* 0x000fe2000801160b */
[----:B------:R-:W-:-:S02]  /*2c10*/  FMNMX.FTZ R0, R81, R0, !PT ;  /* 0x0000000051007209 */ /* 0x000fc40007810000 */
[C---:B------:R-:W-:Y:S01]  /*2c20*/  ISETP.GT.AND P3, PT, R4.reuse, 0x50, PT ;  /* 0x000000500400780c */ /* 0x040fe20003f64270 */
[----:B------:R-:W-:Y:S01]  /*2c30*/  ULEA.HI.SX32 UR5, UR11, UR5, 0x1a ;  /* 0x000000050b057291 */ /* 0x000fe2000f8fd23f */
[----:B------:R-:W-:Y:S02]  /*2c40*/  FSEL R61, R61, -INF , P2 ;  /* 0xff8000003d3d7808 */ /* 0x000fe40001000000 */
[----:B------:R-:W-:Y:S01]  /*2c50*/  FMNMX.FTZ R0, R73, R0, !PT ;  /* 0x0000000049007209 */ /* 0x000fe20007810000 */
[----:B------:R-:W-:Y:S01]  /*2c60*/  UISETP.LT.AND UP0, UPT, URZ, UR5, UPT ;  /* 0x000000053f00728c */ /* 0x000fe2000bf01270 */
[----:B------:R-:W-:Y:S02]  /*2c70*/  ISETP.GT.AND P2, PT, R4, 0x51, PT ;  /* 0x000000510400780c */ /* 0x000fe40003f44270 */
[----:B------:R-:W-:Y:S01]  /*2c80*/  FSEL R5, R64, -INF , P3 ;  /* 0xff80000040057808 */ /* 0x000fe20001800000 */
[----:B------:R-:W-:Y:S01]  /*2c90*/  USEL UR46, URZ, UR5, !UP0 ;  /* 0x000000053f2e7287 */ /* 0x000fe2000c000000 */
[----:B------:R-:W-:-:S02]  /*2ca0*/  FMNMX.FTZ R0, R61, R0, !PT ;  /* 0x000000003d007209 */ /* 0x000fc40007810000 */
[C---:B------:R-:W-:Y:S01]  /*2cb0*/  ISETP.GT.AND P3, PT, R4.reuse, 0x58, PT ;  /* 0x000000580400780c */ /* 0x040fe20003f64270 */
[----:B------:R-:W-:Y:S01]  /*2cc0*/  UISETP.GE.AND UP0, UPT, UR7, UR46, UPT ;  /* 0x0000002e0700728c */ /* 0x000fe2000bf06270 */
[----:B------:R-:W-:Y:S02]  /*2cd0*/  FSEL R65, R65, -INF , P2 ;  /* 0xff80000041417808 */ /* 0x000fe40001000000 */
[----:B------:R-:W-:Y:S02]  /*2ce0*/  FMNMX.FTZ R0, R5, R0, !PT ;  /* 0x0000000005007209 */ /* 0x000fe40007810000 */
[----:B------:R-:W-:Y:S02]  /*2cf0*/  ISETP.GT.AND P2, PT, R4, 0x59, PT ;  /* 0x000000590400780c */ /* 0x000fe40003f44270 */
[----:B------:R-:W-:Y:S02]  /*2d00*/  FSEL R68, R68, -INF , P3 ;  /* 0xff80000044447808 */ /* 0x000fe40001800000 */
[----:B------:R-:W-:-:S02]  /*2d10*/  FMNMX.FTZ R57, R65, R0, !PT ;  /* 0x0000000041397209 */ /* 0x000fc40007810000 */
[----:B------:R-:W-:Y:S02]  /*2d20*/  ISETP.GT.AND P3, PT, R4, 0x60, PT ;  /* 0x000000600400780c */ /* 0x000fe40003f64270 */
[----:B------:R-:W-:Y:S02]  /*2d30*/  FSEL R69, R69, -INF , P2 ;  /* 0xff80000045457808 */ /* 0x000fe40001000000 */
[----:B------:R-:W-:Y:S02]  /*2d40*/  FMNMX.FTZ R0, R68, R57, !PT ;  /* 0x0000003944007209 */ /* 0x000fe40007810000 */
[----:B------:R-:W-:Y:S02]  /*2d50*/  ISETP.GT.AND P2, PT, R4, 0x61, PT ;  /* 0x000000610400780c */ /* 0x000fe40003f44270 */
[----:B------:R-:W-:Y:S01]  /*2d60*/  FMNMX.FTZ R57, R69, R0, !PT ;  /* 0x0000000045397209 */ /* 0x000fe20007810000 */
[----:B------:R-:W-:Y:S02]  /*2d70*/  WARPGROUP.DEPBAR.LE gsb0, 0x0 ;  /* 0x00008000000079c5 */ /* 0x000fe40000010000 */
[----:B------:R-:W-:Y:S01]  /*2d80*/  WARPGROUP.ARRIVE ;  /* 0x00000000000079c5 */ /* 0x000fe20000000000 */
[----:B------:R-:W-:-:S02]  /*2d90*/  FSEL R40, R40, -INF , P3 ;  /* 0xff80000028287808 */ /* 0x000fc40001800000 */
[----:B------:R-:W-:Y:S02]  /*2da0*/  ISETP.GT.AND P3, PT, R4, 0x68, PT ;  /* 0x000000680400780c */ /* 0x000fe40003f64270 */
[----:B------:R-:W-:Y:S01]  /*2db0*/  FSEL R41, R41, -INF , P2 ;  /* 0xff80000029297808 */ /* 0x000fe20001000000 */
[----:B------:R-:W-:Y:S01]  /*2dc0*/  QGMMA.64x32x32.F32.E4M3.E4M3 R24, gdesc[UR24], R24, gsb0 ;  /* 0x00600000181879f3 */ /* 0x000fe20008000818 */
        /* <DEDUP_REMOVED lines=22> */
[----:B------:R-:W-:Y:S01]  /*2f30*/  FSEL R24, R24, -INF , P3 ;  /* 0xff80000018187808 */ /* 0x000fe20001800000 */
[----:B------:R1:W-:Y:S01]  /*2f40*/  @!P1 SYNCS.ARRIVE.TRANS64.RED.A1T0 RZ, [R2+URZ], RZ ;  /* 0x000000ff02ff99a7 */ /* 0x0003e2000810043f */
[----:B------:R-:W-:-:S02]  /*2f50*/  ISETP.GT.AND P3, PT, R4, 0x88, PT ;  /* 0x000000880400780c */ /* 0x000fc40003f64270 */
[----:B------:R-:W-:Y:S02]  /*2f60*/  FSEL R25, R25, -INF , P2 ;  /* 0xff80000019197808 */ /* 0x000fe40001000000 */
[----:B------:R-:W-:Y:S02]  /*2f70*/  FMNMX.FTZ R0, R24, R57, !PT ;  /* 0x0000003918007209 */ /* 0x000fe40007810000 */
[----:B------:R-:W-:Y:S02]  /*2f80*/  ISETP.GT.AND P2, PT, R4, 0x89, PT ;  /* 0x000000890400780c */ /* 0x000fe40003f44270 */
[----:B------:R-:W-:Y:S02]  /*2f90*/  FSEL R28, R28, -INF , P3 ;  /* 0xff8000001c1c7808 */ /* 0x000fe40001800000 */
[----:B------:R-:W-:Y:S02]  /*2fa0*/  FMNMX.FTZ R57, R25, R0, !PT ;  /* 0x0000000019397209 */ /* 0x000fe40007810000 */
        /* <DEDUP_REMOVED lines=12> */
[----:B------:R-:W-:-:S02]  /*3070*/  FSEL R37, R37, -INF , P2 ;  /* 0xff80000025257808 */ /* 0x000fc40001000000 */
[----:B------:R-:W-:-:S04]  /*3080*/  FMNMX.FTZ R0, R36, R57, !PT ;  /* 0x0000003924007209 */ /* 0x000fc80007810000 */
[----:B------:R-:W-:-:S05]  /*3090*/  FMNMX.FTZ R8, R37, R0, !PT ;  /* 0x0000000025087209 */ /* 0x000fca0007810000 */
[----:B------:R-:W2:Y:S02]  /*30a0*/  SHFL.BFLY PT, R57, R8, 0x2, 0x1f ;  /* 0x0c401f0008397f89 */ /* 0x000ea400000e0000 */
[----:B--2---:R-:W-:-:S05]  /*30b0*/  FMNMX.FTZ R57, R8, R57, !PT ;  /* 0x0000003908397209 */ /* 0x004fca0007810000 */
[----:B------:R-:W2:Y:S02]  /*30c0*/  SHFL.BFLY PT, R0, R57, 0x1, 0x1f ;  /* 0x0c201f0039007f89 */ /* 0x000ea400000e0000 */
[----:B--2---:R-:W-:-:S04]  /*30d0*/  FMNMX.FTZ R0, R57, R0, !PT ;  /* 0x0000000039007209 */ /* 0x004fc80007810000 */
[C---:B------:R-:W-:Y:S01]  /*30e0*/  FSETP.NEU.FTZ.AND P2, PT, R0.reuse, -INF , PT ;  /* 0xff8000000000780b */ /* 0x040fe20003f5d000 */
[----:B------:R-:W-:-:S01]  /*30f0*/  FFMA.FTZ R4, R0, R83, -8 ;  /* 0xc100000000047423 */ /* 0x000fc20000010053 */
[----:B------:R-:W-:-:S04]  /*3100*/  IMAD.MOV.U32 R83, RZ, RZ, R87 ;  /* 0x000000ffff537224 */ /* 0x000fc800078e0057 */
[----:B------:R-:W-:-:S05]  /*3110*/  FSEL R4, R4, RZ, P2 ;  /* 0x000000ff04047208 */ /* 0x000fca0001000000 */
[----:B------:R-:W-:Y:S01]  /*3120*/  FFMA.FTZ R14, R11, UR37, -R4 ;  /* 0x000000250b0e7c23 */ /* 0x000fe20008010804 */
[----:B------:R-:W-:Y:S01]  /*3130*/  IADD3 R11, R9, 0x8, R12 ;  /* 0x00000008090b7810 */ /* 0x000fe20007ffe00c */
[--C-:B------:R-:W-:Y:S01]  /*3140*/  FFMA.FTZ R57, R15, UR37, -R4.reuse ;  /* 0x000000250f397c23 */ /* 0x100fe20008010804 */
[----:B------:R-:W-:-:S01]  /*3150*/  FFMA.FTZ R75, R75, UR37, -R4 ;  /* 0x000000254b4b7c23 */ /* 0x000fc20008010804 */
[--C-:B------:R-:W-:Y:S01]  /*3160*/  FFMA.FTZ R76, R77, UR37, -R4.reuse ;  /* 0x000000254d4c7c23 */ /* 0x100fe20008010804 */
[----:B------:R-:W-:Y:S01]  /*3170*/  VIMNMX R6, R6, R11, PT ;  /* 0x0000000b06067248 */ /* 0x000fe20003fe0100 */
[--C-:B------:R-:W-:Y:S01]  /*3180*/  FFMA.FTZ R11, R13, UR37, -R4.reuse ;  /* 0x000000250d0b7c23 */ /* 0x100fe20008010804 */
[----:B------:R-:W-:-:S01]  /*3190*/  FFMA.FTZ R40, R40, UR37, -R4 ;  /* 0x0000002528287c23 */ /* 0x000fc20008010804 */
[--C-:B------:R-:W-:Y:S01]  /*31a0*/  FFMA.FTZ R45, R45, UR37, -R4.reuse ;  /* 0x000000252d2d7c23 */ /* 0x100fe20008010804 */
[C---:B------:R-:W-:Y:S01]  /*31b0*/  ISETP.GT.AND P2, PT, R6.reuse, RZ, PT ;  /* 0x000000ff0600720c */ /* 0x040fe20003f44270 */
[--C-:B------:R-:W-:Y:S01]  /*31c0*/  FFMA.FTZ R41, R41, UR37, -R4.reuse ;  /* 0x0000002529297c23 */ /* 0x100fe20008010804 */
[C---:B------:R-:W-:Y:S01]  /*31d0*/  ISETP.GT.AND P3, PT, R6.reuse, 0x1, PT ;  /* 0x000000010600780c */ /* 0x040fe20003f64270 */
[----:B------:R2:W-:Y:S01]  /*31e0*/  MUFU.EX2 R9, R14 ;  /* 0x0000000e00097308 */ /* 0x0005e20000000800 */
[----:B------:R-:W-:Y:S01]  /*31f0*/  ISETP.GT.AND P4, PT, R6, 0x8, PT ;  /* 0x000000080600780c */ /* 0x000fe20003f84270 */
[--C-:B------:R-:W-:Y:S01]  /*3200*/  FFMA.FTZ R3, R3, UR37, -R4.reuse ;  /* 0x0000002503037c23 */ /* 0x100fe20008010804 */
[----:B------:R-:W-:Y:S01]  /*3210*/  FSEL R106, R106, -INF , P2 ;  /* 0xff8000006a6a7808 */ /* 0x000fe20001000000 */
[--C-:B------:R-:W-:Y:S01]  /*3220*/  FFMA.FTZ R105, R105, UR37, -R4.reuse ;  /* 0x0000002569697c23 */ /* 0x100fe20008010804 */
[----:B------:R-:W-:Y:S01]  /*3230*/  FSEL R107, R107, -INF , P3 ;  /* 0xff8000006b6b7808 */ /* 0x000fe20001800000 */
[--C-:B------:R-:W-:Y:S01]  /*3240*/  FFMA.FTZ R7, R7, UR37, -R4.reuse ;  /* 0x0000002507077c23 */ /* 0x100fe20008010804 */
[----:B------:R-:W-:Y:S01]  /*3250*/  ISETP.GT.AND P2, PT, R6, 0x9, PT ;  /* 0x000000090600780c */ /* 0x000fe20003f44270 */
[--C-:B------:R-:W-:Y:S01]  /*3260*/  FFMA.FTZ R10, R109, UR37, -R4.reuse ;  /* 0x000000256d0a7c23 */ /* 0x100fe20008010804 */
[----:B------:R-:W-:Y:S01]  /*3270*/  FSEL R110, R110, -INF , P4 ;  /* 0xff8000006e6e7808 */ /* 0x000fe20002000000 */
[--C-:B------:R-:W-:Y:S01]  /*3280*/  FFMA.FTZ R12, R113, UR37, -R4.reuse ;  /* 0x00000025710c7c23 */ /* 0x100fe20008010804 */
[----:B------:R-:W-:Y:S01]  /*3290*/  FMNMX.FTZ R13, R106, R107, !PT ;  /* 0x0000006b6a0d7209 */ /* 0x000fe20007810000 */
[--C-:B--2---:R-:W-:Y:S01]  /*32a0*/  FFMA.FTZ R14, R117, UR37, -R4.reuse ;  /* 0x00000025750e7c23 */ /* 0x104fe20008010804 */
[----:B------:R-:W-:Y:S01]  /*32b0*/  ISETP.GT.AND P3, PT, R6, 0x10, PT ;  /* 0x000000100600780c */ /* 0x000fe20003f64270 */
[--C-:B------:R-:W-:Y:S01]  /*32c0*/  FFMA.FTZ R97, R97, UR37, -R4.reuse ;  /* 0x0000002561617c23 */ /* 0x100fe20008010804 */
[----:B------:R-:W-:Y:S01]  /*32d0*/  FSEL R111, R111, -INF , P2 ;  /* 0xff8000006f6f7808 */ /* 0x000fe20001000000 */
[--C-:B------:R-:W-:Y:S01]  /*32e0*/  FFMA.FTZ R5, R5, UR37, -R4.reuse ;  /* 0x0000002505057c23 */ /* 0x100fe20008010804 */
[----:B------:R-:W-:Y:S01]  /*32f0*/  FMNMX.FTZ R20, R110, R13, !PT ;  /* 0x0000000d6e147209 */ /* 0x000fe20007810000 */
[--C-:B------:R-:W-:Y:S01]  /*3300*/  FFMA.FTZ R24, R24, UR37, -R4.reuse ;  /* 0x0000002518187c23 */ /* 0x100fe20008010804 */
        /* <DEDUP_REMOVED lines=13> */
[----:B------:R2:W-:Y:S01]  /*33e0*/  MUFU.EX2 R13, R57 ;  /* 0x00000039000d7308 */ /* 0x0005e20000000800 */
[----:B------:R-:W-:Y:S01]  /*33f0*/  FSEL R118, R118, -INF , P3 ;  /* 0xff80000076767808 */ /* 0x000fe20001800000 */
[--C-:B------:R-:W-:Y:S01]  /*3400*/  FFMA.FTZ R37, R37, UR37, -R4.reuse ;  /* 0x0000002525257c23 */ /* 0x100fe20008010804 */
[----:B------:R-:W-:Y:S01]  /*3410*/  FMNMX.FTZ R15, R115, R20, !PT ;  /* 0x00000014730f7209 */ /* 0x000fe20007810000 */
[----:B------:R-:W-:Y:S01]  /*3420*/  FFMA.FTZ R20, R89, UR37, -R4 ;  /* 0x0000002559147c23 */ /* 0x000fe20008010804 */
[----:B------:R-:W-:-:S02]  /*3430*/  FSEL R119, R119, -INF , P2 ;  /* 0xff80000077777808 */ /* 0x000fc40001000000 */
[----:B------:R-:W-:Y:S01]  /*3440*/  ISETP.GT.AND P2, PT, R6, 0x20, PT ;  /* 0x000000200600780c */ /* 0x000fe20003f44270 */
[----:B------:R-:W-:Y:S01]  /*3450*/  MUFU.EX2 R3, R3 ;  /* 0x0000000300037308 */ /* 0x000fe20000000800 */
[----:B------:R-:W-:Y:S01]  /*3460*/  FMNMX.FTZ R56, R118, R15, !PT ;  /* 0x0000000f76387209 */ /* 0x000fe20007810000 */
[----:B--2---:R-:W-:Y:S01]  /*3470*/  FFMA.FTZ R57, R21, UR37, -R4 ;  /* 0x0000002515397c23 */ /* 0x004fe20008010804 */
[----:B------:R-:W-:Y:S02]  /*3480*/  ISETP.GT.AND P3, PT, R6, 0x21, PT ;  /* 0x000000210600780c */ /* 0x000fe40003f64270 */
[----:B------:R-:W-:Y:S02]  /*3490*/  FSEL R90, R90, -INF , P2 ;  /* 0xff8000005a5a7808 */ /* 0x000fe40001000000 */
[----:B------:R-:W-:Y:S01]  /*34a0*/  FMNMX.FTZ R15, R119, R56, !PT ;  /* 0x00000038770f7209 */ /* 0x000fe20007810000 */
[----:B------:R-:W2:Y:S01]  /*34b0*/  MUFU.EX2 R8, R105 ;  /* 0x0000006900087308 */ /* 0x000ea20000000800 */
[----:B------:R-:W-:-:S02]  /*34c0*/  ISETP.GT.AND P2, PT, R6, 0x28, PT ;  /* 0x000000280600780c */ /* 0x000fc40003f44270 */
[----:B------:R-:W-:Y:S02]  /*34d0*/  FSEL R91, R91, -INF , P3 ;  /* 0xff8000005b5b7808 */ /* 0x000fe40001800000 */
[----:B------:R-:W-:Y:S02]  /*34e0*/  FMNMX.FTZ R56, R90, R15, !PT ;  /* 0x0000000f5a387209 */ /* 0x000fe40007810000 */
[----:B------:R-:W-:Y:S01]  /*34f0*/  ISETP.GT.AND P3, PT, R6, 0x29, PT ;  /* 0x000000290600780c */ /* 0x000fe20003f64270 */
[----:B------:R3:W-:Y:S01]  /*3500*/  MUFU.EX2 R15, R57 ;  /* 0x00000039000f7308 */ /* 0x0007e20000000800 */
[----:B------:R-:W-:Y:S02]  /*3510*/  FSEL R94, R94, -INF , P2 ;  /* 0xff8000005e5e7808 */ /* 0x000fe40001000000 */
[----:B------:R-:W-:Y:S01]  /*3520*/  FMNMX.FTZ R21, R91, R56, !PT ;  /* 0x000000385b157209 */ /* 0x000fe20007810000 */
[----:B------:R-:W-:-:S01]  /*3530*/  FFMA.FTZ R56, R93, UR37, -R4 ;  /* 0x000000255d387c23 */ /* 0x000fc20008010804 */
[----:B------:R-:W-:-:S02]  /*3540*/  ISETP.GT.AND P2, PT, R6, 0x30, PT ;  /* 0x000000300600780c */ /* 0x000fc40003f44270 */
[----:B------:R-:W-:Y:S01]  /*3550*/  FSEL R95, R95, -INF , P3 ;  /* 0xff8000005f5f7808 */ /* 0x000fe20001800000 */
[----:B------:R-:W4:Y:S01]  /*3560*/  MUFU.EX2 R7, R7 ;  /* 0x0000000700077308 */ /* 0x000f220000000800 */
[----:B------:R-:W-:Y:S01]  /*3570*/  FMNMX.FTZ R60, R94, R21, !PT ;  /* 0x000000155e3c7209 */ /* 0x000fe20007810000 */
[----:B--2---:R-:W-:Y:S01]  /*3580*/  FADD.FTZ R80, R3, R8 ;  /* 0x0000000803507221 */ /* 0x004fe20000010000 */
        /* <DEDUP_REMOVED lines=10> */
[----:B---3--:R-:W-:Y:S02]  /*3630*/  FMNMX.FTZ R57, R99, R60, !PT ;  /* 0x0000003c63397209 */ /* 0x008fe40007810000 */
[----:B------:R-:W-:-:S02]  /*3640*/  FSEL R103, R103, -INF , P3 ;  /* 0xff80000067677808 */ /* 0x000fc40001800000 */
[----:B------:R-:W-:Y:S01]  /*3650*/  ISETP.GT.AND P2, PT, R6, 0x40, PT ;  /* 0x000000400600780c */ /* 0x000fe20003f44270 */
[----:B------:R-:W-:Y:S01]  /*3660*/  MUFU.EX2 R12, R12 ;  /* 0x0000000c000c7308 */ /* 0x000fe20000000800 */
[----:B------:R-:W-:Y:S02]  /*3670*/  FMNMX.FTZ R60, R102, R57, !PT ;  /* 0x00000039663c7209 */ /* 0x000fe40007810000 */
[----:B------:R-:W-:Y:S02]  /*3680*/  ISETP.GT.AND P3, PT, R6, 0x41, PT ;  /* 0x000000410600780c */ /* 0x000fe40003f64270 */
[----:B------:R-:W-:Y:S02]  /*3690*/  FSEL R57, R58, -INF , P2 ;  /* 0xff8000003a397808 */ /* 0x000fe40001000000 */
[----:B------:R-:W-:Y:S01]  /*36a0*/  FMNMX.FTZ R60, R103, R60, !PT ;  /* 0x0000003c673c7209 */ /* 0x000fe20007810000 */
[----:B------:R-:W-:Y:S01]  /*36b0*/  MUFU.EX2 R11, R11 ;  /* 0x0000000b000b7308 */ /* 0x000fe20000000800 */
[----:B------:R-:W-:-:S02]  /*36c0*/  ISETP.GT.AND P2, PT, R6, 0x48, PT ;  /* 0x000000480600780c */ /* 0x000fc40003f44270 */
[----:B------:R-:W-:Y:S02]  /*36d0*/  FSEL R59, R59, -INF , P3 ;  /* 0xff8000003b3b7808 */ /* 0x000fe40001800000 */
[----:B------:R-:W-:Y:S02]  /*36e0*/  FMNMX.FTZ R64, R57, R60, !PT ;  /* 0x0000003c39407209 */ /* 0x000fe40007810000 */
[----:B------:R-:W-:Y:S01]  /*36f0*/  ISETP.GT.AND P3, PT, R6, 0x49, PT ;  /* 0x000000490600780c */ /* 0x000fe20003f64270 */
[----:B------:R3:W-:Y:S01]  /*3700*/  MUFU.EX2 R60, R76 ;  /* 0x0000004c003c7308 */ /* 0x0007e20000000800 */
[----:B------:R-:W-:Y:S02]  /*3710*/  FSEL R72, R62, -INF , P2 ;  /* 0xff8000003e487808 */ /* 0x000fe40001000000 */
[----:B-----5:R-:W-:Y:S02]  /*3720*/  FMNMX.FTZ R75, R59, R64, !PT ;  /* 0x000000403b4b7209 */ /* 0x020fe40007810000 */
[----:B------:R-:W-:-:S02]  /*3730*/  ISETP.GT.AND P2, PT, R6, 0x50, PT ;  /* 0x000000500600780c */ /* 0x000fc40003f44270 */
[----:B------:R-:W-:Y:S01]  /*3740*/  FSEL R74, R63, -INF , P3 ;  /* 0xff8000003f4a7808 */ /* 0x000fe20001800000 */
[----:B------:R-:W-:-:S01]  /*3750*/  FFMA.FTZ R63, R101, UR37, -R4 ;  /* 0x00000025653f7c23 */ /* 0x000fc20008010804 */
[----:B------:R-:W-:Y:S01]  /*3760*/  FMNMX.FTZ R77, R72, R75, !PT ;  /* 0x0000004b484d7209 */ /* 0x000fe20007810000 */
[----:B------:R-:W-:Y:S01]  /*3770*/  MUFU.EX2 R14, R14 ;  /* 0x0000000e000e7308 */ /* 0x000fe20000000800 */
[----:B------:R-:W-:Y:S02]  /*3780*/  ISETP.GT.AND P3, PT, R6, 0x51, PT ;  /* 0x000000510600780c */ /* 0x000fe40003f64270 */
[----:B------:R-:W-:Y:S01]  /*3790*/  FSEL R75, R66, -INF , P2 ;  /* 0xff800000424b7808 */ /* 0x000fe20001000000 */
[----:B------:R-:W-:-:S01]  /*37a0*/  FFMA.FTZ R66, R79, UR37, -R4 ;  /* 0x000000254f427c23 */ /* 0x000fc20008010804 */
[----:B------:R-:W-:Y:S02]  /*37b0*/  FMNMX.FTZ R62, R74, R77, !PT ;  /* 0x0000004d4a3e7209 */ /* 0x000fe40007810000 */
[----:B---3--:R-:W-:Y:S01]  /*37c0*/  FSEL R76, R67, -INF , P3 ;  /* 0xff800000434c7808 */ /* 0x008fe20001800000 */
[----:B------:R-:W-:Y:S01]  /*37d0*/  MUFU.EX2 R20, R20 ;  /* 0x0000001400147308 */ /* 0x000fe20000000800 */
[----:B------:R-:W-:-:S02]  /*37e0*/  ISETP.GT.AND P2, PT, R6, 0x58, PT ;  /* 0x000000580600780c */ /* 0x000fc40003f44270 */
[----:B------:R-:W-:Y:S02]  /*37f0*/  FMNMX.FTZ R67, R75, R62, !PT ;  /* 0x0000003e4b437209 */ /* 0x000fe40007810000 */
[----:B------:R-:W-:Y:S02]  /*3800*/  ISETP.GT.AND P3, PT, R6, 0x59, PT ;  /* 0x000000590600780c */ /* 0x000fe40003f64270 */
[----:B------:R-:W-:Y:S01]  /*3810*/  FSEL R77, R70, -INF , P2 ;  /* 0xff800000464d7808 */ /* 0x000fe20001000000 */
[----:B------:R3:W-:Y:S01]  /*3820*/  MUFU.EX2 R62, R66 ;  /* 0x00000042003e7308 */ /* 0x0007e20000000800 */
[----:B------:R-:W-:Y:S01]  /*3830*/  FMNMX.FTZ R64, R76, R67, !PT ;  /* 0x000000434c407209 */ /* 0x000fe20007810000 */
[----:B------:R-:W-:Y:S01]  /*3840*/  FFMA.FTZ R67, R81, UR37, -R4 ;  /* 0x0000002551437c23 */ /* 0x000fe20008010804 */
[----:B------:R-:W-:Y:S02]  /*3850*/  FSEL R71, R71, -INF , P3 ;  /* 0xff80000047477808 */ /* 0x000fe40001800000 */
[----:B------:R-:W-:-:S02]  /*3860*/  ISETP.GT.AND P2, PT, R6, 0x60, PT ;  /* 0x000000600600780c */ /* 0x000fc40003f44270 */
[----:B------:R-:W-:Y:S01]  /*3870*/  FMNMX.FTZ R64, R77, R64, !PT ;  /* 0x000000404d407209 */ /* 0x000fe20007810000 */
[----:B------:R-:W-:Y:S01]  /*3880*/  MUFU.EX2 R56, R56 ;  /* 0x0000003800387308 */ /* 0x000fe20000000800 */
[----:B------:R-:W-:Y:S02]  /*3890*/  ISETP.GT.AND P3, PT, R6, 0x61, PT ;  /* 0x000000610600780c */ /* 0x000fe40003f64270 */
[----:B------:R-:W-:Y:S01]  /*38a0*/  FSEL R78, R42, -INF , P2 ;  /* 0xff8000002a4e7808 */ /* 0x000fe20001000000 */
[----:B------:R-:W-:-:S01]  /*38b0*/  FFMA.FTZ R42, R73, UR37, -R4 ;  /* 0x00000025492a7c23 */ /* 0x000fc20008010804 */
[----:B------:R-:W-:Y:S01]  /*38c0*/  FMNMX.FTZ R79, R71, R64, !PT ;  /* 0x00000040474f7209 */ /* 0x000fe20007810000 */
[----:B------:R-:W-:-:S01]  /*38d0*/  FFMA.FTZ R73, R65, UR37, -R4 ;  /* 0x0000002541497c23 */ /* 0x000fc20008010804 */
[----:B------:R-:W-:Y:S01]  /*38e0*/  ISETP.GT.AND P2, PT, R6, 0x68, PT ;  /* 0x000000680600780c */ /* 0x000fe20003f44270 */
[----:B------:R-:W-:Y:S01]  /*38f0*/  MUFU.EX2 R58, R97 ;  /* 0x00000061003a7308 */ /* 0x000fe20000000800 */
[----:B------:R-:W-:Y:S01]  /*3900*/  FSEL R64, R43, -INF , P3 ;  /* 0xff8000002b407808 */ /* 0x000fe20001800000 */
[----:B------:R-:W-:Y:S01]  /*3910*/  FFMA.FTZ R43, R61, UR37, -R4 ;  /* 0x000000253d2b7c23 */ /* 0x000fe20008010804 */
[----:B------:R-:W-:-:S02]  /*3920*/  FMNMX.FTZ R79, R78, R79, !PT ;  /* 0x0000004f4e4f7209 */ /* 0x000fc40007810000 */
[----:B------:R-:W-:Y:S02]  /*3930*/  ISETP.GT.AND P3, PT, R6, 0x69, PT ;  /* 0x000000690600780c */ /* 0x000fe40003f64270 */
[----:B------:R-:W-:Y:S01]  /*3940*/  FSEL R46, R46, -INF , P2 ;  /* 0xff8000002e2e7808 */ /* 0x000fe20001000000 */
[----:B------:R-:W-:Y:S01]  /*3950*/  MUFU.EX2 R63, R63 ;  /* 0x0000003f003f7308 */ /* 0x000fe20000000800 */
[----:B------:R-:W-:Y:S02]  /*3960*/  FMNMX.FTZ R79, R64, R79, !PT ;  /* 0x0000004f404f7209 */ /* 0x000fe40007810000 */
[----:B------:R-:W-:Y:S02]  /*3970*/  ISETP.GT.AND P2, PT, R6, 0x70, PT ;  /* 0x000000700600780c */ /* 0x000fe40003f44270 */
[----:B------:R-:W-:Y:S02]  /*3980*/  FSEL R47, R47, -INF , P3 ;  /* 0xff8000002f2f7808 */ /* 0x000fe40001800000 */
[----:B---3--:R-:W-:Y:S01]  /*3990*/  FMNMX.FTZ R66, R46, R79, !PT ;  /* 0x0000004f2e427209 */ /* 0x008fe20007810000 */
[----:B------:R-:W-:Y:S01]  /*39a0*/  MUFU.EX2 R67, R67 ;  /* 0x0000004300437308 */ /* 0x000fe20000000800 */
[----:B------:R-:W-:-:S02]  /*39b0*/  ISETP.GT.AND P3, PT, R6, 0x71, PT ;  /* 0x000000710600780c */ /* 0x000fc40003f64270 */
[----:B------:R-:W-:Y:S02]  /*39c0*/  FSEL R50, R50, -INF , P2 ;  /* 0xff80000032327808 */ /* 0x000fe40001000000 */
[----:B------:R-:W-:Y:S02]  /*39d0*/  FMNMX.FTZ R61, R47, R66, !PT ;  /* 0x000000422f3d7209 */ /* 0x000fe40007810000 */
[----:B------:R-:W-:Y:S01]  /*39e0*/  ISETP.GT.AND P2, PT, R6, 0x78, PT ;  /* 0x000000780600780c */ /* 0x000fe20003f44270 */
[----:B------:R-:W-:Y:S01]  /*39f0*/  MUFU.EX2 R42, R42 ;  /* 0x0000002a002a7308 */ /* 0x000fe20000000800 */
[----:B------:R-:W-:Y:S02]  /*3a00*/  FSEL R51, R51, -INF , P3 ;  /* 0xff80000033337808 */ /* 0x000fe40001800000 */
[----:B------:R-:W-:Y:S02]  /*3a10*/  FMNMX.FTZ R66, R50, R61, !PT ;  /* 0x0000003d32427209 */ /* 0x000fe40007810000 */
[----:B------:R-:W-:-:S02]  /*3a20*/  ISETP.GT.AND P3, PT, R6, 0x79, PT ;  /* 0x000000790600780c */ /* 0x000fc40003f64270 */
[----:B------:R-:W-:Y:S01]  /*3a30*/  FSEL R54, R54, -INF , P2 ;  /* 0xff80000036367808 */ /* 0x000fe20001000000 */
[----:B------:R-:W-:Y:S01]  /*3a40*/  MUFU.EX2 R43, R43 ;  /* 0x0000002b002b7308 */ /* 0x000fe20000000800 */
[----:B------:R-:W-:Y:S02]  /*3a50*/  FMNMX.FTZ R61, R51, R66, !PT ;  /* 0x00000042333d7209 */ /* 0x000fe40007810000 */
[----:B------:R-:W-:Y:S02]  /*3a60*/  FSEL R55, R55, -INF , P3 ;  /* 0xff80000037377808 */ /* 0x000fe40001800000 */
[----:B------:R-:W-:Y:S02]  /*3a70*/  ISETP.GT.AND P2, PT, R6, 0x80, PT ;  /* 0x000000800600780c */ /* 0x000fe40003f44270 */
[----:B------:R-:W-:Y:S01]  /*3a80*/  FMNMX.FTZ R66, R54, R61, !PT ;  /* 0x0000003d36427209 */ /* 0x000fe20007810000 */
[----:B------:R-:W-:Y:S01]  /*3a90*/  MUFU.EX2 R5, R5 ;  /* 0x0000000500057308 */ /* 0x000fe20000000800 */
[----:B------:R-:W-:-:S02]  /*3aa0*/  ISETP.GT.AND P3, PT, R6, 0x81, PT ;  /* 0x000000810600780c */ /* 0x000fc40003f64270 */
[----:B------:R-:W-:Y:S02]  /*3ab0*/  FSEL R70, R26, -INF , P2 ;  /* 0xff8000001a467808 */ /* 0x000fe40001000000 */
[----:B------:R-:W-:Y:S02]  /*3ac0*/  FMNMX.FTZ R65, R55, R66, !PT ;  /* 0x0000004237417209 */ /* 0x000fe40007810000 */
[----:B------:R-:W-:Y:S01]  /*3ad0*/  ISETP.GT.AND P2, PT, R6, 0x88, PT ;  /* 0x000000880600780c */ /* 0x000fe20003f44270 */
[----:B------:R3:W-:Y:S01]  /*3ae0*/  MUFU.EX2 R26, R73 ;  /* 0x00000049001a7308 */ /* 0x0007e20000000800 */
[----:B------:R-:W-:Y:S01]  /*3af0*/  FSEL R61, R27, -INF , P3 ;  /* 0xff8000001b3d7808 */ /* 0x000fe20001800000 */
[----:B------:R-:W-:Y:S01]  /*3b00*/  FFMA.FTZ R27, R68, UR37, -R4 ;  /* 0x00000025441b7c23 */ /* 0x000fe20008010804 */
[----:B------:R-:W-:Y:S02]  /*3b10*/  FMNMX.FTZ R66, R70, R65, !PT ;  /* 0x0000004146427209 */ /* 0x000fe40007810000 */
[----:B------:R-:W-:-:S02]  /*3b20*/  ISETP.GT.AND P3, PT, R6, 0x89, PT ;  /* 0x000000890600780c */ /* 0x000fc40003f64270 */
[----:B------:R-:W-:Y:S01]  /*3b30*/  FSEL R65, R30, -INF , P2 ;  /* 0xff8000001e417808 */ /* 0x000fe20001000000 */
[----:B------:R-:W-:Y:S01]  /*3b40*/  FFMA.FTZ R30, R69, UR37, -R4 ;  /* 0x00000025451e7c23 */ /* 0x000fe20008010804 */
[----:B------:R-:W-:Y:S01]  /*3b50*/  FMNMX.FTZ R66, R61, R66, !PT ;  /* 0x000000423d427209 */ /* 0x000fe20007810000 */
[----:B------:R-:W-:Y:S01]  /*3b60*/  MUFU.EX2 R27, R27 ;  /* 0x0000001b001b7308 */ /* 0x000fe20000000800 */
[----:B------:R-:W-:Y:S02]  /*3b70*/  FSEL R68, R31, -INF , P3 ;  /* 0xff8000001f447808 */ /* 0x000fe40001800000 */
[C---:B------:R-:W-:Y:S02]  /*3b80*/  ISETP.GT.AND P2, PT, R6.reuse, 0x90, PT ;  /* 0x000000900600780c */ /* 0x040fe40003f44270 */
[----:B------:R-:W-:Y:S02]  /*3b90*/  FMNMX.FTZ R31, R65, R66, !PT ;  /* 0x00000042411f7209 */ /* 0x000fe40007810000 */
[----:B------:R-:W-:Y:S01]  /*3ba0*/  ISETP.GT.AND P3, PT, R6, 0x91, PT ;  /* 0x000000910600780c */ /* 0x000fe20003f64270 */
[----:B------:R-:W-:Y:S01]  /*3bb0*/  MUFU.EX2 R30, R30 ;  /* 0x0000001e001e7308 */ /* 0x000fe20000000800 */
[----:B------:R-:W-:-:S02]  /*3bc0*/  FSEL R66, R34, -INF , P2 ;  /* 0xff80000022427808 */ /* 0x000fc40001000000 */
[----:B------:R-:W-:Y:S02]  /*3bd0*/  FMNMX.FTZ R31, R68, R31, !PT ;  /* 0x0000001f441f7209 */ /* 0x000fe40007810000 */
[----:B------:R-:W-:Y:S02]  /*3be0*/  ISETP.GT.AND P2, PT, R6, 0x98, PT ;  /* 0x000000980600780c */ /* 0x000fe40003f44270 */
[----:B------:R-:W-:Y:S01]  /*3bf0*/  FSEL R69, R35, -INF , P3 ;  /* 0xff80000023457808 */ /* 0x000fe20001800000 */
[----:B------:R-:W-:-:S01]  /*3c00*/  FFMA.FTZ R35, R44, UR37, -R4 ;  /* 0x000000252c237c23 */ /* 0x000fc20008010804 */
[----:B------:R-:W-:Y:S01]  /*3c10*/  FMNMX.FTZ R34, R66, R31, !PT ;  /* 0x0000001f42227209 */ /* 0x000fe20007810000 */
[----:B------:R-:W-:-:S01]  /*3c20*/  FFMA.FTZ R44, R53, UR37, -R4 ;  /* 0x00000025352c7c23 */ /* 0x000fc20008010804 */
[----:B------:R-:W-:Y:S01]  /*3c30*/  ISETP.GT.AND P3, PT, R6, 0x99, PT ;  /* 0x000000990600780c */ /* 0x000fe20003f64270 */
[----:B------:R-:W-:Y:S01]  /*3c40*/  MUFU.EX2 R31, R40 ;  /* 0x00000028001f7308 */ /* 0x000fe20000000800 */
[----:B---3--:R-:W-:Y:S01]  /*3c50*/  FSEL R73, R38, -INF , P2 ;  /* 0xff80000026497808 */ /* 0x008fe20001000000 */
[----:B------:R-:W-:Y:S01]  /*3c60*/  FFMA.FTZ R38, R48, UR37, -R4 ;  /* 0x0000002530267c23 */ /* 0x000fe20008010804 */
[----:B------:R-:W-:Y:S01]  /*3c70*/  FMNMX.FTZ R34, R69, R34, !PT ;  /* 0x0000002245227209 */ /* 0x000fe20007810000 */
[----:B----4-:R-:W-:Y:S01]  /*3c80*/  FADD.FTZ R53, R7, R80 ;  /* 0x0000005007357221 */ /* 0x010fe20000010000 */
[----:B------:R-:W-:Y:S01]  /*3c90*/  FSEL R79, R39, -INF , P3 ;  /* 0xff800000274f7808 */ /* 0x000fe20001800000 */
[----:B------:R-:W-:Y:S01]  /*3ca0*/  FFMA.FTZ R39, R49, UR37, -R4 ;  /* 0x0000002531277c23 */ /* 0x000fe20008010804 */
[----:B------:R-:W-:Y:S01]  /*3cb0*/  FMNMX.FTZ R6, R73, R34, !PT ;  /* 0x0000002249067209 */ /* 0x000fe20007810000 */
[----:B------:R3:W-:Y:S01]  /*3cc0*/  MUFU.EX2 R40, R45 ;  /* 0x0000002d00287308 */ /* 0x0007e20000000800 */
[----:B--2---:R-:W-:-:S02]  /*3cd0*/  FADD.FTZ R80, R10, R53 ;  /* 0x000000350a507221 */ /* 0x004fc40000010000 */
[----:B------:R-:W-:Y:S02]  /*3ce0*/  FMNMX.FTZ R6, R79, R6, !PT ;  /* 0x000000064f067209 */ /* 0x000fe40007810000 */
[----:B------:R-:W-:-:S01]  /*3cf0*/  FADD.FTZ R53, R9, R80 ;  /* 0x0000005009357221 */ /* 0x000fc20000010000 */
[----:B------:R-:W-:Y:S02]  /*3d00*/  IMAD.MOV.U32 R80, RZ, RZ, R87 ;  /* 0x000000ffff507224 */ /* 0x000fe400078e0057 */
[----:B------:R-:W2:Y:S01]  /*3d10*/  SHFL.BFLY PT, R81, R6, 0x2, 0x1f ;  /* 0x0c401f0006517f89 */ /* 0x000ea200000e0000 */
[----:B---3--:R-:W-:Y:S01]  /*3d20*/  IMAD.U32 R45, RZ, RZ, UR37 ;  /* 0x00000025ff2d7e24 */ /* 0x008fe2000f8e00ff */
[----:B------:R3:W-:Y:S08]  /*3d30*/  MUFU.EX2 R34, R41 ;  /* 0x0000002900227308 */ /* 0x0007f00000000800 */
[----:B------:R-:W-:Y:S01]  /*3d40*/  MUFU.EX2 R35, R35 ;  /* 0x0000002300237308 */ /* 0x000fe20000000800 */
[----:B---3--:R-:W-:-:S07]  /*3d50*/  FFMA.FTZ R41, R52, UR37, -R4 ;  /* 0x0000002534297c23 */ /* 0x008fce0008010804 */
[----:B------:R-:W-:Y:S01]  /*3d60*/  MUFU.EX2 R38, R38 ;  /* 0x0000002600267308 */ /* 0x000fe20000000800 */
[----:B--2---:R-:W-:-:S07]  /*3d70*/  FMNMX.FTZ R81, R6, R81, !PT ;  /* 0x0000005106517209 */ /* 0x004fce0007810000 */
[----:B------:R-:W-:Y:S01]  /*3d80*/  MUFU.EX2 R39, R39 ;  /* 0x0000002700277308 */ /* 0x000fe20000000800 */
[----:B------:R-:W2:Y:S07]  /*3d90*/  SHFL.BFLY PT, R6, R81, 0x1, 0x1f ;  /* 0x0c201f0051067f89 */ /* 0x000eae00000e0000 */
[----:B------:R-:W-:Y:S08]  /*3da0*/  MUFU.EX2 R41, R41 ;  /* 0x0000002900297308 */ /* 0x000ff00000000800 */
[----:B------:R-:W-:Y:S08]  /*3db0*/  MUFU.EX2 R44, R44 ;  /* 0x0000002c002c7308 */ /* 0x000ff00000000800 */
[----:B------:R-:W-:Y:S01]  /*3dc0*/  MUFU.EX2 R24, R24 ;  /* 0x0000001800187308 */ /* 0x000fe20000000800 */
[----:B--2---:R-:W-:Y:S01]  /*3dd0*/  FMNMX.FTZ R6, R81, R6, !PT ;  /* 0x0000000651067209 */ /* 0x004fe20007810000 */
[----:B------:R-:W-:-:S03]  /*3de0*/  IMAD.MOV.U32 R81, RZ, RZ, R87 ;  /* 0x000000ffff517224 */ /* 0x000fc600078e0057 */
[C---:B------:R-:W-:Y:S01]  /*3df0*/  FSETP.NEU.FTZ.AND P2, PT, R6.reuse, -INF , PT ;  /* 0xff8000000600780b */ /* 0x040fe20003f5d000 */
[----:B------:R-:W-:-:S02]  /*3e00*/  FFMA.FTZ R45, R6, R45, -8 ;  /* 0xc1000000062d7423 */ /* 0x000fc4000001002d */
[----:B------:R-:W-:Y:S03]  /*3e10*/  MUFU.EX2 R25, R25 ;  /* 0x0000001900197308 */ /* 0x000fe60000000800 */
[----:B------:R-:W-:Y:S02]  /*3e20*/  FSEL R4, R45, RZ, P2 ;  /* 0x000000ff2d047208 */ /* 0x000fe40001000000 */
[----:B------:R-:W-:-:S03]  /*3e30*/  PLOP3.LUT P2, PT, PT, PT, UP0, 0x80, 0x0 ;  /* 0x000000000000781c */ /* 0x000fc60003f4f008 */
        /* <DEDUP_REMOVED lines=33> */
[----:B--2---:R-:W-:-:S01]  /*4050*/  FADD.FTZ R49, R106, R107 ;  /* 0x0000006b6a317221 */ /* 0x004fc20000010000 */
        /* <DEDUP_REMOVED lines=13> */
[----:B------:R-:W-:Y:S01]  /*4130*/  IMAD.MOV.U32 R79, RZ, RZ, R87 ;  /* 0x000000ffff4f7224 */ /* 0x000fe200078e0057 */
[----:B------:R-:W2:Y:S08]  /*4140*/  MUFU.EX2 R115, R115 ;  /* 0x0000007300737308 */ /* 0x000eb00000000800 */
[----:B------:R-:W5:Y:S08]  /*4150*/  MUFU.EX2 R118, R118 ;  /* 0x0000007600767308 */ /* 0x000f700000000800 */
[----:B------:R3:W-:Y:S08]  /*4160*/  MUFU.EX2 R45, R74 ;  /* 0x0000004a002d7308 */ /* 0x0007f00000000800 */
[----:B------:R-:W5:Y:S01]  /*4170*/  MUFU.EX2 R119, R119 ;  /* 0x0000007700777308 */ /* 0x000f620000000800 */
[----:B---3--:R-:W-:-:S01]  /*4180*/  FADD.FTZ R74, R110, R49 ;  /* 0x000000316e4a7221 */ /* 0x008fc20000010000 */
[----:B----4-:R-:W-:-:S03]  /*4190*/  F2FP.SATFINITE.E4M3.F32.PACK_AB_MERGE_C R110, R111, R110, RZ ;  /* 0x0000006e6f6e723e */ /* 0x010fc600048070ff */
[----:B------:R-:W-:Y:S01]  /*41a0*/  FADD.FTZ R49, R111, R74 ;  /* 0x0000004a6f317221 */ /* 0x000fe20000010000 */
[----:B------:R-:W-:-:S01]  /*41b0*/  FADD.FTZ R74, R12, R53 ;  /* 0x000000350c4a7221 */ /* 0x000fc20000010000 */
[----:B------:R-:W-:Y:S01]  /*41c0*/  F2FP.SATFINITE.E4M3.F32.PACK_AB_MERGE_C R185, R107, R106, R110 ;  /* 0x0000006a6bb9723e */ /* 0x000fe2000480706e */
[----:B------:R-:W3:Y:S01]  /*41d0*/  MUFU.EX2 R90, R90 ;  /* 0x0000005a005a7308 */ /* 0x000ee20000000800 */
[----:B-1----:R-:W-:-:S04]  /*41e0*/  FADD.FTZ R2, R114, R49 ;  /* 0x0000003172027221 */ /* 0x002fc80000010000 */
[----:B--2---:R-:W-:-:S03]  /*41f0*/  FADD.FTZ R53, R115, R2 ;  /* 0x0000000273357221 */ /* 0x004fc60000010000 */
[----:B------:R-:W1:Y:S01]  /*4200*/  MUFU.EX2 R91, R91 ;  /* 0x0000005b005b7308 */ /* 0x000e620000000800 */
[----:B-----5:R-:W-:-:S01]  /*4210*/  FADD.FTZ R2, R118, R53 ;  /* 0x0000003576027221 */ /* 0x020fc20000010000 */
[----:B------:R-:W-:-:S03]  /*4220*/  F2FP.SATFINITE.E4M3.F32.PACK_AB_MERGE_C R118, R119, R118, RZ ;  /* 0x000000767776723e */ /* 0x000fc600048070ff */
[----:B------:R-:W-:Y:S01]  /*4230*/  FADD.FTZ R53, R119, R2 ;  /* 0x0000000277357221 */ /* 0x000fe20000010000 */
[----:B------:R-:W-:Y:S02]  /*4240*/  F2FP.SATFINITE.E4M3.F32.PACK_AB_MERGE_C R187, R115, R114, R118 ;  /* 0x0000007273bb723e */ /* 0x000fe40004807076 */
[----:B------:R2:W-:Y:S01]  /*4250*/  MUFU.EX2 R48, R59 ;  /* 0x0000003b00307308 */ /* 0x0005e20000000800 */
[----:B---3--:R-:W-:-:S07]  /*4260*/  FADD.FTZ R2, R90, R53 ;  /* 0x000000355a027221 */ /* 0x008fce0000010000 */
[----:B------:R-:W3:Y:S01]  /*4270*/  MUFU.EX2 R94, R94 ;  /* 0x0000005e005e7308 */ /* 0x000ee20000000800 */
[----:B--2---:R-:W-:-:S01]  /*4280*/  FADD.FTZ R59, R11, R74 ;  /* 0x0000004a0b3b7221 */ /* 0x004fc20000010000 */
[----:B-1----:R-:W-:-:S03]  /*4290*/  FADD.FTZ R53, R91, R2 ;  /* 0x000000025b357221 */ /* 0x002fc60000010000 */
[C---:B------:R-:W-:Y:S01]  /*42a0*/  FADD.FTZ R74, R14.reuse, R59 ;  /* 0x0000003b0e4a7221 */ /* 0x040fe20000010000 */
[----:B------:R-:W-:Y:S02]  /*42b0*/  F2FP.SATFINITE.E4M3.F32.PACK_AB_MERGE_C R14, R14, R11, RZ ;  /* 0x0000000b0e0e723e */ /* 0x000fe400048070ff */
[----:B------:R-:W1:Y:S01]  /*42c0*/  MUFU.EX2 R95, R95 ;  /* 0x0000005f005f7308 */ /* 0x000e620000000800 */
[----:B------:R-:W-:-:S01]  /*42d0*/  FADD.FTZ R59, R13, R74 ;  /* 0x0000004a0d3b7221 */ /* 0x000fc20000010000 */
[----:B------:R-:W-:Y:S01]  /*42e0*/  F2FP.SATFINITE.E4M3.F32.PACK_AB_MERGE_C R186, R12, R9, R14 ;  /* 0x000000090cba723e */ /* 0x000fe2000480700e */
[----:B------:R-:W-:-:S05]  /*42f0*/  IMAD.MOV.U32 R74, RZ, RZ, R87 ;  /* 0x000000ffff4a7224 */ /* 0x000fca00078e0057 */
[----:B------:R-:W2:Y:S01]  /*4300*/  MUFU.EX2 R98, R98 ;  /* 0x0000006200627308 */ /* 0x000ea20000000800 */
[----:B---3--:R-:W-:-:S07]  /*4310*/  FADD.FTZ R2, R94, R53 ;  /* 0x000000355e027221 */ /* 0x008fce0000010000 */
[----:B------:R3:W-:Y:S01]  /*4320*/  MUFU.EX2 R49, R64 ;  /* 0x0000004000317308 */ /* 0x0007e20000000800 */
[----:B-1----:R-:W-:-:S01]  /*4330*/  FADD.FTZ R53, R95, R2 ;  /* 0x000000025f357221 */ /* 0x002fc20000010000 */
[----:B------:R-:W-:-:S04]  /*4340*/  F2FP.SATFINITE.E4M3.F32.PACK_AB_MERGE_C R94, R95, R94, RZ ;  /* 0x0000005e5f5e723e */ /* 0x000fc800048070ff */
[----:B------:R-:W-:Y:S02]  /*4350*/  F2FP.SATFINITE.E4M3.F32.PACK_AB_MERGE_C R181, R91, R90, R94 ;  /* 0x0000005a5bb5723e */ /* 0x000fe4000480705e */
[----:B------:R-:W1:Y:S01]  /*4360*/  MUFU.EX2 R99, R99 ;  /* 0x0000006300637308 */ /* 0x000e620000000800 */
[----:B---3--:R-:W-:-:S01]  /*4370*/  FADD.FTZ R64, R20, R59 ;  /* 0x0000003b14407221 */ /* 0x008fc20000010000 */
[----:B--2---:R-:W-:-:S03]  /*4380*/  FADD.FTZ R2, R98, R53 ;  /* 0x0000003562027221 */ /* 0x004fc60000010000 */
[----:B------:R-:W-:Y:S01]  /*4390*/  FADD.FTZ R59, R15, R64 ;  /* 0x000000400f3b7221 */ /* 0x000fe20000010000 */
[C---:B------:R-:W-:Y:S02]  /*43a0*/  F2FP.SATFINITE.E4M3.F32.PACK_AB_MERGE_C R15, R56.reuse, R15, RZ ;  /* 0x0000000f380f723e */ /* 0x040fe400048070ff */
[----:B------:R-:W2:Y:S01]  /*43b0*/  MUFU.EX2 R102, R102 ;  /* 0x0000006600667308 */ /* 0x000ea20000000800 */
[----:B------:R-:W-:-:S01]  /*43c0*/  FADD.FTZ R64, R56, R59 ;  /* 0x0000003b38407221 */ /* 0x000fc20000010000 */
[----:B------:R-:W-:Y:S01]  /*43d0*/  F2FP.SATFINITE.E4M3.F32.PACK_AB_MERGE_C R180, R20, R13, R15 ;  /* 0x0000000d14b4723e */ /* 0x000fe2000480700f */
[----:B------:R-:W-:Y:S02]  /*43e0*/  IMAD.MOV.U32 R56, RZ, RZ, R87 ;  /* 0x000000ffff387224 */ /* 0x000fe400078e0057 */
[----:B------:R-:W-:-:S03]  /*43f0*/  FADD.FTZ R59, R21, R64 ;  /* 0x00000040153b7221 */ /* 0x000fc60000010000 */
[----:B------:R-:W3:Y:S01]  /*4400*/  MUFU.EX2 R103, R103 ;  /* 0x0000006700677308 */ /* 0x000ee20000000800 */
[----:B------:R-:W-:-:S01]  /*4410*/  FADD.FTZ R59, R58, R59 ;  /* 0x0000003b3a3b7221 */ /* 0x000fc20000010000 */
[----:B-1----:R-:W-:-:S03]  /*4420*/  FADD.FTZ R53, R99, R2 ;  /* 0x0000000263357221 */ /* 0x002fc60000010000 */
[----:B------:R-:W-:Y:S01]  /*4430*/  FADD.FTZ R2, R60, R59 ;  /* 0x0000003b3c027221 */ /* 0x000fe20000010000 */
[----:B------:R-:W-:Y:S01]  /*4440*/  F2FP.SATFINITE.E4M3.F32.PACK_AB_MERGE_C R60, R63, R60, RZ ;  /* 0x0000003c3f3c723e */ /* 0x000fe200048070ff */
[----:B------:R-:W-:Y:S01]  /*4450*/  IMAD.MOV.U32 R59, RZ, RZ, R87 ;  /* 0x000000ffff3b7224 */ /* 0x000fe200078e0057 */
[----:B------:R-:W1:Y:S01]  /*4460*/  MUFU.EX2 R57, R57 ;  /* 0x0000003900397308 */ /* 0x000e620000000800 */
[----:B--2---:R-:W-:-:S01]  /*4470*/  FADD.FTZ R64, R102, R53 ;  /* 0x0000003566407221 */ /* 0x004fc20000010000 */
[----:B------:R-:W-:Y:S01]  /*4480*/  F2FP.SATFINITE.E4M3.F32.PACK_AB_MERGE_C R53, R10, R7, RZ ;  /* 0x000000070a35723e */ /* 0x000fe200048070ff */
[----:B------:R-:W-:-:S01]  /*4490*/  FADD.FTZ R7, R63, R2 ;  /* 0x000000023f077221 */ /* 0x000fc20000010000 */
[----:B------:R-:W-:Y:S01]  /*44a0*/  F2FP.SATFINITE.E4M3.F32.PACK_AB_MERGE_C R182, R58, R21, R60 ;  /* 0x000000153ab6723e */ /* 0x000fe2000480703c */
[----:B------:R-:W-:Y:S01]  /*44b0*/  IMAD.MOV.U32 R63, RZ, RZ, R87 ;  /* 0x000000ffff3f7224 */ /* 0x000fe200078e0057 */
[----:B------:R-:W-:Y:S01]  /*44c0*/  F2FP.SATFINITE.E4M3.F32.PACK_AB_MERGE_C R184, R8, R3, R53 ;  /* 0x0000000308b8723e */ /* 0x000fe20004807035 */
[----:B------:R-:W-:-:S01]  /*44d0*/  FADD.FTZ R2, R62, R7 ;  /* 0x000000073e027221 */ /* 0x000fc20000010000 */
[----:B------:R-:W2:Y:S01]  /*44e0*/  MUFU.EX2 R72, R72 ;  /* 0x0000004800487308 */ /* 0x000ea20000000800 */
[----:B---3--:R-:W-:-:S01]  /*44f0*/  FADD.FTZ R64, R103, R64 ;  /* 0x0000004067407221 */ /* 0x008fc20000010000 */
[----:B------:R-:W-:Y:S01]  /*4500*/  F2FP.SATFINITE.E4M3.F32.PACK_AB_MERGE_C R102, R103, R102, RZ ;  /* 0x000000666766723e */ /* 0x000fe200048070ff */
[----:B------:R-:W-:-:S01]  /*4510*/  FADD.FTZ R11, R67, R2 ;  /* 0x00000002430b7221 */ /* 0x000fc20000010000 */
[----:B------:R-:W-:-:S02]  /*4520*/  IMAD.MOV.U32 R60, RZ, RZ, R87 ;  /* 0x000000ffff3c7224 */ /* 0x000fc400078e0057 */
[----:B------:R-:W-:Y:S01]  /*4530*/  F2FP.SATFINITE.E4M3.F32.PACK_AB_MERGE_C R183, R99, R98, R102 ;  /* 0x0000006263b7723e */ /* 0x000fe20004807066 */
[----:B------:R-:W-:Y:S01]  /*4540*/  FADD.FTZ R2, R42, R11 ;  /* 0x0000000b2a027221 */ /* 0x000fe20000010000 */
[----:B------:R-:W3:Y:S01]  /*4550*/  MUFU.EX2 R75, R75 ;  /* 0x0000004b004b7308 */ /* 0x000ee20000000800 */
[----:B-1----:R-:W-:-:S01]  /*4560*/  FADD.FTZ R7, R57, R64 ;  /* 0x0000004039077221 */ /* 0x002fc20000010000 */
[C---:B------:R-:W-:Y:S01]  /*4570*/  F2FP.SATFINITE.E4M3.F32.PACK_AB_MERGE_C R42, R43.reuse, R42, RZ ;  /* 0x0000002a2b2a723e */ /* 0x040fe200048070ff */
[----:B------:R-:W-:-:S01]  /*4580*/  FADD.FTZ R2, R43, R2 ;  /* 0x000000022b027221 */ /* 0x000fc20000010000 */
[----:B------:R-:W-:Y:S02]  /*4590*/  IMAD.MOV.U32 R64, RZ, RZ, R87 ;  /* 0x000000ffff407224 */ /* 0x000fe400078e0057 */
[----:B------:R-:W-:-:S01]  /*45a0*/  FADD.FTZ R7, R48, R7 ;  /* 0x0000000730077221 */ /* 0x000fc20000010000 */
[----:B------:R-:W-:Y:S01]  /*45b0*/  F2FP.SATFINITE.E4M3.F32.PACK_AB_MERGE_C R176, R67, R62, R42 ;  /* 0x0000003e43b0723e */ /* 0x000fe2000480702a */
[----:B------:R-:W-:Y:S01]  /*45c0*/  IMAD.MOV.U32 R67, RZ, RZ, R87 ;  /* 0x000000ffff437224 */ /* 0x000fe200078e0057 */
[----:B------:R-:W1:Y:S01]  /*45d0*/  MUFU.EX2 R76, R76 ;  /* 0x0000004c004c7308 */ /* 0x000e620000000800 */
[----:B--2---:R-:W-:-:S01]  /*45e0*/  FADD.FTZ R10, R72, R7 ;  /* 0x00000007480a7221 */ /* 0x004fc20000010000 */
[----:B------:R-:W-:Y:S01]  /*45f0*/  FADD.FTZ R7, R5, R2 ;  /* 0x0000000205077221 */ /* 0x000fe20000010000 */
[----:B------:R-:W-:-:S02]  /*4600*/  IMAD.MOV.U32 R62, RZ, RZ, R87 ;  /* 0x000000ffff3e7224 */ /* 0x000fc400078e0057 */
[----:B------:R-:W-:Y:S01]  /*4610*/  FADD.FTZ R10, R45, R10 ;  /* 0x0000000a2d0a7221 */ /* 0x000fe20000010000 */
[----:B------:R-:W-:-:S01]  /*4620*/  FADD.FTZ R2, R26, R7 ;  /* 0x000000071a027221 */ /* 0x000fc20000010000 */
[----:B------:R-:W-:Y:S01]  /*4630*/  F2FP.SATFINITE.E4M3.F32.PACK_AB_MERGE_C R45, R45, R72, RZ ;  /* 0x000000482d2d723e */ /* 0x000fe200048070ff */
[----:B------:R-:W2:Y:S01]  /*4640*/  MUFU.EX2 R77, R77 ;  /* 0x0000004d004d7308 */ /* 0x000ea20000000800 */
[----:B---3--:R-:W-:-:S01]  /*4650*/  FADD.FTZ R11, R75, R10 ;  /* 0x0000000a4b0b7221 */ /* 0x008fc20000010000 */
[----:B------:R-:W-:Y:S01]  /*4660*/  FADD.FTZ R3, R27, R2 ;  /* 0x000000021b037221 */ /* 0x000fe20000010000 */
[----:B------:R-:W-:Y:S01]  /*4670*/  F2FP.SATFINITE.E4M3.F32.PACK_AB_MERGE_C R27, R30, R27, RZ ;  /* 0x0000001b1e1b723e */ /* 0x000fe200048070ff */
[----:B------:R-:W-:Y:S01]  /*4680*/  IMAD.MOV.U32 R72, RZ, RZ, R87 ;  /* 0x000000ffff487224 */ /* 0x000fe200078e0057 */
[----:B------:R-:W-:Y:S01]  /*4690*/  F2FP.SATFINITE.E4M3.F32.PACK_AB_MERGE_C R177, R48, R57, R45 ;  /* 0x0000003930b1723e */ /* 0x000fe2000480702d */
[----:B------:R-:W-:Y:S01]  /*46a0*/  FADD.FTZ R30, R30, R3 ;  /* 0x000000031e1e7221 */ /* 0x000fe20000010000 */
[----:B------:R-:W-:Y:S01]  /*46b0*/  F2FP.SATFINITE.E4M3.F32.PACK_AB_MERGE_C R178, R26, R5, R27 ;  /* 0x000000051ab2723e */ /* 0x000fe2000480701b */
[----:B------:R3:W4:Y:S01]  /*46c0*/  MUFU.EX2 R52, R71 ;  /* 0x0000004700347308 */ /* 0x0007220000000800 */
[----:B-1----:R-:W-:-:S01]  /*46d0*/  FADD.FTZ R8, R76, R11 ;  /* 0x0000000b4c087221 */ /* 0x002fc20000010000 */
[----:B------:R-:W-:Y:S01]  /*46e0*/  FADD.FTZ R3, R31, R30 ;  /* 0x0000001e1f037221 */ /* 0x000fe20000010000 */
[----:B------:R-:W-:-:S02]  /*46f0*/  IMAD.MOV.U32 R58, RZ, RZ, R87 ;  /* 0x000000ffff3a7224 */ /* 0x000fc400078e0057 */
[--C-:B------:R-:W-:Y:S02]  /*4700*/  IMAD.MOV.U32 R57, RZ, RZ, R87.reuse ;  /* 0x000000ffff397224 */ /* 0x100fe400078e0057 */
[----:B------:R-:W-:Y:S01]  /*4710*/  IMAD.MOV.U32 R53, RZ, RZ, R87 ;  /* 0x000000ffff357224 */ /* 0x000fe200078e0057 */
[----:B------:R-:W1:Y:S01]  /*4720*/  MUFU.EX2 R78, R78 ;  /* 0x0000004e004e7308 */ /* 0x000e620000000800 */
[----:B--2---:R-:W-:-:S01]  /*4730*/  FADD.FTZ R7, R77, R8 ;  /* 0x000000084d077221 */ /* 0x004fc20000010000 */
[----:B------:R-:W-:Y:S01]  /*4740*/  FADD.FTZ R8, R34, R3 ;  /* 0x0000000322087221 */ /* 0x000fe20000010000 */
[--C-:B---3--:R-:W-:Y:S02]  /*4750*/  IMAD.MOV.U32 R71, RZ, RZ, R87.reuse ;  /* 0x000000ffff477224 */ /* 0x108fe400078e0057 */
[--C-:B------:R-:W-:Y:S02]  /*4760*/  IMAD.MOV.U32 R48, RZ, RZ, R87.reuse ;  /* 0x000000ffff307224 */ /* 0x100fe400078e0057 */
[----:B------:R-:W-:Y:S01]  /*4770*/  IMAD.MOV.U32 R45, RZ, RZ, R87 ;  /* 0x000000ffff2d7224 */ /* 0x000fe200078e0057 */
[----:B------:R-:W2:Y:S01]  /*4780*/  MUFU.EX2 R46, R46 ;  /* 0x0000002e002e7308 */ /* 0x000ea20000000800 */
[----:B----4-:R-:W-:-:S01]  /*4790*/  FADD.FTZ R7, R52, R7 ;  /* 0x0000000734077221 */ /* 0x010fc20000010000 */
[----:B------:R-:W-:Y:S01]  /*47a0*/  F2FP.SATFINITE.E4M3.F32.PACK_AB_MERGE_C R77, R52, R77, RZ ;  /* 0x0000004d344d723e */ /* 0x000fe200048070ff */
[----:B------:R-:W-:-:S02]  /*47b0*/  IMAD.MOV.U32 R52, RZ, RZ, R87 ;  /* 0x000000ffff347224 */ /* 0x000fc400078e0057 */
[----:B------:R-:W-:Y:S01]  /*47c0*/  IMAD.MOV.U32 R43, RZ, RZ, R87 ;  /* 0x000000ffff2b7224 */ /* 0x000fe200078e0057 */
[----:B------:R-:W-:Y:S01]  /*47d0*/  F2FP.SATFINITE.E4M3.F32.PACK_AB_MERGE_C R179, R76, R75, R77 ;  /* 0x0000004b4cb3723e */ /* 0x000fe2000480704d */
[----:B------:R-:W-:Y:S01]  /*47e0*/  IMAD.MOV.U32 R77, RZ, RZ, R87 ;  /* 0x000000ffff4d7224 */ /* 0x000fe200078e0057 */
[----:B------:R-:W3:Y:S01]  /*47f0*/  MUFU.EX2 R47, R47 ;  /* 0x0000002f002f7308 */ /* 0x000ee20000000800 */
[----:B-1----:R-:W-:-:S01]  /*4800*/  FADD.FTZ R2, R78, R7 ;  /* 0x000000074e027221 */ /* 0x002fc20000010000 */
[----:B------:R-:W-:Y:S01]  /*4810*/  FADD.FTZ R7, R35, R8 ;  /* 0x0000000823077221 */ /* 0x000fe20000010000 */
[----:B------:R-:W-:Y:S01]  /*4820*/  F2FP.SATFINITE.E4M3.F32.PACK_AB_MERGE_C R35, R40, R35, RZ ;  /* 0x000000232823723e */ /* 0x000fe200048070ff */
[----:B------:R-:W-:Y:S02]  /*4830*/  IMAD.MOV.U32 R76, RZ, RZ, R87 ;  /* 0x000000ffff4c7224 */ /* 0x000fe400078e0057 */
[----:B------:R-:W-:-:S01]  /*4840*/  FADD.FTZ R3, R49, R2 ;  /* 0x0000000231037221 */ /* 0x000fc20000010000 */
[----:B------:R-:W-:Y:S01]  /*4850*/  FADD.FTZ R7, R40, R7 ;  /* 0x0000000728077221 */ /* 0x000fe20000010000 */
[----:B------:R-:W-:Y:S01]  /*4860*/  F2FP.SATFINITE.E4M3.F32.PACK_AB_MERGE_C R172, R34, R31, R35 ;  /* 0x0000001f22ac723e */ /* 0x000fe20004807023 */
[----:B------:R-:W1:Y:S01]  /*4870*/  MUFU.EX2 R50, R50 ;  /* 0x0000003200327308 */ /* 0x000e620000000800 */
[----:B--2---:R-:W-:-:S01]  /*4880*/  FADD.FTZ R2, R46, R3 ;  /* 0x000000032e027221 */ /* 0x004fc20000010000 */
[----:B------:R-:W-:-:S02]  /*4890*/  IMAD.MOV.U32 R75, RZ, RZ, R87 ;  /* 0x000000ffff4b7224 */ /* 0x000fc400078e0057 */
[--C-:B------:R-:W-:Y:S02]  /*48a0*/  IMAD.MOV.U32 R42, RZ, RZ, R87.reuse ;  /* 0x000000ffff2a7224 */ /* 0x100fe400078e0057 */
[----:B------:R-:W-:Y:S02]  /*48b0*/  IMAD.MOV.U32 R40, RZ, RZ, R87 ;  /* 0x000000ffff287224 */ /* 0x000fe400078e0057 */
[----:B------:R-:W2:Y:S01]  /*48c0*/  MUFU.EX2 R51, R51 ;  /* 0x0000003300337308 */ /* 0x000ea20000000800 */
[C---:B---3--:R-:W-:Y:S01]  /*48d0*/  F2FP.SATFINITE.E4M3.F32.PACK_AB_MERGE_C R46, R47.reuse, R46, RZ ;  /* 0x0000002e2f2e723e */ /* 0x048fe200048070ff */
[----:B------:R-:W-:Y:S01]  /*48e0*/  FADD.FTZ R47, R47, R2 ;  /* 0x000000022f2f7221 */ /* 0x000fe20000010000 */
[----:B------:R-:W-:-:S01]  /*48f0*/  FADD.FTZ R2, R38, R7 ;  /* 0x0000000726027221 */ /* 0x000fc20000010000 */
[--C-:B------:R-:W-:Y:S01]  /*4900*/  IMAD.MOV.U32 R35, RZ, RZ, R87.reuse ;  /* 0x000000ffff237224 */ /* 0x100fe200078e0057 */
[----:B------:R-:W-:Y:S01]  /*4910*/  F2FP.SATFINITE.E4M3.F32.PACK_AB_MERGE_C R173, R49, R78, R46 ;  /* 0x0000004e31ad723e */ /* 0x000fe2000480702e */
[----:B------:R-:W-:-:S02]  /*4920*/  IMAD.MOV.U32 R78, RZ, RZ, R87 ;  /* 0x000000ffff4e7224 */ /* 0x000fc400078e0057 */
[----:B------:R-:W-:-:S01]  /*4930*/  FADD.FTZ R2, R39, R2 ;  /* 0x0000000227027221 */ /* 0x000fc20000010000 */
[----:B------:R-:W3:Y:S01]  /*4940*/  MUFU.EX2 R54, R54 ;  /* 0x0000003600367308 */ /* 0x000ee20000000800 */
[----:B-1----:R-:W-:-:S01]  /*4950*/  FADD.FTZ R8, R50, R47 ;  /* 0x0000002f32087221 */ /* 0x002fc20000010000 */
[----:B------:R-:W-:Y:S02]  /*4960*/  IMAD.MOV.U32 R49, RZ, RZ, R87 ;  /* 0x000000ffff317224 */ /* 0x000fe400078e0057 */
[----:B------:R-:W-:-:S01]  /*4970*/  FADD.FTZ R7, R41, R2 ;  /* 0x0000000229077221 */ /* 0x000fc20000010000 */
[C---:B------:R-:W-:Y:S01]  /*4980*/  F2FP.SATFINITE.E4M3.F32.PACK_AB_MERGE_C R41, R44.reuse, R41, RZ ;  /* 0x000000292c29723e */ /* 0x040fe200048070ff */
[----:B------:R-:W-:Y:S02]  /*4990*/  IMAD.MOV.U32 R47, RZ, RZ, R87 ;  /* 0x000000ffff2f7224 */ /* 0x000fe400078e0057 */
[----:B------:R-:W-:Y:S01]  /*49a0*/  FADD.FTZ R7, R44, R7 ;  /* 0x000000072c077221 */ /* 0x000fe20000010000 */
[----:B------:R-:W1:Y:S01]  /*49b0*/  MUFU.EX2 R55, R55 ;  /* 0x0000003700377308 */ /* 0x000e620000000800 */
[----:B--2---:R-:W-:-:S01]  /*49c0*/  FADD.FTZ R3, R51, R8 ;  /* 0x0000000833037221 */ /* 0x004fc20000010000 */
[----:B------:R-:W-:Y:S01]  /*49d0*/  F2FP.SATFINITE.E4M3.F32.PACK_AB_MERGE_C R174, R39, R38, R41 ;  /* 0x0000002627ae723e */ /* 0x000fe20004807029 */
[----:B------:R-:W-:-:S02]  /*49e0*/  IMAD.MOV.U32 R46, RZ, RZ, R87 ;  /* 0x000000ffff2e7224 */ /* 0x000fc400078e0057 */
[--C-:B------:R-:W-:Y:S02]  /*49f0*/  IMAD.MOV.U32 R44, RZ, RZ, R87.reuse ;  /* 0x000000ffff2c7224 */ /* 0x100fe400078e0057 */
[----:B------:R-:W-:Y:S01]  /*4a00*/  IMAD.MOV.U32 R41, RZ, RZ, R87 ;  /* 0x000000ffff297224 */ /* 0x000fe200078e0057 */
[----:B------:R-:W2:Y:S01]  /*4a10*/  MUFU.EX2 R70, R70 ;  /* 0x0000004600467308 */ /* 0x000ea20000000800 */
[----:B---3--:R-:W-:-:S01]  /*4a20*/  FADD.FTZ R2, R54, R3 ;  /* 0x0000000336027221 */ /* 0x008fc20000010000 */
[--C-:B------:R-:W-:Y:S02]  /*4a30*/  IMAD.MOV.U32 R39, RZ, RZ, R87.reuse ;  /* 0x000000ffff277224 */ /* 0x100fe400078e0057 */
[--C-:B------:R-:W-:Y:S02]  /*4a40*/  IMAD.MOV.U32 R38, RZ, RZ, R87.reuse ;  /* 0x000000ffff267224 */ /* 0x100fe400078e0057 */
[----:B------:R-:W-:Y:S02]  /*4a50*/  IMAD.MOV.U32 R34, RZ, RZ, R87 ;  /* 0x000000ffff227224 */ /* 0x000fe400078e0057 */
[----:B------:R-:W3:Y:S01]  /*4a60*/  MUFU.EX2 R61, R61 ;  /* 0x0000003d003d7308 */ /* 0x000ee20000000800 */
[C---:B-1----:R-:W-:Y:S01]  /*4a70*/  F2FP.SATFINITE.E4M3.F32.PACK_AB_MERGE_C R54, R55.reuse, R54, RZ ;  /* 0x000000363736723e */ /* 0x042fe200048070ff */
[----:B------:R-:W-:Y:S01]  /*4a80*/  FADD.FTZ R55, R55, R2 ;  /* 0x0000000237377221 */ /* 0x000fe20000010000 */
[----:B------:R-:W-:-:S01]  /*4a90*/  FADD.FTZ R2, R24, R7 ;  /* 0x0000000718027221 */ /* 0x000fc20000010000 */
[--C-:B------:R-:W-:Y:S01]  /*4aa0*/  IMAD.MOV.U32 R31, RZ, RZ, R87.reuse ;  /* 0x000000ffff1f7224 */ /* 0x100fe200078e0057 */
[----:B------:R-:W-:Y:S01]  /*4ab0*/  F2FP.SATFINITE.E4M3.F32.PACK_AB_MERGE_C R175, R51, R50, R54 ;  /* 0x0000003233af723e */ /* 0x000fe20004807036 */
[----:B------:R-:W-:-:S02]  /*4ac0*/  IMAD.MOV.U32 R54, RZ, RZ, R87 ;  /* 0x000000ffff367224 */ /* 0x000fc400078e0057 */
[----:B------:R-:W-:-:S01]  /*4ad0*/  FADD.FTZ R3, R25, R2 ;  /* 0x0000000219037221 */ /* 0x000fc20000010000 */
[----:B------:R-:W1:Y:S01]  /*4ae0*/  MUFU.EX2 R65, R65 ;  /* 0x0000004100417308 */ /* 0x000e620000000800 */
[----:B--2---:R-:W-:-:S01]  /*4af0*/  FADD.FTZ R8, R70, R55 ;  /* 0x0000003746087221 */ /* 0x004fc20000010000 */
[----:B------:R-:W-:Y:S02]  /*4b00*/  IMAD.MOV.U32 R55, RZ, RZ, R87 ;  /* 0x000000ffff377224 */ /* 0x000fe400078e0057 */
[----:B------:R-:W-:-:S01]  /*4b10*/  FADD.FTZ R2, R28, R3 ;  /* 0x000000031c027221 */ /* 0x000fc20000010000 */
[--C-:B------:R-:W-:Y:S02]  /*4b20*/  IMAD.MOV.U32 R51, RZ, RZ, R87.reuse ;  /* 0x000000ffff337224 */ /* 0x100fe400078e0057 */
[----:B------:R-:W-:Y:S01]  /*4b30*/  IMAD.MOV.U32 R50, RZ, RZ, R87 ;  /* 0x000000ffff327224 */ /* 0x000fe200078e0057 */
[----:B------:R-:W2:Y:S01]  /*4b40*/  MUFU.EX2 R29, R29 ;  /* 0x0000001d001d7308 */ /* 0x000ea20000000800 */
[----:B---3--:R-:W-:-:S01]  /*4b50*/  FADD.FTZ R8, R61, R8 ;  /* 0x000000083d087221 */ /* 0x008fc20000010000 */
[----:B------:R-:W-:-:S02]  /*4b60*/  IMAD.MOV.U32 R30, RZ, RZ, R87 ;  /* 0x000000ffff1e7224 */ /* 0x000fc400078e0057 */
        /* <DEDUP_REMOVED lines=11> */
[----:B------:R-:W-:Y:S01]  /*4c20*/  F2FP.SATFINITE.E4M3.F32.PACK_AB_MERGE_C R65, R68, R65, RZ ;  /* 0x000000414441723e */ /* 0x000fe200048070ff */
[--C-:B------:R-:W-:Y:S02]  /*4c30*/  IMAD.MOV.U32 R68, RZ, RZ, R87.reuse ;  /* 0x000000ffff447224 */ /* 0x100fe400078e0057 */
[----:B------:R-:W-:Y:S01]  /*4c40*/  IMAD.MOV.U32 R25, RZ, RZ, R87 ;  /* 0x000000ffff197224 */ /* 0x000fe200078e0057 */
[----:B------:R-:W-:Y:S01]  /*4c50*/  F2FP.SATFINITE.E4M3.F32.PACK_AB_MERGE_C R169, R61, R70, R65 ;  /* 0x000000463da9723e */ /* 0x000fe20004807041 */
[----:B------:R-:W-:Y:S01]  /*4c60*/  IMAD.MOV.U32 R70, RZ, RZ, R87 ;  /* 0x000000ffff467224 */ /* 0x000fe200078e0057 */
[----:B------:R-:W3:Y:S01]  /*4c70*/  MUFU.EX2 R33, R33 ;  /* 0x0000002100217308 */ /* 0x000ee20000000800 */
[----:B-1----:R-:W-:-:S01]  /*4c80*/  FADD.FTZ R2, R32, R29 ;  /* 0x0000001d20027221 */ /* 0x002fc20000010000 */
[----:B------:R-:W-:-:S02]  /*4c90*/  IMAD.MOV.U32 R65, RZ, RZ, R87 ;  /* 0x000000ffff417224 */ /* 0x000fc400078e0057 */
[--C-:B------:R-:W-:Y:S02]  /*4ca0*/  IMAD.MOV.U32 R61, RZ, RZ, R87.reuse ;  /* 0x000000ffff3d7224 */ /* 0x100fe400078e0057 */
[----:B------:R-:W-:Y:S02]  /*4cb0*/  IMAD.MOV.U32 R29, RZ, RZ, R87 ;  /* 0x000000ffff1d7224 */ /* 0x000fe400078e0057 */
[----:B------:R-:W1:Y:S01]  /*4cc0*/  MUFU.EX2 R69, R69 ;  /* 0x0000004500457308 */ /* 0x000e620000000800 */
[----:B--2---:R-:W-:-:S01]  /*4cd0*/  FADD.FTZ R8, R66, R3 ;  /* 0x0000000342087221 */ /* 0x004fc20000010000 */
[----:B------:R-:W-:-:S06]  /*4ce0*/  IMAD.MOV.U32 R24, RZ, RZ, R87 ;  /* 0x000000ffff187224 */ /* 0x000fcc00078e0057 */
[----:B------:R-:W-:Y:S01]  /*4cf0*/  MUFU.EX2 R36, R36 ;  /* 0x0000002400247308 */ /* 0x000fe20000000800 */
[----:B---3--:R-:W-:-:S07]  /*4d00*/  FADD.FTZ R3, R33, R2 ;  /* 0x0000000221037221 */ /* 0x008fce0000010000 */
[----:B------:R-:W2:Y:S01]  /*4d10*/  MUFU.EX2 R37, R37 ;  /* 0x0000002500257308 */ /* 0x000ea20000000800 */
[----:B-1----:R-:W-:-:S07]  /*4d20*/  FADD.FTZ R8, R69, R8 ;  /* 0x0000000845087221 */ /* 0x002fce0000010000 */
[----:B------:R-:W-:Y:S08]  /*4d30*/  MUFU.EX2 R73, R73 ;  /* 0x0000004900497308 */ /* 0x000ff00000000800 */
[----:B------:R-:W1:Y:S01]  /*4d40*/  MUFU.EX2 R4, R4 ;  /* 0x0000000400047308 */ /* 0x000e620000000800 */
[----:B--2---:R-:W-:Y:S01]  /*4d50*/  F2FP.SATFINITE.E4M3.F32.PACK_AB_MERGE_C R2, R37, R36, RZ ;  /* 0x000000242502723e */ /* 0x004fe200048070ff */
[----:B------:R-:W-:-:S03]  /*4d60*/  FADD.FTZ R36, R36, R3 ;  /* 0x0000000324247221 */ /* 0x000fc60000010000 */
[----:B------:R-:W-:Y:S01]  /*4d70*/  F2FP.SATFINITE.E4M3.F32.PACK_AB_MERGE_C R170, R33, R32, R2 ;  /* 0x0000002021aa723e */ /* 0x000fe20004807002 */
[----:B------:R-:W-:-:S01]  /*4d80*/  FADD.FTZ R3, R37, R36 ;  /* 0x0000002425037221 */ /* 0x000fc20000010000 */
[--C-:B------:R-:W-:Y:S02]  /*4d90*/  IMAD.MOV.U32 R37, RZ, RZ, R87.reuse ;  /* 0x000000ffff257224 */ /* 0x100fe400078e0057 */
[--C-:B------:R-:W-:Y:S02]  /*4da0*/  IMAD.MOV.U32 R36, RZ, RZ, R87.reuse ;  /* 0x000000ffff247224 */ /* 0x100fe400078e0057 */
[--C-:B------:R-:W-:Y:S02]  /*4db0*/  IMAD.MOV.U32 R33, RZ, RZ, R87.reuse ;  /* 0x000000ffff217224 */ /* 0x100fe400078e0057 */
        /* <DEDUP_REMOVED lines=43> */
[----:B------:R-:W-:Y:S01]  /*5070*/  UMOV UR45, UR39 ;  /* 0x00000027002d7c82 */ /* 0x000fe20008000000 */
[----:B------:R-:W-:Y:S01]  /*5080*/  UMOV UR6, UR36 ;  /* 0x0000002400067c82 */ /* 0x000fe20008000000 */
[----:B------:R-:W-:Y:S01]  /*5090*/  ULDC UR57, c[0x0][0x404] ;  /* 0x0001010000397ab9 */ /* 0x000fe20000000800 */
[----:B------:R-:W-:Y:S01]  /*50a0*/  ULDC UR56, c[0x0][0x2e0] ;  /* 0x0000b80000387ab9 */ /* 0x000fe20000000800 */
[----:B------:R-:W-:-:S05]  /*50b0*/  ULDC.64 UR40, c[0x0][0x3f8] ;  /* 0x0000fe0000287ab9 */ /* 0x000fca0000000a00 */
.L_x_1884:
[----:B------:R-:W-:Y:S01]  /*50c0*/  ISETP.NE.AND P3, PT, RZ, UR47, PT ;  /* 0x0000002fff007c0c */ /* 0x000fe2000bf65270 */
[----:B------:R-:W-:-:S04]  /*50d0*/  UISETP.NE.AND UP0, UPT, UR6, 0x1, UPT ;  /* 0x000000010600788c */ /* 0x000fc8000bf05270 */
[----:B------:R-:W-:-:S04]  /*50e0*/  USEL UR39, URZ, 0x1, UP0 ;  /* 0x000000013f277887 */ /* 0x000fc80008000000 */
[----:B------:R-:W-:-:S04]  /*50f0*/  ULOP3.LUT UR39, UR45, UR39, URZ, 0x3c, !UPT ;  /* 0x000000272d277292 */ /* 0x000fc8000f8e3c3f */
[----:B------:R-:W-:Y:S08]  /*5100*/  @P3 BRA `(.L_x_1875) ;  /* 0x0000000000383947 */ /* 0x000ff00003800000 */
[----:B------:R-:W-:Y:S05]  /*5110*/  @!P0 BRA `(.L_x_1876) ;  /* 0x0000000000048947 */ /* 0x000fea0003800000 */
[----:B------:R-:W-:Y:S01]  /*5120*/  BPT.TRAP 0x1 ;  /* 0x000000040000795c */ /* 0x000fe20000300000 */
.L_x_1876:
        /* <DEDUP_REMOVED lines=9> */
.L_x_1877:
[----:B--2---:R-:W-:Y:S05]  /*51c0*/  @P2 BRA `(.L_x_1875) ;  /* 0x0000000000082947 */ /* 0x004fea0003800000 */
[----:B------:R-:W2:Y:S02]  /*51d0*/  SYNCS.PHASECHK.TRANS64.TRYWAIT P2, [UR5+0x29830], R0 ;  /* 0x02983000ff0075a7 */ /* 0x000ea40008040145 */
[----:B--2---:R-:W-:Y:S05]  /*51e0*/  @!P2 BRA `(.L_x_1878) ;  /* 0x000000bc00e8a947 */ /* 0x004fea0003800000 */
.L_x_1875:
        /* <DEDUP_REMOVED lines=191> */
.L_x_1880:
[----:B------:R-:W-:Y:S01]  /*5de0*/  ULEA UR5, UR6, UR38, 0x3 ;  /* 0x0000002606057291 */ /* 0x000fe2000f8e183f */
[----:B------:R-:W-:-:S05]  /*5df0*/  IMAD.U32 R0, RZ, RZ, UR45 ;  /* 0x0000002dff007e24 */ /* 0x000fca000f8e00ff */
[----:B------:R-:W-:-:S04]  /*5e00*/  SHF.L.U32 R0, R0, 0x1f, RZ ;  /* 0x0000001f00007819 */ /* 0x000fc800000006ff */
[----:B------:R1:W2:Y:S01]  /*5e10*/  SYNCS.PHASECHK.TRANS64.TRYWAIT P2, [UR5+0x29850], R0 ;  /* 0x02985000ff0075a7 */ /* 0x0002a20008040145 */
[----:B------:R-:W-:Y:S05]  /*5e20*/  @!P0 BRA `(.L_x_1881) ;  /* 0x0000000000048947 */ /* 0x000fea0003800000 */
[----:B------:R-:W-:Y:S01]  /*5e30*/  BPT.TRAP 0x1 ;  /* 0x000000040000795c */ /* 0x000fe20000300000 */
.L_x_1881:
[----:B--2---:R-:W-:Y:S05]  /*5e40*/  @P2 BRA `(.L_x_1879) ;  /* 0x0000000000082947 */ /* 0x004fea0003800000 */
[----:B------:R-:W2:Y:S02]  /*5e50*/  SYNCS.PHASECHK.TRANS64.TRYWAIT P2, [UR5+0x29850], R0 ;  /* 0x02985000ff0075a7 */ /* 0x000ea40008040145 */
[----:B--2---:R-:W-:Y:S05]  /*5e60*/  @!P2 BRA `(.L_x_1882) ;  /* 0x000000b000e0a947 */ /* 0x004fea0003800000 */
.L_x_1879:
[----:B--2---:R-:W2:Y:S01]  /*5e70*/  LDC R7, c[0x0][0x288] ;  /* 0x0000a200ff077b82 */ /* 0x004ea20000000800 */
[----:B------:R-:W-:Y:S01]  /*5e80*/  UISETP.NE.U32.AND UP0, UPT, UR40, URZ, UPT ;  /* 0x0000003f2800728c */ /* 0x000fe2000bf05070 */
[----:B------:R-:W-:Y:S01]  /*5e90*/  WARPGROUP.ARRIVE ;  /* 0x00000000000079c5 */ /* 0x000fe20000000000 */
[----:B------:R-:W-:-:S05]  /*5ea0*/  UIMAD UR5, UR7, -0xa0, UR42 ;  /* 0xffffff60070578a4 */ /* 0x000fca000f8e022a */
[----:B------:R-:W3:Y:S01]  /*5eb0*/  S2R R194, SR_TID.X ;  /* 0x0000000000c27919 */ /* 0x000ee20000002100 */
[----:B------:R-:W-:Y:S02]  /*5ec0*/  UISETP.NE.AND.EX UP0, UPT, UR41, URZ, UPT, UP0 ;  /* 0x0000003f2900728c */ /* 0x000fe4000bf05300 */
[----:B------:R-:W-:Y:S02]  /*5ed0*/  UIADD3 UR5, UR5, 0x1, URZ ;  /* 0x0000000105057890 */ /* 0x000fe4000fffe03f */
[----:B------:R-:W-:Y:S01]  /*5ee0*/  USEL UR10, UR57, 0x1, UP0 ;  /* 0x00000001390a7887 */ /* 0x000fe20008000000 */
[----:B------:R-:W-:-:S03]  /*5ef0*/  UMOV UR11, 0xc0000010 ;  /* 0xc0000010000b7882 */ /* 0x000fc60000000000 */
[----:B------:R-:W-:-:S06]  /*5f00*/  UIMAD UR5, UR10, UR56, UR5 ;  /* 0x000000380a0572a4 */ /* 0x000fcc000f8e0205 */
[----:B--2---:R-:W-:Y:S01]  /*5f10*/  IADD3 R7, -R7, UR5, RZ ;  /* 0x0000000507077c10 */ /* 0x004fe2000fffe1ff */
[----:B------:R-:W-:-:S04]  /*5f20*/  UIADD3 UR5, UR38, 0x400, URZ ;  /* 0x0000040026057890 */ /* 0x000fc8000fffe03f */
[----:B------:R-:W-:Y:S01]  /*5f30*/  IMAD R6, R22, -0x2, R7 ;  /* 0xfffffffe16067824 */ /* 0x000fe200078e0207 */
[----:B------:R-:W-:-:S03]  /*5f40*/  USHF.R.U32.HI UR5, URZ, 0x4, UR5 ;  /* 0x000000043f057899 */ /* 0x000fc60008011605 */
[----:B------:R-:W-:Y:S01]  /*5f50*/  IMAD.IADD R6, R23, 0x1, R6 ;  /* 0x0000000117067824 */ /* 0x000fe200078e0206 */
[----:B------:R-:W-:Y:S01]  /*5f60*/  ULOP3.LUT UR5, UR5, 0x3fff, URZ, 0xc0, !UPT ;  /* 0x00003fff05057892 */ /* 0x000fe2000f8ec03f */
[----:B---3--:R-:W-:-:S03]  /*5f70*/  SHF.R.U32.HI R194, RZ, 0x7, R194 ;  /* 0x00000007ffc27819 */ /* 0x008fc600000116c2 */
[C---:B------:R-:W-:Y:S01]  /*5f80*/  ISETP.GT.AND P2, PT, R6.reuse, RZ, PT ;  /* 0x000000ff0600720c */ /* 0x040fe20003f44270 */
[----:B------:R-:W-:Y:S01]  /*5f90*/  ULOP3.LUT UR5, UR5, 0x10000, URZ, 0xfc, !UPT ;  /* 0x0001000005057892 */ /* 0x000fe2000f8efc3f */
[----:B------:R-:W-:Y:S02]  /*5fa0*/  ISETP.GT.AND P3, PT, R6, 0x1, PT ;  /* 0x000000010600780c */ /* 0x000fe40003f64270 */
[----:B------:R-:W-:Y:S01]  /*5fb0*/  FSEL R7, R152, -INF , P2 ;  /* 0xff80000098077808 */ /* 0x000fe20001000000 */
[----:B------:R-:W-:Y:S01]  /*5fc0*/  UIMAD UR5, UR6, 0x500, UR5 ;  /* 0x00000500060578a4 */ /* 0x000fe2000f8e0205 */
[----:B------:R-:W-:Y:S02]  /*5fd0*/  ISETP.GT.AND P2, PT, R6, 0x8, PT ;  /* 0x000000080600780c */ /* 0x000fe40003f44270 */
[----:B------:R-:W-:Y:S02]  /*5fe0*/  FSEL R9, R153, -INF , P3 ;  /* 0xff80000099097808 */ /* 0x000fe40001800000 */
[----:B-1----:R-:W-:-:S02]  /*5ff0*/  FMNMX.FTZ R0, R7, R5, !PT ;  /* 0x0000000507007209 */ /* 0x002fc40007810000 */
[----:B------:R-:W-:Y:S01]  /*6000*/  ISETP.GT.AND P3, PT, R6, 0x9, PT ;  /* 0x000000090600780c */ /* 0x000fe20003f64270 */
[----:B------:R-:W-:Y:S01]  /*6010*/  UMOV UR10, UR5 ;  /* 0x00000005000a7c82 */ /* 0x000fe20008000000 */
[----:B------:R-:W-:Y:S01]  /*6020*/  FSEL R11, R156, -INF , P2 ;  /* 0xff8000009c0b7808 */ /* 0x000fe20001000000 */
[----:B------:R-:W-:Y:S01]  /*6030*/  QGMMA.64x128x32.F32.E4M3.E4M3 R24, R184, gdesc[UR8], R24, gsb0 ;  /* 0x01e00008b8187df3 */ /* 0x000fe20008000818 */
[----:B------:R-:W-:Y:S01]  /*6040*/  FMNMX.FTZ R0, R9, R0, !PT ;  /* 0x0000000009007209 */ /* 0x000fe20007810000 */
[----:B------:R-:W-:Y:S01]  /*6050*/  UIADD3 UR10, UR5, 0x100, URZ ;  /* 0x00000100050a7890 */ /* 0x000fe2000fffe03f */
[----:B------:R-:W-:Y:S01]  /*6060*/  ISETP.GT.AND P2, PT, R6, 0x10, PT ;  /* 0x000000100600780c */ /* 0x000fe20003f44270 */
[----:B------:R-:W-:Y:S01]  /*6070*/  UMOV UR11, 0xc0000010 ;  /* 0xc0000010000b7882 */ /* 0x000fe20000000000 */
        /* <DEDUP_REMOVED lines=68> */
[----:B------:R-:W-:Y:S01]  /*64c0*/  ISETP.GT.AND P3, PT, R6, 0x69, PT ;  /* 0x000000690600780c */ /* 0x000fe20003f64270 */
[----:B------:R-:W-:Y:S02]  /*64d0*/  WARPGROUP.DEPBAR.LE gsb0, 0x0 ;  /* 0x00008000000079c5 */ /* 0x000fe40000010000 */
[----:B------:R-:W-:Y:S01]  /*64e0*/  FSEL R108, R108, -INF , P2 ;  /* 0xff8000006c6c7808 */ /* 0x000fe20001000000 */
[----:B------:R-:W-:Y:S01]  /*64f0*/  WARPGROUP.ARRIVE ;  /* 0x00000000000079c5 */ /* 0x000fe20000000000 */
[----:B------:R-:W-:Y:S01]  /*6500*/  FMNMX.FTZ R197, R105, R0, !PT ;  /* 0x0000000069c57209 */ /* 0x000fe20007810000 */
[----:B------:R-:W-:Y:S01]  /*6510*/  IMAD.U32 R185, RZ, RZ, UR37 ;  /* 0x00000025ffb97e24 */ /* 0x000fe2000f8e00ff */
[----:B------:R-:W-:Y:S02]  /*6520*/  ISETP.GT.AND P2, PT, R6, 0x70, PT ;  /* 0x000000700600780c */ /* 0x000fe40003f44270 */
[----:B------:R-:W-:Y:S01]  /*6530*/  FSEL R109, R109, -INF , P3 ;  /* 0xff8000006d6d7808 */ /* 0x000fe20001800000 */
[----:B------:R-:W-:Y:S01]  /*6540*/  QGMMA.64x128x32.F32.E4M3.E4M3 R24, R180, gdesc[UR8], R24, gsb0 ;  /* 0x01e00008b4187df3 */ /* 0x000fe20008000818 */
[----:B------:R-:W-:Y:S01]  /*6550*/  FMNMX.FTZ R0, R108, R197, !PT ;  /* 0x000000c56c007209 */ /* 0x000fe20007810000 */
[----:B------:R-:W-:Y:S01]  /*6560*/  UIADD3 UR10, UR5, 0x200, URZ ;  /* 0x00000200050a7890 */ /* 0x000fe2000fffe03f */
[----:B------:R-:W-:Y:S01]  /*6570*/  ISETP.GT.AND P3, PT, R6, 0x71, PT ;  /* 0x000000710600780c */ /* 0x000fe20003f64270 */
[----:B------:R-:W-:Y:S01]  /*6580*/  UMOV UR11, 0xc0000010 ;  /* 0xc0000010000b7882 */ /* 0x000fe20000000000 */
[----:B------:R-:W-:-:S02]  /*6590*/  FSEL R112, R112, -INF , P2 ;  /* 0xff80000070707808 */ /* 0x000fc40001000000 */
[----:B------:R-:W-:Y:S02]  /*65a0*/  FMNMX.FTZ R197, R109, R0, !PT ;  /* 0x000000006dc57209 */ /* 0x000fe40007810000 */
[----:B------:R-:W-:Y:S02]  /*65b0*/  ISETP.GT.AND P2, PT, R6, 0x78, PT ;  /* 0x000000780600780c */ /* 0x000fe40003f44270 */
[----:B------:R-:W-:Y:S02]  /*65c0*/  FSEL R113, R113, -INF , P3 ;  /* 0xff80000071717808 */ /* 0x000fe40001800000 */
[----:B------:R-:W-:Y:S02]  /*65d0*/  FMNMX.FTZ R0, R112, R197, !PT ;  /* 0x000000c570007209 */ /* 0x000fe40007810000 */
[----:B------:R-:W-:Y:S02]  /*65e0*/  ISETP.GT.AND P3, PT, R6, 0x79, PT ;  /* 0x000000790600780c */ /* 0x000fe40003f64270 */
        /* <DEDUP_REMOVED lines=23> */
[C---:B------:R-:W-:Y:S01]  /*6760*/  ISETP.GT.AND P3, PT, R6.reuse, 0x99, PT ;  /* 0x000000990600780c */ /* 0x040fe20003f64270 */
[----:B------:R-:W-:Y:S01]  /*6770*/  VIADD R6, R6, 0x8 ;  /* 0x0000000806067836 */ /* 0x000fe20000000000 */
[----:B------:R-:W-:-:S02]  /*6780*/  FSEL R100, R100, -INF , P2 ;  /* 0xff80000064647808 */ /* 0x000fc40001000000 */
[----:B------:R-:W-:Y:S02]  /*6790*/  FMNMX.FTZ R197, R97, R0, !PT ;  /* 0x0000000061c57209 */ /* 0x000fe40007810000 */
[----:B------:R-:W-:Y:S02]  /*67a0*/  FSEL R101, R101, -INF , P3 ;  /* 0xff80000065657808 */ /* 0x000fe40001800000 */
[----:B------:R-:W-:Y:S02]  /*67b0*/  FMNMX.FTZ R0, R100, R197, !PT ;  /* 0x000000c564007209 */ /* 0x000fe40007810000 */
[C---:B------:R-:W-:Y:S02]  /*67c0*/  ISETP.GT.AND P3, PT, R6.reuse, RZ, PT ;  /* 0x000000ff0600720c */ /* 0x040fe40003f64270 */
[----:B------:R-:W-:Y:S02]  /*67d0*/  FMNMX.FTZ R10, R101, R0, !PT ;  /* 0x00000000650a7209 */ /* 0x000fe40007810000 */
[----:B------:R-:W-:-:S03]  /*67e0*/  ISETP.GT.AND P4, PT, R6, 0x1, PT ;  /* 0x000000010600780c */ /* 0x000fc60003f84270 */
[----:B------:R-:W1:Y:S01]  /*67f0*/  SHFL.BFLY PT, R197, R10, 0x2, 0x1f ;  /* 0x0c401f000ac57f89 */ /* 0x000e6200000e0000 */
[----:B------:R-:W-:Y:S02]  /*6800*/  FSEL R155, R155, -INF , P4 ;  /* 0xff8000009b9b7808 */ /* 0x000fe40002000000 */
[----:B------:R-:W-:-:S04]  /*6810*/  ISETP.GT.AND P4, PT, R6, 0x9, PT ;  /* 0x000000090600780c */ /* 0x000fc80003f84270 */
[----:B------:R-:W-:Y:S02]  /*6820*/  FSEL R159, R159, -INF , P4 ;  /* 0xff8000009f9f7808 */ /* 0x000fe40002000000 */
[----:B------:R-:W-:-:S04]  /*6830*/  ISETP.GT.AND P4, PT, R6, 0x11, PT ;  /* 0x000000110600780c */ /* 0x000fc80003f84270 */
[----:B------:R-:W-:Y:S02]  /*6840*/  FSEL R163, R163, -INF , P4 ;  /* 0xff800000a3a37808 */ /* 0x000fe40002000000 */
[----:B------:R-:W-:-:S04]  /*6850*/  ISETP.GT.AND P4, PT, R6, 0x19, PT ;  /* 0x000000190600780c */ /* 0x000fc80003f84270 */
[----:B------:R-:W-:Y:S02]  /*6860*/  FSEL R167, R167, -INF , P4 ;  /* 0xff800000a7a77808 */ /* 0x000fe40002000000 */
[----:B------:R-:W-:Y:S02]  /*6870*/  ISETP.GT.AND P4, PT, R6, 0x21, PT ;  /* 0x000000210600780c */ /* 0x000fe40003f84270 */
[----:B-1----:R-:W-:Y:S02]  /*6880*/  FMNMX.FTZ R197, R10, R197, !PT ;  /* 0x000000c50ac57209 */ /* 0x002fe40007810000 */
[----:B------:R-:W-:Y:S02]  /*6890*/  FSEL R139, R139, -INF , P4 ;  /* 0xff8000008b8b7808 */ /* 0x000fe40002000000 */
[----:B------:R-:W-:Y:S01]  /*68a0*/  ISETP.GT.AND P4, PT, R6, 0x29, PT ;  /* 0x000000290600780c */ /* 0x000fe20003f84270 */
[----:B------:R-:W1:Y:S03]  /*68b0*/  SHFL.BFLY PT, R0, R197, 0x1, 0x1f ;  /* 0x0c201f00c5007f89 */ /* 0x000e6600000e0000 */
[----:B------:R-:W-:-:S02]  /*68c0*/  FSEL R143, R143, -INF , P4 ;  /* 0xff8000008f8f7808 */ /* 0x000fc40002000000 */
        /* <DEDUP_REMOVED lines=9> */
[C---:B------:R-:W-:Y:S01]  /*6960*/  FSETP.NEU.FTZ.AND P2, PT, R0.reuse, -INF , PT ;  /* 0xff8000000000780b */ /* 0x040fe20003f5d000 */
[----:B------:R-:W-:-:S01]  /*6970*/  FFMA.FTZ R8, R0, R185, -8 ;  /* 0xc100000000087423 */ /* 0x000fc200000100b9 */
[----:B------:R-:W-:Y:S01]  /*6980*/  ISETP.GT.AND P4, PT, R6, 0x51, PT ;  /* 0x000000510600780c */ /* 0x000fe20003f84270 */
[----:B------:R-:W-:-:S03]  /*6990*/  WARPGROUP.DEPBAR.LE gsb0, 0x0 ;  /* 0x00008000000079c5 */ /* 0x000fc60000010000 */
[----:B------:R-:W-:Y:S01]  /*69a0*/  FSEL R8, R8, RZ, P2 ;  /* 0x000000ff08087208 */ /* 0x000fe20001000000 */
[----:B------:R-:W-:Y:S01]  /*69b0*/  WARPGROUP.ARRIVE ;  /* 0x00000000000079c5 */ /* 0x000fe20000000000 */
[----:B------:R-:W-:Y:S02]  /*69c0*/  FSEL R131, R131, -INF , P4 ;  /* 0xff80000083837808 */ /* 0x000fe40002000000 */
[----:B------:R-:W-:Y:S01]  /*69d0*/  ISETP.GT.AND P4, PT, R6, 0x59, PT ;  /* 0x000000590600780c */ /* 0x000fe20003f84270 */
[--C-:B------:R-:W-:Y:S01]  /*69e0*/  FFMA.FTZ R10, R7, UR37, -R8.reuse ;  /* 0x00000025070a7c23 */ /* 0x100fe20008010808 */
[----:B------:R-:W-:-:S01]  /*69f0*/  FFMA.FTZ R7, R9, UR37, -R8 ;  /* 0x0000002509077c23 */ /* 0x000fc20008010808 */
[--C-:B------:R-:W-:Y:S01]  /*6a00*/  FFMA.FTZ R9, R11, UR37, -R8.reuse ;  /* 0x000000250b097c23 */ /* 0x100fe20008010808 */
[----:B------:R-:W-:-:S01]  /*6a10*/  FFMA.FTZ R11, R15, UR37, -R8 ;  /* 0x000000250f0b7c23 */ /* 0x000fc20008010808 */
[----:B------:R-:W-:Y:S01]  /*6a20*/  FSEL R15, R154, -INF , P3 ;  /* 0xff8000009a0f7808 */ /* 0x000fe20001800000 */
[----:B------:R-:W-:-:S01]  /*6a30*/  FFMA.FTZ R14, R161, UR37, -R8 ;  /* 0x00000025a10e7c23 */ /* 0x000fc20008010808 */
[----:B------:R-:W-:Y:S01]  /*6a40*/  ISETP.GT.AND P3, PT, R6, 0x8, PT ;  /* 0x000000080600780c */ /* 0x000fe20003f64270 */
[----:B------:R-:W-:-:S01]  /*6a50*/  FFMA.FTZ R144, R157, UR37, -R8 ;  /* 0x000000259d907c23 */ /* 0x000fc20008010808 */
[----:B------:R-:W-:Y:S01]  /*6a60*/  FMNMX.FTZ R136, R15, R4, !PT ;  /* 0x000000040f887209 */ /* 0x000fe20007810000 */
[----:B------:R-:W-:-:S01]  /*6a70*/  FFMA.FTZ R152, R153, UR37, -R8 ;  /* 0x0000002599987c23 */ /* 0x000fc20008010808 */
[----:B------:R-:W-:Y:S01]  /*6a80*/  FSEL R158, R158, -INF , P3 ;  /* 0xff8000009e9e7808 */ /* 0x000fe20001800000 */
[----:B------:R-:W-:-:S01]  /*6a90*/  FFMA.FTZ R154, R145, UR37, -R8 ;  /* 0x00000025919a7c23 */ /* 0x000fc20008010808 */
[----:B------:R-:W-:Y:S01]  /*6aa0*/  FMNMX.FTZ R161, R155, R136, !PT ;  /* 0x000000889ba17209 */ /* 0x000fe20007810000 */
[----:B------:R-:W-:Y:S01]  /*6ab0*/  QGMMA.64x128x32.F32.E4M3.E4M3 R24, R176, gdesc[UR8], R24, gsb0 ;  /* 0x01e00008b0187df3 */ /* 0x000fe20008000818 */
[----:B------:R-:W-:Y:S01]  /*6ac0*/  ISETP.GT.AND P3, PT, R6, 0x10, PT ;  /* 0x000000100600780c */ /* 0x000fe20003f64270 */
[--C-:B------:R-:W-:Y:S01]  /*6ad0*/  FFMA.FTZ R156, R128, UR37, -R8.reuse ;  /* 0x00000025809c7c23 */ /* 0x100fe20008010808 */
[----:B------:R-:W-:Y:S01]  /*6ae0*/  FMNMX.FTZ R136, R158, R161, !PT ;  /* 0x000000a19e887209 */ /* 0x000fe20007810000 */
[----:B------:R-:W-:Y:S01]  /*6af0*/  UIADD3 UR10, UR5, 0x300, URZ ;  /* 0x00000300050a7890 */ /* 0x000fe2000fffe03f */
[----:B------:R-:W-:Y:S01]  /*6b00*/  FSEL R162, R162, -INF , P3 ;  /* 0xff800000a2a27808 */ /* 0x000fe20001800000 */
[----:B------:R-:W-:Y:S01]  /*6b10*/  UMOV UR11, 0xc0000010 ;  /* 0xc0000010000b7882 */ /* 0x000fe20000000000 */
[----:B------:R-:W-:Y:S01]  /*6b20*/  FMNMX.FTZ R157, R159, R136, !PT ;  /* 0x000000889f9d7209 */ /* 0x000fe20007810000 */
[--C-:B------:R-:W-:Y:S01]  /*6b30*/  FFMA.FTZ R12, R13, UR37, -R8.reuse ;  /* 0x000000250d0c7c23 */ /* 0x100fe20008010808 */
[----:B------:R-:W-:Y:S01]  /*6b40*/  ISETP.GT.AND P3, PT, R6, 0x18, PT ;  /* 0x000000180600780c */ /* 0x000fe20003f64270 */
[----:B------:R1:W-:Y:S01]  /*6b50*/  MUFU.EX2 R136, R144 ;  /* 0x0000009000887308 */ /* 0x0003e20000000800 */
[----:B------:R-:W-:Y:S01]  /*6b60*/  FMNMX.FTZ R140, R162, R157, !PT ;  /* 0x0000009da28c7209 */ /* 0x000fe20007810000 */
[--C-:B------:R-:W-:Y:S01]  /*6b70*/  FFMA.FTZ R13, R195, UR37, -R8.reuse ;  /* 0x00000025c30d7c23 */ /* 0x100fe20008010808 */
[----:B------:R-:W-:Y:S01]  /*6b80*/  FSEL R166, R166, -INF , P3 ;  /* 0xff800000a6a67808 */ /* 0x000fe20001800000 */
[--C-:B------:R-:W-:Y:S01]  /*6b90*/  FFMA.FTZ R20, R165, UR37, -R8.reuse ;  /* 0x00000025a5147c23 */ /* 0x100fe20008010808 */
[----:B------:R-:W-:Y:S01]  /*6ba0*/  FMNMX.FTZ R157, R163, R140, !PT ;  /* 0x0000008ca39d7209 */ /* 0x000fe20007810000 */
[--C-:B------:R-:W-:Y:S01]  /*6bb0*/  FFMA.FTZ R21, R21, UR37, -R8.reuse ;  /* 0x0000002515157c23 */ /* 0x100fe20008010808 */
[----:B------:R-:W-:Y:S01]  /*6bc0*/  ISETP.GT.AND P3, PT, R6, 0x20, PT ;  /* 0x000000200600780c */ /* 0x000fe20003f64270 */
[--C-:B------:R-:W-:Y:S01]  /*6bd0*/  FFMA.FTZ R137, R137, UR37, -R8.reuse ;  /* 0x0000002589897c23 */ /* 0x100fe20008010808 */
[----:B------:R-:W-:Y:S01]  /*6be0*/  FMNMX.FTZ R140, R166, R157, !PT ;  /* 0x0000009da68c7209 */ /* 0x000fe20007810000 */
[--C-:B------:R-:W-:Y:S01]  /*6bf0*/  FFMA.FTZ R141, R141, UR37, -R8.reuse ;  /* 0x000000258d8d7c23 */ /* 0x100fe20008010808 */
[----:B------:R-:W-:Y:S01]  /*6c00*/  FSEL R138, R138, -INF , P3 ;  /* 0xff8000008a8a7808 */ /* 0x000fe20001800000 */
[--C-:B------:R-:W-:Y:S01]  /*6c10*/  FFMA.FTZ R120, R120, UR37, -R8.reuse ;  /* 0x0000002578787c23 */ /* 0x100fe20008010808 */
[----:B------:R-:W-:Y:S01]  /*6c20*/  FMNMX.FTZ R153, R167, R140, !PT ;  /* 0x0000008ca7997209 */ /* 0x000fe20007810000 */
[--C-:B------:R-:W-:Y:S01]  /*6c30*/  FFMA.FTZ R121, R121, UR37, -R8.reuse ;  /* 0x0000002579797c23 */ /* 0x100fe20008010808 */
[----:B------:R-:W-:Y:S01]  /*6c40*/  ISETP.GT.AND P3, PT, R6, 0x28, PT ;  /* 0x000000280600780c */ /* 0x000fe20003f64270 */
[----:B------:R2:W-:Y:S01]  /*6c50*/  MUFU.EX2 R140, R152 ;  /* 0x00000098008c7308 */ /* 0x0005e20000000800 */
[----:B-1----:R-:W-:Y:S01]  /*6c60*/  FMNMX.FTZ R144, R138, R153, !PT ;  /* 0x000000998a907209 */ /* 0x002fe20007810000 */
        /* <DEDUP_REMOVED lines=14> */
[----:B------:R-:W-:Y:S01]  /*6d50*/  MUFU.EX2 R144, R154 ;  /* 0x0000009a00907308 */ /* 0x000fe20000000800 */
[----:B--2---:R-:W-:Y:S01]  /*6d60*/  FMNMX.FTZ R152, R146, R145, !PT ;  /* 0x0000009192987209 */ /* 0x004fe20007810000 */
[--C-:B------:R-:W-:Y:S01]  /*6d70*/  FFMA.FTZ R145, R148, UR37, -R8.reuse ;  /* 0x0000002594917c23 */ /* 0x100fe20008010808 */
[----:B------:R-:W-:Y:S01]  /*6d80*/  FSEL R150, R150, -INF , P3 ;  /* 0xff80000096967808 */ /* 0x000fe20001800000 */
[--C-:B------:R-:W-:Y:S01]  /*6d90*/  FFMA.FTZ R100, R100, UR37, -R8.reuse ;  /* 0x0000002564647c23 */ /* 0x100fe20008010808 */
[----:B------:R-:W-:Y:S01]  /*6da0*/  FMNMX.FTZ R153, R147, R152, !PT ;  /* 0x0000009893997209 */ /* 0x000fe20007810000 */
[----:B------:R-:W-:Y:S01]  /*6db0*/  IMAD.U32 R161, RZ, RZ, UR36 ;  /* 0x00000024ffa17e24 */ /* 0x000fe2000f8e00ff */
[----:B------:R-:W-:Y:S01]  /*6dc0*/  ISETP.GT.AND P3, PT, R6, 0x40, PT ;  /* 0x000000400600780c */ /* 0x000fe20003f64270 */
[----:B------:R-:W-:Y:S01]  /*6dd0*/  MUFU.EX2 R10, R10 ;  /* 0x0000000a000a7308 */ /* 0x000fe20000000800 */
[----:B------:R-:W-:Y:S01]  /*6de0*/  FMNMX.FTZ R148, R150, R153, !PT ;  /* 0x0000009996947209 */ /* 0x000fe20007810000 */
[----:B------:R-:W-:Y:S01]  /*6df0*/  FFMA.FTZ R153, R149, UR37, -R8 ;  /* 0x0000002595997c23 */ /* 0x000fe20008010808 */
[----:B------:R-:W-:-:S02]  /*6e00*/  FSEL R122, R122, -INF , P3 ;  /* 0xff8000007a7a7808 */ /* 0x000fc40001800000 */
[----:B------:R-:W-:Y:S02]  /*6e10*/  FMNMX.FTZ R149, R151, R148, !PT ;  /* 0x0000009497957209 */ /* 0x000fe40007810000 */
[----:B------:R-:W-:Y:S01]  /*6e20*/  ISETP.GT.AND P3, PT, R6, 0x48, PT ;  /* 0x000000480600780c */ /* 0x000fe20003f64270 */
[----:B------:R1:W-:Y:S01]  /*6e30*/  MUFU.EX2 R148, R153 ;  /* 0x0000009900947308 */ /* 0x0003e20000000800 */
[----:B------:R-:W-:Y:S02]  /*6e40*/  FMNMX.FTZ R152, R122, R149, !PT ;  /* 0x000000957a987209 */ /* 0x000fe40007810000 */
[----:B------:R-:W-:Y:S02]  /*6e50*/  FSEL R126, R126, -INF , P3 ;  /* 0xff8000007e7e7808 */ /* 0x000fe40001800000 */
[----:B------:R-:W-:Y:S02]  /*6e60*/  FMNMX.FTZ R149, R123, R152, !PT ;  /* 0x000000987b957209 */ /* 0x000fe40007810000 */
[----:B------:R-:W-:Y:S01]  /*6e70*/  ISETP.GT.AND P3, PT, R6, 0x50, PT ;  /* 0x000000500600780c */ /* 0x000fe20003f64270 */
[----:B------:R-:W-:Y:S01]  /*6e80*/  MUFU.EX2 R7, R7 ;  /* 0x0000000700077308 */ /* 0x000fe20000000800 */
[----:B------:R-:W-:Y:S01]  /*6e90*/  FMNMX.FTZ R152, R126, R149, !PT ;  /* 0x000000957e987209 */ /* 0x000fe20007810000 */
[----:B-1----:R-:W-:Y:S01]  /*6ea0*/  FFMA.FTZ R153, R125, UR37, -R8 ;  /* 0x000000257d997c23 */ /* 0x002fe20008010808 */
[----:B------:R-:W-:-:S02]  /*6eb0*/  FSEL R130, R130, -INF , P3 ;  /* 0xff80000082827808 */ /* 0x000fc40001800000 */
[----:B------:R-:W-:Y:S02]  /*6ec0*/  FMNMX.FTZ R149, R127, R152, !PT ;  /* 0x000000987f957209 */ /* 0x000fe40007810000 */
[----:B------:R-:W-:Y:S01]  /*6ed0*/  ISETP.GT.AND P3, PT, R6, 0x58, PT ;  /* 0x000000580600780c */ /* 0x000fe20003f64270 */
[----:B------:R-:W-:Y:S01]  /*6ee0*/  MUFU.EX2 R9, R9 ;  /* 0x0000000900097308 */ /* 0x000fe20000000800 */
[----:B------:R-:W-:Y:S02]  /*6ef0*/  FMNMX.FTZ R152, R130, R149, !PT ;  /* 0x0000009582987209 */ /* 0x000fe40007810000 */
[----:B------:R-:W-:Y:S02]  /*6f00*/  FSEL R134, R134, -INF , P3 ;  /* 0xff80000086867808 */ /* 0x000fe40001800000 */
[----:B------:R-:W-:Y:S02]  /*6f10*/  FMNMX.FTZ R149, R131, R152, !PT ;  /* 0x0000009883957209 */ /* 0x000fe40007810000 */
[----:B------:R-:W-:Y:S01]  /*6f20*/  FSEL R135, R135, -INF , P4 ;  /* 0xff80000087877808 */ /* 0x000fe20002000000 */
[----:B------:R-:W-:Y:S01]  /*6f30*/  MUFU.EX2 R12, R12 ;  /* 0x0000000c000c7308 */ /* 0x000fe20000000800 */
[----:B------:R-:W-:-:S02]  /*6f40*/  ISETP.GT.AND P3, PT, R6, 0x60, PT ;  /* 0x000000600600780c */ /* 0x000fc40003f64270 */
[----:B------:R-:W-:Y:S02]  /*6f50*/  FMNMX.FTZ R152, R134, R149, !PT ;  /* 0x0000009586987209 */ /* 0x000fe40007810000 */
[----:B------:R-:W-:Y:S02]  /*6f60*/  ISETP.GT.AND P4, PT, R6, 0x61, PT ;  /* 0x000000610600780c */ /* 0x000fe40003f84270 */
[----:B------:R-:W-:Y:S01]  /*6f70*/  FSEL R106, R106, -INF , P3 ;  /* 0xff8000006a6a7808 */ /* 0x000fe20001800000 */
[----:B------:R-:W-:Y:S01]  /*6f80*/  MUFU.EX2 R11, R11 ;  /* 0x0000000b000b7308 */ /* 0x000fe20000000800 */
[----:B------:R-:W-:Y:S02]  /*6f90*/  FMNMX.FTZ R149, R135, R152, !PT ;  /* 0x0000009887957209 */ /* 0x000fe40007810000 */
[----:B------:R-:W-:Y:S02]  /*6fa0*/  ISETP.GT.AND P3, PT, R6, 0x68, PT ;  /* 0x000000680600780c */ /* 0x000fe40003f64270 */
[----:B------:R-:W-:-:S02]  /*6fb0*/  FSEL R125, R107, -INF , P4 ;  /* 0xff8000006b7d7808 */ /* 0x000fc40002000000 */
[----:B------:R-:W-:Y:S01]  /*6fc0*/  FMNMX.FTZ R152, R106, R149, !PT ;  /* 0x000000956a987209 */ /* 0x000fe20007810000 */
[----:B------:R1:W-:Y:S01]  /*6fd0*/  MUFU.EX2 R107, R153 ;  /* 0x00000099006b7308 */ /* 0x0003e20000000800 */
[----:B------:R-:W-:Y:S02]  /*6fe0*/  ISETP.GT.AND P4, PT, R6, 0x69, PT ;  /* 0x000000690600780c */ /* 0x000fe40003f84270 */
[----:B------:R-:W-:Y:S02]  /*6ff0*/  FSEL R110, R110, -INF , P3 ;  /* 0xff8000006e6e7808 */ /* 0x000fe40001800000 */
[----:B------:R-:W-:Y:S01]  /*7000*/  FMNMX.FTZ R149, R125, R152, !PT ;  /* 0x000000987d957209 */ /* 0x000fe20007810000 */
[--C-:B------:R-:W-:Y:S01]  /*7010*/  FFMA.FTZ R152, R129, UR37, -R8.reuse ;  /* 0x0000002581987c23 */ /* 0x100fe20008010808 */
[----:B------:R-:W-:Y:S01]  /*7020*/  ISETP.GT.AND P3, PT, R6, 0x70, PT ;  /* 0x000000700600780c */ /* 0x000fe20003f64270 */
[----:B------:R-:W-:Y:S01]  /*7030*/  MUFU.EX2 R14, R14 ;  /* 0x0000000e000e7308 */ /* 0x000fe20000000800 */
[----:B------:R-:W-:Y:S01]  /*7040*/  FSEL R128, R111, -INF , P4 ;  /* 0xff8000006f807808 */ /* 0x000fe20002000000 */
[----:B-1----:R-:W-:Y:S01]  /*7050*/  FFMA.FTZ R153, R132, UR37, -R8 ;  /* 0x0000002584997c23 */ /* 0x002fe20008010808 */
[----:B------:R-:W-:-:S02]  /*7060*/  FMNMX.FTZ R149, R110, R149, !PT ;  /* 0x000000956e957209 */ /* 0x000fc40007810000 */
[----:B------:R-:W-:Y:S02]  /*7070*/  ISETP.GT.AND P4, PT, R6, 0x71, PT ;  /* 0x000000710600780c */ /* 0x000fe40003f84270 */
[----:B------:R-:W-:Y:S01]  /*7080*/  FSEL R114, R114, -INF , P3 ;  /* 0xff80000072727808 */ /* 0x000fe20001800000 */
        /* <DEDUP_REMOVED lines=13> */
[----:B------:R-:W-:Y:S01]  /*7160*/  FSEL R132, R90, -INF , P3 ;  /* 0xff8000005a847808 */ /* 0x000fe20001800000 */
[----:B------:R-:W-:Y:S01]  /*7170*/  FFMA.FTZ R90, R133, UR37, -R8 ;  /* 0x00000025855a7c23 */ /* 0x000fe20008010808 */
[----:B------:R-:W-:Y:S01]  /*7180*/  ISETP.GT.AND P4, PT, R6, 0x81, PT ;  /* 0x000000810600780c */ /* 0x000fe20003f84270 */
[----:B------:R1:W-:Y:S01]  /*7190*/  MUFU.EX2 R119, R153 ;  /* 0x0000009900777308 */ /* 0x0003e20000000800 */
[----:B------:R-:W-:-:S02]  /*71a0*/  FMNMX.FTZ R133, R129, R154, !PT ;  /* 0x0000009a81857209 */ /* 0x000fc40007810000 */
[----:B------:R-:W-:Y:S01]  /*71b0*/  ISETP.GT.AND P3, PT, R6, 0x88, PT ;  /* 0x000000880600780c */ /* 0x000fe20003f64270 */
[----:B------:R-:W-:Y:S02]  /*71c0*/  WARPGROUP.DEPBAR.LE gsb0, 0x0 ;  /* 0x00008000000079c5 */ /* 0x000fe40000010000 */
[----:B------:R-:W-:Y:S01]  /*71d0*/  FSEL R91, R91, -INF , P4 ;  /* 0xff8000005b5b7808 */ /* 0x000fe20002000000 */
[----:B------:R-:W-:Y:S01]  /*71e0*/  WARPGROUP.ARRIVE ;  /* 0x00000000000079c5 */ /* 0x000fe20000000000 */
[----:B------:R-:W-:Y:S01]  /*71f0*/  FMNMX.FTZ R154, R132, R133, !PT ;  /* 0x00000085849a7209 */ /* 0x000fe20007810000 */
[----:B-1----:R-:W-:-:S01]  /*7200*/  FFMA.FTZ R153, R105, UR37, -R8 ;  /* 0x0000002569997c23 */ /* 0x002fc20008010808 */
[----:B------:R-:W-:Y:S01]  /*7210*/  ISETP.GT.AND P4, PT, R6, 0x89, PT ;  /* 0x000000890600780c */ /* 0x000fe20003f84270 */
[----:B------:R-:W-:Y:S01]  /*7220*/  MUFU.EX2 R21, R21 ;  /* 0x0000001500157308 */ /* 0x000fe20000000800 */
[----:B------:R-:W-:Y:S01]  /*7230*/  FSEL R133, R94, -INF , P3 ;  /* 0xff8000005e857808 */ /* 0x000fe20001800000 */
[----:B------:R-:W-:Y:S01]  /*7240*/  FFMA.FTZ R94, R104, UR37, -R8 ;  /* 0x00000025685e7c23 */ /* 0x000fe20008010808 */
[----:B------:R-:W-:Y:S01]  /*7250*/  FMNMX.FTZ R154, R91, R154, !PT ;  /* 0x0000009a5b9a7209 */ /* 0x000fe20007810000 */
[----:B------:R-:W-:Y:S01]  /*7260*/  QGMMA.64x128x32.F32.E4M3.E4M3 R24, R172, gdesc[UR8], R24, gsb0 ;  /* 0x01e00008ac187df3 */ /* 0x000fe20008000818 */
[C---:B------:R-:W-:Y:S01]  /*7270*/  ISETP.GT.AND P3, PT, R6.reuse, 0x90, PT ;  /* 0x000000900600780c */ /* 0x040fe20003f64270 */
[----:B------:R-:W-:Y:S01]  /*7280*/  UIADD3 UR10, UR5, 0x400, URZ ;  /* 0x00000400050a7890 */ /* 0x000fe2000fffe03f */
[----:B------:R-:W-:Y:S01]  /*7290*/  FSEL R95, R95, -INF , P4 ;  /* 0xff8000005f5f7808 */ /* 0x000fe20002000000 */
[----:B------:R-:W-:Y:S01]  /*72a0*/  MUFU.EX2 R137, R137 ;  /* 0x0000008900897308 */ /* 0x000fe20000000800 */
[----:B------:R-:W-:Y:S01]  /*72b0*/  FMNMX.FTZ R154, R133, R154, !PT ;  /* 0x0000009a859a7209 */ /* 0x000fe20007810000 */
[----:B------:R-:W-:Y:S01]  /*72c0*/  UMOV UR11, 0xc0000010 ;  /* 0xc0000010000b7882 */ /* 0x000fe20000000000 */
[----:B------:R-:W-:-:S02]  /*72d0*/  ISETP.GT.AND P4, PT, R6, 0x91, PT ;  /* 0x000000910600780c */ /* 0x000fc40003f84270 */
[----:B------:R-:W-:Y:S02]  /*72e0*/  FSEL R98, R98, -INF , P3 ;  /* 0xff80000062627808 */ /* 0x000fe40001800000 */
        /* <DEDUP_REMOVED lines=13> */
[----:B------:R-:W-:Y:S01]  /*73c0*/  FFMA.FTZ R117, R101, UR37, -R8 ;  /* 0x0000002565757c23 */ /* 0x000fe20008010808 */
[----:B------:R-:W-:Y:S01]  /*73d0*/  FSEL R103, R103, -INF , P4 ;  /* 0xff80000067677808 */ /* 0x000fe20002000000 */
[----:B------:R1:W-:Y:S01]  /*73e0*/  MUFU.EX2 R105, R154 ;  /* 0x0000009a00697308 */ /* 0x0003e20000000800 */
[----:B------:R-:W-:-:S02]  /*73f0*/  FMNMX.FTZ R6, R102, R149, !PT ;  /* 0x0000009566067209 */ /* 0x000fc40007810000 */
[----:B------:R-:W-:Y:S02]  /*7400*/  @!P1 LEA R161, R161, UR38, 0x3 ;  /* 0x00000026a1a19c11 */ /* 0x000fe4000f8e18ff */
[----:B------:R-:W-:-:S03]  /*7410*/  FMNMX.FTZ R6, R103, R6, !PT ;  /* 0x0000000667067209 */ /* 0x000fc60007810000 */
[----:B------:R-:W-:Y:S01]  /*7420*/  MUFU.EX2 R99, R153 ;  /* 0x0000009900637308 */ /* 0x000fe20000000800 */
[----:B-1----:R-:W-:Y:S01]  /*7430*/  FSEL R154, R0, RZ, P2 ;  /* 0x000000ff009a7208 */ /* 0x002fe20001000000 */
[----:B------:R-:W1:Y:S04]  /*7440*/  SHFL.BFLY PT, R149, R6, 0x2, 0x1f ;  /* 0x0c401f0006957f89 */ /* 0x000e6800000e0000 */
[----:B------:R-:W-:-:S02]  /*7450*/  FADD.FTZ R154, -R154, R5 ;  /* 0x000000059a9a7221 */ /* 0x000fc40000010100 */
[----:B------:R-:W-:Y:S02]  /*7460*/  MUFU.EX2 R5, R117 ;  /* 0x0000007500057308 */ /* 0x000fe40000000800 */
[----:B------:R-:W-:-:S06]  /*7470*/  FMUL.FTZ R101, R154, UR37 ;  /* 0x000000259a657c20 */ /* 0x000fcc0008410000 */
[----:B------:R-:W2:Y:S08]  /*7480*/  MUFU.EX2 R101, R101 ;  /* 0x0000006500657308 */ /* 0x000eb00000000800 */
[----:B------:R-:W-:Y:S01]  /*7490*/  MUFU.EX2 R141, R141 ;  /* 0x0000008d008d7308 */ /* 0x000fe20000000800 */
[----:B-1----:R-:W-:-:S05]  /*74a0*/  FMNMX.FTZ R149, R6, R149, !PT ;  /* 0x0000009506957209 */ /* 0x002fca0007810000 */
[----:B------:R-:W1:Y:S02]  /*74b0*/  SHFL.BFLY PT, R6, R149, 0x1, 0x1f ;  /* 0x0c201f0095067f89 */ /* 0x000e6400000e0000 */
[----:B------:R-:W-:Y:S08]  /*74c0*/  MUFU.EX2 R145, R145 ;  /* 0x0000009100917308 */ /* 0x000ff00000000800 */
[----:B------:R-:W-:Y:S08]  /*74d0*/  MUFU.EX2 R120, R120 ;  /* 0x0000007800787308 */ /* 0x000ff00000000800 */
[----:B------:R-:W-:Y:S01]  /*74e0*/  MUFU.EX2 R121, R121 ;  /* 0x0000007900797308 */ /* 0x000fe20000000800 */
[----:B-1----:R-:W-:Y:S01]  /*74f0*/  FMNMX.FTZ R6, R149, R6, !PT ;  /* 0x0000000695067209 */ /* 0x002fe20007810000 */
[----:B------:R-:W-:-:S06]  /*7500*/  IMAD.U32 R149, RZ, RZ, UR37 ;  /* 0x00000025ff957e24 */ /* 0x000fcc000f8e00ff */
[----:B------:R-:W-:Y:S01]  /*7510*/  MUFU.EX2 R124, R124 ;  /* 0x0000007c007c7308 */ /* 0x000fe20000000800 */
[C---:B------:R-:W-:Y:S01]  /*7520*/  FSETP.NEU.FTZ.AND P2, PT, R6.reuse, -INF , PT ;  /* 0xff8000000600780b */ /* 0x040fe20003f5d000 */
[----:B------:R-:W-:-:S05]  /*7530*/  FFMA.FTZ R8, R6, R149, -8 ;  /* 0xc100000006087423 */ /* 0x000fca0000010095 */
[----:B------:R-:W-:Y:S01]  /*7540*/  FSEL R8, R8, RZ, P2 ;  /* 0x000000ff08087208 */ /* 0x000fe20001000000 */
[----:B------:R-:W-:Y:S04]  /*7550*/  MUFU.EX2 R152, R152 ;  /* 0x0000009800987308 */ /* 0x000fe80000000800 */
[----:B------:R-:W-:-:S01]  /*7560*/  FFMA.FTZ R154, R155, UR37, -R8 ;  /* 0x000000259b9a7c23 */ /* 0x000fc20008010808 */
[--C-:B------:R-:W-:Y:S01]  /*7570*/  FFMA.FTZ R155, R158, UR37, -R8.reuse ;  /* 0x000000259e9b7c23 */ /* 0x100fe20008010808 */
[----:B------:R-:W-:-:S01]  /*7580*/  FFMA.FTZ R157, R126, UR37, -R8 ;  /* 0x000000257e9d7c23 */ /* 0x000fc20008010808 */
[--C-:B------:R-:W-:Y:S01]  /*7590*/  FFMA.FTZ R15, R15, UR37, -R8.reuse ;  /* 0x000000250f0f7c23 */ /* 0x100fe20008010808 */
[----:B------:R-:W-:-:S01]  /*75a0*/  FFMA.FTZ R156, R159, UR37, -R8 ;  /* 0x000000259f9c7c23 */ /* 0x000fc20008010808 */
[----:B------:R1:W-:Y:S01]  /*75b0*/  MUFU.EX2 R117, R155 ;  /* 0x0000009b00757308 */ /* 0x0003e20000000800 */
[----:B------:R-:W-:-:S01]  /*75c0*/  FFMA.FTZ R149, R162, UR37, -R8 ;  /* 0x00000025a2957c23 */ /* 0x000fc20008010808 */
[----:B------:R-:W-:Y:S01]  /*75d0*/  FFMA.FTZ R158, R163, UR37, -R8 ;  /* 0x00000025a39e7c23 */ /* 0x000fe20008010808 */
[----:B--2---:R-:W-:-:S01]  /*75e0*/  FFMA.FTZ R162, R101, R3, R10 ;  /* 0x0000000365a27223 */ /* 0x004fc2000001000a */
[--C-:B------:R-:W-:Y:S01]  /*75f0*/  FFMA.FTZ R153, R166, UR37, -R8.reuse ;  /* 0x00000025a6997c23 */ /* 0x100fe20008010808 */
[----:B------:R-:W-:-:S01]  /*7600*/  FFMA.FTZ R160, R167, UR37, -R8 ;  /* 0x00000025a7a07c23 */ /* 0x000fc20008010808 */
[----:B------:R-:W-:Y:S01]  /*7610*/  FFMA.FTZ R138, R138, UR37, -R8 ;  /* 0x000000258a8a7c23 */ /* 0x000fe20008010808 */
[----:B------:R-:W-:-:S01]  /*7620*/  FADD.FTZ R162, R7, R162 ;  /* 0x000000a207a27221 */ /* 0x000fc20000010000 */
[----:B------:R-:W-:Y:S01]  /*7630*/  MUFU.EX2 R15, R15 ;  /* 0x0000000f000f7308 */ /* 0x000fe20000000800 */
[----:B-1----:R-:W-:Y:S01]  /*7640*/  FSEL R155, R6, RZ, P2 ;  /* 0x000000ff069b7208 */ /* 0x002fe20001000000 */
[--C-:B------:R-:W-:Y:S01]  /*7650*/  FFMA.FTZ R139, R139, UR37, -R8.reuse ;  /* 0x000000258b8b7c23 */ /* 0x100fe20008010808 */
[----:B------:R-:W-:-:S01]  /*7660*/  FFMA.FTZ R142, R142, UR37, -R8 ;  /* 0x000000258e8e7c23 */ /* 0x000fc20008010808 */
[--C-:B------:R-:W-:Y:S01]  /*7670*/  FFMA.FTZ R143, R143, UR37, -R8.reuse ;  /* 0x000000258f8f7c23 */ /* 0x100fe20008010808 */
[----:B------:R-:W-:-:S01]  /*7680*/  FFMA.FTZ R146, R146, UR37, -R8 ;  /* 0x0000002592927c23 */ /* 0x000fc20008010808 */
[----:B------:R-:W-:Y:S01]  /*7690*/  FADD.FTZ R155, -R155, R4 ;  /* 0x000000049b9b7221 */ /* 0x000fe20000010100 */
[----:B------:R-:W-:-:S01]  /*76a0*/  FFMA.FTZ R147, R147, UR37, -R8 ;  /* 0x0000002593937c23 */ /* 0x000fc20008010808 */
        /* <DEDUP_REMOVED lines=17> */
[----:B------:R-:W-:-:S02]  /*77c0*/  WARPGROUP.DEPBAR.LE gsb0, 0x0 ;  /* 0x00008000000079c5 */ /* 0x000fc40000010000 */
[----:B------:R-:W-:Y:S01]  /*77d0*/  WARPGROUP.ARRIVE ;  /* 0x00000000000079c5 */ /* 0x000fe20000000000 */
[----:B------:R-:W-:-:S01]  /*77e0*/  FFMA.FTZ R115, R115, UR37, -R8 ;  /* 0x0000002573737c23 */ /* 0x000fc20008010808 */
[--C-:B------:R-:W-:Y:S01]  /*77f0*/  FFMA.FTZ R118, R118, UR37, -R8.reuse ;  /* 0x0000002576767c23 */ /* 0x100fe20008010808 */
[----:B------:R-:W-:-:S01]  /*7800*/  FFMA.FTZ R129, R129, UR37, -R8 ;  /* 0x0000002581817c23 */ /* 0x000fc20008010808 */
[----:B------:R-:W-:Y:S01]  /*7810*/  FFMA.FTZ R91, R91, UR37, -R8 ;  /* 0x000000255b5b7c23 */ /* 0x000fe20008010808 */
[----:B------:R-:W3:Y:S01]  /*7820*/  MUFU.EX2 R149, R149 ;  /* 0x0000009500957308 */ /* 0x000ee20000000800 */
[----:B-1----:R-:W-:-:S01]  /*7830*/  FFMA.FTZ R3, R126, R2, R15 ;  /* 0x000000027e037223 */ /* 0x002fc2000001000f */
[----:B------:R-:W-:Y:S01]  /*7840*/  QGMMA.64x128x32.F32.E4M3.E4M3 R24, R168, gdesc[UR8], R24, gsb0 ;  /* 0x01e00008a8187df3 */ /* 0x000fe20008000818 */
[----:B------:R-:W-:-:S01]  /*7850*/  FFMA.FTZ R133, R133, UR37, -R8 ;  /* 0x0000002585857c23 */ /* 0x000fc20008010808 */
[----:B------:R-:W-:Y:S01]  /*7860*/  FFMA.FTZ R95, R95, UR37, -R8 ;  /* 0x000000255f5f7c23 */ /* 0x000fe20008010808 */
[----:B------:R-:W-:-:S01]  /*7870*/  FADD.FTZ R2, R154, R3 ;  /* 0x000000039a027221 */ /* 0x000fc20000010000 */
[----:B------:R-:W-:Y:S01]  /*7880*/  FADD.FTZ R3, R9, R162 ;  /* 0x000000a209037221 */ /* 0x000fe20000010000 */
[----:B------:R-:W-:-:S01]  /*7890*/  FFMA.FTZ R98, R98, UR37, -R8 ;  /* 0x0000002562627c23 */ /* 0x000fc20008010808 */
[----:B------:R-:W1:Y:S01]  /*78a0*/  MUFU.EX2 R158, R158 ;  /* 0x0000009e009e7308 */ /* 0x000e620000000800 */
[----:B------:R-:W-:-:S01]  /*78b0*/  FADD.FTZ R155, R117, R2 ;  /* 0x00000002759b7221 */ /* 0x000fc20000010000 */
[----:B------:R-:W-:Y:S01]  /*78c0*/  FADD.FTZ R2, R12, R3 ;  /* 0x000000030c027221 */ /* 0x000fe20000010000 */
[----:B------:R-:W-:-:S01]  /*78d0*/  FFMA.FTZ R104, R104, UR37, -R8 ;  /* 0x0000002568687c23 */ /* 0x000fc20008010808 */
[----:B------:R-:W-:Y:S01]  /*78e0*/  FFMA.FTZ R102, R102, UR37, -R8 ;  /* 0x0000002566667c23 */ /* 0x000fe20008010808 */
[----:B--2---:R-:W-:-:S01]  /*78f0*/  FADD.FTZ R162, R156, R155 ;  /* 0x0000009b9ca27221 */ /* 0x004fc20000010000 */
[----:B------:R-:W-:-:S02]  /*7900*/  FADD.FTZ R3, R11, R2 ;  /* 0x000000020b037221 */ /* 0x000fc40000010000 */
        /* <DEDUP_REMOVED lines=10> */
[----:B------:R-:W-:-:S06]  /*79b0*/  FADD.FTZ R162, R136, R3 ;  /* 0x0000000388a27221 */ /* 0x000fcc0000010000 */
[----:B------:R-:W2:Y:S01]  /*79c0*/  MUFU.EX2 R139, R139 ;  /* 0x0000008b008b7308 */ /* 0x000ea20000000800 */
[----:B---3--:R-:W-:-:S07]  /*79d0*/  FADD.FTZ R155, R160, R155 ;  /* 0x0000009ba09b7221 */ /* 0x008fce0000010000 */
[----:B------:R-:W3:Y:S01]  /*79e0*/  MUFU.EX2 R142, R142 ;  /* 0x0000008e008e7308 */ /* 0x000ee20000000800 */
[----:B-1----:R-:W-:-:S01]  /*79f0*/  FADD.FTZ R2, R138, R155 ;  /* 0x0000009b8a027221 */ /* 0x002fc20000010000 */
[----:B------:R-:W-:-:S06]  /*7a00*/  FFMA.FTZ R155, R128, UR37, -R8 ;  /* 0x00000025809b7c23 */ /* 0x000fcc0008010808 */
[----:B------:R-:W1:Y:S01]  /*7a10*/  MUFU.EX2 R143, R143 ;  /* 0x0000008f008f7308 */ /* 0x000e620000000800 */
[----:B--2---:R-:W-:-:S07]  /*7a20*/  FADD.FTZ R3, R139, R2 ;  /* 0x000000028b037221 */ /* 0x004fce0000010000 */
[----:B------:R-:W2:Y:S01]  /*7a30*/  MUFU.EX2 R146, R146 ;  /* 0x0000009200927308 */ /* 0x000ea20000000800 */
[----:B---3--:R-:W-:-:S07]  /*7a40*/  FADD.FTZ R2, R142, R3 ;  /* 0x000000038e027221 */ /* 0x008fce0000010000 */
[----:B------:R-:W3:Y:S01]  /*7a50*/  MUFU.EX2 R147, R147 ;  /* 0x0000009300937308 */ /* 0x000ee20000000800 */
[----:B-1----:R-:W-:-:S07]  /*7a60*/  FADD.FTZ R3, R143, R2 ;  /* 0x000000028f037221 */ /* 0x002fce0000010000 */
[----:B------:R1:W-:Y:S01]  /*7a70*/  MUFU.EX2 R4, R157 ;  /* 0x0000009d00047308 */ /* 0x0003e20000000800 */
[----:B--2---:R-:W-:-:S07]  /*7a80*/  FADD.FTZ R2, R146, R3 ;  /* 0x0000000392027221 */ /* 0x004fce0000010000 */
[----:B------:R-:W2:Y:S01]  /*7a90*/  MUFU.EX2 R150, R150 ;  /* 0x0000009600967308 */ /* 0x000ea20000000800 */
[----:B-1----:R-:W-:-:S01]  /*7aa0*/  FADD.FTZ R157, R137, R162 ;  /* 0x000000a2899d7221 */ /* 0x002fc20000010000 */
[----:B---3--:R-:W-:-:S03]  /*7ab0*/  FADD.FTZ R3, R147, R2 ;  /* 0x0000000293037221 */ /* 0x008fc60000010000 */
[----:B------:R-:W-:-:S03]  /*7ac0*/  FADD.FTZ R128, R140, R157 ;  /* 0x0000009d8c807221 */ /* 0x000fc60000010000 */
[----:B------:R-:W1:Y:S01]  /*7ad0*/  MUFU.EX2 R151, R151 ;  /* 0x0000009700977308 */ /* 0x000e620000000800 */
[----:B------:R-:W-:-:S04]  /*7ae0*/  FADD.FTZ R157, R141, R128 ;  /* 0x000000808d9d7221 */ /* 0x000fc80000010000 */
[----:B------:R-:W-:-:S03]  /*7af0*/  FADD.FTZ R128, R144, R157 ;  /* 0x0000009d90807221 */ /* 0x000fc60000010000 */
[----:B------:R-:W3:Y:S01]  /*7b00*/  MUFU.EX2 R122, R122 ;  /* 0x0000007a007a7308 */ /* 0x000ee20000000800 */
[----:B------:R-:W-:-:S01]  /*7b10*/  FADD.FTZ R157, R145, R128 ;  /* 0x00000080919d7221 */ /* 0x000fc20000010000 */
[----:B--2---:R-:W-:-:S03]  /*7b20*/  FADD.FTZ R2, R150, R3 ;  /* 0x0000000396027221 */ /* 0x004fc60000010000 */
[----:B------:R-:W-:-:S03]  /*7b30*/  FADD.FTZ R157, R148, R157 ;  /* 0x0000009d949d7221 */ /* 0x000fc60000010000 */
[----:B------:R-:W2:Y:S01]  /*7b40*/  MUFU.EX2 R123, R123 ;  /* 0x0000007b007b7308 */ /* 0x000ea20000000800 */
[----:B-1----:R-:W-:-:S01]  /*7b50*/  FADD.FTZ R3, R151, R2 ;  /* 0x0000000297037221 */ /* 0x002fc20000010000 */
[----:B------:R-:W-:-:S06]  /*7b60*/  FADD.FTZ R2, R120, R157 ;  /* 0x0000009d78027221 */ /* 0x000fcc0000010000 */
[----:B------:R-:W1:Y:S01]  /*7b70*/  MUFU.EX2 R127, R127 ;  /* 0x0000007f007f7308 */ /* 0x000e620000000800 */
[----:B---3--:R-:W-:-:S01]  /*7b80*/  FADD.FTZ R128, R122, R3 ;  /* 0x000000037a807221 */ /* 0x008fc20000010000 */
[----:B------:R-:W-:-:S04]  /*7b90*/  FADD.FTZ R3, R121, R2 ;  /* 0x0000000279037221 */ /* 0x000fc80000010000 */
[----:B------:R-:W-:Y:S02]  /*7ba0*/  FADD.FTZ R2, R124, R3 ;  /* 0x000000037c027221 */ /* 0x000fe40000010000 */
[----:B------:R-:W3:Y:S01]  /*7bb0*/  MUFU.EX2 R130, R130 ;  /* 0x0000008200827308 */ /* 0x000ee20000000800 */
[----:B--2---:R-:W-:-:S01]  /*7bc0*/  FADD.FTZ R157, R123, R128 ;  /* 0x000000807b9d7221 */ /* 0x004fc20000010000 */
[----:B------:R-:W-:-:S03]  /*7bd0*/  FADD.FTZ R2, R107, R2 ;  /* 0x000000026b027221 */ /* 0x000fc60000010000 */
[----:B------:R-:W-:Y:S01]  /*7be0*/  FADD.FTZ R128, R4, R157 ;  /* 0x0000009d04807221 */ /* 0x000fe20000010000 */
[----:B------:R-:W-:-:S02]  /*7bf0*/  FADD.FTZ R157, R111, R2 ;  /* 0x000000026f9d7221 */ /* 0x000fc40000010000 */
[----:B------:R-:W2:Y:S01]  /*7c00*/  MUFU.EX2 R131, R131 ;  /* 0x0000008300837308 */ /* 0x000ea20000000800 */
[----:B-1----:R-:W-:-:S01]  /*7c10*/  FADD.FTZ R3, R127, R128 ;  /* 0x000000807f037221 */ /* 0x002fc20000010000 */
[----:B------:R-:W-:Y:S01]  /*7c20*/  FFMA.FTZ R128, R132, UR37, -R8 ;  /* 0x0000002584807c23 */ /* 0x000fe20008010808 */
[----:B------:R-:W-:-:S01]  /*7c30*/  FADD.FTZ R132, R152, R157 ;  /* 0x0000009d98847221 */ /* 0x000fc20000010000 */
[----:B------:R-:W-:-:S03]  /*7c40*/  FFMA.FTZ R8, R103, UR37, -R8 ;  /* 0x0000002567087c23 */ /* 0x000fc60008010808 */
[----:B------:R-:W-:Y:S01]  /*7c50*/  FADD.FTZ R157, R119, R132 ;  /* 0x00000084779d7221 */ /* 0x000fe20000010000 */
[----:B------:R-:W1:Y:S01]  /*7c60*/  MUFU.EX2 R134, R134 ;  /* 0x0000008600867308 */ /* 0x000e620000000800 */
[----:B---3--:R-:W-:-:S01]  /*7c70*/  FADD.FTZ R2, R130, R3 ;  /* 0x0000000382027221 */ /* 0x008fc20000010000 */
[----:B------:R-:W-:-:S06]  /*7c80*/  WARPGROUP.DEPBAR.LE gsb0, 0x0 ;  /* 0x00008000000079c5 */ /* 0x000fcc0000010000 */
        /* <DEDUP_REMOVED lines=9> */
[----:B-1----:R-:W-:-:S04]  /*7d20*/  FADD.FTZ R2, R94, R157 ;  /* 0x0000009d5e027221 */ /* 0x002fc80000010000 */
[----:B------:R-:W-:-:S03]  /*7d30*/  FADD.FTZ R2, R99, R2 ;  /* 0x0000000263027221 */ /* 0x000fc60000010000 */
[----:B------:R-:W1:Y:S01]  /*7d40*/  MUFU.EX2 R110, R110 ;  /* 0x0000006e006e7308 */ /* 0x000e620000000800 */
[----:B---3--:R-:W-:-:S01]  /*7d50*/  FADD.FTZ R132, R106, R3 ;  /* 0x000000036a847221 */ /* 0x008fc20000010000 */
[----:B------:R-:W-:-:S06]  /*7d60*/  FADD.FTZ R157, R105, R2 ;  /* 0x00000002699d7221 */ /* 0x000fcc0000010000 */
        /* <DEDUP_REMOVED lines=8> */
[----:B------:R-:W-:-:S05]  /*7df0*/  IADD3 R2, -R194, 0xb, RZ ;  /* 0x0000000bc2027810 */ /* 0x000fca0007ffe1ff */
[----:B------:R2:W-:Y:S06]  /*7e00*/  BAR.ARV R2, 0x100 ;  /* 0x000400020000751d */ /* 0x0005ec0000002000 */
[----:B------:R-:W4:Y:S01]  /*7e10*/  MUFU.EX2 R112, R112 ;  /* 0x0000007000707308 */ /* 0x000f220000000800 */
[----:B-1----:R-:W-:-:S01]  /*7e20*/  FADD.FTZ R157, R109, R132 ;  /* 0x000000846d9d7221 */ /* 0x002fc20000010000 */
[----:B--2---:R-:W-:Y:S02]  /*7e30*/  @!P1 VIADD R2, R161, 0x29840 ;  /* 0x00029840a1029836 */ /* 0x004fe40000000000 */
[----:B---3--:R-:W-:-:S03]  /*7e40*/  FADD.FTZ R132, R114, R3 ;  /* 0x0000000372847221 */ /* 0x008fc60000010000 */
[----:B------:R-:W-:Y:S01]  /*7e50*/  @!P1 PRMT R2, RZ, 0x654, R2 ;  /* 0x00000654ff029816 */ /* 0x000fe20000000002 */
[----:B------:R-:W1:Y:S03]  /*7e60*/  MUFU.EX2 R115, R115 ;  /* 0x0000007300737308 */ /* 0x000e660000000800 */
[----:B------:R2:W-:Y:S05]  /*7e70*/  @!P1 SYNCS.ARRIVE.TRANS64.RED.A1T0 RZ, [R2+URZ], RZ ;  /* 0x000000ff02ff99a7 */ /* 0x0005ea000810043f */
[----:B------:R-:W-:Y:S01]  /*7e80*/  MUFU.EX2 R113, R113 ;  /* 0x0000007100717308 */ /* 0x000fe20000000800 */
[----:B----4-:R-:W-:-:S07]  /*7e90*/  FADD.FTZ R162, R112, R157 ;  /* 0x0000009d70a27221 */ /* 0x010fce0000010000 */
[----:B------:R-:W3:Y:S01]  /*7ea0*/  MUFU.EX2 R118, R118 ;  /* 0x0000007600767308 */ /* 0x000ee20000000800 */
[----:B-1----:R-:W-:-:S07]  /*7eb0*/  FADD.FTZ R3, R115, R132 ;  /* 0x0000008473037221 */ /* 0x002fce0000010000 */
[----:B------:R-:W-:Y:S08]  /*7ec0*/  MUFU.EX2 R116, R116 ;  /* 0x0000007400747308 */ /* 0x000ff00000000800 */
[----:B------:R-:W1:Y:S01]  /*7ed0*/  MUFU.EX2 R129, R129 ;  /* 0x0000008100817308 */ /* 0x000e620000000800 */
[----:B---3--:R-:W-:-:S07]  /*7ee0*/  FADD.FTZ R132, R118, R3 ;  /* 0x0000000376847221 */ /* 0x008fce0000010000 */
[----:B------:R-:W-:Y:S08]  /*7ef0*/  MUFU.EX2 R88, R88 ;  /* 0x0000005800587308 */ /* 0x000ff00000000800 */
[----:B------:R-:W3:Y:S01]  /*7f00*/  MUFU.EX2 R128, R128 ;  /* 0x0000008000807308 */ /* 0x000ee20000000800 */
[----:B-1----:R-:W-:-:S07]  /*7f10*/  FADD.FTZ R3, R129, R132 ;  /* 0x0000008481037221 */ /* 0x002fce0000010000 */
[----:B------:R-:W-:Y:S08]  /*7f20*/  MUFU.EX2 R89, R89 ;  /* 0x0000005900597308 */ /* 0x000ff00000000800 */
[----:B------:R-:W1:Y:S01]  /*7f30*/  MUFU.EX2 R91, R91 ;  /* 0x0000005b005b7308 */ /* 0x000e620000000800 */
[----:B---3--:R-:W-:-:S07]  /*7f40*/  FADD.FTZ R132, R128, R3 ;  /* 0x0000000380847221 */ /* 0x008fce0000010000 */
[----:B------:R-:W-:Y:S08]  /*7f50*/  MUFU.EX2 R92, R92 ;  /* 0x0000005c005c7308 */ /* 0x000ff00000000800 */
[----:B------:R3:W-:Y:S01]  /*7f60*/  MUFU.EX2 R159, R95 ;  /* 0x0000005f009f7308 */ /* 0x0007e20000000800 */
[----:B-1----:R-:W-:-:S07]  /*7f70*/  FADD.FTZ R132, R91, R132 ;  /* 0x000000845b847221 */ /* 0x002fce0000010000 */
[----:B------:R-:W1:Y:S01]  /*7f80*/  MUFU.EX2 R133, R133 ;  /* 0x0000008500857308 */ /* 0x000e620000000800 */
[----:B---3--:R-:W-:-:S04]  /*7f90*/  FADD.FTZ R95, R113, R162 ;  /* 0x000000a2715f7221 */ /* 0x008fc80000010000 */
[----:B------:R-:W-:-:S03]  /*7fa0*/  FADD.FTZ R95, R116, R95 ;  /* 0x0000005f745f7221 */ /* 0x000fc60000010000 */
[----:B------:R-:W-:Y:S08]  /*7fb0*/  MUFU.EX2 R93, R93 ;  /* 0x0000005d005d7308 */ /* 0x000ff00000000800 */
[----:B------:R-:W-:Y:S01]  /*7fc0*/  MUFU.EX2 R96, R96 ;  /* 0x0000006000607308 */ /* 0x000fe20000000800 */
[----:B-1----:R-:W-:-:S04]  /*7fd0*/  FADD.FTZ R132, R133, R132 ;  /* 0x0000008485847221 */ /* 0x002fc80000010000 */
[----:B------:R-:W-:-:S03]  /*7fe0*/  FADD.FTZ R132, R159, R132 ;  /* 0x000000849f847221 */ /* 0x000fc60000010000 */
[----:B------:R1:W3:Y:S08]  /*7ff0*/  MUFU.EX2 R171, R98 ;  /* 0x0000006200ab7308 */ /* 0x0002f00000000800 */
[----:B------:R-:W4:Y:S01]  /*8000*/  MUFU.EX2 R97, R97 ;  /* 0x0000006100617308 */ /* 0x000f220000000800 */
[----:B-1----:R-:W-:-:S04]  /*8010*/  FADD.FTZ R98, R88, R95 ;  /* 0x0000005f58627221 */ /* 0x002fc80000010000 */
[----:B------:R-:W-:-:S03]  /*8020*/  FADD.FTZ R3, R89, R98 ;  /* 0x0000006259037221 */ /* 0x000fc60000010000 */
[----:B------:R-:W1:Y:S01]  /*8030*/  MUFU.EX2 R157, R104 ;  /* 0x00000068009d7308 */ /* 0x000e620000000800 */
[----:B------:R-:W-:-:S01]  /*8040*/  FADD.FTZ R98, R92, R3 ;  /* 0x000000035c627221 */ /* 0x000fc20000010000 */
[----:B---3--:R-:W-:-:S03]  /*8050*/  FADD.FTZ R132, R171, R132 ;  /* 0x00000084ab847221 */ /* 0x008fc60000010000 */
[----:B------:R-:W-:-:S03]  /*8060*/  FADD.FTZ R3, R93, R98 ;  /* 0x000000625d037221 */ /* 0x000fc60000010000 */
[----:B------:R-:W3:Y:S01]  /*8070*/  MUFU.EX2 R100, R100 ;  /* 0x0000006400647308 */ /* 0x000ee20000000800 */
[----:B--2---:R-:W-:-:S04]  /*8080*/  FADD.FTZ R2, R96, R3 ;  /* 0x0000000360027221 */ /* 0x004fc80000010000 */
[----:B----4-:R-:W-:-:S03]  /*8090*/  FADD.FTZ R3, R97, R2 ;  /* 0x0000000261037221 */ /* 0x010fc60000010000 */
        /* <DEDUP_REMOVED lines=9> */
.L_x_1883:
[----:B------:R-:W-:Y:S01]  /*8130*/  UISETP.GT.AND UP0, UPT, UR7, UR46, UPT ;  /* 0x0000002e0700728c */ /* 0x000fe2000bf04270 */
[----:B------:R-:W-:Y:S01]  /*8140*/  F2FP.SATFINITE.E4M3.F32.PACK_AB_MERGE_C R9, R12, R9, RZ ;  /* 0x000000090c09723e */ /* 0x000fe200048070ff */
[----:B------:R-:W-:Y:S01]  /*8150*/  ULEA UR5, UR6, UR38, 0x3 ;  /* 0x0000002606057291 */ /* 0x000fe2000f8e183f */
[----:B------:R-:W-:Y:S01]  /*8160*/  F2FP.SATFINITE.E4M3.F32.PACK_AB_MERGE_C R4, R127, R4, RZ ;  /* 0x000000047f04723e */ /* 0x000fe200048070ff */
[----:B------:R-:W-:Y:S01]  /*8170*/  UIADD3 UR7, UR7, -0x1, URZ ;  /* 0xffffffff07077890 */ /* 0x000fe2000fffe03f */
[----:B------:R-:W-:Y:S01]  /*8180*/  F2FP.SATFINITE.E4M3.F32.PACK_AB_MERGE_C R5, R5, R100, RZ ;  /* 0x000000640505723e */ /* 0x000fe200048070ff */
[----:B------:R-:W-:Y:S01]  /*8190*/  UIADD3 UR5, UR5, 0x29860, URZ ;  /* 0x0002986005057890 */ /* 0x000fe2000fffe03f */
[----:B------:R-:W-:Y:S01]  /*81a0*/  PLOP3.LUT P2, PT, PT, PT, UP0, 0x80, 0x0 ;  /* 0x000000000000781c */ /* 0x000fe20003f4f008 */
[----:B------:R-:W-:Y:S01]  /*81b0*/  UMOV UR45, UR39 ;  /* 0x00000027002d7c82 */ /* 0x000fe20008000000 */
[----:B------:R-:W-:Y:S01]  /*81c0*/  F2FP.SATFINITE.E4M3.F32.PACK_AB_MERGE_C R117, R156, R117, RZ ;  /* 0x000000759c75723e */ /* 0x000fe200048070ff */
[----:B------:R-:W-:Y:S01]  /*81d0*/  UPRMT UR5, UR52, 0x654, UR5 ;  /* 0x0000065434057896 */ /* 0x000fe20008000005 */
[----:B------:R-:W-:Y:S01]  /*81e0*/  F2FP.SATFINITE.E4M3.F32.PACK_AB_MERGE_C R13, R20, R13, RZ ;  /* 0x0000000d140d723e */ /* 0x000fe200048070ff */
[----:B------:R-:W-:Y:S01]  /*81f0*/  UMOV UR6, UR36 ;  /* 0x0000002400067c82 */ /* 0x000fe20008000000 */
[----:B------:R-:W-:Y:S01]  /*8200*/  F2FP.SATFINITE.E4M3.F32.PACK_AB_MERGE_C R153, R160, R153, RZ ;  /* 0x00000099a099723e */ /* 0x000fe200048070ff */
[----:B------:R-:W-:Y:S01]  /*8210*/  FMUL.FTZ R24, R24, R101 ;  /* 0x0000006518187220 */ /* 0x000fe20000410000 */
[----:B------:R-:W-:Y:S01]  /*8220*/  F2FP.SATFINITE.E4M3.F32.PACK_AB_MERGE_C R137, R140, R137, RZ ;  /* 0x000000898c89723e */ /* 0x000fe200048070ff */
[-C--:B------:R-:W-:Y:S01]  /*8230*/  FMUL.FTZ R25, R25, R101.reuse ;  /* 0x0000006519197220 */ /* 0x080fe20000410000 */
[----:B------:R-:W-:Y:S01]  /*8240*/  F2FP.SATFINITE.E4M3.F32.PACK_AB_MERGE_C R142, R143, R142, RZ ;  /* 0x0000008e8f8e723e */ /* 0x000fe200048070ff */
[----:B------:R-:W-:Y:S01]  /*8250*/  FMUL.FTZ R28, R28, R101 ;  /* 0x000000651c1c7220 */ /* 0x000fe20000410000 */
[----:B------:R-:W-:Y:S01]  /*8260*/  F2FP.SATFINITE.E4M3.F32.PACK_AB_MERGE_C R145, R148, R145, RZ ;  /* 0x000000919491723e */ /* 0x000fe200048070ff */
[----:B------:R-:W-:Y:S01]  /*8270*/  SYNCS.ARRIVE.TRANS64.RED.A1T0 RZ, [UR5], RZ ;  /* 0x000000ffffff79a7 */ /* 0x000fe20008100405 */
        /* <DEDUP_REMOVED lines=95> */
.L_x_1874:
[----:B------:R-:W-:-:S13]  /*8870*/  ISETP.LE.AND P2, PT, RZ, UR7, PT ;  /* 0x00000007ff007c0c */ /* 0x000fda000bf43270 */
[----:B------:R-:W-:Y:S05]  /*8880*/  @!P2 BRA `(.L_x_1885) ;  /* 0x0000002c0028a947 */ /* 0x000fea0003800000 */
[----:B------:R-:W-:Y:S01]  /*8890*/  IMAD.MOV.U32 R7, RZ, RZ, R6 ;  /* 0x000000ffff077224 */ /* 0x000fe200078e0006 */
[----:B------:R-:W-:Y:S01]  /*88a0*/  UMOV UR40, UR39 ;  /* 0x0000002700287c82 */ /* 0x000fe20008000000 */
[----:B------:R-:W-:Y:S01]  /*88b0*/  IMAD.MOV.U32 R5, RZ, RZ, R0 ;  /* 0x000000ffff057224 */ /* 0x000fe200078e0000 */
[----:B------:R-:W-:-:S06]  /*88c0*/  UMOV UR6, UR36 ;  /* 0x0000002400067c82 */ /* 0x000fcc0008000000 */
.L_x_1895:
        /* <DEDUP_REMOVED lines=9> */
.L_x_1887:
[----:B------:R-:W-:Y:S01]  /*8960*/  ULEA UR5, UR36, UR38, 0x3 ;  /* 0x0000002624057291 */ /* 0x000fe2000f8e183f */
[----:B------:R-:W-:-:S05]  /*8970*/  IMAD.U32 R0, RZ, RZ, UR39 ;  /* 0x00000027ff007e24 */ /* 0x000fca000f8e00ff */
[----:B------:R-:W-:-:S04]  /*8980*/  SHF.L.U32 R0, R0, 0x1f, RZ ;  /* 0x0000001f00007819 */ /* 0x000fc800000006ff */
[----:B------:R1:W2:Y:S01]  /*8990*/  SYNCS.PHASECHK.TRANS64.TRYWAIT P2, [UR5+0x29830], R0 ;  /* 0x02983000ff0075a7 */ /* 0x0002a20008040145 */
[----:B------:R-:W-:Y:S05]  /*89a0*/  @!P0 BRA `(.L_x_1888) ;  /* 0x0000000000048947 */ /* 0x000fea0003800000 */
[----:B------:R-:W-:Y:S01]  /*89b0*/  BPT.TRAP 0x1 ;  /* 0x000000040000795c */ /* 0x000fe20000300000 */
.L_x_1888:
[----:B--2---:R-:W-:Y:S05]  /*89c0*/  @P2 BRA `(.L_x_1886) ;  /* 0x0000000000082947 */ /* 0x004fea0003800000 */
[----:B------:R-:W2:Y:S02]  /*89d0*/  SYNCS.PHASECHK.TRANS64.TRYWAIT P2, [UR5+0x29830], R0 ;  /* 0x02983000ff0075a7 */ /* 0x000ea40008040145 */
[----:B--2---:R-:W-:Y:S05]  /*89e0*/  @!P2 BRA `(.L_x_1889) ;  /* 0x000000880018a947 */ /* 0x004fea0003800000 */
.L_x_1886:
[----:B------:R-:W3:Y:S01]  /*89f0*/  S2R R4, SR_TID.X ;  /* 0x0000000000047919 */ /* 0x000ee20000002100 */
        /* <DEDUP_REMOVED lines=21> */
[----:B---3--:R-:W-:-:S05]  /*8b50*/  SHF.R.U32.HI R4, RZ, 0x7, R4 ;  /* 0x00000007ff047819 */ /* 0x008fca0000011604 */
        /* <DEDUP_REMOVED lines=165> */
.L_x_1891:
[----:B------:R-:W-:Y:S01]  /*95b0*/  ULEA UR5, UR6, UR38, 0x3 ;  /* 0x0000002606057291 */ /* 0x000fe2000f8e183f */
[----:B------:R-:W-:-:S05]  /*95c0*/  IMAD.U32 R0, RZ, RZ, UR40 ;  /* 0x00000028ff007e24 */ /* 0x000fca000f8e00ff */
[----:B------:R-:W-:-:S04]  /*95d0*/  SHF.L.U32 R0, R0, 0x1f, RZ ;  /* 0x0000001f00007819 */ /* 0x000fc800000006ff */
[----:B------:R1:W2:Y:S01]  /*95e0*/  SYNCS.PHASECHK.TRANS64.TRYWAIT P2, [UR5+0x29850], R0 ;  /* 0x02985000ff0075a7 */ /* 0x0002a20008040145 */
[----:B------:R-:W-:Y:S05]  /*95f0*/  @!P0 BRA `(.L_x_1892) ;  /* 0x0000000000048947 */ /* 0x000fea0003800000 */
[----:B------:R-:W-:Y:S01]  /*9600*/  BPT.TRAP 0x1 ;  /* 0x000000040000795c */ /* 0x000fe20000300000 */
.L_x_1892:
[----:B--2---:R-:W-:Y:S05]  /*9610*/  @P2 BRA `(.L_x_1890) ;  /* 0x0000000000082947 */ /* 0x004fea0003800000 */
[----:B------:R-:W2:Y:S02]  /*9620*/  SYNCS.PHASECHK.TRANS64.TRYWAIT P2, [UR5+0x29850], R0 ;  /* 0x02985000ff0075a7 */ /* 0x000ea40008040145 */
[----:B--2---:R-:W-:Y:S05]  /*9630*/  @!P2 BRA `(.L_x_1893) ;  /* 0x0000007c001ca947 */ /* 0x004fea0003800000 */
.L_x_1890:
        /* <DEDUP_REMOVED lines=114> */
[----:B------:R-:W-:-:S01]  /*9d60*/  FFMA.FTZ R137, R144, UR37, -R194 ;  /* 0x0000002590897c23 */ /* 0x000fc200080108c2 */
[--C-:B------:R-:W-:Y:S01]  /*9d70*/  FFMA.FTZ R144, R149, UR37, -R194.reuse ;  /* 0x0000002595907c23 */ /* 0x100fe200080108c2 */
[----:B------:R-:W-:Y:S02]  /*9d80*/  IMAD.U32 R149, RZ, RZ, UR37 ;  /* 0x00000025ff957e24 */ /* 0x000fe4000f8e00ff */
[--C-:B------:R-:W-:Y:S01]  /*9d90*/  FFMA.FTZ R21, R140, UR37, -R194.reuse ;  /* 0x000000258c157c23 */ /* 0x100fe200080108c2 */
[----:B------:R-:W-:-:S01]  /*9da0*/  FFMA.FTZ R140, R145, UR37, -R194 ;  /* 0x00000025918c7c23 */ /* 0x000fc200080108c2 */
[----:B------:R-:W-:Y:S01]  /*9db0*/  FFMA.FTZ R145, R101, UR37, -R194 ;  /* 0x0000002565917c23 */ /* 0x000fe200080108c2 */
[----:B------:R-:W-:-:S01]  /*9dc0*/  FFMA.FTZ R101, R6, R149, -8 ;  /* 0xc100000006657423 */ /* 0x000fc20000010095 */
[--C-:B------:R-:W-:Y:S01]  /*9dd0*/  FFMA.FTZ R15, R136, UR37, -R194.reuse ;  /* 0x00000025880f7c23 */ /* 0x100fe200080108c2 */
[----:B------:R-:W-:-:S01]  /*9de0*/  FFMA.FTZ R136, R141, UR37, -R194 ;  /* 0x000000258d887c23 */ /* 0x000fc200080108c2 */
[--C-:B------:R-:W-:Y:S01]  /*9df0*/  FFMA.FTZ R7, R152, UR37, -R194.reuse ;  /* 0x0000002598077c23 */ /* 0x100fe200080108c2 */
[----:B------:R-:W-:-:S01]  /*9e00*/  FFMA.FTZ R141, R148, UR37, -R194 ;  /* 0x00000025948d7c23 */ /* 0x000fc200080108c2 */
[----:B------:R-:W-:Y:S01]  /*9e10*/  FFMA.FTZ R148, R154, UR37, -R101 ;  /* 0x000000259a947c23 */ /* 0x000fe20008010865 */
[----:B------:R-:W-:-:S01]  /*9e20*/  FFMA.FTZ R8, R153, UR37, -R194 ;  /* 0x0000002599087c23 */ /* 0x000fc200080108c2 */
[----:B------:R-:W-:Y:S01]  /*9e30*/  FFMA.FTZ R149, R155, UR37, -R101 ;  /* 0x000000259b957c23 */ /* 0x000fe20008010865 */
[----:B------:R-:W-:Y:S01]  /*9e40*/  MUFU.EX2 R5, R5 ;  /* 0x0000000500057308 */ /* 0x000fe20000000800 */
        /* <DEDUP_REMOVED lines=57> */
[----:B------:R-:W-:-:S02]  /*a1e0*/  WARPGROUP.DEPBAR.LE gsb0, 0x0 ;  /* 0x00008000000079c5 */ /* 0x000fc40000010000 */
[----:B------:R-:W-:Y:S01]  /*a1f0*/  WARPGROUP.ARRIVE ;  /* 0x00000000000079c5 */ /* 0x000fe20000000000 */
[----:B------:R-:W-:Y:S01]  /*a200*/  FFMA.FTZ R114, R114, UR37, -R101 ;  /* 0x0000002572727c23 */ /* 0x000fe20008010865 */
[----:B------:R-:W-:-:S01]  /*a210*/  FFMA.FTZ R113, R113, UR37, -R194 ;  /* 0x0000002571717c23 */ /* 0x000fc200080108c2 */
[----:B------:R-:W-:Y:S01]  /*a220*/  FFMA.FTZ R115, R115, UR37, -R101 ;  /* 0x0000002573737c23 */ /* 0x000fe20008010865 */
[----:B------:R-:W2:Y:S01]  /*a230*/  MUFU.EX2 R153, R153 ;  /* 0x0000009900997308 */ /* 0x000ea20000000800 */
[----:B---3--:R-:W-:-:S01]  /*a240*/  FADD.FTZ R2, R152, R3 ;  /* 0x0000000398027221 */ /* 0x008fc20000010000 */
[----:B------:R-:W-:Y:S01]  /*a250*/  QGMMA.64x128x32.F32.E4M3.E4M3 R24, R176, gdesc[UR8], R24, gsb0 ;  /* 0x01e00008b0187df3 */ /* 0x000fe20008000818 */
[----:B------:R-:W-:Y:S01]  /*a260*/  UIADD3 UR10, UR5, 0x300, URZ ;  /* 0x00000300050a7890 */ /* 0x000fe2000fffe03f */
[--C-:B------:R-:W-:Y:S01]  /*a270*/  FFMA.FTZ R116, R116, UR37, -R194.reuse ;  /* 0x0000002574747c23 */ /* 0x100fe200080108c2 */
[----:B------:R-:W-:Y:S01]  /*a280*/  UMOV UR11, 0xc0000010 ;  /* 0xc0000010000b7882 */ /* 0x000fe20000000000 */
[----:B------:R-:W-:Y:S01]  /*a290*/  FFMA.FTZ R118, R118, UR37, -R101 ;  /* 0x0000002576767c23 */ /* 0x000fe20008010865 */
[----:B------:R-:W-:-:S01]  /*a2a0*/  FFMA.FTZ R117, R117, UR37, -R194 ;  /* 0x0000002575757c23 */ /* 0x000fc200080108c2 */
[----:B------:R-:W3:Y:S01]  /*a2b0*/  MUFU.EX2 R11, R11 ;  /* 0x0000000b000b7308 */ /* 0x000ee20000000800 */
[----:B-1----:R-:W-:-:S01]  /*a2c0*/  FADD.FTZ R158, R10, R159 ;  /* 0x0000009f0a9e7221 */ /* 0x002fc20000010000 */
[----:B------:R-:W-:Y:S01]  /*a2d0*/  FFMA.FTZ R119, R119, UR37, -R101 ;  /* 0x0000002577777c23 */ /* 0x000fe20008010865 */
[----:B------:R-:W-:-:S01]  /*a2e0*/  FFMA.FTZ R88, R88, UR37, -R194 ;  /* 0x0000002558587c23 */ /* 0x000fc200080108c2 */
[--C-:B------:R-:W-:Y:S01]  /*a2f0*/  FFMA.FTZ R90, R90, UR37, -R101.reuse ;  /* 0x000000255a5a7c23 */ /* 0x100fe20008010865 */
[----:B------:R-:W-:-:S01]  /*a300*/  FFMA.FTZ R94, R94, UR37, -R101 ;  /* 0x000000255e5e7c23 */ /* 0x000fc20008010865 */
[----:B------:R-:W-:Y:S01]  /*a310*/  FFMA.FTZ R89, R89, UR37, -R194 ;  /* 0x0000002559597c23 */ /* 0x000fe200080108c2 */
[----:B------:R-:W-:-:S01]  /*a320*/  FFMA.FTZ R91, R91, UR37, -R101 ;  /* 0x000000255b5b7c23 */ /* 0x000fc20008010865 */
[----:B------:R-:W1:Y:S01]  /*a330*/  MUFU.EX2 R154, R154 ;  /* 0x0000009a009a7308 */ /* 0x000e620000000800 */
[----:B--2---:R-:W-:-:S01]  /*a340*/  FADD.FTZ R3, R153, R2 ;  /* 0x0000000299037221 */ /* 0x004fc20000010000 */
[--C-:B------:R-:W-:Y:S01]  /*a350*/  FFMA.FTZ R92, R92, UR37, -R194.reuse ;  /* 0x000000255c5c7c23 */ /* 0x100fe200080108c2 */
        /* <DEDUP_REMOVED lines=9> */
[--C-:B------:R-:W-:Y:S01]  /*a3f0*/  FFMA.FTZ R102, R102, UR37, -R101.reuse ;  /* 0x0000002566667c23 */ /* 0x100fe20008010865 */
[----:B------:R-:W-:-:S03]  /*a400*/  FFMA.FTZ R101, R103, UR37, -R101 ;  /* 0x0000002567657c23 */ /* 0x000fc60008010865 */
        /* <DEDUP_REMOVED lines=28> */
[----:B------:R-:W-:Y:S02]  /*a5d0*/  WARPGROUP.DEPBAR.LE gsb0, 0x0 ;  /* 0x00008000000079c5 */ /* 0x000fe40000010000 */
[----:B------:R-:W-:-:S04]  /*a5e0*/  WARPGROUP.ARRIVE ;  /* 0x00000000000079c5 */ /* 0x000fc80000000000 */
[----:B------:R-:W2:Y:S01]  /*a5f0*/  MUFU.EX2 R146, R146 ;  /* 0x0000009200927308 */ /* 0x000ea20000000800 */
[----:B---3--:R-:W-:-:S01]  /*a600*/  FADD.FTZ R3, R143, R2 ;  /* 0x000000028f037221 */ /* 0x008fc20000010000 */
[----:B------:R-:W-:Y:S01]  /*a610*/  QGMMA.64x128x32.F32.E4M3.E4M3 R24, R172, gdesc[UR8], R24, gsb0 ;  /* 0x01e00008ac187df3 */ /* 0x000fe20008000818 */
[----:B------:R-:W-:Y:S01]  /*a620*/  UIADD3 UR10, UR5, 0x400, URZ ;  /* 0x00000400050a7890 */ /* 0x000fe2000fffe03f */
[----:B-1----:R-:W-:Y:S01]  /*a630*/  FADD.FTZ R159, R137, R158 ;  /* 0x0000009e899f7221 */ /* 0x002fe20000010000 */
[----:B------:R-:W-:-:S03]  /*a640*/  UMOV UR11, 0xc0000010 ;  /* 0xc0000010000b7882 */ /* 0x000fc60000000000 */
[----:B------:R-:W1:Y:S08]  /*a650*/  MUFU.EX2 R140, R140 ;  /* 0x0000008c008c7308 */ /* 0x000e700000000800 */
        /* <DEDUP_REMOVED lines=38> */
[----:B------:R-:W-:Y:S06]  /*a8c0*/  QGMMA.64x128x32.F32.E4M3.E4M3 R24, R168, gdesc[UR8], R24, gsb0 ;  /* 0x01e00008a8187df3 */ /* 0x000fec0008000818 */
        /* <DEDUP_REMOVED lines=24> */
[----:B------:R-:W-:Y:S01]  /*aa50*/  MUFU.EX2 R114, R114 ;  /* 0x0000007200727308 */ /* 0x000fe20000000800 */
[----:B--2---:R-:W-:-:S01]  /*aa60*/  FADD.FTZ R159, R111, R158 ;  /* 0x0000009e6f9f7221 */ /* 0x004fc20000010000 */
[----:B------:R-:W-:-:S06]  /*aa70*/  IADD3 R158, -R195, 0xb, RZ ;  /* 0x0000000bc39e7810 */ /* 0x000fcc0007ffe1ff */
[----:B------:R-:W2:Y:S01]  /*aa80*/  MUFU.EX2 R113, R113 ;  /* 0x0000007100717308 */ /* 0x000ea20000000800 */
[----:B-1----:R-:W-:-:S07]  /*aa90*/  FADD.FTZ R2, R112, R3 ;  /* 0x0000000370027221 */ /* 0x002fce0000010000 */
[----:B------:R-:W-:Y:S08]  /*aaa0*/  MUFU.EX2 R115, R115 ;  /* 0x0000007300737308 */ /* 0x000ff00000000800 */
[----:B------:R-:W1:Y:S01]  /*aab0*/  MUFU.EX2 R116, R116 ;  /* 0x0000007400747308 */ /* 0x000e620000000800 */
[----:B--2---:R-:W-:-:S07]  /*aac0*/  FADD.FTZ R3, R113, R2 ;  /* 0x0000000271037221 */ /* 0x004fce0000010000 */
[----:B------:R-:W-:Y:S08]  /*aad0*/  MUFU.EX2 R118, R118 ;  /* 0x0000007600767308 */ /* 0x000ff00000000800 */
[----:B------:R-:W2:Y:S01]  /*aae0*/  MUFU.EX2 R117, R117 ;  /* 0x0000007500757308 */ /* 0x000ea20000000800 */
[----:B-1----:R-:W-:-:S01]  /*aaf0*/  FADD.FTZ R2, R116, R3 ;  /* 0x0000000374027221 */ /* 0x002fc20000010000 */
[----:B------:R-:W-:-:S06]  /*ab00*/  WARPGROUP.DEPBAR.LE gsb0, 0x0 ;  /* 0x00008000000079c5 */ /* 0x000fcc0000010000 */
[----:B------:R-:W1:Y:S08]  /*ab10*/  MUFU.EX2 R119, R119 ;  /* 0x0000007700777308 */ /* 0x000e700000000800 */
[----:B------:R-:W3:Y:S01]  /*ab20*/  MUFU.EX2 R88, R88 ;  /* 0x0000005800587308 */ /* 0x000ee20000000800 */
[----:B--2---:R-:W-:-:S07]  /*ab30*/  FADD.FTZ R3, R117, R2 ;  /* 0x0000000275037221 */ /* 0x004fce0000010000 */
[----:B------:R-:W-:Y:S08]  /*ab40*/  MUFU.EX2 R90, R90 ;  /* 0x0000005a005a7308 */ /* 0x000ff00000000800 */
[----:B------:R2:W-:Y:S08]  /*ab50*/  MUFU.EX2 R161, R94 ;  /* 0x0000005e00a17308 */ /* 0x0005f00000000800 */
[----:B------:R-:W4:Y:S01]  /*ab60*/  MUFU.EX2 R89, R89 ;  /* 0x0000005900597308 */ /* 0x000f220000000800 */
[----:B--2---:R-:W-:-:S04]  /*ab70*/  FADD.FTZ R94, R114, R159 ;  /* 0x0000009f725e7221 */ /* 0x004fc80000010000 */
[----:B------:R-:W-:-:S03]  /*ab80*/  FADD.FTZ R159, R115, R94 ;  /* 0x0000005e739f7221 */ /* 0x000fc60000010000 */
[----:B------:R-:W-:Y:S01]  /*ab90*/  MUFU.EX2 R91, R91 ;  /* 0x0000005b005b7308 */ /* 0x000fe20000000800 */
[----:B------:R-:W-:-:S01]  /*aba0*/  FADD.FTZ R94, R118, R159 ;  /* 0x0000009f765e7221 */ /* 0x000fc20000010000 */
[----:B------:R-:W-:-:S05]  /*abb0*/  IMAD.U32 R159, RZ, RZ, UR36 ;  /* 0x00000024ff9f7e24 */ /* 0x000fca000f8e00ff */
[----:B------:R-:W-:Y:S01]  /*abc0*/  @!P1 LEA R2, R159, UR38, 0x3 ;  /* 0x000000269f029c11 */ /* 0x000fe2000f8e18ff */
[----:B------:R-:W2:Y:S04]  /*abd0*/  MUFU.EX2 R92, R92 ;  /* 0x0000005c005c7308 */ /* 0x000ea80000000800 */
[----:B------:R-:W-:-:S04]  /*abe0*/  @!P1 VIADD R2, R2, 0x29840 ;  /* 0x0002984002029836 */ /* 0x000fc80000000000 */
[----:B------:R-:W5:Y:S01]  /*abf0*/  MUFU.EX2 R93, R93 ;  /* 0x0000005d005d7308 */ /* 0x000f620000000800 */
[----:B------:R-:W-:Y:S01]  /*ac00*/  @!P1 PRMT R2, RZ, 0x654, R2 ;  /* 0x00000654ff029816 */ /* 0x000fe20000000002 */
[----:B------:R1:W-:Y:S06]  /*ac10*/  BAR.ARV R158, 0x100 ;  /* 0x0004009e0000751d */ /* 0x0003ec0000002000 */
[----:B------:R1:W-:Y:S01]  /*ac20*/  MUFU.EX2 R160, R95 ;  /* 0x0000005f00a07308 */ /* 0x0003e20000000800 */
[----:B------:R5:W-:Y:S07]  /*ac30*/  @!P1 SYNCS.ARRIVE.TRANS64.RED.A1T0 RZ, [R2+URZ], RZ ;  /* 0x000000ff02ff99a7 */ /* 0x000bee000810043f */
[----:B------:R-:W5:Y:S01]  /*ac40*/  MUFU.EX2 R96, R96 ;  /* 0x0000006000607308 */ /* 0x000f620000000800 */
[----:B-1----:R-:W-:-:S01]  /*ac50*/  FADD.FTZ R95, R119, R94 ;  /* 0x0000005e775f7221 */ /* 0x002fc20000010000 */
[----:B---3--:R-:W-:-:S04]  /*ac60*/  FADD.FTZ R94, R88, R3 ;  /* 0x00000003585e7221 */ /* 0x008fc80000010000 */
[----:B----4-:R-:W-:Y:S02]  /*ac70*/  FADD.FTZ R3, R89, R94 ;  /* 0x0000005e59037221 */ /* 0x010fe40000010000 */
[----:B------:R1:W3:Y:S02]  /*ac80*/  MUFU.EX2 R171, R98 ;  /* 0x0000006200ab7308 */ /* 0x0002e40000000800 */
[----:B--2---:R-:W-:-:S04]  /*ac90*/  FADD.FTZ R94, R92, R3 ;  /* 0x000000035c5e7221 */ /* 0x004fc80000010000 */
[----:B-----5:R-:W-:Y:S02]  /*aca0*/  FADD.FTZ R3, R93, R94 ;  /* 0x0000005e5d037221 */ /* 0x020fe40000010000 */
[----:B------:R-:W2:Y:S01]  /*acb0*/  MUFU.EX2 R97, R97 ;  /* 0x0000006100617308 */ /* 0x000ea20000000800 */
[----:B-1----:R-:W-:-:S01]  /*acc0*/  FADD.FTZ R98, R90, R95 ;  /* 0x0000005f5a627221 */ /* 0x002fc20000010000 */
[----:B------:R-:W-:-:S03]  /*acd0*/  FADD.FTZ R2, R96, R3 ;  /* 0x0000000360027221 */ /* 0x000fc60000010000 */
[----:B------:R-:W-:-:S03]  /*ace0*/  FADD.FTZ R98, R91, R98 ;  /* 0x000000625b627221 */ /* 0x000fc60000010000 */
[----:B------:R-:W1:Y:S01]  /*acf0*/  MUFU.EX2 R99, R99 ;  /* 0x0000006300637308 */ /* 0x000e620000000800 */
[----:B------:R-:W-:-:S04]  /*ad00*/  FADD.FTZ R98, R161, R98 ;  /* 0x00000062a1627221 */ /* 0x000fc80000010000 */
[----:B------:R-:W-:-:S03]  /*ad10*/  FADD.FTZ R98, R160, R98 ;  /* 0x00000062a0627221 */ /* 0x000fc60000010000 */
[----:B------:R-:W4:Y:S01]  /*ad20*/  MUFU.EX2 R100, R100 ;  /* 0x0000006400647308 */ /* 0x000f220000000800 */
[----:B---3--:R-:W-:-:S01]  /*ad30*/  FADD.FTZ R98, R171, R98 ;  /* 0x00000062ab627221 */ /* 0x008fc20000010000 */
[----:B--2---:R-:W-:-:S06]  /*ad40*/  FADD.FTZ R3, R97, R2 ;  /* 0x0000000261037221 */ /* 0x004fcc0000010000 */
[----:B------:R-:W2:Y:S01]  /*ad50*/  MUFU.EX2 R95, R102 ;  /* 0x00000066005f7308 */ /* 0x000ea20000000800 */
[----:B-1----:R-:W-:-:S07]  /*ad60*/  FADD.FTZ R98, R99, R98 ;  /* 0x0000006263627221 */ /* 0x002fce0000010000 */
[----:B------:R-:W1:Y:S01]  /*ad70*/  MUFU.EX2 R145, R145 ;  /* 0x0000009100917308 */ /* 0x000e620000000800 */
[----:B----4-:R-:W-:-:S07]  /*ad80*/  FADD.FTZ R2, R100, R3 ;  /* 0x0000000364027221 */ /* 0x010fce0000010000 */
[----:B------:R-:W3:Y:S01]  /*ad90*/  MUFU.EX2 R101, R101 ;  /* 0x0000006500657308 */ /* 0x000ee20000000800 */
[----:B--2---:R-:W-:-:S01]  /*ada0*/  FADD.FTZ R98, R95, R98 ;  /* 0x000000625f627221 */ /* 0x004fc20000010000 */
[----:B-1----:R-:W-:-:S03]  /*adb0*/  FADD.FTZ R3, R145, R2 ;  /* 0x0000000291037221 */ /* 0x002fc60000010000 */
[----:B---3--:R-:W-:Y:S01]  /*adc0*/  FADD.FTZ R2, R101, R98 ;  /* 0x0000006265027221 */ /* 0x008fe20000010000 */
[----:B------:R-:W-:Y:S06]  /*add0*/  @!P0 BRA `(.L_x_1894) ;  /* 0x0000000000048947 */ /* 0x000fec0003800000 */
[----:B------:R-:W-:Y:S01]  /*ade0*/  BPT.TRAP 0x1 ;  /* 0x000000040000795c */ /* 0x000fe20000300000 */
.L_x_1894:
        /* <DEDUP_REMOVED lines=14> */
[----:B------:R-:W-:Y:S01]  /*aed0*/  FMUL.FTZ R26, R26, R5 ;  /* 0x000000051a1a7220 */ /* 0x000fe20000410000 */
        /* <DEDUP_REMOVED lines=101> */
.L_x_1885:
[----:B------:R-:W-:Y:S06]  /*b530*/  BAR.ARV 0x8, 0x120 ;  /* 0x0204800000007b1d */ /* 0x000fec0000002000 */
[----:B------:R-:W-:Y:S05]  /*b540*/  @!P0 BRA `(.L_x_1896) ;  /* 0x0000000000048947 */ /* 0x000fea0003800000 */
[----:B------:R-:W-:Y:S01]  /*b550*/  BPT.TRAP 0x1 ;  /* 0x000000040000795c */ /* 0x000fe20000300000 */
.L_x_1896:
[----:B------:R-:W-:Y:S01]  /*b560*/  ULEA UR9, UR36, UR38, 0x3 ;  /* 0x0000002624097291 */ /* 0x000fe2000f8e183f */
[----:B------:R-:W-:-:S05]  /*b570*/  IMAD.U32 R4, RZ, RZ, UR39 ;  /* 0x00000027ff047e24 */ /* 0x000fca000f8e00ff */
[----:B------:R-:W-:-:S04]  /*b580*/  SHF.L.U32 R4, R4, 0x1f, RZ ;  /* 0x0000001f04047819 */ /* 0x000fc800000006ff */
[----:B------:R1:W2:Y:S01]  /*b590*/  SYNCS.PHASECHK.TRANS64.TRYWAIT P1, [UR9+0x29850], R4 ;  /* 0x02985004ff0075a7 */ /* 0x0002a20008020149 */
[----:B------:R-:W-:Y:S05]  /*b5a0*/  @!P0 BRA `(.L_x_1897) ;  /* 0x0000000000048947 */ /* 0x000fea0003800000 */
[----:B------:R-:W-:Y:S01]  /*b5b0*/  BPT.TRAP 0x1 ;  /* 0x000000040000795c */ /* 0x000fe20000300000 */
.L_x_1897:
[----:B--2---:R-:W-:Y:S05]  /*b5c0*/  @P1 BRA `(.L_x_1898) ;  /* 0x0000000000081947 */ /* 0x004fea0003800000 */
[----:B------:R-:W2:Y:S02]  /*b5d0*/  SYNCS.PHASECHK.TRANS64.TRYWAIT P1, [UR9+0x29850], R4 ;  /* 0x02985004ff0075a7 */ /* 0x000ea40008020149 */
[----:B--2---:R-:W-:Y:S05]  /*b5e0*/  @!P1 BRA `(.L_x_1899) ;  /* 0x0000005c00489947 */ /* 0x004fea0003800000 */
.L_x_1898:
        /* <DEDUP_REMOVED lines=35> */
[----:B-12---:R-:W-:-:S03]  /*b820*/  IMAD.U32 R4, RZ, RZ, UR6 ;  /* 0x00000006ff047e24 */ /* 0x006fc6000f8e00ff */
[----:B------:R-:W-:Y:S01]  /*b830*/  IMAD.U32 R5, RZ, RZ, UR7 ;  /* 0x00000007ff057e24 */ /* 0x000fe2000f8e00ff */
[----:B------:R-:W-:Y:S02]  /*b840*/  UMOV UR7, 0xc0000010 ;  /* 0xc000001000077882 */ /* 0x000fe40000000000 */
[----:B------:R-:W-:Y:S02]  /*b850*/  UMOV UR6, UR4 ;  /* 0x0000000400067c82 */ /* 0x000fe40008000000 */
[----:B------:R1:W2:Y:S01]  /*b860*/  @P1 LDG.E R7, desc[UR54][R4.64] ;  /* 0x0000003604071981 */ /* 0x0002a2000c1e1900 */
[----:B------:R-:W-:Y:S02]  /*b870*/  WARPGROUP.DEPBAR.LE gsb0, 0x0 ;  /* 0x00008000000079c5 */ /* 0x000fe40000010000 */
[----:B------:R-:W-:-:S06]  /*b880*/  WARPGROUP.ARRIVE ;  /* 0x00000000000079c5 */ /* 0x000fcc0000000000 */
[----:B------:R-:W-:Y:S01]  /*b890*/  QGMMA.64x128x32.F32.E4M3.E4M3 R24, R176, gdesc[UR4], R24, gsb0 ;  /* 0x01e00004b0187df3 */ /* 0x000fe20008000818 */
[----:B------:R-:W-:Y:S01]  /*b8a0*/  UIADD3 UR4, UR8, 0x300, URZ ;  /* 0x0000030008047890 */ /* 0x000fe2000fffe03f */
[----:B------:R-:W-:-:S06]  /*b8b0*/  UMOV UR7, 0xc0000010 ;  /* 0xc000001000077882 */ /* 0x000fcc0000000000 */
[----:B------:R-:W-:Y:S01]  /*b8c0*/  UMOV UR6, UR4 ;  /* 0x0000000400067c82 */ /* 0x000fe20008000000 */
[----:B------:R-:W-:Y:S01]  /*b8d0*/  UIADD3 UR8, UR8, 0x400, URZ ;  /* 0x0000040008087890 */ /* 0x000fe2000fffe03f */
[----:B------:R-:W3:Y:S04]  /*b8e0*/  SHFL.BFLY PT, R8, R3, 0x2, 0x1f ;  /* 0x0c401f0003087f89 */ /* 0x000ee800000e0000 */
[----:B------:R-:W4:Y:S01]  /*b8f0*/  SHFL.BFLY PT, R9, R2, 0x2, 0x1f ;  /* 0x0c401f0002097f89 */ /* 0x000f2200000e0000 */
[----:B------:R-:W-:Y:S02]  /*b900*/  WARPGROUP.DEPBAR.LE gsb0, 0x0 ;  /* 0x00008000000079c5 */ /* 0x000fe40000010000 */
[----:B------:R-:W-:-:S06]  /*b910*/  WARPGROUP.ARRIVE ;  /* 0x00000000000079c5 */ /* 0x000fcc0000000000 */
[----:B------:R-:W-:Y:S01]  /*b920*/  QGMMA.64x128x32.F32.E4M3.E4M3 R24, R172, gdesc[UR4], R24, gsb0 ;  /* 0x01e00004ac187df3 */ /* 0x000fe20008000818 */
[----:B------:R-:W-:Y:S01]  /*b930*/  UMOV UR6, UR8 ;  /* 0x0000000800067c82 */ /* 0x000fe20008000000 */
        /* <DEDUP_REMOVED lines=21> */
[----:B------:R-:W4:Y:S01]  /*ba90*/  @P1 MUFU.RCP R10, R11 ;  /* 0x0000000b000a1308 */ /* 0x000f220000001000 */
        /* <DEDUP_REMOVED lines=15> */
.L_x_1900:
        /* <DEDUP_REMOVED lines=74> */
.L_x_1867:
        /* <DEDUP_REMOVED lines=10> */
[----:B------:R-:W-:Y:S02]  /*c0d0*/  F2FP.BF16.F32.PACK_AB R24, R24, R25 ;  /* 0x000000191818723e */ /* 0x000fe400000010ff */
[----:B------:R-:W-:Y:S02]  /*c0e0*/  F2FP.BF16.F32.PACK_AB R15, R14, R15 ;  /* 0x0000000f0e0f723e */ /* 0x000fe400000010ff */
[----:B------:R-:W-:Y:S02]  /*c0f0*/  F2FP.BF16.F32.PACK_AB R10, R10, R11 ;  /* 0x0000000b0a0a723e */ /* 0x000fe400000010ff */
[----:B------:R-:W-:Y:S02]  /*c100*/  F2FP.BF16.F32.PACK_AB R7, R6, R7 ;  /* 0x000000070607723e */ /* 0x000fe400000010ff */
[----:B------:R-:W-:-:S02]  /*c110*/  F2FP.BF16.F32.PACK_AB R60, R57, R60 ;  /* 0x0000003c393c723e */ /* 0x000fc400000010ff */
[----:B------:R-:W-:Y:S02]  /*c120*/  F2FP.BF16.F32.PACK_AB R20, R20, R21 ;  /* 0x000000151414723e */ /* 0x000fe400000010ff */
[----:B------:R-:W-:Y:S01]  /*c130*/  F2FP.BF16.F32.PACK_AB R13, R12, R13 ;  /* 0x0000000d0c0d723e */ /* 0x000fe200000010ff */
[----:B------:R-:W-:Y:S01]  /*c140*/  VIADD R85, R23, UR42 ;  /* 0x0000002a17557c36 */ /* 0x000fe20008000000 */
[----:B------:R-:W-:Y:S01]  /*c150*/  F2FP.BF16.F32.PACK_AB R87, R87, R0 ;  /* 0x000000005757723e */ /* 0x000fe200000010ff */
[----:B------:R-:W-:Y:S01]  /*c160*/  ULDC UR10, c[0x0][0xa88] ;  /* 0x0002a200000a7ab9 */ /* 0x000fe20000000800 */
[----:B------:R-:W-:Y:S02]  /*c170*/  F2FP.BF16.F32.PACK_AB R98, R98, R101 ;  /* 0x000000656262723e */ /* 0x000fe400000010ff */
[----:B------:R-:W-:Y:S02]  /*c180*/  F2FP.BF16.F32.PACK_AB R99, R96, R99 ;  /* 0x000000636063723e */ /* 0x000fe400000010ff */
[----:B------:R-:W-:-:S02]  /*c190*/  LOP3.LUT P1, RZ, R190, 0x3, RZ, 0xc0, !PT ;  /* 0x00000003beff7812 */ /* 0x000fc4000782c0ff */
[----:B------:R-:W-:Y:S02]  /*c1a0*/  F2FP.BF16.F32.PACK_AB R69, R69, R72 ;  /* 0x000000484545723e */ /* 0x000fe400000010ff */
        /* <DEDUP_REMOVED lines=10> */
[----:B------:R-:W-:Y:S01]  /*c250*/  F2FP.BF16.F32.PACK_AB R52, R49, R52 ;  /* 0x000000343134723e */ /* 0x000fe200000010ff */
[----:B------:R-:W-:Y:S01]  /*c260*/  USHF.R.S32.HI UR5, URZ, 0x1f, UR43 ;  /* 0x0000001f3f057899 */ /* 0x000fe2000801142b */
[----:B------:R-:W-:Y:S01]  /*c270*/  LOP3.LUT R4, R4, 0xc, RZ, 0xc0, !PT ;  /* 0x0000000c04047812 */ /* 0x000fe200078ec0ff */
[----:B------:R-:W1:Y:S01]  /*c280*/  LDC.64 R82, c[0x0][0xb78] ;  /* 0x0002de00ff527b82 */ /* 0x000e620000000a00 */
[----:B------:R-:W-:Y:S01]  /*c290*/  F2FP.BF16.F32.PACK_AB R48, R48, R89 ;  /* 0x000000593030723e */ /* 0x000fe200000010ff */
[----:B------:R-:W-:Y:S01]  /*c2a0*/  ULDC.64 UR8, c[0x0][0xb70] ;  /* 0x0002dc0000087ab9 */ /* 0x000fe20000000a00 */
[----:B------:R-:W-:-:S05]  /*c2b0*/  IADD3 R4, P0, R4, UR6, RZ ;  /* 0x0000000604047c10 */ /* 0x000fca000ff1e0ff */
[----:B------:R-:W-:-:S05]  /*c2c0*/  IMAD.X R5, RZ, RZ, UR7, P0 ;  /* 0x00000007ff057e24 */ /* 0x000fca00080e06ff */
[----:B------:R2:W3:Y:S01]  /*c2d0*/  LDG.E.CONSTANT R50, desc[UR54][R4.64] ;  /* 0x0000003604327981 */ /* 0x0004e2000c1e9900 */
[C---:B------:R-:W-:Y:S01]  /*c2e0*/  IADD3 R21, P5, R16.reuse, 0x20, RZ ;  /* 0x0000002010157810 */ /* 0x040fe20007fbe0ff */
[----:B------:R-:W-:Y:S01]  /*c2f0*/  VIADD R0, R85, 0x8 ;  /* 0x0000000855007836 */ /* 0x000fe20000000000 */
[C---:B------:R-:W-:Y:S01]  /*c300*/  IADD3 R11, P4, R16.reuse, 0x4000, RZ ;  /* 0x00004000100b7810 */ /* 0x040fe20007f9e0ff */
[----:B------:R-:W-:Y:S01]  /*c310*/  UIMAD UR5, UR5, UR8, URZ ;  /* 0x00000008050572a4 */ /* 0x000fe2000f8e023f */
[----:B------:R-:W-:Y:S01]  /*c320*/  LOP3.LUT R25, R16, 0x380, RZ, 0xc0, !PT ;  /* 0x0000038010197812 */ /* 0x000fe200078ec0ff */
[----:B------:R-:W-:Y:S01]  /*c330*/  UIMAD.WIDE.U32 UR6, UR43, UR8, URZ ;  /* 0x000000082b0672a5 */ /* 0x000fe2000f8e003f */
[----:B------:R-:W-:Y:S01]  /*c340*/  ISETP.GE.OR P2, PT, R0, UR10, P1 ;  /* 0x0000000a00007c0c */ /* 0x000fe20008f46670 */
[----:B------:R-:W-:Y:S01]  /*c350*/  UIMAD UR5, UR43, UR9, UR5 ;  /* 0x000000092b0572a4 */ /* 0x000fe2000f8e0205 */
[----:B------:R-:W-:Y:S02]  /*c360*/  SHF.R.U64 R25, R25, 0x3, RZ ;  /* 0x0000000319197819 */ /* 0x000fe400000012ff */
[----:B--2---:R-:W-:Y:S01]  /*c370*/  LOP3.LUT P0, R4, R51, 0x3, RZ, 0xc0, !PT ;  /* 0x0000000333047812 */ /* 0x004fe2000780c0ff */
[----:B------:R-:W-:Y:S01]  /*c380*/  UIADD3 UR5, UR7, UR5, URZ ;  /* 0x0000000507057290 */ /* 0x000fe2000fffe03f */
[----:B------:R-:W-:-:S02]  /*c390*/  F2FP.BF16.F32.PACK_AB R46, R46, R47 ;  /* 0x0000002f2e2e723e */ /* 0x000fc400000010ff */
[----:B------:R-:W-:Y:S02]  /*c3a0*/  ISETP.EQ.OR P0, PT, R4, 0x3, !P0 ;  /* 0x000000030400780c */ /* 0x000fe40004702670 */
[----:B------:R-:W-:Y:S02]  /*c3b0*/  F2FP.BF16.F32.PACK_AB R45, R44, R45 ;  /* 0x0000002d2c2d723e */ /* 0x000fe400000010ff */
[----:B------:R-:W-:Y:S02]  /*c3c0*/  SEL R51, R24, R15, P0 ;  /* 0x0000000f18337207 */ /* 0x000fe40000000000 */
[----:B------:R-:W-:Y:S02]  /*c3d0*/  SEL R55, R15, R24, P0 ;  /* 0x000000180f377207 */ /* 0x000fe40000000000 */
[----:B------:R-:W-:Y:S02]  /*c3e0*/  IADD3 R15, P6, R16, 0x40, RZ ;  /* 0x00000040100f7810 */ /* 0x000fe40007fde0ff */
[----:B------:R-:W-:-:S02]  /*c3f0*/  SEL R57, R10, R7, P0 ;  /* 0x000000070a397207 */ /* 0x000fc40000000000 */
[----:B------:R-:W-:Y:S02]  /*c400*/  LOP3.LUT R14, R15, 0x380, RZ, 0xc0, !PT ;  /* 0x000003800f0e7812 */ /* 0x000fe400078ec0ff */
[----:B------:R-:W-:Y:S02]  /*c410*/  SEL R59, R7, R10, P0 ;  /* 0x0000000a073b7207 */ /* 0x000fe40000000000 */
[----:B------:R-:W-:Y:S02]  /*c420*/  SHF.R.U64 R14, R14, 0x3, RZ ;  /* 0x000000030e0e7819 */ /* 0x000fe400000012ff */
[----:B------:R-:W-:Y:S02]  /*c430*/  SEL R77, R20, R13, P0 ;  /* 0x0000000d144d7207 */ /* 0x000fe40000000000 */
[----:B------:R-:W-:Y:S01]  /*c440*/  LOP3.LUT R14, R14, R15, RZ, 0x3c, !PT ;  /* 0x0000000f0e0e7212 */ /* 0x000fe200078e3cff */
[----:B------:R-:W-:Y:S01]  /*c450*/  IMAD.X R15, RZ, RZ, R17, P6 ;  /* 0x000000ffff0f7224 */ /* 0x000fe200030e0611 */
[----:B------:R-:W-:-:S02]  /*c460*/  IADD3 R7, P6, R16, 0x4040, RZ ;  /* 0x0000404010077810 */ /* 0x000fc40007fde0ff */
[----:B------:R-:W-:Y:S02]  /*c470*/  SEL R79, R13, R20, P0 ;  /* 0x000000140d4f7207 */ /* 0x000fe40000000000 */
[----:B------:R-:W-:Y:S02]  /*c480*/  LOP3.LUT R20, R21, 0x380, RZ, 0xc0, !PT ;  /* 0x0000038015147812 */ /* 0x000fe400078ec0ff */
[----:B------:R-:W-:Y:S02]  /*c490*/  LOP3.LUT R6, R7, 0x380, RZ, 0xc0, !PT ;  /* 0x0000038007067812 */ /* 0x000fe400078ec0ff */
[----:B------:R-:W-:Y:S02]  /*c4a0*/  SHF.R.U64 R20, R20, 0x3, RZ ;  /* 0x0000000314147819 */ /* 0x000fe400000012ff */
[----:B------:R-:W-:Y:S02]  /*c4b0*/  LOP3.LUT R10, R11, 0x380, RZ, 0xc0, !PT ;  /* 0x000003800b0a7812 */ /* 0x000fe400078ec0ff */
[----:B------:R-:W-:-:S02]  /*c4c0*/  SHF.R.U64 R6, R6, 0x3, RZ ;  /* 0x0000000306067819 */ /* 0x000fc400000012ff */
[----:B------:R-:W-:Y:S02]  /*c4d0*/  IADD3 R13, P3, R16, 0x60, RZ ;  /* 0x00000060100d7810 */ /* 0x000fe40007f7e0ff */
[----:B------:R-:W-:Y:S01]  /*c4e0*/  LOP3.LUT R20, R20, R21, RZ, 0x3c, !PT ;  /* 0x0000001514147212 */ /* 0x000fe200078e3cff */
[--C-:B------:R-:W-:Y:S01]  /*c4f0*/  IMAD.X R21, RZ, RZ, R17.reuse, P5 ;  /* 0x000000ffff157224 */ /* 0x100fe200028e0611 */
[----:B------:R-:W-:Y:S02]  /*c500*/  SHF.R.U64 R10, R10, 0x3, RZ ;  /* 0x000000030a0a7819 */ /* 0x000fe400000012ff */
[----:B------:R-:W-:Y:S01]  /*c510*/  LOP3.LUT R6, R6, R7, RZ, 0x3c, !PT ;  /* 0x0000000706067212 */ /* 0x000fe200078e3cff */
[--C-:B------:R-:W-:Y:S01]  /*c520*/  IMAD.X R7, RZ, RZ, R17.reuse, P6 ;  /* 0x000000ffff077224 */ /* 0x100fe200030e0611 */
[----:B------:R-:W-:Y:S02]  /*c530*/  SEL R31, R98, R99, P0 ;  /* 0x00000063621f7207 */ /* 0x000fe40000000000 */
[----:B------:R-:W-:Y:S01]  /*c540*/  LOP3.LUT R24, R25, R16, RZ, 0x3c, !PT ;  /* 0x0000001019187212 */ /* 0x000fe200078e3cff */
[----:B------:R-:W-:Y:S01]  /*c550*/  IMAD.MOV.U32 R25, RZ, RZ, R17 ;  /* 0x000000ffff197224 */ /* 0x000fe200078e0011 */
[----:B------:R-:W-:-:S02]  /*c560*/  SEL R99, R99, R98, P0 ;  /* 0x0000006263637207 */ /* 0x000fc40000000000 */
[----:B------:R-:W-:Y:S02]  /*c570*/  SEL R63, R69, R68, P0 ;  /* 0x00000044453f7207 */ /* 0x000fe40000000000 */
[----:B------:R-:W-:Y:S02]  /*c580*/  LOP3.LUT R12, R13, 0x380, RZ, 0xc0, !PT ;  /* 0x000003800d0c7812 */ /* 0x000fe400078ec0ff */
[----:B------:R-:W-:Y:S02]  /*c590*/  SEL R69, R68, R69, P0 ;  /* 0x0000004544457207 */ /* 0x000fe40000000000 */
[----:B------:R-:W-:Y:S01]  /*c5a0*/  LOP3.LUT R10, R10, R11, RZ, 0x3c, !PT ;  /* 0x0000000b0a0a7212 */ /* 0x000fe200078e3cff */
[----:B------:R-:W-:Y:S01]  /*c5b0*/  IMAD.X R11, RZ, RZ, R17, P4 ;  /* 0x000000ffff0b7224 */ /* 0x000fe200020e0611 */
[----:B------:R-:W-:Y:S02]  /*c5c0*/  SEL R33, R94, R95, P0 ;  /* 0x0000005f5e217207 */ /* 0x000fe40000000000 */
[----:B------:R-:W-:-:S02]  /*c5d0*/  MOV R64, R20 ;  /* 0x0000001400407202 */ /* 0x000fc40000000f00 */
[----:B------:R-:W-:Y:S02]  /*c5e0*/  SEL R95, R95, R94, P0 ;  /* 0x0000005e5f5f7207 */ /* 0x000fe40000000000 */
[----:B------:R-:W-:Y:S02]  /*c5f0*/  SHF.R.U64 R12, R12, 0x3, RZ ;  /* 0x000000030c0c7819 */ /* 0x000fe400000012ff */
[----:B------:R-:W-:Y:S02]  /*c600*/  MOV R21, R6 ;  /* 0x0000000600157202 */ /* 0x000fe40000000f00 */
[----:B------:R-:W-:Y:S02]  /*c610*/  F2FP.BF16.F32.PACK_AB R43, R42, R43 ;  /* 0x0000002b2a2b723e */ /* 0x000fe400000010ff */
[----:B------:R-:W-:Y:S02]  /*c620*/  F2FP.BF16.F32.PACK_AB R40, R40, R41 ;  /* 0x000000292828723e */ /* 0x000fe400000010ff */
[----:B------:R-:W-:-:S02]  /*c630*/  F2FP.BF16.F32.PACK_AB R37, R36, R37 ;  /* 0x000000252425723e */ /* 0x000fc400000010ff */
[----:B------:R-:W-:Y:S02]  /*c640*/  SEL R65, R61, R60, P0 ;  /* 0x0000003c3d417207 */ /* 0x000fe40000000000 */
[----:B------:R-:W-:Y:S02]  /*c650*/  MOV R66, R24 ;  /* 0x0000001800427202 */ /* 0x000fe40000000f00 */
[----:B------:R-:W-:Y:S02]  /*c660*/  F2FP.BF16.F32.PACK_AB R38, R38, R39 ;  /* 0x000000272626723e */ /* 0x000fe400000010ff */
[----:B------:R-:W-:Y:S02]  /*c670*/  F2FP.BF16.F32.PACK_AB R35, R34, R35 ;  /* 0x000000232223723e */ /* 0x000fe400000010ff */
[----:B------:R-:W-:Y:S02]  /*c680*/  F2FP.BF16.F32.PACK_AB R29, R28, R29 ;  /* 0x0000001d1c1d723e */ /* 0x000fe400000010ff */
[----:B------:R-:W-:-:S02]  /*c690*/  F2FP.BF16.F32.PACK_AB R27, R26, R27 ;  /* 0x0000001b1a1b723e */ /* 0x000fc400000010ff */
[----:B------:R-:W-:Y:S02]  /*c6a0*/  F2FP.BF16.F32.PACK_AB R8, R8, R9 ;  /* 0x000000090808723e */ /* 0x000fe400000010ff */
[----:B------:R-:W-:Y:S02]  /*c6b0*/  SEL R61, R60, R61, P0 ;  /* 0x0000003d3c3d7207 */ /* 0x000fe40000000000 */
[----:B------:R-:W-:Y:S02]  /*c6c0*/  SEL R39, R90, R91, P0 ;  /* 0x0000005b5a277207 */ /* 0x000fe40000000000 */
[----:B------:R-:W-:Y:S02]  /*c6d0*/  SEL R67, R53, R52, P0 ;  /* 0x0000003435437207 */ /* 0x000fe40000000000 */
[----:B------:R-:W-:Y:S01]  /*c6e0*/  LOP3.LUT R12, R12, R13, RZ, 0x3c, !PT ;  /* 0x0000000d0c0c7212 */ /* 0x000fe200078e3cff */
[----:B------:R-:W-:Y:S01]  /*c6f0*/  IMAD.X R13, RZ, RZ, R17, P3 ;  /* 0x000000ffff0d7224 */ /* 0x000fe200018e0611 */
[----:B------:R-:W-:-:S02]  /*c700*/  MOV R58, R10 ;  /* 0x0000000a003a7202 */ /* 0x000fc40000000f00 */
[----:B------:R-:W-:Y:S02]  /*c710*/  SEL R91, R91, R90, P0 ;  /* 0x0000005a5b5b7207 */ /* 0x000fe40000000000 */
[----:B------:R-:W-:Y:S02]  /*c720*/  SEL R41, R48, R45, P0 ;  /* 0x0000002d30297207 */ /* 0x000fe40000000000 */
[----:B------:R-:W-:Y:S02]  /*c730*/  SEL R47, R40, R37, P0 ;  /* 0x00000025282f7207 */ /* 0x000fe40000000000 */
[----:B------:R-:W-:Y:S02]  /*c740*/  SEL R53, R52, R53, P0 ;  /* 0x0000003534357207 */ /* 0x000fe40000000000 */
[----:B------:R-:W-:Y:S02]  /*c750*/  SEL R71, R46, R43, P0 ;  /* 0x0000002b2e477207 */ /* 0x000fe40000000000 */
        /* <DEDUP_REMOVED lines=8> */
[----:B------:R-:W-:Y:S02]  /*c7e0*/  SEL R29, R29, R32, P0 ;  /* 0x000000201d1d7207 */ /* 0x000fe40000000000 */
[----:B------:R-:W-:Y:S02]  /*c7f0*/  SEL R35, R35, R38, P0 ;  /* 0x0000002623237207 */ /* 0x000fe40000000000 */
[----:B------:R-:W-:Y:S02]  /*c800*/  SEL R27, R27, R30, P0 ;  /* 0x0000001e1b1b7207 */ /* 0x000fe40000000000 */
[----:B------:R-:W-:Y:S02]  /*c810*/  MOV R62, R14 ;  /* 0x0000000e003e7202 */ /* 0x000fe40000000f00 */
[----:B------:R-:W-:-:S02]  /*c820*/  SEL R87, R87, R8, P0 ;  /* 0x0000000857577207 */ /* 0x000fc40000000000 */
[----:B------:R-:W-:Y:S02]  /*c830*/  IADD3 R9, P5, R16, 0x4020, RZ ;  /* 0x0000402010097810 */ /* 0x000fe40007fbe0ff */
[----:B------:R-:W-:Y:S02]  /*c840*/  LOP3.LUT R4, R5, 0x380, RZ, 0xc0, !PT ;  /* 0x0000038005047812 */ /* 0x000fe400078ec0ff */
[----:B------:R-:W-:Y:S02]  /*c850*/  LOP3.LUT R8, R9, 0x380, RZ, 0xc0, !PT ;  /* 0x0000038009087812 */ /* 0x000fe400078ec0ff */
[----:B------:R-:W-:Y:S02]  /*c860*/  SHF.R.U64 R4, R4, 0x3, RZ ;  /* 0x0000000304047819 */ /* 0x000fe400000012ff */
[----:B------:R-:W-:Y:S02]  /*c870*/  SHF.R.U64 R8, R8, 0x3, RZ ;  /* 0x0000000308087819 */ /* 0x000fe400000012ff */
[----:B------:R-:W-:Y:S01]  /*c880*/  LOP3.LUT R4, R4, R5, RZ, 0x3c, !PT ;  /* 0x0000000504047212 */ /* 0x000fe200078e3cff */
[--C-:B------:R-:W-:Y:S01]  /*c890*/  IMAD.X R5, RZ, RZ, R17.reuse, P3 ;  /* 0x000000ffff057224 */ /* 0x100fe200018e0611 */
[----:B------:R-:W-:Y:S01]  /*c8a0*/  MOV R60, R12 ;  /* 0x0000000c003c7202 */ /* 0x000fe20000000f00 */
[----:B------:R-:W-:Y:S01]  /*c8b0*/  IMAD.U32 R13, RZ, RZ, UR7 ;  /* 0x00000007ff0d7e24 */ /* 0x000fe2000f8e00ff */
[----:B------:R-:W-:Y:S01]  /*c8c0*/  LOP3.LUT R8, R8, R9, RZ, 0x3c, !PT ;  /* 0x0000000908087212 */ /* 0x000fe200078e3cff */
[----:B------:R-:W-:Y:S01]  /*c8d0*/  IMAD.U32 R13, RZ, RZ, UR5 ;  /* 0x00000005ff0d7e24 */ /* 0x000fe2000f8e00ff */
[----:B------:R-:W-:Y:S01]  /*c8e0*/  USHF.R.S32.HI UR5, URZ, 0x1f, UR44 ;  /* 0x0000001f3f057899 */ /* 0x000fe2000801142c */
[----:B------:R-:W-:Y:S01]  /*c8f0*/  IMAD.X R9, RZ, RZ, R17, P5 ;  /* 0x000000ffff097224 */ /* 0x000fe200028e0611 */
[----:B------:R-:W-:Y:S01]  /*c900*/  MOV R15, R4 ;  /* 0x00000004000f7202 */ /* 0x000fe20000000f00 */
[----:B------:R-:W-:Y:S01]  /*c910*/  IMAD.U32 R12, RZ, RZ, UR6 ;  /* 0x00000006ff0c7e24 */ /* 0x000fe2000f8e00ff */
[----:B------:R-:W-:Y:S01]  /*c920*/  ULDC.64 UR6, c[0x0][0xb40] ;  /* 0x0002d00000067ab9 */ /* 0x000fe20000000a00 */
[----:B------:R-:W-:-:S02]  /*c930*/  ISETP.GE.OR P1, PT, R85, UR10, P1 ;  /* 0x0000000a55007c0c */ /* 0x000fc40008f26670 */
[----:B-1----:R-:W-:Y:S01]  /*c940*/  IMAD.WIDE.U32 R12, R82, UR44, R12 ;  /* 0x0000002c520c7c25 */ /* 0x002fe2000f8e000c */
[----:B------:R-:W-:Y:S02]  /*c950*/  MOV R56, R8 ;  /* 0x0000000800387202 */ /* 0x000fe40000000f00 */
[----:B---3--:R-:W-:Y:S01]  /*c960*/  LOP3.LUT R0, R50, 0x2, RZ, 0x3c, !PT ;  /* 0x0000000232007812 */ /* 0x008fe200078e3cff */
        /* <DEDUP_REMOVED lines=11> */
[----:B------:R-:W-:Y:S01]  /*ca20*/  SHFL.IDX PT, R67, R67, R50, 0x1c1f ;  /* 0x001c1f3243437589 */ /* 0x000fe200000e0000 */
[----:B--2---:R-:W-:Y:S02]  /*ca30*/  SEL R5, R63, R24, P0 ;  /* 0x000000183f057207 */ /* 0x004fe40000000000 */
[----:B------:R-:W-:Y:S01]  /*ca40*/  SEL R7, R24, R63, P0 ;  /* 0x0000003f18077207 */ /* 0x000fe20000000000 */
[----:B------:R-:W-:Y:S01]  /*ca50*/  BAR.SYNC.DEFER_BLOCKING 0x1, 0x100 ;  /* 0x0044000000007b1d */ /* 0x000fe20000010000 */
[----:B------:R-:W-:Y:S01]  /*ca60*/  IMAD R24, R82, UR5, RZ ;  /* 0x0000000552187c24 */ /* 0x000fe2000f8e02ff */
[----:B---3--:R-:W-:-:S02]  /*ca70*/  SEL R8, R33, R10, P0 ;  /* 0x0000000a21087207 */ /* 0x008fc40000000000 */
[----:B------:R-:W-:Y:S01]  /*ca80*/  SEL R10, R10, R33, P0 ;  /* 0x000000210a0a7207 */ /* 0x000fe20000000000 */
[----:B------:R-:W-:Y:S01]  /*ca90*/  IMAD R33, R83, UR44, R24 ;  /* 0x0000002c53217c24 */ /* 0x000fe2000f8e0218 */
[----:B------:R-:W1:Y:S04]  /*caa0*/  SHFL.IDX PT, R14, R91, R0, 0x1c1f ;  /* 0x001c1f005b0e7589 */ /* 0x000e6800000e0000 */
[----:B------:R-:W2:Y:S01]  /*cab0*/  SHFL.IDX PT, R44, R53, R0, 0x1c1f ;  /* 0x001c1f00352c7589 */ /* 0x000ea200000e0000 */
[----:B----4-:R-:W-:Y:S02]  /*cac0*/  SEL R9, R65, R26, P0 ;  /* 0x0000001a41097207 */ /* 0x010fe40000000000 */
[----:B------:R-:W-:Y:S01]  /*cad0*/  SEL R11, R26, R65, P0 ;  /* 0x000000411a0b7207 */ /* 0x000fe20000000000 */
[----:B------:R-:W-:Y:S04]  /*cae0*/  SHFL.IDX PT, R41, R41, R50, 0x1c1f ;  /* 0x001c1f3229297589 */ /* 0x000fe800000e0000 */
[----:B------:R-:W-:Y:S04]  /*caf0*/  SHFL.IDX PT, R47, R47, R50, 0x1c1f ;  /* 0x001c1f322f2f7589 */ /* 0x000fe800000e0000 */
[----:B------:R-:W-:Y:S04]  /*cb00*/  SHFL.IDX PT, R71, R71, R50, 0x1c1f ;  /* 0x001c1f3247477589 */ /* 0x000fe800000e0000 */
[----:B------:R-:W3:Y:S04]  /*cb10*/  SHFL.IDX PT, R20, R45, R0, 0x1c1f ;  /* 0x001c1f002d147589 */ /* 0x000ee800000e0000 */
[----:B------:R-:W4:Y:S01]  /*cb20*/  SHFL.IDX PT, R32, R37, R0, 0x1c1f ;  /* 0x001c1f0025207589 */ /* 0x000f2200000e0000 */
[----:B-1----:R-:W-:-:S02]  /*cb30*/  SEL R24, R39, R14, P0 ;  /* 0x0000000e27187207 */ /* 0x002fc40000000000 */
[----:B------:R-:W-:Y:S01]  /*cb40*/  SEL R26, R14, R39, P0 ;  /* 0x000000270e1a7207 */ /* 0x000fe20000000000 */
[----:B------:R-:W1:Y:S01]  /*cb50*/  SHFL.IDX PT, R46, R43, R0, 0x1c1f ;  /* 0x001c1f002b2e7589 */ /* 0x000e6200000e0000 */
[----:B--2---:R-:W-:-:S03]  /*cb60*/  SEL R25, R67, R44, P0 ;  /* 0x0000002c43197207 */ /* 0x004fc60000000000 */
[----:B------:R-:W-:Y:S04]  /*cb70*/  SHFL.IDX PT, R49, R49, R50, 0x1c1f ;  /* 0x001c1f3231317589 */ /* 0x000fe800000e0000 */
[----:B------:R-:W-:Y:S04]  /*cb80*/  SHFL.IDX PT, R51, R51, R50, 0x1c1f ;  /* 0x001c1f3233337589 */ /* 0x000fe800000e0000 */
[----:B------:R-:W-:Y:S04]  /*cb90*/  SHFL.IDX PT, R57, R57, R50, 0x1c1f ;  /* 0x001c1f3239397589 */ /* 0x000fe800000e0000 */
[----:B------:R-:W-:Y:S01]  /*cba0*/  SHFL.IDX PT, R73, R73, R50, 0x1c1f ;  /* 0x001c1f3249497589 */ /* 0x000fe200000e0000 */
[----:B---3--:R-:W-:-:S02]  /*cbb0*/  SEL R28, R41, R20, P0 ;  /* 0x00000014291c7207 */ /* 0x008fc40000000000 */
[----:B------:R-:W-:Y:S01]  /*cbc0*/  SEL R30, R20, R41, P0 ;  /* 0x00000029141e7207 */ /* 0x000fe20000000000 */
[----:B------:R-:W-:Y:S01]  /*cbd0*/  SHFL.IDX PT, R75, R75, R50, 0x1c1f ;  /* 0x001c1f324b4b7589 */ /* 0x000fe200000e0000 */
[----:B----4-:R-:W-:Y:S02]  /*cbe0*/  SEL R36, R47, R32, P0 ;  /* 0x000000202f247207 */ /* 0x010fe40000000000 */
[----:B------:R-:W-:Y:S01]  /*cbf0*/  SEL R38, R32, R47, P0 ;  /* 0x0000002f20267207 */ /* 0x000fe20000000000 */
[----:B------:R-:W-:Y:S01]  /*cc00*/  SHFL.IDX PT, R77, R77, R50, 0x1c1f ;  /* 0x001c1f324d4d7589 */ /* 0x000fe200000e0000 */
[----:B-1----:R-:W-:-:S03]  /*cc10*/  SEL R31, R46, R71, P0 ;  /* 0x000000472e1f7207 */ /* 0x002fc60000000000 */
[----:B------:R-:W-:Y:S04]  /*cc20*/  SHFL.IDX PT, R81, R81, R50, 0x1c1f ;  /* 0x001c1f3251517589 */ /* 0x000fe800000e0000 */
[----:B------:R-:W1:Y:S04]  /*cc30*/  SHFL.IDX PT, R48, R35, R0, 0x1c1f ;  /* 0x001c1f0023307589 */ /* 0x000e6800000e0000 */
[----:B------:R2:W3:Y:S04]  /*cc40*/  SHFL.IDX PT, R34, R29, R0, 0x1c1f ;  /* 0x001c1f001d227589 */ /* 0x0004e800000e0000 */
[----:B------:R-:W-:Y:S04]  /*cc50*/  SHFL.IDX PT, R40, R55, R0, 0x1c1f ;  /* 0x001c1f0037287589 */ /* 0x000fe800000e0000 */
[----:B------:R4:W5:Y:S01]  /*cc60*/  SHFL.IDX PT, R50, R27, R0, 0x1c1f ;  /* 0x001c1f001b327589 */ /* 0x00096200000e0000 */
[----:B--2---:R-:W-:-:S03]  /*cc70*/  SEL R29, R71, R46, P0 ;  /* 0x0000002e471d7207 */ /* 0x004fc60000000000 */
[----:B------:R-:W2:Y:S04]  /*cc80*/  SHFL.IDX PT, R42, R59, R0, 0x1c1f ;  /* 0x001c1f003b2a7589 */ /* 0x000ea800000e0000 */
[----:B------:R-:W2:Y:S01]  /*cc90*/  SHFL.IDX PT, R52, R79, R0, 0x1c1f ;  /* 0x001c1f004f347589 */ /* 0x000ea200000e0000 */
[----:B----4-:R-:W-:-:S03]  /*cca0*/  SEL R27, R44, R67, P0 ;  /* 0x000000432c1b7207 */ /* 0x010fc60000000000 */
[----:B------:R4:W2:Y:S01]  /*ccb0*/  SHFL.IDX PT, R54, R87, R0, 0x1c1f ;  /* 0x001c1f0057367589 */ /* 0x0008a200000e0000 */
[----:B-1----:R-:W-:Y:S02]  /*ccc0*/  SEL R37, R73, R48, P0 ;  /* 0x0000003049257207 */ /* 0x002fe40000000000 */
[----:B------:R-:W-:Y:S01]  /*ccd0*/  SEL R39, R48, R73, P0 ;  /* 0x0000004930277207 */ /* 0x000fe20000000000 */
[----:B------:R1:W-:Y:S01]  /*cce0*/  STSM.16.M88.4 [R66], R4 ;  /* 0x0000000442007844 */ /* 0x0003e20000000200 */
[----:B---3--:R-:W-:Y:S02]  /*ccf0*/  SEL R32, R49, R34, P0 ;  /* 0x0000002231207207 */ /* 0x008fe40000000000 */
[----:B------:R-:W-:Y:S01]  /*cd00*/  SEL R34, R34, R49, P0 ;  /* 0x0000003122227207 */ /* 0x000fe20000000000 */
[----:B------:R3:W-:Y:S01]  /*cd10*/  STSM.16.M88.4 [R64], R8 ;  /* 0x0000000840007844 */ /* 0x0007e20000000200 */
[----:B----4-:R-:W-:Y:S02]  /*cd20*/  IADD3 R0, P3, R85, R12, RZ ;  /* 0x0000000c55007210 */ /* 0x010fe40007f7e0ff */
[----:B-----5:R-:W-:Y:S01]  /*cd30*/  SEL R35, R50, R75, P0 ;  /* 0x0000004b32237207 */ /* 0x020fe20000000000 */
[----:B------:R-:W-:Y:S04]  /*cd40*/  STSM.16.M88.4 [R62], R24 ;  /* 0x000000183e007844 */ /* 0x000fe80000000200 */
[----:B------:R-:W-:Y:S01]  /*cd50*/  STSM.16.M88.4 [R60], R28 ;  /* 0x0000001c3c007844 */ /* 0x000fe20000000200 */
[----:B-1----:R-:W-:-:S03]  /*cd60*/  SHF.R.S32.HI R5, RZ, 0x1f, R85 ;  /* 0x0000001fff057819 */ /* 0x002fc60000011455 */
[----:B------:R-:W-:Y:S01]  /*cd70*/  STSM.16.M88.4 [R58], R36 ;  /* 0x000000243a007844 */ /* 0x000fe20000000200 */
[----:B------:R-:W-:Y:S02]  /*cd80*/  IADD3.X R5, R5, R13, R33, P3, !PT ;  /* 0x0000000d05057210 */ /* 0x000fe40001ffe421 */
[----:B---3--:R-:W-:Y:S02]  /*cd90*/  SEL R8, R51, R40, P0 ;  /* 0x0000002833087207 */ /* 0x008fe40000000000 */
[----:B------:R-:W-:Y:S02]  /*cda0*/  SEL R10, R40, R51, P0 ;  /* 0x00000033280a7207 */ /* 0x000fe40000000000 */
[----:B------:R-:W-:Y:S02]  /*cdb0*/  SEL R33, R75, R50, P0 ;  /* 0x000000324b217207 */ /* 0x000fe40000000000 */
[----:B--2---:R-:W-:Y:S02]  /*cdc0*/  SEL R40, R57, R42, P0 ;  /* 0x0000002a39287207 */ /* 0x004fe40000000000 */
[----:B------:R-:W-:Y:S01]  /*cdd0*/  SEL R9, R77, R52, P0 ;  /* 0x000000344d097207 */ /* 0x000fe20000000000 */
[----:B------:R-:W-:Y:S01]  /*cde0*/  STSM.16.M88.4 [R56], R32 ;  /* 0x0000002038007844 */ /* 0x000fe20000000200 */
[----:B------:R-:W-:-:S02]  /*cdf0*/  SEL R11, R52, R77, P0 ;  /* 0x0000004d340b7207 */ /* 0x000fc40000000000 */
[----:B------:R-:W-:Y:S02]  /*ce00*/  SEL R42, R42, R57, P0 ;  /* 0x000000392a2a7207 */ /* 0x000fe40000000000 */
[----:B------:R-:W-:Y:S01]  /*ce10*/  SEL R41, R81, R54, P0 ;  /* 0x0000003651297207 */ /* 0x000fe20000000000 */
[----:B------:R-:W-:Y:S01]  /*ce20*/  STSM.16.M88.4 [R21], R8 ;  /* 0x0000000815007844 */ /* 0x000fe20000000200 */
[----:B------:R-:W-:Y:S02]  /*ce30*/  SEL R43, R54, R81, P0 ;  /* 0x00000051362b7207 */ /* 0x000fe40000000000 */
        /* <DEDUP_REMOVED lines=32> */
.L_x_1904:
[----:B------:R-:W-:Y:S05]  /*d040*/  BSYNC B0 ;  /* 0x0000000000007941 */ /* 0x000fea0003800000 */
.L_x_1903:
[----:B------:R-:W-:Y:S05]  /*d050*/  BRA `(.L_x_1902) ;  /* 0x00000008001c7947 */ /* 0x000fea0003800000 */
.L_x_1901:
        /* <DEDUP_REMOVED lines=31> */
.L_x_1906:
[----:B------:R-:W-:Y:S05]  /*d250*/  BSYNC B0 ;  /* 0x0000000000007941 */ /* 0x000fea0003800000 */
.L_x_1905:
        /* <DEDUP_REMOVED lines=39> */
.L_x_1908:
[----:B------:R-:W-:Y:S05]  /*d4d0*/  BSYNC B0 ;  /* 0x0000000000007941 */ /* 0x000fea0003800000 */
.L_x_1907:
        /* <DEDUP_REMOVED lines=20> */
.L_x_1910:
[----:B------:R-:W-:Y:S05]  /*d620*/  BSYNC B0 ;  /* 0x0000000000007941 */ /* 0x000fea0003800000 */
.L_x_1909:
        /* <DEDUP_REMOVED lines=20> */
.L_x_1912:
[----:B------:R-:W-:Y:S05]  /*d770*/  BSYNC B0 ;  /* 0x0000000000007941 */ /* 0x000fea0003800000 */
.L_x_1911:
        /* <DEDUP_REMOVED lines=20> */
.L_x_1913:
[----:B------:R-:W-:Y:S05]  /*d8c0*/  BSYNC B0 ;  /* 0x0000000000007941 */ /* 0x000fea0003800000 */
.L_x_1902:
[----:B------:R-:W5:Y:S02]  /*d8d0*/  LDC R0, c[0x0][0xda8] ;  /* 0x00036a00ff007b82 */ /* 0x000f640000000800 */
[----:B-----5:R-:W-:-:S13]  /*d8e0*/  ISETP.LE.AND P0, PT, R0, UR4, PT ;  /* 0x0000000400007c0c */ /* 0x020fda000bf03270 */
[----:B------:R-:W-:Y:S05]  /*d8f0*/  @!P0 BRA `(.L_x_1914) ;  /* 0xffffff3400308947 */ /* 0x000fea000383ffff */
[----:B------:R-:W-:Y:S05]  /*d900*/  EXIT ;  /* 0x000000000000794d */ /* 0x000fea0003800000 */
.L_x_1863:
[----:B------:R-:W-:-:S08]  /*d910*/  NOP ;  /* 0x0000000000007918 */ /* 0x000fd00000000000 */
[----:B------:R-:W1:-:S00]  /*d920*/  USETMAXREG.DEALLOC.CTAPOOL 0x18 ;  /* 0x00000018000079c8 */ /* 0x000e4000080e0500 */
[----:B-1----:R-:W-:-:S06]  /*d930*/  LOP3.LUT R0, R0, 0x3, RZ, 0xc0, !PT ;  /* 0x0000000300007812 */ /* 0x002fcc00078ec0ff */
[----:B------:R-:W1:Y:S01]  /*d940*/  S2UR UR4, SR_CTAID.X ;  /* 0x00000000000479c3 */ /* 0x000e620000002500 */
[----:B------:R-:W2:Y:S02]  /*d950*/  SHFL.IDX PT, R0, R0, RZ, 0x1f ;  /* 0x00001fff00007589 */ /* 0x000ea400000e0000 */
[----:B--2---:R-:W-:-:S05]  /*d960*/  ISETP.NE.AND P0, PT, R0, RZ, PT ;  /* 0x000000ff0000720c */ /* 0x004fca0003f05270 */
[----:B------:R-:W1:Y:S01]  /*d970*/  LDC R0, c[0x0][0xda8] ;  /* 0x00036a00ff007b82 */ /* 0x000e620000000800 */
[----:B------:R-:W-:-:S05]  /*d980*/  P2R R2, PR, RZ, 0x1 ;  /* 0x00000001ff027803 */ /* 0x000fca0000000000 */
[----:B------:R2:W-:Y:S02]  /*d990*/  STL [R1+0x28], R2 ;  /* 0x0000280201007387 */ /* 0x0005e40000100800 */
[----:B------:R-:W-:Y:S06]  /*d9a0*/  @P0 BAR.ARV 0x4, 0x180 ;  /* 0x0106000000000b1d */ /* 0x000fec0000002000 */
[----:B------:R2:W-:Y:S04]  /*d9b0*/  STL [R1+0x24], RZ ;  /* 0x000024ff01007387 */ /* 0x0005e80000100800 */
[----:B------:R2:W-:Y:S01]  /*d9c0*/  STL [R1], RZ ;  /* 0x000000ff01007387 */ /* 0x0005e20000100800 */
[----:B-1----:R-:W-:Y:S01]  /*d9d0*/  ISETP.LE.AND P0, PT, R0, UR4, PT ;  /* 0x0000000400007c0c */ /* 0x002fe2000bf03270 */
[----:B------:R-:W-:-:S05]  /*d9e0*/  IMAD.MOV.U32 R0, RZ, RZ, 0x1 ;  /* 0x00000001ff007424 */ /* 0x000fca00078e00ff */
[----:B------:R2:W-:Y:S07]  /*d9f0*/  STL [R1+0xc], R0 ;  /* 0x00000c0001007387 */ /* 0x0005ee0000100800 */
[----:B------:R-:W-:Y:S05]  /*da00*/  @P0 BRA `(.L_x_1915) ;  /* 0x0000003000a40947 */ /* 0x000fea0003800000 */
[----:B--2---:R-:W1:Y:S01]  /*da10*/  S2R R2, SR_TID.X ;  /* 0x0000000000027919 */ /* 0x004e620000002100 */
        /* <DEDUP_REMOVED lines=27> */
[----:B------:R-:W-:Y:S01]  /*dbd0*/  SEL R2, R0, 0xffffffc0, !P0 ;  /* 0xffffffc000027807 */ /* 0x000fe20004000000 */
[----:B------:R-:W-:-:S05]  /*dbe0*/  IMAD.U32 R0, RZ, RZ, UR4 ;  /* 0x00000004ff007e24 */ /* 0x000fca000f8e00ff */
[----:B------:R1:W-:Y:S04]  /*dbf0*/  STL [R1+0x20], R0 ;  /* 0x0000200001007387 */ /* 0x0003e80000100800 */
[----:B------:R2:W-:Y:S01]  /*dc00*/  STL [R1+0x24], RZ ;  /* 0x000024ff01007387 */ /* 0x0005e20000100800 */
[----:B-1----:R-:W-:-:S05]  /*dc10*/  IMAD.MOV.U32 R0, RZ, RZ, 0x1 ;  /* 0x00000001ff007424 */ /* 0x002fca00078e00ff */
[----:B------:R2:W-:Y:S02]  /*dc20*/  STL [R1+0xc], R0 ;  /* 0x00000c0001007387 */ /* 0x0005e40000100800 */
.L_x_1969:
        /* <DEDUP_REMOVED lines=22> */
.L_x_1916:
[----:B------:R-:W-:Y:S01]  /*dd90*/  ULDC UR9, c[0x0][0xdc4] ;  /* 0x0003710000097ab9 */ /* 0x000fe20000000800 */
[----:B------:R-:W-:Y:S01]  /*dda0*/  UMOV UR6, UR7 ;  /* 0x0000000700067c82 */ /* 0x000fe20008000000 */
[----:B------:R-:W-:-:S11]  /*ddb0*/  UISETP.NE.AND UP0, UPT, UR9, 0x1, UPT ;  /* 0x000000010900788c */ /* 0x000fd6000bf05270 */
[----:B------:R-:W-:Y:S02]  /*ddc0*/  @UP0 ULDC.64 UR10, c[0x0][0xdc8] ;  /* 0x00037200000a0ab9 */ /* 0x000fe40000000a00 */
[----:B------:R-:W-:-:S04]  /*ddd0*/  UIMAD.WIDE.U32 UR4, UR7, UR10, URZ ;  /* 0x0000000a070472a5 */ /* 0x000fc8000f8e003f */
[----:B------:R-:W-:-:S04]  /*dde0*/  @UP0 USHF.R.U32.HI UR6, URZ, UR11, UR5 ;  /* 0x0000000b3f060299 */ /* 0x000fc80008011605 */
[----:B------:R-:W-:-:S12]  /*ddf0*/  UIMAD UR4, UR6, UR9, URZ ;  /* 0x00000009060472a4 */ /* 0x000fd8000f8e023f */
.L_x_1917:
[----:B------:R-:W-:Y:S01]  /*de00*/  ULDC.64 UR10, c[0x0][0x3f8] ;  /* 0x0000fe00000a7ab9 */ /* 0x000fe20000000a00 */
[----:B------:R-:W-:Y:S01]  /*de10*/  ULOP3.LUT UR6, URZ, UR6, URZ, 0x33, !UPT ;  /* 0x000000063f067292 */ /* 0x000fe2000f8e333f */
[----:B------:R-:W-:Y:S01]  /*de20*/  BSSY B6, `(.L_x_1918) ;  /* 0x00002cc000067945 */ /* 0x000fe20003800000 */
[----:B------:R-:W-:Y:S02]  /*de30*/  UISETP.NE.U32.AND UP0, UPT, UR10, URZ, UPT ;  /* 0x0000003f0a00728c */ /* 0x000fe4000bf05070 */
[----:B------:R-:W-:Y:S02]  /*de40*/  UIADD3 UR9, UR7, -UR4, URZ ;  /* 0x8000000407097290 */ /* 0x000fe4000fffe03f */
[----:B------:R-:W-:Y:S01]  /*de50*/  UISETP.NE.AND.EX UP0, UPT, UR11, URZ, UPT, UP0 ;  /* 0x0000003f0b00728c */ /* 0x000fe2000bf05300 */
[----:B------:R-:W-:Y:S01]  /*de60*/  ULDC UR4, c[0x0][0xdac] ;  /* 0x00036b0000047ab9 */ /* 0x000fe20000000800 */
[----:B------:R-:W-:Y:S01]  /*de70*/  ULDC UR5, c[0x0][0x404] ;  /* 0x0001010000057ab9 */ /* 0x000fe20000000800 */
[----:B------:R-:W-:Y:S01]  /*de80*/  UIADD3 UR6, UR6, UR4, URZ ;  /* 0x0000000406067290 */ /* 0x000fe2000fffe03f */
[----:B------:R-:W-:-:S02]  /*de90*/  ULDC UR7, c[0x0][0x2e0] ;  /* 0x0000b80000077ab9 */ /* 0x000fc40000000800 */
[----:B------:R-:W-:Y:S01]  /*dea0*/  ULDC UR4, c[0x0][0x288] ;  /* 0x0000a20000047ab9 */ /* 0x000fe20000000800 */
[----:B------:R-:W-:Y:S02]  /*deb0*/  USHF.L.U32 UR37, UR6, 0x7, URZ ;  /* 0x0000000706257899 */ /* 0x000fe4000800063f */
[----:B------:R-:W-:Y:S02]  /*dec0*/  USEL UR6, UR5, 0x1, UP0 ;  /* 0x0000000105067887 */ /* 0x000fe40008000000 */
[----:B------:R-:W-:Y:S02]  /*ded0*/  UIADD3 UR5, UR37, 0x11f, -UR4 ;  /* 0x0000011f25057890 */ /* 0x000fe4000fffe804 */
[----:B------:R-:W-:Y:S02]  /*dee0*/  UIMAD UR4, UR6, UR7, 0x9f ;  /* 0x0000009f060474a4 */ /* 0x000fe4000f8e0207 */
[----:B------:R-:W-:Y:S02]  /*def0*/  UIMAD UR6, UR6, UR7, UR5 ;  /* 0x00000007060672a4 */ /* 0x000fe4000f8e0205 */
[----:B------:R-:W-:Y:S01]  /*df00*/  UIMAD.WIDE UR4, UR4, 0x66666667, URZ ;  /* 0x66666667040478a5 */ /* 0x000fe2000f8e023f */
[----:B------:R-:W-:Y:S01]  /*df10*/  ULDC UR10, c[0x0][0xdc4] ;  /* 0x00037100000a7ab9 */ /* 0x000fe20000000800 */
[----:B------:R-:W-:-:S02]  /*df20*/  UIMAD.WIDE UR6, UR6, 0x66666667, URZ ;  /* 0x66666667060678a5 */ /* 0x000fc4000f8e023f */
[----:B------:R-:W-:Y:S02]  /*df30*/  UIMAD UR10, UR8, UR10, UR9 ;  /* 0x0000000a080a72a4 */ /* 0x000fe4000f8e0209 */
[----:B------:R-:W-:Y:S01]  /*df40*/  USHF.R.U32.HI UR6, URZ, 0x1f, UR7 ;  /* 0x0000001f3f067899 */ /* 0x000fe20008011607 */
[----:B------:R-:W-:Y:S01]  /*df50*/  UMOV UR8, UR5 ;  /* 0x0000000500087c82 */ /* 0x000fe20008000000 */
[----:B------:R-:W-:Y:S01]  /*df60*/  ULDC UR11, c[0x0][0xdb8] ;  /* 0x00036e00000b7ab9 */ /* 0x000fe20000000800 */
[----:B------:R-:W-:Y:S02]  /*df70*/  USHF.R.U32.HI UR9, URZ, 0x1f, UR8 ;  /* 0x0000001f3f097899 */ /* 0x000fe40008011608 */
[----:B------:R-:W-:Y:S02]  /*df80*/  ULEA.HI.SX32 UR6, UR7, UR6, 0x1a ;  /* 0x0000000607067291 */ /* 0x000fe4000f8fd23f */
[----:B------:R-:W-:Y:S02]  /*df90*/  ULEA.HI.SX32 UR9, UR8, UR9, 0x1a ;  /* 0x0000000908097291 */ /* 0x000fe4000f8fd23f */
[----:B------:R-:W-:-:S02]  /*dfa0*/  UISETP.NE.AND UP1, UPT, UR11, 0x1, UPT ;  /* 0x000000010b00788c */ /* 0x000fc4000bf25270 */
[----:B------:R-:W-:Y:S01]  /*dfb0*/  UISETP.LT.AND UP0, UPT, UR9, UR6, UPT ;  /* 0x000000060900728c */ /* 0x000fe2000bf01270 */
[----:B------:R-:W-:-:S03]  /*dfc0*/  UMOV UR39, UR10 ;  /* 0x0000000a00277c82 */ /* 0x000fc60008000000 */
[----:B------:R-:W-:-:S05]  /*dfd0*/  USEL UR41, UR9, UR6, UP0 ;  /* 0x0000000609297287 */ /* 0x000fca0008000000 */
[----:B------:R-:W-:Y:S01]  /*dfe0*/  @UP1 ULDC UR12, c[0x0][0xdbc] ;  /* 0x00036f00000c1ab9 */ /* 0x000fe20000000800 */
[----:B------:R-:W-:Y:S01]  /*dff0*/  ISETP.LT.AND P0, PT, RZ, UR41, PT ;  /* 0x00000029ff007c0c */ /* 0x000fe2000bf01270 */
[----:B------:R-:W-:Y:S01]  /*e000*/  UIMAD.WIDE.U32 UR4, UR10, UR12, URZ ;  /* 0x0000000c0a0472a5 */ /* 0x000fe2000f8e003f */
[----:B------:R-:W-:-:S03]  /*e010*/  @UP1 ULDC UR7, c[0x0][0xdc0] ;  /* 0x0003700000071ab9 */ /* 0x000fc60000000800 */
[----:B------:R-:W-:-:S04]  /*e020*/  @UP1 USHF.R.U32.HI UR39, URZ, UR7, UR5 ;  /* 0x000000073f271299 */ /* 0x000fc80008011605 */
[----:B------:R-:W-:-:S04]  /*e030*/  UIADD3 UR38, -UR39, URZ, URZ ;  /* 0x0000003f27267290 */ /* 0x000fc8000fffe13f */
[----:B------:R-:W-:Y:S01]  /*e040*/  UIMAD UR38, UR11, UR38, UR10 ;  /* 0x000000260b2672a4 */ /* 0x000fe2000f8e020a */
[----:B------:R-:W-:Y:S11]  /*e050*/  @P0 BRA `(.L_x_1919) ;  /* 0x0000000000480947 */ /* 0x000ff60003800000 */
        /* <DEDUP_REMOVED lines=18> */
.L_x_1919:
        /* <DEDUP_REMOVED lines=23> */
.L_x_1921:
        /* <DEDUP_REMOVED lines=20> */
.L_x_1922:
        /* <DEDUP_REMOVED lines=20> */
.L_x_1923:
        /* <DEDUP_REMOVED lines=18> */
.L_x_1924:
[----:B------:R-:W-:Y:S01]  /*e690*/  ULDC.64 UR4, c[0x0][0x9f8] ;  /* 0x00027e0000047ab9 */ /* 0x000fe20000000a00 */
[----:B------:R-:W-:Y:S01]  /*e6a0*/  IMAD.U32 R5, RZ, RZ, UR39 ;  /* 0x00000027ff057e24 */ /* 0x000fe2000f8e00ff */
[----:B------:R-:W-:Y:S01]  /*e6b0*/  ISETP.NE.U32.AND P0, PT, RZ, UR4, PT ;  /* 0x00000004ff007c0c */ /* 0x000fe2000bf05070 */
[----:B------:R-:W-:Y:S01]  /*e6c0*/  IMAD.U32 R8, RZ, RZ, UR39 ;  /* 0x00000027ff087e24 */ /* 0x000fe2000f8e00ff */
[----:B------:R-:W1:Y:S01]  /*e6d0*/  LDC R0, c[0x0][0x428] ;  /* 0x00010a00ff007b82 */ /* 0x000e620000000800 */
[----:B------:R-:W2:Y:S01]  /*e6e0*/  S2R R17, SR_TID.X ;  /* 0x0000000000117919 */ /* 0x000ea20000002100 */
[----:B------:R-:W-:-:S13]  /*e6f0*/  ISETP.NE.AND.EX P0, PT, RZ, UR5, PT, P0 ;  /* 0x00000005ff007c0c */ /* 0x000fda000bf05300 */
[----:B------:R-:W3:Y:S01]  /*e700*/  @P0 LDC.64 R2, c[0x0][0x9f8] ;  /* 0x00027e00ff020b82 */ /* 0x000ee20000000a00 */
[----:B------:R-:W-:Y:S01]  /*e710*/  IMAD.U32 R4, RZ, RZ, UR38 ;  /* 0x00000026ff047e24 */ /* 0x000fe2000f8e00ff */
[----:B--2---:R-:W-:Y:S01]  /*e720*/  LOP3.LUT R16, R17, 0x7f, RZ, 0xc0, !PT ;  /* 0x0000007f11107812 */ /* 0x004fe200078ec0ff */
[----:B---3--:R-:W-:-:S05]  /*e730*/  @P0 IMAD.WIDE R2, R5, 0x4, R2 ;  /* 0x0000000405020825 */ /* 0x008fca00078e0202 */
[----:B------:R2:W3:Y:S01]  /*e740*/  @P0 LDG.E R8, desc[UR54][R2.64] ;  /* 0x0000003602080981 */ /* 0x0004e2000c1e1900 */
[----:B-1----:R-:W-:Y:S01]  /*e750*/  ISETP.NE.AND P0, PT, R0, 0x1, PT ;  /* 0x000000010000780c */ /* 0x002fe20003f05270 */
        /* <DEDUP_REMOVED lines=8> */
[----:B--2---:R-:W1:Y:S01]  /*e7e0*/  LDC.64 R2, c[0x0][0x3f8] ;  /* 0x0000fe00ff027b82 */ /* 0x004e620000000a00 */
        /* <DEDUP_REMOVED lines=24> */
.L_x_1988:
        /* <DEDUP_REMOVED lines=8> */
.L_x_1991:
        /* <DEDUP_REMOVED lines=20> */
.L_x_1929:
[----:B--2---:R-:W2:Y:S04]  /*eb30*/  LDL R3, [R1] ;  /* 0x0000000001037983 */ /* 0x004ea80000100800 */
[----:B------:R-:W3:Y:S01]  /*eb40*/  LDL R2, [R1+0xc] ;  /* 0x00000c0001027983 */ /* 0x000ee20000100800 */
[----:B------:R-:W-:Y:S02]  /*eb50*/  ISETP.NE.AND P0, PT, R16, RZ, PT ;  /* 0x000000ff1000720c */ /* 0x000fe40003f05270 */
[----:B--2---:R-:W-:Y:S02]  /*eb60*/  LEA R5, R3, UR40, 0x3 ;  /* 0x0000002803057c11 */ /* 0x004fe4000f8e18ff */
[----:B---3--:R-:W-:-:S04]  /*eb70*/  SHF.L.U32 R2, R2, 0x1f, RZ ;  /* 0x0000001f02027819 */ /* 0x008fc800000006ff */
[----:B------:R-:W2:Y:S02]  /*eb80*/  SYNCS.PHASECHK.TRANS64.TRYWAIT P3, [R5+URZ+0x29880], R2 ;  /* 0x02988002050075a7 */ /* 0x000ea4000806017f */
[----:B--2---:R-:W-:Y:S05]  /*eb90*/  @!P3 BRA `(.L_x_1930) ;  /* 0x000000280034b947 */ /* 0x004fea0003800000 */
.L_x_1992:
        /* <DEDUP_REMOVED lines=8> */
.L_x_1931:
        /* <DEDUP_REMOVED lines=19> */
.L_x_1993:
        /* <DEDUP_REMOVED lines=8> */
.L_x_1933:
        /* <DEDUP_REMOVED lines=28> */
.L_x_1928:
        /* <DEDUP_REMOVED lines=31> */
.L_x_1926:
        /* <DEDUP_REMOVED lines=10> */
.L_x_1994:
[----:B------:R-:W-:Y:S05]  /*f220*/  BSYNC B0 ;  /* 0x0000000000007941 */ /* 0x000fea0003800000 */
.L_x_1934:
[----:B------:R-:W-:-:S06]  /*f230*/  UISETP.GE.AND UP0, UPT, UR41, 0x2, UPT ;  /* 0x000000022900788c */ /* 0x000fcc000bf06270 */
[----:B------:R-:W-:-:S13]  /*f240*/  PLOP3.LUT P0, PT, PT, PT, UP0, 0x80, 0x0 ;  /* 0x000000000000781c */ /* 0x000fda0003f0f008 */
[----:B------:R-:W-:Y:S05]  /*f250*/  @!P0 BRA `(.L_x_1936) ;  /* 0x0000001000108947 */ /* 0x000fea0003800000 */
[----:B------:R3:W5:Y:S01]  /*f260*/  LDL.LU R6, [R1+0xc] ;  /* 0x00000c0001067983 */ /* 0x0007620000300800 */
[----:B------:R-:W-:-:S03]  /*f270*/  UIADD3 UR4, UR41, -0x2, URZ ;  /* 0xfffffffe29047890 */ /* 0x000fc6000fffe03f */
[----:B------:R3:W5:Y:S03]  /*f280*/  LDL.LU R7, [R1] ;  /* 0x0000000001077983 */ /* 0x0007660000300800 */
[----:B------:R-:W-:-:S07]  /*f290*/  IMAD.U32 R20, RZ, RZ, UR4 ;  /* 0x00000004ff147e24 */ /* 0x000fce000f8e00ff */
.L_x_1958:
        /* <DEDUP_REMOVED lines=10> */
[----:B------:R-:W-:Y:S01]  /*f340*/  IMAD.MOV.U32 R8, RZ, RZ, R20 ;  /* 0x000000ffff087224 */ /* 0x000fe200078e0014 */
[----:B------:R-:W-:Y:S06]  /*f350*/  @!P1 BRA `(.L_x_1939) ;  /* 0x0000000000509947 */ /* 0x000fec0003800000 */
[----:B------:R-:W4:Y:S01]  /*f360*/  LDL R11, [R1+0x14] ;  /* 0x00001400010b7983 */ /* 0x000f220000100800 */
[----:B------:R-:W2:Y:S01]  /*f370*/  LDC R5, c[0x0][0x41c] ;  /* 0x00010700ff057b82 */ /* 0x000ea20000000800 */
[----:B------:R-:W-:Y:S02]  /*f380*/  ULDC.64 UR4, c[0x0][0x408] ;  /* 0x0001020000047ab9 */ /* 0x000fe40000000a00 */
[----:B-1----:R-:W3:Y:S01]  /*f390*/  LDL R4, [R1+0x10] ;  /* 0x0000100001047983 */ /* 0x002ee20000100800 */
[----:B--2---:R-:W-:-:S13]  /*f3a0*/  ISETP.NE.AND P0, PT, R5, 0x1, PT ;  /* 0x000000010500780c */ /* 0x004fda0003f05270 */
        /* <DEDUP_REMOVED lines=8> */
[C---:B---3--:R-:W-:Y:S02]  /*f430*/  IMAD R0, R4.reuse, UR5, R0 ;  /* 0x0000000504007c24 */ /* 0x048fe4000f8e0200 */
[----:B------:R-:W-:Y:S01]  /*f440*/  IMAD.WIDE.U32 R2, R4, UR4, R2 ;  /* 0x0000000404027c25 */ /* 0x000fe2000f8e0002 */
[----:B------:R-:W-:-:S03]  /*f450*/  ULDC.64 UR4, c[0x0][0x3f8] ;  /* 0x0000fe0000047ab9 */ /* 0x000fc60000000a00 */
[----:B------:R-:W-:Y:S01]  /*f460*/  IMAD.IADD R0, R0, 0x1, R3 ;  /* 0x0000000100007824 */ /* 0x000fe200078e0203 */
[----:B------:R-:W-:-:S04]  /*f470*/  LEA R4, P0, R2, UR4, 0x2 ;  /* 0x0000000402047c11 */ /* 0x000fc8000f8010ff */
[----:B------:R-:W-:-:S05]  /*f480*/  LEA.HI.X R5, R2, UR5, R0, 0x2, P0 ;  /* 0x0000000502057c11 */ /* 0x000fca00080f1400 */
[----:B------:R4:W5:Y:S04]  /*f490*/  LDG.E R0, desc[UR54][R4.64] ;  /* 0x0000003604007981 */ /* 0x000968000c1e1900 */
.L_x_1939:
[----:B------:R-:W2:Y:S01]  /*f4a0*/  S2R R2, SR_TID.X ;  /* 0x0000000000027919 */ /* 0x000ea20000002100 */
[----:B-1--4-:R-:W-:Y:S01]  /*f4b0*/  LEA R4, R10, UR40, 0x3 ;  /* 0x000000280a047c11 */ /* 0x012fe2000f8e18ff */
[----:B------:R-:W-:Y:S01]  /*f4c0*/  BSSY B1, `(.L_x_1940) ;  /* 0x0000006000017945 */ /* 0x000fe20003800000 */
[----:B--2---:R-:W-:Y:S02]  /*f4d0*/  LOP3.LUT R3, R2, 0x7f, RZ, 0xc0, !PT ;  /* 0x0000007f02037812 */ /* 0x004fe400078ec0ff */
[----:B------:R-:W-:Y:S02]  /*f4e0*/  SHF.L.U32 R2, R9, 0x1f, RZ ;  /* 0x0000001f09027819 */ /* 0x000fe400000006ff */
[----:B------:R-:W-:Y:S02]  /*f4f0*/  ISETP.NE.AND P3, PT, R3, RZ, PT ;  /* 0x000000ff0300720c */ /* 0x000fe40003f65270 */
[----:B------:R-:W1:Y:S02]  /*f500*/  SYNCS.PHASECHK.TRANS64.TRYWAIT P0, [R4+URZ+0x29880], R2 ;  /* 0x02988002040075a7 */ /* 0x000e64000800017f */
[----:B-1----:R-:W-:Y:S09]  /*f510*/  @!P0 BRA `(.L_x_1941) ;  /* 0x0000002000148947 */ /* 0x002ff20003800000 */
.L_x_1995:
[----:B------:R-:W-:Y:S05]  /*f520*/  BSYNC B1 ;  /* 0x0000000000017941 */ /* 0x000fea0003800000 */
.L_x_1940:
[----:B------:R-:W-:Y:S04]  /*f530*/  BSSY B1, `(.L_x_1942) ;  /* 0x0000009000017945 */ /* 0x000fe80003800000 */
        /* <DEDUP_REMOVED lines=8> */
.L_x_1943:
[----:B------:R-:W-:Y:S05]  /*f5c0*/  BSYNC B1 ;  /* 0x0000000000017941 */ /* 0x000fea0003800000 */
.L_x_1942:
[----:B------:R-:W2:Y:S04]  /*f5d0*/  LDL R3, [R1] ;  /* 0x0000000001037983 */ /* 0x000ea80000100800 */
[----:B------:R-:W4:Y:S01]  /*f5e0*/  LDL R9, [R1+0x8] ;  /* 0x0000080001097983 */ /* 0x000f220000100800 */
        /* <DEDUP_REMOVED lines=9> */
[----:B--2---:R-:W-:Y:S01]  /*f680*/  IMAD R3, R3, 0x5000, R5 ;  /* 0x0000500003037824 */ /* 0x004fe200078e0205 */
[----:B----4-:R-:W-:-:S03]  /*f690*/  R2UR UR12, R9 ;  /* 0x00000000090c72ca */ /* 0x010fc600000e0000 */
[----:B------:R-:W-:Y:S02]  /*f6a0*/  VIADD R3, R3, 0xa400 ;  /* 0x0000a40003037836 */ /* 0x000fe40000000000 */
[----:B------:R-:W-:-:S10]  /*f6b0*/  VIADD R9, R4, 0x29870 ;  /* 0x0002987004097836 */ /* 0x000fd40000000000 */
.L_x_1944:
        /* <DEDUP_REMOVED lines=12> */
.L_x_1996:
[----:B------:R-:W-:Y:S05]  /*f780*/  BSYNC B1 ;  /* 0x0000000000017941 */ /* 0x000fea0003800000 */
.L_x_1945:
[----:B------:R-:W-:Y:S01]  /*f790*/  BSSY B1, `(.L_x_1947) ;  /* 0x000000b000017945 */ /* 0x000fe20003800000 */
[----:B-12---:R-:W-:Y:S02]  /*f7a0*/  IMAD.MOV.U32 R2, RZ, RZ, 0x0 ;  /* 0x00000000ff027424 */ /* 0x006fe400078e00ff */
        /* <DEDUP_REMOVED lines=9> */
.L_x_1948:
[----:B------:R-:W-:Y:S05]  /*f840*/  BSYNC B1 ;  /* 0x0000000000017941 */ /* 0x000fea0003800000 */
.L_x_1947:
        /* <DEDUP_REMOVED lines=12> */
.L_x_1949:
        /* <DEDUP_REMOVED lines=16> */
.L_x_1950:
        /* <DEDUP_REMOVED lines=16> */
.L_x_1951:
        /* <DEDUP_REMOVED lines=8> */
[----:B----4-:R-:W-:Y:S05]  /*fb90*/  @P0 BRA.U.ANY `(.L_x_1951) ;  /* 0xfffffffd00dc0947 */ /* 0x010fea000393ffff */
.L_x_1938:
[----:B------:R-:W-:Y:S05]  /*fba0*/  BSYNC B0 ;  /* 0x0000000000007941 */ /* 0x000fea0003800000 */
.L_x_1937:
[----:B------:R-:W-:-:S06]  /*fbb0*/  UISETP.NE.AND UP0, UPT, UR44, 0x3, UPT ;  /* 0x000000032c00788c */ /* 0x000fcc000bf05270 */
[----:B------:R-:W-:-:S13]  /*fbc0*/  PLOP3.LUT P0, PT, PT, PT, UP0, 0x80, 0x0 ;  /* 0x000000000000781c */ /* 0x000fda0003f0f008 */
[----:B------:R-:W-:Y:S05]  /*fbd0*/  @!P0 BRA `(.L_x_1952) ;  /* 0x0000000000048947 */ /* 0x000fea0003800000 */
[----:B------:R-:W-:Y:S01]  /*fbe0*/  BPT.TRAP 0x1 ;  /* 0x000000040000795c */ /* 0x000fe20000300000 */
.L_x_1952:
        /* <DEDUP_REMOVED lines=9> */
.L_x_1997:
[----:B------:R-:W-:Y:S05]  /*fc80*/  BSYNC B0 ;  /* 0x0000000000007941 */ /* 0x000fea0003800000 */
.L_x_1953:
[----:B------:R-:W-:Y:S05]  /*fc90*/  @!P0 BRA `(.L_x_1955) ;  /* 0x0000000000048947 */ /* 0x000fea0003800000 */
[----:B------:R-:W-:Y:S01]  /*fca0*/  BPT.TRAP 0x1 ;  /* 0x000000040000795c */ /* 0x000fe20000300000 */
.L_x_1955:
[----:B----4-:R-:W4:Y:S01]  /*fcb0*/  LDL R2, [R1+0x4] ;  /* 0x0000040001027983 */ /* 0x010f220000100800 */
[----:B------:R-:W-:-:S04]  /*fcc0*/  SHF.L.U32 R3, R6, 0x1f, RZ ;  /* 0x0000001f06037819 */ /* 0x000fc800000006ff */
[----:B----4-:R4:W5:Y:S02]  /*fcd0*/  SYNCS.PHASECHK.TRANS64.TRYWAIT P3, [R2+URZ+0x29860], R3 ;  /* 0x02986003020075a7 */ /* 0x010964000806017f */
[----:B----4-:R-:W-:Y:S01]  /*fce0*/  IMAD R2, R7, 0x5000, RZ ;  /* 0x0000500007027824 */ /* 0x010fe200078e02ff */
[----:B-----5:R-:W-:Y:S06]  /*fcf0*/  @!P3 BRA `(.L_x_1956) ;  /* 0x00000018005cb947 */ /* 0x020fec0003800000 */
.L_x_1998:
[----:B-1----:R-:W4:Y:S04]  /*fd00*/  LDL R4, [R1+0x1c] ;  /* 0x00001c0001047983 */ /* 0x002f280000100800 */
[----:B------:R-:W5:Y:S01]  /*fd10*/  LDL R12, [R1+0x18] ;  /* 0x00001800010c7983 */ /* 0x000f620000100800 */
[----:B------:R-:W-:Y:S05]  /*fd20*/  WARPSYNC.ALL ;  /* 0x0000000000007948 */ /* 0x000fea0003800000 */
[----:B------:R-:W1:Y:S01]  /*fd30*/  S2R R8, SR_TID.X ;  /* 0x0000000000087919 */ /* 0x000e620000002100 */
[----:B--2---:R-:W-:Y:S01]  /*fd40*/  IMAD.MOV.U32 R10, RZ, RZ, 0x40 ;  /* 0x00000040ff0a7424 */ /* 0x004fe200078e00ff */
[----:B-1----:R-:W-:-:S04]  /*fd50*/  LOP3.LUT P3, RZ, R8, 0x4, RZ, 0xc0, !PT ;  /* 0x0000000408ff7812 */ /* 0x002fc8000786c0ff */
[----:B------:R-:W-:Y:S02]  /*fd60*/  SEL R10, R10, 0xffffffc0, !P3 ;  /* 0xffffffc00a0a7807 */ /* 0x000fe40005800000 */
[C---:B----4-:R-:W-:Y:S02]  /*fd70*/  LOP3.LUT R3, R2.reuse, R4, RZ, 0xfc, !PT ;  /* 0x0000000402037212 */ /* 0x050fe400078efcff */
[----:B-----5:R-:W-:-:S03]  /*fd80*/  IADD3 R2, R2, UR40, R12 ;  /* 0x0000002802027c10 */ /* 0x020fc6000fffe00c */
        /* <DEDUP_REMOVED lines=70> */
.L_x_1957:
        /* <DEDUP_REMOVED lines=11> */
.L_x_1936:
        /* <DEDUP_REMOVED lines=15> */
.L_x_1960:
[----:B------:R-:W-:Y:S05]  /*10390*/  BSYNC B0 ;  /* 0x0000000000007941 */ /* 0x000fea0003800000 */
.L_x_1959:
[----:B------:R-:W-:-:S06]  /*103a0*/  UISETP.NE.AND UP0, UPT, UR44, 0x3, UPT ;  /* 0x000000032c00788c */ /* 0x000fcc000bf05270 */
[----:B------:R-:W-:-:S13]  /*103b0*/  PLOP3.LUT P0, PT, PT, PT, UP0, 0x80, 0x0 ;  /* 0x000000000000781c */ /* 0x000fda0003f0f008 */
[----:B------:R-:W-:Y:S05]  /*103c0*/  @!P0 BRA `(.L_x_1961) ;  /* 0x0000000000048947 */ /* 0x000fea0003800000 */
[----:B------:R-:W-:Y:S01]  /*103d0*/  BPT.TRAP 0x1 ;  /* 0x000000040000795c */ /* 0x000fe20000300000 */
.L_x_1961:
        /* <DEDUP_REMOVED lines=10> */
.L_x_1999:
[----:B------:R-:W-:Y:S05]  /*10480*/  BSYNC B0 ;  /* 0x0000000000007941 */ /* 0x000fea0003800000 */
.L_x_1962:
[----:B------:R-:W-:Y:S05]  /*10490*/  @!P1 BRA `(.L_x_1964) ;  /* 0x0000000000049947 */ /* 0x000fea0003800000 */
[----:B------:R-:W-:Y:S01]  /*104a0*/  BPT.TRAP 0x1 ;  /* 0x000000040000795c */ /* 0x000fe20000300000 */
.L_x_1964:
[----:B------:R-:W1:Y:S02]  /*104b0*/  LDL R0, [R1+0xc] ;  /* 0x00000c0001007983 */ /* 0x000e640000100800 */
[----:B-1----:R-:W-:-:S04]  /*104c0*/  SHF.L.U32 R3, R0, 0x1f, RZ ;  /* 0x0000001f00037819 */ /* 0x002fc800000006ff */
[----:B------:R-:W1:Y:S02]  /*104d0*/  SYNCS.PHASECHK.TRANS64.TRYWAIT P0, [R20+URZ+0x29860], R3 ;  /* 0x02986003140075a7 */ /* 0x000e64000800017f */
[----:B-1----:R-:W-:Y:S05]  /*104e0*/  @!P0 BRA `(.L_x_1965) ;  /* 0x00000010008c8947 */ /* 0x002fea0003800000 */
.L_x_2000:
        /* <DEDUP_REMOVED lines=81> */
.L_x_1966:
        /* <DEDUP_REMOVED lines=14> */
.L_x_1920:
[----:B------:R-:W-:Y:S05]  /*10ae0*/  BSYNC B6 ;  /* 0x0000000000067941 */ /* 0x000fea0003800000 */
.L_x_1918:
[----:B-12---:R-:W2:Y:S04]  /*10af0*/  LDL R0, [R1+0x28] ;  /* 0x0000280001007983 */ /* 0x006ea80000100800 */
[----:B------:R1:W5:Y:S01]  /*10b00*/  LDL R2, [R1+0x20] ;  /* 0x0000200001027983 */ /* 0x0003620000100800 */
[----:B--2---:R-:W-:-:S13]  /*10b10*/  ISETP.NE.AND P0, PT, R0, RZ, PT ;  /* 0x000000ff0000720c */ /* 0x004fda0003f05270 */
        /* <DEDUP_REMOVED lines=9> */
.L_x_1967:
        /* <DEDUP_REMOVED lines=11> */
.L_x_1968:
[----:B--2---:R-:W2:Y:S01]  /*10c60*/  LDL R0, [R1+0x20] ;  /* 0x0000200001007983 */ /* 0x004ea20000100800 */
[----:B------:R-:W-:Y:S02]  /*10c70*/  ULDC UR4, c[0x0][0xda8] ;  /* 0x00036a0000047ab9 */ /* 0x000fe40000000800 */
[----:B--2---:R-:W-:-:S13]  /*10c80*/  ISETP.GE.AND P0, PT, R0, UR4, PT ;  /* 0x0000000400007c0c */ /* 0x004fda000bf06270 */
[----:B------:R-:W-:Y:S05]  /*10c90*/  @!P0 BRA `(.L_x_1969) ;  /* 0xffffffcc00e48947 */ /* 0x000fea000383ffff */
.L_x_1915:
[----:B--2---:R-:W2:Y:S01]  /*10ca0*/  LDL.LU R0, [R1+0x24] ;  /* 0x0000240001007983 */ /* 0x004ea20000300800 */
[----:B------:R-:W-:Y:S01]  /*10cb0*/  BSSY B0, `(.L_x_1970) ;  /* 0x000000b000007945 */ /* 0x000fe20003800000 */
[----:B------:R-:W3:Y:S01]  /*10cc0*/  S2R R5, SR_CgaCtaId ;  /* 0x0000000000057919 */ /* 0x000ee20000008800 */
[----:B--2---:R-:W-:-:S05]  /*10cd0*/  VIADD R0, R0, 0x1 ;  /* 0x0000000100007836 */ /* 0x004fca0000000000 */
[----:B-1----:R-:W-:-:S04]  /*10ce0*/  LEA.HI R2, R0, R0, RZ, 0x1 ;  /* 0x0000000000027211 */ /* 0x002fc800078f08ff */
[----:B------:R-:W-:-:S05]  /*10cf0*/  LOP3.LUT R3, R2, 0xfffffffe, RZ, 0xc0, !PT ;  /* 0xfffffffe02037812 */ /* 0x000fca00078ec0ff */
[----:B------:R-:W-:Y:S01]  /*10d00*/  IMAD.IADD R3, R0, 0x1, -R3 ;  /* 0x0000000100037824 */ /* 0x000fe200078e0a03 */
[----:B------:R-:W-:-:S04]  /*10d10*/  MOV R0, 0x400 ;  /* 0x0000040000007802 */ /* 0x000fc80000000f00 */
[----:B---3--:R-:W-:Y:S02]  /*10d20*/  LEA R0, R5, R0, 0x18 ;  /* 0x0000000005007211 */ /* 0x008fe400078ec0ff */
[----:B------:R-:W-:-:S04]  /*10d30*/  SHF.L.U32 R3, R3, 0x1f, RZ ;  /* 0x0000001f03037819 */ /* 0x000fc800000006ff */
[----:B------:R-:W1:Y:S02]  /*10d40*/  SYNCS.PHASECHK.TRANS64.TRYWAIT P0, [R0+URZ+0x29820], R3 ;  /* 0x02982003000075a7 */ /* 0x000e64000800017f */
[----:B-1----:R-:W-:Y:S05]  /*10d50*/  @!P0 BRA `(.L_x_1971) ;  /* 0x0000000800848947 */ /* 0x002fea0003800000 */
.L_x_2001:
[----:B------:R-:W-:Y:S05]  /*10d60*/  BSYNC B0 ;  /* 0x0000000000007941 */ /* 0x000fea0003800000 */
.L_x_1970:
[----:B------:R-:W-:-:S03]  /*10d70*/  UMOV UR4, 0xffffffff ;  /* 0xffffffff00047882 */ /* 0x000fc60000000000 */
[----:B------:R-:W-:Y:S05]  /*10d80*/  BRA.DIV UR4, `(.L_x_1972) ;  /* 0x0000000a048c7947 */ /* 0x000fea000b800000 */
[----:B------:R-:W2:Y:S02]  /*10d90*/  S2R R2, SR_TID.X ;  /* 0x0000000000027919 */ /* 0x000ea40000002100 */
[----:B--2---:R-:W-:-:S04]  /*10da0*/  SHF.R.U32.HI R2, RZ, 0x5, R2 ;  /* 0x00000005ff027819 */ /* 0x004fc80000011602 */
[----:B------:R-:W-:-:S05]  /*10db0*/  LOP3.LUT R2, R2, 0x3, RZ, 0xc0, !PT ;  /* 0x0000000302027812 */ /* 0x000fca00078ec0ff */
[----:B------:R2:W3:Y:S02]  /*10dc0*/  SHFL.IDX PT, R14, R2, RZ, 0x1f ;  /* 0x00001fff020e7589 */ /* 0x0004e400000e0000 */
.L_x_2004:
[----:B---3--:R-:W-:Y:S01]  /*10dd0*/  ISETP.NE.AND P0, PT, R14, RZ, PT ;  /* 0x000000ff0e00720c */ /* 0x008fe20003f05270 */
[----:B------:R-:W-:-:S12]  /*10de0*/  BSSY B0, `(.L_x_1973) ;  /* 0x000002e000007945 */ /* 0x000fd80003800000 */
[----:B------:R-:W-:Y:S05]  /*10df0*/  @P0 BRA `(.L_x_1974) ;  /* 0x0000000000b00947 */ /* 0x000fea0003800000 */
[----:B------:R-:W-:-:S03]  /*10e00*/  UMOV UR4, 0xffffffff ;  /* 0xffffffff00047882 */ /* 0x000fc60000000000 */
[----:B------:R-:W-:Y:S05]  /*10e10*/  BRA.DIV UR4, `(.L_x_1975) ;  /* 0x0000000a049c7947 */ /* 0x000fea000b800000 */
[----:B------:R-:W-:-:S13]  /*10e20*/  ELECT P6, URZ, PT ;  /* 0x00000000003f782f */ /* 0x000fda00038c0000 */
.L_x_2007:
[----:B------:R-:W-:Y:S05]  /*10e30*/  @!P6 BRA `(.L_x_1974) ;  /* 0x0000000000a0e947 */ /* 0x000fea0003800000 */
[----:B------:R-:W-:-:S06]  /*10e40*/  ULOP3.LUT UR4, UR61, 0x2, URZ, 0xfc, !UPT ;  /* 0x000000023d047892 */ /* 0x000fcc000f8efc3f */
[----:B--2---:R-:W-:-:S05]  /*10e50*/  IMAD.U32 R2, RZ, RZ, UR4 ;  /* 0x00000004ff027e24 */ /* 0x004fca000f8e00ff */
[----:B------:R-:W-:-:S13]  /*10e60*/  ISETP.NE.AND P0, PT, R2, 0x3, PT ;  /* 0x000000030200780c */ /* 0x000fda0003f05270 */
[----:B------:R-:W-:Y:S05]  /*10e70*/  @!P0 BRA `(.L_x_1976) ;  /* 0x0000000000048947 */ /* 0x000fea0003800000 */
[----:B------:R-:W-:Y:S01]  /*10e80*/  BPT.TRAP 0x1 ;  /* 0x000000040000795c */ /* 0x000fe20000300000 */
.L_x_1976:
        /* <DEDUP_REMOVED lines=14> */
.L_x_2008:
[----:B------:R-:W2:Y:S02]  /*10f70*/  SYNCS.PHASECHK.TRANS64.TRYWAIT P1, [R7+URZ], R2 ;  /* 0x00000002070075a7 */ /* 0x000ea4000802017f */
[----:B--2---:R-:W-:Y:S05]  /*10f80*/  @!P1 BRA `(.L_x_1978) ;  /* 0x0000000800749947 */ /* 0x004fea0003800000 */
.L_x_2009:
[----:B------:R-:W-:Y:S05]  /*10f90*/  @!P0 BRA `(.L_x_1979) ;  /* 0x0000000000048947 */ /* 0x000fea0003800000 */
[----:B------:R-:W-:Y:S01]  /*10fa0*/  BPT.TRAP 0x1 ;  /* 0x000000040000795c */ /* 0x000fe20000300000 */
.L_x_1979:
[----:B------:R-:W3:Y:S02]  /*10fb0*/  LDL.LU R4, [R1] ;  /* 0x0000000001047983 */ /* 0x000ee40000300800 */
[----:B---3--:R-:W-:-:S04]  /*10fc0*/  IMAD R4, R4, 0x8, R0 ;  /* 0x0000000804047824 */ /* 0x008fc800078e0200 */
[----:B------:R-:W3:Y:S02]  /*10fd0*/  SYNCS.PHASECHK.TRANS64.TRYWAIT P1, [R4+URZ+0x29860], R5 ;  /* 0x02986005040075a7 */ /* 0x000ee4000802017f */
[----:B---3--:R-:W-:Y:S05]  /*10fe0*/  @!P1 BRA `(.L_x_1980) ;  /* 0x0000000800709947 */ /* 0x008fea0003800000 */
.L_x_2010:
[----:B------:R-:W-:Y:S05]  /*10ff0*/  @!P0 BRA `(.L_x_1981) ;  /* 0x0000000000048947 */ /* 0x000fea0003800000 */
[----:B------:R-:W-:Y:S01]  /*11000*/  BPT.TRAP 0x1 ;  /* 0x000000040000795c */ /* 0x000fe20000300000 */
.L_x_1981:
[----:B------:R-:W-:-:S04]  /*11010*/  IMAD R3, R3, 0x8, R0 ;  /* 0x0000000803037824 */ /* 0x000fc800078e0200 */
[----:B------:R-:W4:Y:S02]  /*11020*/  SYNCS.PHASECHK.TRANS64.TRYWAIT P1, [R3+URZ+0x29860], R2 ;  /* 0x02986002030075a7 */ /* 0x000f24000802017f */
[----:B----4-:R-:W-:Y:S05]  /*11030*/  @!P1 BRA `(.L_x_1982) ;  /* 0x0000000800709947 */ /* 0x010fea0003800000 */
.L_x_2011:
[----:B------:R-:W-:Y:S05]  /*11040*/  @!P0 BRA `(.L_x_1983) ;  /* 0x0000000000048947 */ /* 0x000fea0003800000 */
[----:B------:R-:W-:Y:S01]  /*11050*/  BPT.TRAP 0x1 ;  /* 0x000000040000795c */ /* 0x000fe20000300000 */
.L_x_1983:
[----:B------:R-:W5:Y:S02]  /*11060*/  SYNCS.PHASECHK.TRANS64.TRYWAIT P0, [R4+URZ+0x29880], R5 ;  /* 0x02988005040075a7 */ /* 0x000f64000800017f */
[----:B-----5:R-:W-:Y:S05]  /*11070*/  @!P0 BRA `(.L_x_1984) ;  /* 0x0000000800748947 */ /* 0x020fea0003800000 */
.L_x_1985:
[----:B------:R1:W1:Y:S02]  /*11080*/  SYNCS.PHASECHK.TRANS64.TRYWAIT P0, [R3+URZ+0x29880], R2 ;  /* 0x02988002030075a7 */ /* 0x000264000800017f */
[----:B-1----:R-:W-:Y:S05]  /*11090*/  @!P0 NANOSLEEP.SYNCS 0x989680 ;  /* 0x009896800000895d */ /* 0x002fea0003900000 */
[----:B------:R-:W1:Y:S02]  /*110a0*/  @!P0 SYNCS.PHASECHK.TRANS64 P0, [R3+URZ+0x29880], R2 ;  /* 0x02988002030085a7 */ /* 0x000e64000800007f */
[----:B-1----:R-:W-:Y:S05]  /*110b0*/  @!P0 BRA `(.L_x_1985) ;  /* 0xfffffffc00f08947 */ /* 0x002fea000383ffff */
.L_x_1974:
[----:B------:R-:W-:Y:S05]  /*110c0*/  BSYNC B0 ;  /* 0x0000000000007941 */ /* 0x000fea0003800000 */
.L_x_1973:
[----:B------:R-:W-:Y:S05]  /*110d0*/  EXIT ;  /* 0x000000000000794d */ /* 0x000fea0003800000 */
.L_x_1869:
[----:B-1----:R-:W-:-:S04]  /*110e0*/  IMAD.U32 R3, RZ, RZ, UR38 ;  /* 0x00000026ff037e24 */ /* 0x002fc8000f8e00ff */
[----:B------:R1:W2:Y:S03]  /*110f0*/  SYNCS.PHASECHK.TRANS64.TRYWAIT P1, [R3+URZ+0x29800], R0 ;  /* 0x02980000030075a7 */ /* 0x0002a6000802017f */
[----:B--2---:R-:W-:Y:S05]  /*11100*/  @!P1 NANOSLEEP.SYNCS 0x989680 ;  /* 0x009896800000995d */ /* 0x004fea0003900000 */
[----:B------:R-:W2:Y:S02]  /*11110*/  @!P1 SYNCS.PHASECHK.TRANS64 P1, [R3+URZ+0x29800], R0 ;  /* 0x02980000030095a7 */ /* 0x000ea4000802007f */
[----:B--2---:R-:W-:Y:S05]  /*11120*/  @!P1 BRA `(.L_x_1869) ;  /* 0xfffffffc00ec9947 */ /* 0x004fea000383ffff */
[----:B------:R-:W-:Y:S05]  /*11130*/  BRA `(.L_x_1986) ;  /* 0xffffff0800387947 */ /* 0x000fea000383ffff */
.L_x_1873:
[----:B--2---:R2:W3:Y:S02]  /*11140*/  SYNCS.PHASECHK.TRANS64.TRYWAIT P2, [R2+URZ+0x29830], R3 ;  /* 0x02983003020075a7 */ /* 0x0044e4000804017f */
[----:B---3--:R-:W-:Y:S05]  /*11150*/  @!P2 NANOSLEEP.SYNCS 0x989680 ;  /* 0x009896800000a95d */ /* 0x008fea0003900000 */
[----:B------:R-:W3:Y:S02]  /*11160*/  @!P2 SYNCS.PHASECHK.TRANS64 P2, [R2+URZ+0x29830], R3 ;  /* 0x029830030200a5a7 */ /* 0x000ee4000804007f */
[----:B---3--:R-:W-:Y:S05]  /*11170*/  @!P2 BRA `(.L_x_1873) ;  /* 0xfffffffc00f0a947 */ /* 0x008fea000383ffff */
[----:B------:R-:W-:Y:S05]  /*11180*/  BRA `(.L_x_1872) ;  /* 0xffffff0800607947 */ /* 0x000fea000383ffff */
.L_x_1878:
[----:B--2---:R-:W-:-:S04]  /*11190*/  IMAD.U32 R7, RZ, RZ, UR5 ;  /* 0x00000005ff077e24 */ /* 0x004fc8000f8e00ff */
[----:B------:R2:W3:Y:S03]  /*111a0*/  SYNCS.PHASECHK.TRANS64.TRYWAIT P2, [R7+URZ+0x29830], R0 ;  /* 0x02983000070075a7 */ /* 0x0004e6000804017f */
[----:B---3--:R-:W-:Y:S05]  /*111b0*/  @!P2 NANOSLEEP.SYNCS 0x989680 ;  /* 0x009896800000a95d */ /* 0x008fea0003900000 */
[----:B------:R-:W3:Y:S02]  /*111c0*/  @!P2 SYNCS.PHASECHK.TRANS64 P2, [R7+URZ+0x29830], R0 ;  /* 0x029830000700a5a7 */ /* 0x000ee4000804007f */
[----:B---3--:R-:W-:Y:S05]  /*111d0*/  @!P2 BRA `(.L_x_1878) ;  /* 0xfffffffc00eca947 */ /* 0x008fea000383ffff */
[----:B------:R-:W-:Y:S05]  /*111e0*/  BRA `(.L_x_1875) ;  /* 0xffffff4000007947 */ /* 0x000fea000383ffff */
.L_x_1882:
[----:B--2---:R-:W-:-:S04]  /*111f0*/  IMAD.U32 R7, RZ, RZ, UR5 ;  /* 0x00000005ff077e24 */ /* 0x004fc8000f8e00ff */
[----:B------:R2:W3:Y:S03]  /*11200*/  SYNCS.PHASECHK.TRANS64.TRYWAIT P2, [R7+URZ+0x29850], R0 ;  /* 0x02985000070075a7 */ /* 0x0004e6000804017f */
[----:B---3--:R-:W-:Y:S05]  /*11210*/  @!P2 NANOSLEEP.SYNCS 0x989680 ;  /* 0x009896800000a95d */ /* 0x008fea0003900000 */
[----:B------:R-:W3:Y:S02]  /*11220*/  @!P2 SYNCS.PHASECHK.TRANS64 P2, [R7+URZ+0x29850], R0 ;  /* 0x029850000700a5a7 */ /* 0x000ee4000804007f */
[----:B---3--:R-:W-:Y:S05]  /*11230*/  @!P2 BRA `(.L_x_1882) ;  /* 0xfffffffc00eca947 */ /* 0x008fea000383ffff */
[----:B------:R-:W-:Y:S05]  /*11240*/  BRA `(.L_x_1879) ;  /* 0xffffff4c00087947 */ /* 0x000fea000383ffff */
.L_x_1889:
[----:B--2---:R-:W-:-:S04]  /*11250*/  IMAD.U32 R9, RZ, RZ, UR5 ;  /* 0x00000005ff097e24 */ /* 0x004fc8000f8e00ff */
[----:B------:R2:W3:Y:S03]  /*11260*/  SYNCS.PHASECHK.TRANS64.TRYWAIT P2, [R9+URZ+0x29830], R0 ;  /* 0x02983000090075a7 */ /* 0x0004e6000804017f */
[----:B---3--:R-:W-:Y:S05]  /*11270*/  @!P2 NANOSLEEP.SYNCS 0x989680 ;  /* 0x009896800000a95d */ /* 0x008fea0003900000 */
[----:B------:R-:W3:Y:S02]  /*11280*/  @!P2 SYNCS.PHASECHK.TRANS64 P2, [R9+URZ+0x29830], R0 ;  /* 0x029830000900a5a7 */ /* 0x000ee4000804007f */
[----:B---3--:R-:W-:Y:S05]  /*11290*/  @!P2 BRA `(.L_x_1889) ;  /* 0xfffffffc00eca947 */ /* 0x008fea000383ffff */
[----:B------:R-:W-:Y:S05]  /*112a0*/  BRA `(.L_x_1886) ;  /* 0xffffff7400d07947 */ /* 0x000fea000383ffff */
.L_x_1893:
[----:B--2---:R-:W-:-:S04]  /*112b0*/  IMAD.U32 R9, RZ, RZ, UR5 ;  /* 0x00000005ff097e24 */ /* 0x004fc8000f8e00ff */
[----:B------:R2:W3:Y:S03]  /*112c0*/  SYNCS.PHASECHK.TRANS64.TRYWAIT P2, [R9+URZ+0x29850], R0 ;  /* 0x02985000090075a7 */ /* 0x0004e6000804017f */
[----:B---3--:R-:W-:Y:S05]  /*112d0*/  @!P2 NANOSLEEP.SYNCS 0x989680 ;  /* 0x009896800000a95d */ /* 0x008fea0003900000 */
[----:B------:R-:W3:Y:S02]  /*112e0*/  @!P2 SYNCS.PHASECHK.TRANS64 P2, [R9+URZ+0x29850], R0 ;  /* 0x029850000900a5a7 */ /* 0x000ee4000804007f */
[----:B---3--:R-:W-:Y:S05]  /*112f0*/  @!P2 BRA `(.L_x_1893) ;  /* 0xfffffffc00eca947 */ /* 0x008fea000383ffff */
[----:B------:R-:W-:Y:S05]  /*11300*/  BRA `(.L_x_1890) ;  /* 0xffffff8000cc7947 */ /* 0x000fea000383ffff */
.L_x_1899:
[----:B--2---:R-:W-:-:S04]  /*11310*/  IMAD.U32 R5, RZ, RZ, UR9 ;  /* 0x00000009ff057e24 */ /* 0x004fc8000f8e00ff */
[----:B------:R2:W3:Y:S03]  /*11320*/  SYNCS.PHASECHK.TRANS64.TRYWAIT P1, [R5+URZ+0x29850], R4 ;  /* 0x02985004050075a7 */ /* 0x0004e6000802017f */
[----:B---3--:R-:W-:Y:S05]  /*11330*/  @!P1 NANOSLEEP.SYNCS 0x989680 ;  /* 0x009896800000995d */ /* 0x008fea0003900000 */
[----:B------:R-:W3:Y:S02]  /*11340*/  @!P1 SYNCS.PHASECHK.TRANS64 P1, [R5+URZ+0x29850], R4 ;  /* 0x02985004050095a7 */ /* 0x000ee4000802007f */
[----:B---3--:R-:W-:Y:S05]  /*11350*/  @!P1 BRA `(.L_x_1899) ;  /* 0xfffffffc00ec9947 */ /* 0x008fea000383ffff */
[----:B------:R-:W-:Y:S05]  /*11360*/  BRA `(.L_x_1898) ;  /* 0xffffffa000a07947 */ /* 0x000fea000383ffff */
.L_x_1925:
[----:B------:R-:W-:Y:S02]  /*11370*/  IMAD.MOV.U32 R13, RZ, RZ, R4 ;  /* 0x000000ffff0d7224 */ /* 0x000fe400078e0004 */
[----:B------:R-:W-:Y:S02]  /*11380*/  IMAD.MOV.U32 R12, RZ, RZ, RZ ;  /* 0x000000ffff0c7224 */ /* 0x000fe400078e00ff */
[----:B------:R-:W-:Y:S02]  /*11390*/  IMAD.MOV.U32 R11, RZ, RZ, 0x1f ;  /* 0x0000001fff0b7424 */ /* 0x000fe400078e00ff */
[----:B------:R-:W-:-:S07]  /*113a0*/  IMAD.MOV.U32 R15, RZ, RZ, -0x1 ;  /* 0xffffffffff0f7424 */ /* 0x000fce00078e00ff */
[----:B------:R-:W-:Y:S05]  /*113b0*/  WARPSYNC.COLLECTIVE R15, `(.L_x_1987) ;  /* 0x000000000f087348 */ /* 0x000fea0003c00000 */
[----:B------:R1:W2:Y:S02]  /*113c0*/  SHFL.IDX P6, R14, R13, R12, R11 ;  /* 0x0000000c0d0e7389 */ /* 0x0002a400000c000b */
[----:B-12---:R-:W-:Y:S01]  /*113d0*/  ENDCOLLECTIVE ;  /* 0x000000000000791b */ /* 0x006fe20003800000 */
.L_x_1987:
[----:B------:R-:W-:Y:S05]  /*113e0*/  BRA `(.L_x_1988) ;  /* 0xffffffd400607947 */ /* 0x000fea000383ffff */
.L_x_1927:
[----:B------:R-:W-:Y:S01]  /*113f0*/  BSSY B0, `(.L_x_1989) ;  /* 0x0000006000007945 */ /* 0x000fe20003800000 */
[----:B------:R-:W-:-:S07]  /*11400*/  IMAD.MOV.U32 R15, RZ, RZ, -0x1 ;  /* 0xffffffffff0f7424 */ /* 0x000fce00078e00ff */
[----:B-1----:R-:W-:Y:S05]  /*11410*/  WARPSYNC.COLLECTIVE R15, `(.L_x_1990) ;  /* 0x000000000f0c7348 */ /* 0x002fea0003c00000 */
[----:B------:R-:W-:Y:S02]  /*11420*/  ELECT P6, UR62, PT ;  /* 0x00000000003e782f */ /* 0x000fe400038c0000 */
[----:B------:R-:W-:Y:S01]  /*11430*/  MOV R14, UR62 ;  /* 0x0000003e000e7c02 */ /* 0x000fe20008000f00 */
[----:B-1----:R-:W-:Y:S10]  /*11440*/  ENDCOLLECTIVE ;  /* 0x000000000000791b */ /* 0x002ff40003800000 */
.L_x_1990:
[----:B------:R-:W-:Y:S05]  /*11450*/  BSYNC B0 ;  /* 0x0000000000007941 */ /* 0x000fea0003800000 */
.L_x_1989:
[----:B------:R-:W-:Y:S05]  /*11460*/  BRA `(.L_x_1991) ;  /* 0xffffffd400607947 */ /* 0x000fea000383ffff */
.L_x_1930:
[----:B--2---:R2:W3:Y:S02]  /*11470*/  SYNCS.PHASECHK.TRANS64.TRYWAIT P3, [R5+URZ+0x29880], R2 ;  /* 0x02988002050075a7 */ /* 0x0044e4000806017f */
[----:B---3--:R-:W-:Y:S05]  /*11480*/  @!P3 NANOSLEEP.SYNCS 0x989680 ;  /* 0x009896800000b95d */ /* 0x008fea0003900000 */
[----:B------:R-:W3:Y:S02]  /*11490*/  @!P3 SYNCS.PHASECHK.TRANS64 P3, [R5+URZ+0x29880], R2 ;  /* 0x029880020500b5a7 */ /* 0x000ee4000806007f */
[----:B---3--:R-:W-:Y:S05]  /*114a0*/  @!P3 BRA `(.L_x_1930) ;  /* 0xfffffffc00f0b947 */ /* 0x008fea000383ffff */
[----:B------:R-:W-:Y:S05]  /*114b0*/  BRA `(.L_x_1992) ;  /* 0xffffffd400b87947 */ /* 0x000fea000383ffff */
.L_x_1932:
[----:B-1----:R1:W3:Y:S02]  /*114c0*/  SYNCS.PHASECHK.TRANS64.TRYWAIT P3, [R5+URZ+0x29840], R2 ;  /* 0x02984002050075a7 */ /* 0x0022e4000806017f */
[----:B---3--:R-:W-:Y:S05]  /*114d0*/  @!P3 NANOSLEEP.SYNCS 0x989680 ;  /* 0x009896800000b95d */ /* 0x008fea0003900000 */
[----:B------:R-:W3:Y:S02]  /*114e0*/  @!P3 SYNCS.PHASECHK.TRANS64 P3, [R5+URZ+0x29840], R2 ;  /* 0x029840020500b5a7 */ /* 0x000ee4000806007f */
[----:B---3--:R-:W-:Y:S05]  /*114f0*/  @!P3 BRA `(.L_x_1932) ;  /* 0xfffffffc00f0b947 */ /* 0x008fea000383ffff */
[----:B------:R-:W-:Y:S05]  /*11500*/  BRA `(.L_x_1993) ;  /* 0xffffffd800107947 */ /* 0x000fea000383ffff */
.L_x_1935:
[----:B--2---:R-:W-:-:S04]  /*11510*/  IMAD.U32 R3, RZ, RZ, UR40 ;  /* 0x00000028ff037e24 */ /* 0x004fc8000f8e00ff */
[----:B------:R2:W3:Y:S03]  /*11520*/  SYNCS.PHASECHK.TRANS64.TRYWAIT P0, [R3+URZ+0x29820], R2 ;  /* 0x02982002030075a7 */ /* 0x0004e6000800017f */
[----:B---3--:R-:W-:Y:S05]  /*11530*/  @!P0 NANOSLEEP.SYNCS 0x989680 ;  /* 0x009896800000895d */ /* 0x008fea0003900000 */
[----:B------:R-:W3:Y:S02]  /*11540*/  @!P0 SYNCS.PHASECHK.TRANS64 P0, [R3+URZ+0x29820], R2 ;  /* 0x02982002030085a7 */ /* 0x000ee4000800007f */
[----:B---3--:R-:W-:Y:S05]  /*11550*/  @!P0 BRA `(.L_x_1935) ;  /* 0xfffffffc00ec8947 */ /* 0x008fea000383ffff */
[----:B------:R-:W-:Y:S05]  /*11560*/  BRA `(.L_x_1994) ;  /* 0xffffffdc002c7947 */ /* 0x000fea000383ffff */
.L_x_1941:
[----:B-1----:R1:W2:Y:S02]  /*11570*/  SYNCS.PHASECHK.TRANS64.TRYWAIT P0, [R4+URZ+0x29880], R2 ;  /* 0x02988002040075a7 */ /* 0x0022a4000800017f */
[----:B--2---:R-:W-:Y:S05]  /*11580*/  @!P0 NANOSLEEP.SYNCS 0x989680 ;  /* 0x009896800000895d */ /* 0x004fea0003900000 */
[----:B------:R-:W2:Y:S02]  /*11590*/  @!P0 SYNCS.PHASECHK.TRANS64 P0, [R4+URZ+0x29880], R2 ;  /* 0x02988002040085a7 */ /* 0x000ea4000800007f */
[----:B--2---:R-:W-:Y:S05]  /*115a0*/  @!P0 BRA `(.L_x_1941) ;  /* 0xfffffffc00f08947 */ /* 0x004fea000383ffff */
[----:B------:R-:W-:Y:S05]  /*115b0*/  BRA `(.L_x_1995) ;  /* 0xffffffdc00d87947 */ /* 0x000fea000383ffff */
.L_x_1946:
[----:B--2---:R2:W4:Y:S02]  /*115c0*/  SYNCS.PHASECHK.TRANS64.TRYWAIT P0, [R4+URZ+0x29840], R2 ;  /* 0x02984002040075a7 */ /* 0x004524000800017f */
[----:B----4-:R-:W-:Y:S05]  /*115d0*/  @!P0 NANOSLEEP.SYNCS 0x989680 ;  /* 0x009896800000895d */ /* 0x010fea0003900000 */
[----:B------:R-:W4:Y:S02]  /*115e0*/  @!P0 SYNCS.PHASECHK.TRANS64 P0, [R4+URZ+0x29840], R2 ;  /* 0x02984002040085a7 */ /* 0x000f24000800007f */
[----:B----4-:R-:W-:Y:S05]  /*115f0*/  @!P0 BRA `(.L_x_1946) ;  /* 0xfffffffc00f08947 */ /* 0x010fea000383ffff */
[----:B------:R-:W-:Y:S05]  /*11600*/  BRA `(.L_x_1996) ;  /* 0xffffffe0005c7947 */ /* 0x000fea000383ffff */
.L_x_1954:
[----:B----4-:R-:W4:Y:S02]  /*11610*/  LDL R3, [R1+0x4] ;  /* 0x0000040001037983 */ /* 0x010f240000100800 */
[----:B----4-:R4:W1:Y:S02]  /*11620*/  SYNCS.PHASECHK.TRANS64.TRYWAIT P3, [R3+URZ+0x29870], R2 ;  /* 0x02987002030075a7 */ /* 0x010864000806017f */
[----:B-1----:R-:W-:Y:S05]  /*11630*/  @!P3 NANOSLEEP.SYNCS 0x989680 ;  /* 0x009896800000b95d */ /* 0x002fea0003900000 */
[----:B------:R-:W1:Y:S02]  /*11640*/  @!P3 SYNCS.PHASECHK.TRANS64 P3, [R3+URZ+0x29870], R2 ;  /* 0x029870020300b5a7 */ /* 0x000e64000806007f */
[----:B-1----:R-:W-:Y:S05]  /*11650*/  @!P3 BRA `(.L_x_1954) ;  /* 0xfffffffc00ecb947 */ /* 0x002fea000383ffff */
[----:B------:R-:W-:Y:S05]  /*11660*/  BRA `(.L_x_1997) ;  /* 0xffffffe400847947 */ /* 0x000fea000383ffff */
.L_x_1956:
[----:B-1----:R-:W4:Y:S02]  /*11670*/  LDL R4, [R1+0x4] ;  /* 0x0000040001047983 */ /* 0x002f240000100800 */
[----:B----4-:R1:W4:Y:S02]  /*11680*/  SYNCS.PHASECHK.TRANS64.TRYWAIT P3, [R4+URZ+0x29860], R3 ;  /* 0x02986003040075a7 */ /* 0x010324000806017f */
[----:B----4-:R-:W-:Y:S05]  /*11690*/  @!P3 NANOSLEEP.SYNCS 0x989680 ;  /* 0x009896800000b95d */ /* 0x010fea0003900000 */
[----:B------:R-:W4:Y:S02]  /*116a0*/  @!P3 SYNCS.PHASECHK.TRANS64 P3, [R4+URZ+0x29860], R3 ;  /* 0x029860030400b5a7 */ /* 0x000f24000806007f */
[----:B----4-:R-:W-:Y:S05]  /*116b0*/  @!P3 BRA `(.L_x_1956) ;  /* 0xfffffffc00ecb947 */ /* 0x010fea000383ffff */
[----:B------:R-:W-:Y:S05]  /*116c0*/  BRA `(.L_x_1998) ;  /* 0xffffffe4008c7947 */ /* 0x000fea000383ffff */
.L_x_1963:
[----:B-1----:R1:W2:Y:S02]  /*116d0*/  SYNCS.PHASECHK.TRANS64.TRYWAIT P0, [R20+URZ+0x29870], R3 ;  /* 0x02987003140075a7 */ /* 0x0022a4000800017f */
[----:B--2---:R-:W-:Y:S05]  /*116e0*/  @!P0 NANOSLEEP.SYNCS 0x989680 ;  /* 0x009896800000895d */ /* 0x004fea0003900000 */
[----:B------:R-:W2:Y:S02]  /*116f0*/  @!P0 SYNCS.PHASECHK.TRANS64 P0, [R20+URZ+0x29870], R3 ;  /* 0x02987003140085a7 */ /* 0x000ea4000800007f */
[----:B--2---:R-:W-:Y:S05]  /*11700*/  @!P0 BRA `(.L_x_1963) ;  /* 0xfffffffc00f08947 */ /* 0x004fea000383ffff */
[----:B------:R-:W-:Y:S05]  /*11710*/  BRA `(.L_x_1999) ;  /* 0xffffffec00587947 */ /* 0x000fea000383ffff */
.L_x_1965:
[----:B-1----:R1:W2:Y:S02]  /*11720*/  SYNCS.PHASECHK.TRANS64.TRYWAIT P0, [R20+URZ+0x29860], R3 ;  /* 0x02986003140075a7 */ /* 0x0022a4000800017f */
[----:B--2---:R-:W-:Y:S05]  /*11730*/  @!P0 NANOSLEEP.SYNCS 0x989680 ;  /* 0x009896800000895d */ /* 0x004fea0003900000 */
[----:B------:R-:W2:Y:S02]  /*11740*/  @!P0 SYNCS.PHASECHK.TRANS64 P0, [R20+URZ+0x29860], R3 ;  /* 0x02986003140085a7 */ /* 0x000ea4000800007f */
[----:B--2---:R-:W-:Y:S05]  /*11750*/  @!P0 BRA `(.L_x_1965) ;  /* 0xfffffffc00f08947 */ /* 0x004fea000383ffff */
[----:B------:R-:W-:Y:S05]  /*11760*/  BRA `(.L_x_2000) ;  /* 0xffffffec00607947 */ /* 0x000fea000383ffff */
.L_x_1971:
[----:B-1----:R1:W2:Y:S02]  /*11770*/  SYNCS.PHASECHK.TRANS64.TRYWAIT P0, [R0+URZ+0x29820], R3 ;  /* 0x02982003000075a7 */ /* 0x0022a4000800017f */
[----:B--2---:R-:W-:Y:S05]  /*11780*/  @!P0 NANOSLEEP.SYNCS 0x989680 ;  /* 0x009896800000895d */ /* 0x004fea0003900000 */
[----:B------:R-:W2:Y:S02]  /*11790*/  @!P0 SYNCS.PHASECHK.TRANS64 P0, [R0+URZ+0x29820], R3 ;  /* 0x02982003000085a7 */ /* 0x000ea4000800007f */
[----:B--2---:R-:W-:Y:S05]  /*117a0*/  @!P0 BRA `(.L_x_1971) ;  /* 0xfffffffc00f08947 */ /* 0x004fea000383ffff */
[----:B------:R-:W-:Y:S05]  /*117b0*/  BRA `(.L_x_2001) ;  /* 0xfffffff400687947 */ /* 0x000fea000383ffff */
.L_x_1972:
        /* <DEDUP_REMOVED lines=11> */
.L_x_2003:
[----:B------:R-:W-:Y:S05]  /*11870*/  BSYNC B0 ;  /* 0x0000000000007941 */ /* 0x000fea0003800000 */
.L_x_2002:
[----:B------:R-:W-:Y:S05]  /*11880*/  BRA `(.L_x_2004) ;  /* 0xfffffff400507947 */ /* 0x000fea000383ffff */
.L_x_1975:
[----:B------:R-:W-:Y:S01]  /*11890*/  BSSY B1, `(.L_x_2005) ;  /* 0x0000006000017945 */ /* 0x000fe20003800000 */
[----:B------:R-:W-:-:S07]  /*118a0*/  IMAD.MOV.U32 R15, RZ, RZ, -0x1 ;  /* 0xffffffffff0f7424 */ /* 0x000fce00078e00ff */
[----:B-12---:R-:W-:Y:S05]  /*118b0*/  WARPSYNC.COLLECTIVE R15, `(.L_x_2006) ;  /* 0x000000000f0c7348 */ /* 0x006fea0003c00000 */
[----:B------:R-:W-:Y:S02]  /*118c0*/  ELECT P6, UR62, PT ;  /* 0x00000000003e782f */ /* 0x000fe400038c0000 */
[----:B------:R-:W-:Y:S01]  /*118d0*/  MOV R14, UR62 ;  /* 0x0000003e000e7c02 */ /* 0x000fe20008000f00 */
[----:B-12---:R-:W-:Y:S10]  /*118e0*/  ENDCOLLECTIVE ;  /* 0x000000000000791b */ /* 0x006ff40003800000 */
.L_x_2006:
[----:B------:R-:W-:Y:S05]  /*118f0*/  BSYNC B1 ;  /* 0x0000000000017941 */ /* 0x000fea0003800000 */
.L_x_2005:
[----:B------:R-:W-:Y:S05]  /*11900*/  BRA `(.L_x_2007) ;  /* 0xfffffff400487947 */ /* 0x000fea000383ffff */
.L_x_1977:
[----:B-1----:R1:W2:Y:S02]  /*11910*/  SYNCS.PHASECHK.TRANS64.TRYWAIT P1, [R6+URZ], R5 ;  /* 0x00000005060075a7 */ /* 0x0022a4000802017f */
[----:B--2---:R-:W-:Y:S05]  /*11920*/  @!P1 NANOSLEEP.SYNCS 0x989680 ;  /* 0x009896800000995d */ /* 0x004fea0003900000 */
[----:B------:R-:W2:Y:S02]  /*11930*/  @!P1 SYNCS.PHASECHK.TRANS64 P1, [R6+URZ], R5 ;  /* 0x00000005060095a7 */ /* 0x000ea4000802007f */
[----:B--2---:R-:W-:Y:S05]  /*11940*/  @!P1 BRA `(.L_x_1977) ;  /* 0xfffffffc00f09947 */ /* 0x004fea000383ffff */
[----:B------:R-:W-:Y:S05]  /*11950*/  BRA `(.L_x_2008) ;  /* 0xfffffff400847947 */ /* 0x000fea000383ffff */
.L_x_1978:
[----:B--2---:R2:W3:Y:S02]  /*11960*/  SYNCS.PHASECHK.TRANS64.TRYWAIT P1, [R7+URZ], R2 ;  /* 0x00000002070075a7 */ /* 0x0044e4000802017f */
[----:B---3--:R-:W-:Y:S05]  /*11970*/  @!P1 NANOSLEEP.SYNCS 0x989680 ;  /* 0x009896800000995d */ /* 0x008fea0003900000 */
[----:B------:R-:W3:Y:S02]  /*11980*/  @!P1 SYNCS.PHASECHK.TRANS64 P1, [R7+URZ], R2 ;  /* 0x00000002070095a7 */ /* 0x000ee4000802007f */
[----:B---3--:R-:W-:Y:S05]  /*11990*/  @!P1 BRA `(.L_x_1978) ;  /* 0xfffffffc00f09947 */ /* 0x008fea000383ffff */
[----:B------:R-:W-:Y:S05]  /*119a0*/  BRA `(.L_x_2009) ;  /* 0xfffffff400787947 */ /* 0x000fea000383ffff */
.L_x_1980:
[----:B---3--:R3:W4:Y:S02]  /*119b0*/  SYNCS.PHASECHK.TRANS64.TRYWAIT P1, [R4+URZ+0x29860], R5 ;  /* 0x02986005040075a7 */ /* 0x008724000802017f */
[----:B----4-:R-:W-:Y:S05]  /*119c0*/  @!P1 NANOSLEEP.SYNCS 0x989680 ;  /* 0x009896800000995d */ /* 0x010fea0003900000 */
[----:B------:R-:W4:Y:S02]  /*119d0*/  @!P1 SYNCS.PHASECHK.TRANS64 P1, [R4+URZ+0x29860], R5 ;  /* 0x02986005040095a7 */ /* 0x000f24000802007f */
[----:B----4-:R-:W-:Y:S05]  /*119e0*/  @!P1 BRA `(.L_x_1980) ;  /* 0xfffffffc00f09947 */ /* 0x010fea000383ffff */
[----:B------:R-:W-:Y:S05]  /*119f0*/  BRA `(.L_x_2010) ;  /* 0xfffffff4007c7947 */ /* 0x000fea000383ffff */
.L_x_1982:
[----:B----4-:R4:W1:Y:S02]  /*11a00*/  SYNCS.PHASECHK.TRANS64.TRYWAIT P1, [R3+URZ+0x29860], R2 ;  /* 0x02986002030075a7 */ /* 0x010864000802017f */
[----:B-1----:R-:W-:Y:S05]  /*11a10*/  @!P1 NANOSLEEP.SYNCS 0x989680 ;  /* 0x009896800000995d */ /* 0x002fea0003900000 */
[----:B------:R-:W1:Y:S02]  /*11a20*/  @!P1 SYNCS.PHASECHK.TRANS64 P1, [R3+URZ+0x29860], R2 ;  /* 0x02986002030095a7 */ /* 0x000e64000802007f */
[----:B-1----:R-:W-:Y:S05]  /*11a30*/  @!P1 BRA `(.L_x_1982) ;  /* 0xfffffffc00f09947 */ /* 0x002fea000383ffff */
[----:B------:R-:W-:Y:S05]  /*11a40*/  BRA `(.L_x_2011) ;  /* 0xfffffff4007c7947 */ /* 0x000fea000383ffff */
.L_x_1984:
[----:B------:R1:W1:Y:S02]  /*11a50*/  SYNCS.PHASECHK.TRANS64.TRYWAIT P0, [R4+URZ+0x29880], R5 ;  /* 0x02988005040075a7 */ /* 0x000264000800017f */
[----:B-1----:R-:W-:Y:S05]  /*11a60*/  @!P0 NANOSLEEP.SYNCS 0x989680 ;  /* 0x009896800000895d */ /* 0x002fea0003900000 */
[----:B------:R-:W1:Y:S02]  /*11a70*/  @!P0 SYNCS.PHASECHK.TRANS64 P0, [R4+URZ+0x29880], R5 ;  /* 0x02988005040085a7 */ /* 0x000e64000800007f */
[----:B-1----:R-:W-:Y:S05]  /*11a80*/  @!P0 BRA `(.L_x_1984) ;  /* 0xfffffffc00f08947 */ /* 0x002fea000383ffff */
[----:B------:R-:W-:Y:S05]  /*11a90*/  BRA `(.L_x_1985) ;  /* 0xfffffff400787947 */ /* 0x000fea000383ffff */
.L_x_2012:
        /* <DEDUP_REMOVED lines=14> */
.L_x_2674:


//--------------------- .text._ZN7cutlass13device_kernelIN5flash11enable_sm90INS1_16FlashAttnFwdSm90INS1_25CollectiveMainloopFwdSm90ILi2EN4cute5tupleIJNS5_1CILi1EEES8_S8_EEENS6_IJNS7_ILi128EEENS7_ILi160EEENS7_ILi192EEEEEELi128ENS_12float_e4m3_tEfNS_4arch4Sm90ELb1ELb0ELb0ELb1ELb0ELb0ELb0ELb1ELb1ELb0ELb0ELb0EEENS1_21CollectiveEpilogueFwdINS6_IJSA_SA_SB_EEES9_NS_10bfloat16_tESG_Li256ELb1ELb0ELb0ELb1EEENS1_36VarlenDynamicPersistentTileSchedulerILi128ELi160ELi256ELi128ELb0ELb0ELb1ELb1ELb1ELb1EEEEEEEEEvNT_6ParamsE --------------------------
	.section	.text._ZN7cutlass13device_kernelIN5flash11enable_sm90INS1_16FlashAttnFwdSm90INS1_25CollectiveMainloopFwdSm90ILi2EN4cute5tupleIJNS5_1CILi1EEES8_S8_EEENS6_IJNS7_ILi128EEENS7_ILi160EEENS7_ILi192EEEEEELi128ENS_12float_e4m3_tEfNS_4arch4Sm90ELb1ELb0ELb0ELb1ELb0ELb0ELb0ELb1ELb1ELb0ELb0ELb0EEENS1_21CollectiveEpilogueFwdINS6_IJSA_SA_SB_EEES9_NS_10bfloat16_tESG_Li256ELb1ELb0ELb0ELb1EEENS1_36VarlenDynamicPersistentTileSchedulerILi128ELi160ELi256ELi128ELb0ELb0ELb1ELb1ELb1ELb1EEEEEEEEEvNT_6ParamsE,"ax",@progbits
	.align	128
.text._ZN7cutlass13device_kernelIN5flash11enable_sm90INS1_16FlashAttnFwdSm90INS1_25CollectiveMainloopFwdSm90ILi2EN4cute5tupleIJNS5_1CILi1EEES8_S8_EEENS6_IJNS7_ILi128EEENS7_ILi160EEENS7_ILi192EEEEEELi128ENS_12float_e4m3_tEfNS_4arch4Sm90ELb1ELb0ELb0ELb1ELb0ELb0ELb0ELb1ELb1ELb0ELb0ELb0EEENS1_21CollectiveEpilogueFwdINS6_IJSA_SA_SB_EEES9_NS_10bfloat16_tESG_Li256ELb1ELb0ELb0ELb1EEENS1_36VarlenDynamicPersistentTileSchedulerILi128ELi160ELi256ELi128ELb0ELb0ELb1ELb1ELb1ELb1EEEEEEEEEvNT_6ParamsE:
        .type           _ZN7cutlass13device_kernelIN5flash11enable_sm90INS1_16FlashAttnFwdSm90INS1_25CollectiveMainloopFwdSm90ILi2EN4cute5tupleIJNS5_1CILi1EEES8_S8_EEENS6_IJNS7_ILi128EEENS7_ILi160EEENS7_ILi192EEEEEELi128ENS_12float_e4m3_tEfNS_4arch4Sm90ELb1ELb0ELb0ELb1ELb0ELb0ELb0ELb1ELb1ELb0ELb0ELb0EEENS1_21CollectiveEpilogueFwdINS6_IJSA_SA_SB_EEES9_NS_10bfloat16_tESG_Li256ELb1ELb0ELb0ELb1EEENS1_36VarlenDynamicPersistentTileSchedulerILi128ELi160ELi256ELi128ELb0ELb0ELb1ELb1ELb1ELb1EEEEEEEEEvNT_6ParamsE,@function
        .size           _ZN7cutlass13device_kernelIN5flash11enable_sm90INS1_16FlashAttnFwdSm90INS1_25CollectiveMainloopFwdSm90ILi2EN4cute5tupleIJNS5_1CILi1EEES8_S8_EEENS6_IJNS7_ILi128EEENS7_ILi160EEENS7_ILi192EEEEEELi128ENS_12float_e4m3_tEfNS_4arch4Sm90ELb1ELb0ELb0ELb1ELb0ELb0ELb0ELb1ELb1ELb0ELb0ELb0EEENS1_21CollectiveEpilogueFwdINS6_IJSA_SA_SB_EEES9_NS_10bfloat16_tESG_Li256ELb1ELb0ELb0ELb1EEENS1_36VarlenDynamicPersistentTileSchedulerILi128ELi160ELi256ELi128ELb0ELb0ELb1ELb1ELb1ELb1EEEEEEEEEvNT_6ParamsE,(.L_x_2675 - _ZN7cutlass13device_kernelIN5flash11enable_sm90INS1_16FlashAttnFwdSm90INS1_25CollectiveMainloopFwdSm90ILi2EN4cute5tupleIJNS5_1CILi1EEES8_S8_EEENS6_IJNS7_ILi128EEENS7_ILi160EEENS7_ILi192EEEEEELi128ENS_12float_e4m3_tEfNS_4arch4Sm90ELb1ELb0ELb0ELb1ELb0ELb0ELb0ELb1ELb1ELb0ELb0ELb0EEENS1_21CollectiveEpilogueFwdINS6_IJSA_SA_SB_EEES9_NS_10bfloat16_tESG_Li256ELb1ELb0ELb0ELb1EEENS1_36VarlenDynamicPersistentTileSchedulerILi128ELi160ELi256ELi128ELb0ELb0ELb1ELb1ELb1ELb1EEEEEEEEEvNT_6ParamsE)
        .other          _ZN7cutlass13device_kernelIN5flash11enable_sm90INS1_16FlashAttnFwdSm90INS1_25CollectiveMainloopFwdSm90ILi2EN4cute5tupleIJNS5_1CILi1EEES8_S8_EEENS6_IJNS7_ILi128EEENS7_ILi160EEENS7_ILi192EEEEEELi128ENS_12float_e4m3_tEfNS_4arch4Sm90ELb1ELb0ELb0ELb1ELb0ELb0ELb0ELb1ELb1ELb0ELb0ELb0EEENS1_21CollectiveEpilogueFwdINS6_IJSA_SA_SB_EEES9_NS_10bfloat16_tESG_Li256ELb1ELb0ELb0ELb1EEENS1_36VarlenDynamicPersistentTileSchedulerILi128ELi160ELi256ELi128ELb0ELb0ELb1ELb1ELb1ELb1EEEEEEEEEvNT_6ParamsE,@"STO_CUDA_ENTRY STV_DEFAULT"
_ZN7cutlass13device_kernelIN5flash11enable_sm90INS1_16FlashAttnFwdSm90INS1_25CollectiveMainloopFwdSm90ILi2EN4cute5tupleIJNS5_1CILi1EEES8_S8_EEENS6_IJNS7_ILi128EEENS7_ILi160EEENS7_ILi192EEEEEELi128ENS_12float_e4m3_tEfNS_4arch4Sm90ELb1ELb0ELb0ELb1ELb0ELb0ELb0ELb1ELb1ELb0ELb0ELb0EEENS1_21CollectiveEpilogueFwdINS6_IJSA_SA_SB_EEES9_NS_10bfloat16_tESG_Li256ELb1ELb0ELb0ELb1EEENS1_36VarlenDynamicPersistentTileSchedulerILi128ELi160ELi256ELi128ELb0ELb0ELb1ELb1ELb1ELb1EEEEEEEEEvNT_6ParamsE:
        /* <DEDUP_REMOVED lines=21> */
.L_x_2014:
[----:B------:R-:W-:Y:S05]  /*0150*/  BSYNC B0 ;  /* 0x0000000000007941 */ /* 0x000fea0003800000 */
.L_x_2013:
        /* <DEDUP_REMOVED lines=41> */
.L_x_2015:
        /* <DEDUP_REMOVED lines=22> */
.L_x_2016:
        /* <DEDUP_REMOVED lines=18> */
.L_x_2017:
        /* <DEDUP_REMOVED lines=22> */
.L_x_2018:
        /* <DEDUP_REMOVED lines=22> */
.L_x_2019:
[----:B------:R-:W-:Y:S01]  /*0930*/  PLOP3.LUT P0, PT, PT, PT, UP0, 0x80, 0x0 ;  /* 0x000000000000781c */ /* 0x000fe20003f0f008 */
[----:B------:R-:W-:Y:S01]  /*0940*/  UMOV UR40, 0x1 ;  /* 0x0000000100287882 */ /* 0x000fe20000000000 */
[----:B------:R-:W-:Y:S01]  /*0950*/  NOP ;  /* 0x0000000000007918 */ /* 0x000fe20000000000 */
[----:B------:R-:W-:Y:S01]  /*0960*/  USEL UR40, UR40, 0x2, !UP0 ;  /* 0x0000000228287887 */ /* 0x000fe2000c000000 */
[----:B------:R-:W-:Y:S01]  /*0970*/  ULDC.64 UR54, c[0x0][0x208] ;  /* 0x0000820000367ab9 */ /* 0x000fe20000000a00 */
[----:B012-4-:R-:W-:Y:S08]  /*0980*/  BAR.SYNC.DEFER_BLOCKING 0x0 ;  /* 0x0000000000007b1d */ /* 0x017ff00000010000 */
[----:B------:R-:W-:Y:S05]  /*0990*/  @!P0 BRA `(.L_x_2020) ;  /* 0x000000dc00508947 */ /* 0x000fea0003800000 */
.L_x_2021:
        /* <DEDUP_REMOVED lines=43> */
[-C--:B------:R-:W-:Y:S01]  /*0c50*/  LEA.HI R4, R0, R191.reuse, RZ, 0x5 ;  /* 0x000000bf00047211 */ /* 0x080fe200078f28ff */
[----:B------:R-:W-:Y:S01]  /*0c60*/  IMAD.IADD R17, R188, 0x1, -R17 ;  /* 0x00000001bc117824 */ /* 0x000fe200078e0a11 */
[----:B------:R-:W-:Y:S01]  /*0c70*/  LEA.HI R0, R0, R191, RZ, 0x3 ;  /* 0x000000bf00007211 */ /* 0x000fe200078f18ff */
[----:B------:R-:W-:Y:S01]  /*0c80*/  IMAD.IADD R10, R5, 0x1, -R6 ;  /* 0x00000001050a7824 */ /* 0x000fe200078e0a06 */
[----:B------:R-:W-:Y:S01]  /*0c90*/  SHF.R.S32.HI R6, RZ, 0x4, R3 ;  /* 0x00000004ff067819 */ /* 0x000fe20000011403 */
[----:B------:R-:W-:Y:S01]  /*0ca0*/  IMAD.SHL.U32 R5, R4, 0x20, RZ ;  /* 0x0000002004057824 */ /* 0x000fe200078e00ff */
[----:B------:R-:W-:Y:S01]  /*0cb0*/  LOP3.LUT R4, R3, 0x3fffff0, RZ, 0xc0, !PT ;  /* 0x03fffff003047812 */ /* 0x000fe200078ec0ff */
        /* <DEDUP_REMOVED lines=13> */
.L_x_2078:
[----:B0-----:R-:W0:Y:S01]  /*0d90*/  LDC.64 R2, c[0x0][0xc60] ;  /* 0x00031800ff027b82 */ /* 0x001e220000000a00 */
[----:B------:R-:W-:Y:S01]  /*0da0*/  ULDC.64 UR4, c[0x0][0xa28] ;  /* 0x00028a0000047ab9 */ /* 0x000fe20000000a00 */
[----:B------:R-:W-:Y:S01]  /*0db0*/  ULDC.64 UR6, c[0x0][0xa18] ;  /* 0x0002860000067ab9 */ /* 0x000fe20000000a00 */
[----:B------:R-:W-:Y:S01]  /*0dc0*/  ULDC UR8, c[0x0][0x404] ;  /* 0x0001010000087ab9 */ /* 0x000fe20000000800 */
[----:B0-----:R-:W-:-:S06]  /*0dd0*/  IMAD.WIDE R2, R47, 0x4, R2 ;  /* 0x000000042f027825 */ /* 0x001fcc00078e0202 */
[----:B--2---:R-:W2:Y:S01]  /*0de0*/  LDG.E R2, desc[UR54][R2.64] ;  /* 0x0000003602027981 */ /* 0x004ea2000c1e1900 */
[----:B------:R-:W-:Y:S02]  /*0df0*/  UISETP.NE.U32.AND UP0, UPT, UR4, URZ, UPT ;  /* 0x0000003f0400728c */ /* 0x000fe4000bf05070 */
[----:B------:R-:W-:Y:S02]  /*0e00*/  UISETP.NE.U32.AND UP1, UPT, UR6, URZ, UPT ;  /* 0x0000003f0600728c */ /* 0x000fe4000bf25070 */
[----:B------:R-:W-:Y:S02]  /*0e10*/  UISETP.NE.AND.EX UP0, UPT, UR5, URZ, UPT, UP0 ;  /* 0x0000003f0500728c */ /* 0x000fe4000bf05300 */
[----:B------:R-:W-:-:S04]  /*0e20*/  UISETP.NE.AND.EX UP1, UPT, UR7, URZ, UPT, UP1 ;  /* 0x0000003f0700728c */ /* 0x000fc8000bf25310 */
[----:B------:R-:W-:Y:S02]  /*0e30*/  PLOP3.LUT P0, PT, PT, PT, UP0, 0x80, 0x0 ;  /* 0x000000000000781c */ /* 0x000fe40003f0f008 */
[----:B------:R-:W-:Y:S02]  /*0e40*/  PLOP3.LUT P2, PT, PT, PT, UP1, 0x80, 0x0 ;  /* 0x000000000000781c */ /* 0x000fe40003f4f018 */
[----:B--2---:R-:W-:-:S13]  /*0e50*/  R2UR UR36, R2 ;  /* 0x00000000022472ca */ /* 0x004fda00000e0000 */
[----:B------:R-:W-:Y:S02]  /*0e60*/  USHF.R.S32.HI UR37, URZ, 0x1f, UR36 ;  /* 0x0000001f3f257899 */ /* 0x000fe40008011424 */
[----:B------:R-:W-:-:S04]  /*0e70*/  @UP0 ULEA UR4, UP2, UR36, UR4, 0x2 ;  /* 0x0000000424040291 */ /* 0x000fc8000f84103f */
[----:B------:R-:W-:Y:S02]  /*0e80*/  @UP0 ULEA.HI.X UR5, UR36, UR5, UR37, 0x2, UP2 ;  /* 0x0000000524050291 */ /* 0x000fe400090f1425 */
[----:B------:R-:W-:Y:S01]  /*0e90*/  @UP1 ULEA UR6, UP0, UR36, UR6, 0x2 ;  /* 0x0000000624061291 */ /* 0x000fe2000f80103f */
[----:B------:R-:W-:-:S03]  /*0ea0*/  IMAD.U32 R2, RZ, RZ, UR4 ;  /* 0x00000004ff027e24 */ /* 0x000fc6000f8e00ff */
[----:B------:R-:W-:Y:S01]  /*0eb0*/  @UP1 ULEA.HI.X UR7, UR36, UR7, UR37, 0x2, UP0 ;  /* 0x0000000724071291 */ /* 0x000fe200080f1425 */
[----:B------:R-:W-:Y:S01]  /*0ec0*/  IMAD.U32 R3, RZ, RZ, UR5 ;  /* 0x00000005ff037e24 */ /* 0x000fe2000f8e00ff */
[----:B------:R-:W-:Y:S01]  /*0ed0*/  ULDC.64 UR4, c[0x0][0x3f8] ;  /* 0x0000fe0000047ab9 */ /* 0x000fe20000000a00 */
[----:B---345:R-:W-:-:S03]  /*0ee0*/  IMAD.U32 R4, RZ, RZ, UR6 ;  /* 0x00000006ff047e24 */ /* 0x038fc6000f8e00ff */
[----:B------:R-:W-:Y:S01]  /*0ef0*/  IMAD.U32 R5, RZ, RZ, UR7 ;  /* 0x00000007ff057e24 */ /* 0x000fe2000f8e00ff */
[----:B------:R-:W2:Y:S01]  /*0f00*/  @P0 LDG.E R2, desc[UR54][R2.64] ;  /* 0x0000003602020981 */ /* 0x000ea2000c1e1900 */
[----:B------:R-:W-:Y:S01]  /*0f10*/  UISETP.NE.U32.AND UP0, UPT, UR4, URZ, UPT ;  /* 0x0000003f0400728c */ /* 0x000fe2000bf05070 */
[----:B------:R-:W-:Y:S02]  /*0f20*/  ULDC.64 UR6, c[0x0][0xa20] ;  /* 0x0002880000067ab9 */ /* 0x000fe40000000a00 */
[----:B------:R-:W3:Y:S01]  /*0f30*/  @P2 LDG.E R4, desc[UR54][R4.64] ;  /* 0x0000003604042981 */ /* 0x000ee2000c1e1900 */
[----:B------:R-:W-:Y:S01]  /*0f40*/  UISETP.NE.AND.EX UP0, UPT, UR5, URZ, UPT, UP0 ;  /* 0x0000003f0500728c */ /* 0x000fe2000bf05300 */
[----:B------:R-:W-:Y:S01]  /*0f50*/  ISETP.NE.U32.AND P1, PT, RZ, UR6, PT ;  /* 0x00000006ff007c0c */ /* 0x000fe2000bf25070 */
[----:B------:R-:W-:Y:S01]  /*0f60*/  ULDC UR4, c[0x0][0x2e0] ;  /* 0x0000b80000047ab9 */ /* 0x000fe20000000800 */
[----:B------:R-:W-:Y:S01]  /*0f70*/  UMOV UR50, URZ ;  /* 0x0000003f00327c82 */ /* 0x000fe20008000000 */
[----:B------:R-:W-:Y:S01]  /*0f80*/  USEL UR8, UR8, 0x1, UP0 ;  /* 0x0000000108087887 */ /* 0x000fe20008000000 */
[----:B------:R-:W-:Y:S01]  /*0f90*/  ISETP.NE.AND.EX P1, PT, RZ, UR7, PT, P1 ;  /* 0x00000007ff007c0c */ /* 0x000fe2000bf25310 */
[----:B------:R-:W-:-:S02]  /*0fa0*/  ULDC UR51, c[0x0][0x288] ;  /* 0x0000a20000337ab9 */ /* 0x000fc40000000800 */
[----:B------:R-:W-:Y:S01]  /*0fb0*/  UIMAD UR8, UR8, UR4, URZ ;  /* 0x00000004080872a4 */ /* 0x000fe2000f8e023f */
[----:B--2---:R-:W-:Y:S02]  /*0fc0*/  @P0 R2UR UR50, R2 ;  /* 0x00000000023202ca */ /* 0x004fe400000e0000 */
[----:B---3--:R-:W-:Y:S01]  /*0fd0*/  @P2 R2UR UR51, R4 ;  /* 0x00000000043322ca */ /* 0x008fe200000e0000 */
[----:B-1----:R-:W-:-:S14]  /*0fe0*/  @P2 BRA `(.L_x_2022) ;  /* 0x0000000000342947 */ /* 0x002fdc0003800000 */
        /* <DEDUP_REMOVED lines=13> */
.L_x_2022:
[----:B------:R-:W-:Y:S01]  /*10c0*/  UMOV UR43, UR52 ;  /* 0x00000034002b7c82 */ /* 0x000fe20008000000 */
[----:B------:R-:W-:Y:S01]  /*10d0*/  UMOV UR42, UR45 ;  /* 0x0000002d002a7c82 */ /* 0x000fe20008000000 */
[----:B------:R-:W-:Y:S05]  /*10e0*/  @!P1 BRA `(.L_x_2023) ;  /* 0x00000000001c9947 */ /* 0x000fea0003800000 */
[----:B------:R-:W-:-:S04]  /*10f0*/  ULEA UR4, UP0, UR36, UR6, 0x2 ;  /* 0x0000000624047291 */ /* 0x000fc8000f80103f */
[----:B------:R-:W-:Y:S02]  /*1100*/  ULEA.HI.X UR5, UR36, UR7, UR37, 0x2, UP0 ;  /* 0x0000000724057291 */ /* 0x000fe400080f1425 */
[----:B------:R-:W-:-:S04]  /*1110*/  IMAD.U32 R2, RZ, RZ, UR4 ;  /* 0x00000004ff027e24 */ /* 0x000fc8000f8e00ff */
[----:B------:R-:W-:-:S05]  /*1120*/  IMAD.U32 R3, RZ, RZ, UR5 ;  /* 0x00000005ff037e24 */ /* 0x000fca000f8e00ff */
[----:B------:R-:W2:Y:S02]  /*1130*/  LDG.E R2, desc[UR54][R2.64] ;  /* 0x0000003602027981 */ /* 0x000ea4000c1e1900 */
[----:B--2---:R-:W-:Y:S01]  /*1140*/  R2UR UR8, R2 ;  /* 0x00000000020872ca */ /* 0x004fe200000e0000 */
[----:B------:R-:W-:-:S14]  /*1150*/  BRA `(.L_x_2024) ;  /* 0x0000000000347947 */ /* 0x000fdc0003800000 */
.L_x_2023:
        /* <DEDUP_REMOVED lines=13> */
.L_x_2024:
[----:B------:R-:W-:Y:S01]  /*1230*/  ULDC.64 UR6, c[0x0][0x990] ;  /* 0x0002640000067ab9 */ /* 0x000fe20000000a00 */
[----:B------:R-:W-:Y:S01]  /*1240*/  ULDC.64 UR4, c[0x0][0x998] ;  /* 0x0002660000047ab9 */ /* 0x000fe20000000a00 */
[----:B------:R-:W-:Y:S01]  /*1250*/  UISETP.NE.U32.AND UP0, UPT, UR6, URZ, UPT ;  /* 0x0000003f0600728c */ /* 0x000fe2000bf05070 */
[----:B------:R-:W-:Y:S01]  /*1260*/  IMAD.MOV.U32 R3, RZ, RZ, 0x3f800000 ;  /* 0x3f800000ff037424 */ /* 0x000fe200078e00ff */
[----:B------:R-:W-:Y:S01]  /*1270*/  UISETP.NE.U32.AND UP1, UPT, UR4, URZ, UPT ;  /* 0x0000003f0400728c */ /* 0x000fe2000bf25070 */
[----:B------:R-:W-:Y:S01]  /*1280*/  IMAD.MOV.U32 R0, RZ, RZ, 0x3f800000 ;  /* 0x3f800000ff007424 */ /* 0x000fe200078e00ff */
[----:B------:R-:W-:Y:S02]  /*1290*/  UISETP.NE.AND.EX UP0, UPT, UR7, URZ, UPT, UP0 ;  /* 0x0000003f0700728c */ /* 0x000fe4000bf05300 */
[----:B------:R-:W-:Y:S01]  /*12a0*/  UISETP.NE.AND.EX UP1, UPT, UR5, URZ, UPT, UP1 ;  /* 0x0000003f0500728c */ /* 0x000fe2000bf25310 */
[----:B------:R-:W-:Y:S02]  /*12b0*/  ULDC UR9, c[0x0][0x428] ;  /* 0x00010a0000097ab9 */ /* 0x000fe40000000800 */
[----:B------:R-:W-:Y:S01]  /*12c0*/  UISETP.NE.AND UP2, UPT, UR9, 0x1, UPT ;  /* 0x000000010900788c */ /* 0x000fe2000bf45270 */
[----:B------:R-:W-:-:S02]  /*12d0*/  PLOP3.LUT P0, PT, PT, PT, UP0, 0x80, 0x0 ;  /* 0x000000000000781c */ /* 0x000fc40003f0f008 */
[----:B------:R-:W-:-:S03]  /*12e0*/  PLOP3.LUT P1, PT, PT, PT, UP1, 0x80, 0x0 ;  /* 0x000000000000781c */ /* 0x000fc60003f2f018 */
[----:B------:R-:W-:Y:S02]  /*12f0*/  @UP0 ULDC.64 UR12, c[0x0][0x9a8] ;  /* 0x00026a00000c0ab9 */ /* 0x000fe40000000a00 */
[----:B------:R-:W-:Y:S01]  /*1300*/  @UP0 UIMAD UR9, UR37, UR12, URZ ;  /* 0x0000000c250902a4 */ /* 0x000fe2000f8e023f */
[----:B------:R-:W-:Y:S01]  /*1310*/  @UP1 ULDC.64 UR16, c[0x0][0x9b8] ;  /* 0x00026e0000101ab9 */ /* 0x000fe20000000a00 */
[----:B------:R-:W-:Y:S02]  /*1320*/  @UP0 UIMAD.WIDE.U32 UR10, UR36, UR12, URZ ;  /* 0x0000000c240a02a5 */ /* 0x000fe4000f8e003f */
[----:B------:R-:W-:Y:S02]  /*1330*/  @UP0 UIMAD UR18, UR36, UR13, UR9 ;  /* 0x0000000d241202a4 */ /* 0x000fe4000f8e0209 */
[----:B------:R-:W-:Y:S01]  /*1340*/  @UP1 UIMAD UR9, UR37, UR16, URZ ;  /* 0x00000010250912a4 */ /* 0x000fe2000f8e023f */
[----:B------:R-:W-:Y:S01]  /*1350*/  @UP2 ULDC UR12, c[0x0][0x42c] ;  /* 0x00010b00000c2ab9 */ /* 0x000fe20000000800 */
[----:B------:R-:W-:-:S02]  /*1360*/  @UP1 UIMAD.WIDE.U32 UR14, UR36, UR16, URZ ;  /* 0x00000010240e12a5 */ /* 0x000fc4000f8e003f */
[----:B------:R-:W-:Y:S02]  /*1370*/  UIMAD.WIDE.U32 UR12, UR45, UR12, URZ ;  /* 0x0000000c2d0c72a5 */ /* 0x000fe4000f8e003f */
[----:B------:R-:W-:Y:S01]  /*1380*/  @UP1 UIMAD UR19, UR36, UR17, UR9 ;  /* 0x00000011241312a4 */ /* 0x000fe2000f8e0209 */
[----:B------:R-:W-:Y:S02]  /*1390*/  @UP2 ULDC UR16, c[0x0][0x430] ;  /* 0x00010c0000102ab9 */ /* 0x000fe40000000800 */
[----:B------:R-:W-:Y:S01]  /*13a0*/  UMOV UR9, UR45 ;  /* 0x0000002d00097c82 */ /* 0x000fe20008000000 */
[----:B------:R-:W-:Y:S02]  /*13b0*/  @UP2 USHF.R.U32.HI UR9, URZ, UR16, UR13 ;  /* 0x000000103f092299 */ /* 0x000fe4000801160d */
[----:B------:R-:W-:Y:S02]  /*13c0*/  @UP0 UIADD3 UR11, UR11, UR18, URZ ;  /* 0x000000120b0b0290 */ /* 0x000fe4000fffe03f */
[----:B------:R-:W-:-:S02]  /*13d0*/  @UP0 USHF.R.S32.HI UR18, URZ, 0x1f, UR9 ;  /* 0x0000001f3f120899 */ /* 0x000fc40008011409 */
[----:B------:R-:W-:Y:S01]  /*13e0*/  @UP1 USHF.R.S32.HI UR20, URZ, 0x1f, UR9 ;  /* 0x0000001f3f141899 */ /* 0x000fe20008011409 */
[----:B------:R-:W-:Y:S01]  /*13f0*/  @UP0 ULDC.64 UR16, c[0x0][0x9b0] ;  /* 0x00026c0000100ab9 */ /* 0x000fe20000000a00 */
[----:B------:R-:W-:Y:S01]  /*1400*/  @UP1 ULDC.64 UR12, c[0x0][0x9c0] ;  /* 0x00027000000c1ab9 */ /* 0x000fe20000000a00 */
[----:B------:R-:W-:Y:S02]  /*1410*/  @UP1 UIADD3 UR15, UR15, UR19, URZ ;  /* 0x000000130f0f1290 */ /* 0x000fe4000fffe03f */
[----:B------:R-:W-:Y:S02]  /*1420*/  @UP0 UIMAD UR18, UR18, UR16, URZ ;  /* 0x00000010121202a4 */ /* 0x000fe4000f8e023f */
[----:B------:R-:W-:Y:S02]  /*1430*/  @UP1 UIMAD UR19, UR20, UR12, URZ ;  /* 0x0000000c141312a4 */ /* 0x000fe4000f8e023f */
[----:B------:R-:W-:Y:S02]  /*1440*/  @UP0 UIMAD.WIDE.U32 UR10, UR9, UR16, UR10 ;  /* 0x00000010090a02a5 */ /* 0x000fe4000f8e000a */
[----:B------:R-:W-:-:S02]  /*1450*/  @UP0 UIMAD UR17, UR9, UR17, UR18 ;  /* 0x00000011091102a4 */ /* 0x000fc4000f8e0212 */
[----:B------:R-:W-:Y:S02]  /*1460*/  @UP1 UIMAD.WIDE.U32 UR14, UR9, UR12, UR14 ;  /* 0x0000000c090e12a5 */ /* 0x000fe4000f8e000e */
[----:B------:R-:W-:Y:S02]  /*1470*/  @UP1 UIMAD UR9, UR9, UR13, UR19 ;  /* 0x0000000d090912a4 */ /* 0x000fe4000f8e0213 */
[----:B------:R-:W-:Y:S02]  /*1480*/  @UP0 UIADD3 UR11, UR11, UR17, URZ ;  /* 0x000000110b0b0290 */ /* 0x000fe4000fffe03f */
[----:B------:R-:W-:Y:S02]  /*1490*/  @UP0 ULEA UR6, UP3, UR10, UR6, 0x2 ;  /* 0x000000060a060291 */ /* 0x000fe4000f86103f */
[----:B------:R-:W-:Y:S02]  /*14a0*/  @UP1 UIADD3 UR9, UR15, UR9, URZ ;  /* 0x000000090f091290 */ /* 0x000fe4000fffe03f */
[----:B------:R-:W-:-:S02]  /*14b0*/  @UP1 ULEA UR4, UP4, UR14, UR4, 0x2 ;  /* 0x000000040e041291 */ /* 0x000fc4000f88103f */
[----:B------:R-:W-:Y:S01]  /*14c0*/  @UP0 ULEA.HI.X UR7, UR10, UR7, UR11, 0x2, UP3 ;  /* 0x000000070a070291 */ /* 0x000fe200098f140b */
[----:B------:R-:W-:Y:S01]  /*14d0*/  IMAD.U32 R4, RZ, RZ, UR6 ;  /* 0x00000006ff047e24 */ /* 0x000fe2000f8e00ff */
[----:B------:R-:W-:Y:S02]  /*14e0*/  @UP1 ULEA.HI.X UR5, UR14, UR5, UR9, 0x2, UP4 ;  /* 0x000000050e051291 */ /* 0x000fe4000a0f1409 */
[----:B------:R-:W-:Y:S01]  /*14f0*/  IMAD.U32 R6, RZ, RZ, UR4 ;  /* 0x00000004ff067e24 */ /* 0x000fe2000f8e00ff */
[----:B------:R-:W-:Y:S01]  /*1500*/  UIADD3 UR50, -UR50, UR8, URZ ;  /* 0x0000000832327290 */ /* 0x000fe2000fffe13f */
[----:B------:R-:W-:Y:S01]  /*1510*/  IMAD.U32 R5, RZ, RZ, UR7 ;  /* 0x00000007ff057e24 */ /* 0x000fe2000f8e00ff */
[----:B------:R-:W-:Y:S01]  /*1520*/  ULDC UR4, c[0x0][0x988] ;  /* 0x0002620000047ab9 */ /* 0x000fe20000000800 */
[----:B------:R-:W-:-:S03]  /*1530*/  IMAD.U32 R7, RZ, RZ, UR5 ;  /* 0x00000005ff077e24 */ /* 0x000fc6000f8e00ff */
[----:B------:R-:W2:Y:S04]  /*1540*/  @P0 LDG.E R3, desc[UR54][R4.64] ;  /* 0x0000003604030981 */ /* 0x000ea8000c1e1900 */
[----:B------:R0:W2:Y:S01]  /*1550*/  @P1 LDG.E R0, desc[UR54][R6.64] ;  /* 0x0000003606001981 */ /* 0x0000a2000c1e1900 */
[----:B------:R-:W-:Y:S01]  /*1560*/  UIADD3 UR5, UR50, 0x11f, -UR51 ;  /* 0x0000011f32057890 */ /* 0x000fe2000fffe833 */
[----:B------:R-:W-:Y:S01]  /*1570*/  PLOP3.LUT P0, PT, PT, PT, PT, 0x80, 0x0 ;  /* 0x000000000000781c */ /* 0x000fe20003f0f070 */
[----:B------:R-:W-:Y:S01]  /*1580*/  IMAD.MOV.U32 R87, RZ, RZ, RZ ;  /* 0x000000ffff577224 */ /* 0x000fe200078e00ff */
[----:B------:R-:W-:Y:S01]  /*1590*/  CS2R R8, SRZ ;  /* 0x0000000000087805 */ /* 0x000fe2000001ff00 */
[----:B------:R-:W-:Y:S01]  /*15a0*/  ULEA UR6, UR52, UR5, 0x7 ;  /* 0x0000000534067291 */ /* 0x000fe2000f8e383f */
[----:B------:R-:W-:-:S02]  /*15b0*/  CS2R R10, SRZ ;  /* 0x00000000000a7805 */ /* 0x000fc4000001ff00 */
[----:B------:R-:W-:Y:S02]  /*15c0*/  CS2R R12, SRZ ;  /* 0x00000000000c7805 */ /* 0x000fe4000001ff00 */
[----:B------:R-:W-:Y:S01]  /*15d0*/  CS2R R14, SRZ ;  /* 0x00000000000e7805 */ /* 0x000fe2000001ff00 */
[----:B------:R-:W-:Y:S01]  /*15e0*/  UIMAD.WIDE UR6, UR6, 0x66666667, URZ ;  /* 0x66666667060678a5 */ /* 0x000fe2000f8e023f */
[----:B0-----:R-:W-:Y:S02]  /*15f0*/  CS2R R6, SRZ ;  /* 0x0000000000067805 */ /* 0x001fe4000001ff00 */
[----:B------:R-:W-:Y:S02]  /*1600*/  CS2R R20, SRZ ;  /* 0x0000000000147805 */ /* 0x000fe4000001ff00 */
[----:B------:R-:W-:Y:S01]  /*1610*/  CS2R R24, SRZ ;  /* 0x0000000000187805 */ /* 0x000fe2000001ff00 */
[----:B------:R-:W-:Y:S01]  /*1620*/  USHF.R.U32.HI UR6, URZ, 0x1f, UR7 ;  /* 0x0000001f3f067899 */ /* 0x000fe20008011607 */
[----:B------:R-:W-:-:S02]  /*1630*/  CS2R R28, SRZ ;  /* 0x00000000001c7805 */ /* 0x000fc4000001ff00 */
[----:B------:R-:W-:Y:S02]  /*1640*/  CS2R R26, SRZ ;  /* 0x00000000001a7805 */ /* 0x000fe4000001ff00 */
[----:B------:R-:W-:Y:S01]  /*1650*/  CS2R R32, SRZ ;  /* 0x0000000000207805 */ /* 0x000fe2000001ff00 */
[----:B------:R-:W-:Y:S01]  /*1660*/  ULEA.HI.SX32 UR6, UR7, UR6, 0x1a ;  /* 0x0000000607067291 */ /* 0x000fe2000f8fd23f */
        /* <DEDUP_REMOVED lines=22> */
[----:B--2---:R-:W-:Y:S01]  /*17d0*/  FMUL.FTZ R0, R3, R0 ;  /* 0x0000000003007220 */ /* 0x004fe20000410000 */
[----:B------:R-:W-:-:S03]  /*17e0*/  CS2R R2, SRZ ;  /* 0x0000000000027805 */ /* 0x000fc6000001ff00 */
[----:B------:R-:W-:Y:S01]  /*17f0*/  FMUL.FTZ R0, R0, UR4 ;  /* 0x0000000400007c20 */ /* 0x000fe20008410000 */
[----:B------:R-:W-:-:S04]  /*1800*/  UIADD3 UR4, UR50, 0x9f, URZ ;  /* 0x0000009f32047890 */ /* 0x000fc8000fffe03f */
[----:B------:R-:W-:Y:S01]  /*1810*/  UIMAD.WIDE UR4, UR4, 0x66666667, URZ ;  /* 0x66666667040478a5 */ /* 0x000fe2000f8e023f */
[----:B------:R-:W-:-:S03]  /*1820*/  R2UR UR38, R0 ;  /* 0x00000000002672ca */ /* 0x000fc600000e0000 */
[----:B------:R-:W-:-:S04]  /*1830*/  USHF.R.U32.HI UR4, URZ, 0x1f, UR5 ;  /* 0x0000001f3f047899 */ /* 0x000fc80008011605 */
[----:B------:R-:W-:-:S03]  /*1840*/  ULEA.HI.SX32 UR4, UR5, UR4, 0x1a ;  /* 0x0000000405047291 */ /* 0x000fc6000f8fd23f */
[----:B------:R-:W-:Y:S01]  /*1850*/  @UP2 ULDC UR5, c[0x0][0x42c] ;  /* 0x00010b0000052ab9 */ /* 0x000fe20000000800 */
        /* <DEDUP_REMOVED lines=39> */
.L_x_2026:
        /* <DEDUP_REMOVED lines=9> */
.L_x_2167:
[----:B------:R-:W-:Y:S05]  /*1b60*/  @!P0 BRA `(.L_x_2028) ;  /* 0x0000000000048947 */ /* 0x000fea0003800000 */
[----:B------:R-:W-:Y:S01]  /*1b70*/  BPT.TRAP 0x1 ;  /* 0x000000040000795c */ /* 0x000fe20000300000 */
.L_x_2028:
[----:B------:R-:W-:Y:S02]  /*1b80*/  IMAD.U32 R2, RZ, RZ, UR56 ;  /* 0x00000038ff027e24 */ /* 0x000fe4000f8e00ff */
[----:B0-----:R-:W-:-:S03]  /*1b90*/  IMAD.U32 R3, RZ, RZ, UR46 ;  /* 0x0000002eff037e24 */ /* 0x001fc6000f8e00ff */
[----:B------:R-:W-:Y:S02]  /*1ba0*/  LEA R2, R2, UR41, 0x3 ;  /* 0x0000002902027c11 */ /* 0x000fe4000f8e18ff */
[----:B------:R-:W-:-:S04]  /*1bb0*/  SHF.L.U32 R3, R3, 0x1f, RZ ;  /* 0x0000001f03037819 */ /* 0x000fc800000006ff */
[----:B------:R0:W1:Y:S01]  /*1bc0*/  SYNCS.PHASECHK.TRANS64.TRYWAIT P2, [R2+URZ+0x29830], R3 ;  /* 0x02983003020075a7 */ /* 0x000062000804017f */
[----:B------:R-:W-:Y:S05]  /*1bd0*/  @!P0 BRA `(.L_x_2029) ;  /* 0x0000000000048947 */ /* 0x000fea0003800000 */
[----:B------:R-:W-:Y:S01]  /*1be0*/  BPT.TRAP 0x1 ;  /* 0x000000040000795c */ /* 0x000fe20000300000 */
.L_x_2029:
[----:B------:R-:W2:Y:S01]  /*1bf0*/  S2R R0, SR_TID.X ;  /* 0x0000000000007919 */ /* 0x000ea20000002100 */
[----:B------:R-:W-:Y:S01]  /*1c00*/  IMAD.MOV.U32 R87, RZ, RZ, RZ ;  /* 0x000000ffff577224 */ /* 0x000fe200078e00ff */
[----:B--2---:R-:W-:Y:S01]  /*1c10*/  LOP3.LUT P1, RZ, R0, 0x7f, RZ, 0xc0, !PT ;  /* 0x0000007f00ff7812 */ /* 0x004fe2000782c0ff */
[----:B-1----:R-:W-:-:S12]  /*1c20*/  @P2 BRA `(.L_x_2030) ;  /* 0x0000000000082947 */ /* 0x002fd80003800000 */
[----:B------:R-:W1:Y:S02]  /*1c30*/  SYNCS.PHASECHK.TRANS64.TRYWAIT P2, [R2+URZ+0x29830], R3 ;  /* 0x02983003020075a7 */ /* 0x000e64000804017f */
[----:B-1----:R-:W-:Y:S05]  /*1c40*/  @!P2 BRA `(.L_x_2031) ;  /* 0x0000011800e0a947 */ /* 0x002fea0003800000 */
.L_x_2030:
[----:B------:R-:W-:Y:S05]  /*1c50*/  WARPSYNC.ALL ;  /* 0x0000000000007948 */ /* 0x000fea0003800000 */
[----:B------:R-:W-:Y:S01]  /*1c60*/  UIADD3 UR4, UR41, 0x1a400, URZ ;  /* 0x0001a40029047890 */ /* 0x000fe2000fffe03f */
[----:B------:R-:W-:Y:S01]  /*1c70*/  WARPGROUP.ARRIVE ;  /* 0x00000000000079c5 */ /* 0x000fe20000000000 */
[----:B------:R-:W-:Y:S01]  /*1c80*/  ULOP3.LUT UR20, UR57, 0x10000, URZ, 0xfc, !UPT ;  /* 0x0001000039147892 */ /* 0x000fe2000f8efc3f */
[----:B01----:R-:W-:Y:S01]  /*1c90*/  IMAD.U32 R3, RZ, RZ, UR52 ;  /* 0x00000034ff037e24 */ /* 0x003fe2000f8e00ff */
[----:B------:R-:W-:Y:S01]  /*1ca0*/  USHF.R.U32.HI UR4, URZ, 0x4, UR4 ;  /* 0x000000043f047899 */ /* 0x000fe20008011604 */
[----:B------:R-:W-:Y:S01]  /*1cb0*/  IMAD.U32 R83, RZ, RZ, UR38 ;  /* 0x00000026ff537e24 */ /* 0x000fe2000f8e00ff */
[----:B------:R-:W-:Y:S01]  /*1cc0*/  UMOV UR25, 0x80000020 ;  /* 0x8000002000197882 */ /* 0x000fe20000000000 */
[----:B------:R-:W-:Y:S01]  /*1cd0*/  UMOV UR27, 0x80000020 ;  /* 0x80000020001b7882 */ /* 0x000fe20000000000 */
[----:B------:R-:W-:Y:S01]  /*1ce0*/  ULOP3.LUT UR4, UR4, 0x3fff, URZ, 0xc0, !UPT ;  /* 0x00003fff04047892 */ /* 0x000fe2000f8ec03f */
[----:B------:R-:W-:Y:S01]  /*1cf0*/  IMAD R12, R3, 0x80, R22 ;  /* 0x00000080030c7824 */ /* 0x000fe200078e0216 */
[----:B------:R-:W-:Y:S01]  /*1d00*/  UMOV UR24, UR20 ;  /* 0x0000001400187c82 */ /* 0x000fe20008000000 */
[----:B------:R-:W-:Y:S01]  /*1d10*/  UMOV UR5, UR25 ;  /* 0x0000001900057c82 */ /* 0x000fe20008000000 */
[----:B------:R-:W-:Y:S01]  /*1d20*/  ULOP3.LUT UR49, UR4, 0x10000, URZ, 0xfc, !UPT ;  /* 0x0001000004317892 */ /* 0x000fe2000f8efc3f */
[----:B------:R-:W-:Y:S01]  /*1d30*/  @!P1 VIADD R2, R2, 0x29840 ;  /* 0x0002984002029836 */ /* 0x000fe20000000000 */
[----:B------:R-:W-:Y:S01]  /*1d40*/  UMOV UR7, 0x80000020 ;  /* 0x8000002000077882 */ /* 0x000fe20000000000 */
[----:B------:R-:W-:Y:S01]  /*1d50*/  UMOV UR4, UR24 ;  /* 0x0000001800047c82 */ /* 0x000fe20008000000 */
[----:B------:R-:W-:Y:S01]  /*1d60*/  UIMAD UR28, UR56, 0x780, UR49 ;  /* 0x00000780381c78a4 */ /* 0x000fe2000f8e0231 */
[--C-:B------:R-:W-:Y:S01]  /*1d70*/  IMAD.MOV.U32 R86, RZ, RZ, R87.reuse ;  /* 0x000000ffff567224 */ /* 0x100fe200078e0057 */
[----:B------:R-:W-:Y:S01]  /*1d80*/  UIADD3 UR9, UR20, 0x2, URZ ;  /* 0x0000000214097890 */ /* 0x000fe2000fffe03f */
[----:B------:R-:W-:Y:S01]  /*1d90*/  @!P1 PRMT R2, RZ, 0x654, R2 ;  /* 0x00000654ff029816 */ /* 0x000fe20000000002 */
[----:B------:R-:W-:Y:S01]  /*1da0*/  UIADD3 UR6, UR28, 0x180, URZ ;  /* 0x000001801c067890 */ /* 0x000fe2000fffe03f */
[--C-:B------:R-:W-:Y:S01]  /*1db0*/  IMAD.MOV.U32 R85, RZ, RZ, R87.reuse ;  /* 0x000000ffff557224 */ /* 0x100fe200078e0057 */
[----:B------:R-:W-:Y:S01]  /*1dc0*/  UIADD3 UR8, UR28, 0x200, URZ ;  /* 0x000002001c087890 */ /* 0x000fe2000fffe03f */
[--C-:B------:R-:W-:Y:S01]  /*1dd0*/  IMAD.MOV.U32 R84, RZ, RZ, R87.reuse ;  /* 0x000000ffff547224 */ /* 0x100fe200078e0057 */
[----:B------:R-:W-:Y:S01]  /*1de0*/  UMOV UR26, UR28 ;  /* 0x0000001c001a7c82 */ /* 0x000fe20008000000 */
[----:B------:R-:W-:Y:S01]  /*1df0*/  UIADD3 UR10, UR28, 0x2, URZ ;  /* 0x000000021c0a7890 */ /* 0x000fe2000fffe03f */
[----:B------:R-:W-:Y:S01]  /*1e00*/  QGMMA.64x32x32.F32.E4M3.E4M3 R104, gdesc[UR24], RZ, !UPT, gsb0 ;  /* 0x00600000186879f3 */ /* 0x000fe2000c0008ff */
[----:B------:R-:W-:Y:S01]  /*1e10*/  UIADD3 UR26, UR28, 0x80, URZ ;  /* 0x000000801c1a7890 */ /* 0x000fe2000fffe03f */
[--C-:B------:R-:W-:Y:S01]  /*1e20*/  IMAD.MOV.U32 R82, RZ, RZ, R87.reuse ;  /* 0x000000ffff527224 */ /* 0x100fe200078e0057 */
[----:B------:R-:W-:Y:S01]  /*1e30*/  UMOV UR27, 0x80000020 ;  /* 0x80000020001b7882 */ /* 0x000fe20000000000 */
[----:B------:R-:W-:Y:S01]  /*1e40*/  UMOV UR11, 0x80000020 ;  /* 0x80000020000b7882 */ /* 0x000fe20000000000 */
[----:B------:R-:W-:Y:S01]  /*1e50*/  UIADD3 UR12, UR28, 0x202, URZ ;  /* 0x000002021c0c7890 */ /* 0x000fe2000fffe03f */
[----:B------:R-:W-:Y:S01]  /*1e60*/  IMAD.MOV.U32 R80, RZ, RZ, R87 ;  /* 0x000000ffff507224 */ /* 0x000fe200078e0057 */
[----:B------:R-:W-:-:S02]  /*1e70*/  UIADD3 UR13, UR20, 0x200, URZ ;  /* 0x00000200140d7890 */ /* 0x000fc4000fffe03f */
[----:B------:R-:W-:Y:S01]  /*1e80*/  UIADD3 UR14, UR28, 0x280, URZ ;  /* 0x000002801c0e7890 */ /* 0x000fe2000fffe03f */
[----:B------:R-:W-:Y:S01]  /*1e90*/  UMOV UR15, 0x80000020 ;  /* 0x80000020000f7882 */ /* 0x000fe20000000000 */
[----:B------:R-:W-:Y:S02]  /*1ea0*/  UIADD3 UR16, UR28, 0x282, URZ ;  /* 0x000002821c107890 */ /* 0x000fe4000fffe03f */
[----:B------:R-:W-:Y:S01]  /*1eb0*/  UIADD3 UR18, UR28, 0x402, URZ ;  /* 0x000004021c127890 */ /* 0x000fe2000fffe03f */
[----:B------:R-:W-:Y:S01]  /*1ec0*/  UMOV UR19, 0x80000020 ;  /* 0x8000002000137882 */ /* 0x000fe20000000000 */
[----:B------:R-:W-:Y:S01]  /*1ed0*/  UIADD3 UR22, UR28, 0x680, URZ ;  /* 0x000006801c167890 */ /* 0x000fe2000fffe03f */
[----:B------:R-:W-:Y:S01]  /*1ee0*/  UMOV UR23, 0x80000020 ;  /* 0x8000002000177882 */ /* 0x000fe20000000000 */
[----:B------:R-:W-:Y:S01]  /*1ef0*/  UIADD3 UR57, UR53, -0x2, URZ ;  /* 0xfffffffe35397890 */ /* 0x000fe2000fffe03f */
        /* <DEDUP_REMOVED lines=136> */
[----:B------:R-:W-:Y:S02]  /*2780*/  UIADD3 UR7, UR6, 0xa0, URZ ;  /* 0x000000a006077890 */ /* 0x000fe4000fffe03f */
[----:B------:R-:W-:-:S04]  /*2790*/  UIADD3 UR6, -UR51, 0xa1, UR6 ;  /* 0x000000a133067890 */ /* 0x000fc8000fffe106 */
[----:B------:R-:W-:Y:S02]  /*27a0*/  IMAD.U32 R6, RZ, RZ, UR7 ;  /* 0x00000007ff067e24 */ /* 0x000fe4000f8e00ff */
[----:B------:R-:W-:Y:S01]  /*27b0*/  IMAD.U32 R0, RZ, RZ, UR6 ;  /* 0x00000006ff007e24 */ /* 0x000fe2000f8e00ff */
[----:B------:R-:W-:Y:S01]  /*27c0*/  UIADD3 UR6, UR50, -UR51, URZ ;  /* 0x8000003332067290 */ /* 0x000fe2000fffe03f */
[C---:B------:R-:W-:Y:S02]  /*27d0*/  IMAD R6, R17.reuse, -0x2, R6 ;  /* 0xfffffffe11067824 */ /* 0x040fe400078e0206 */
[----:B------:R-:W-:Y:S01]  /*27e0*/  IMAD R9, R17, -0x2, R0 ;  /* 0xfffffffe11097824 */ /* 0x000fe200078e0200 */
[----:B------:R-:W-:-:S04]  /*27f0*/  ULEA UR6, UR52, UR6, 0x7 ;  /* 0x0000000634067291 */ /* 0x000fc8000f8e383f */
[----:B------:R-:W-:Y:S01]  /*2800*/  VIADDMNMX R4, R12, R9, R6, PT ;  /* 0x000000090c047246 */ /* 0x000fe20003800106 */
[----:B------:R-:W-:-:S03]  /*2810*/  UIMAD.WIDE UR6, UR6, 0x66666667, URZ ;  /* 0x66666667060678a5 */ /* 0x000fc6000f8e023f */
[C---:B------:R-:W-:Y:S01]  /*2820*/  ISETP.GT.AND P2, PT, R4.reuse, RZ, PT ;  /* 0x000000ff0400720c */ /* 0x040fe20003f44270 */
[----:B------:R-:W-:Y:S01]  /*2830*/  USHF.R.U32.HI UR6, URZ, 0x1f, UR7 ;  /* 0x0000001f3f067899 */ /* 0x000fe20008011607 */
[C---:B------:R-:W-:Y:S02]  /*2840*/  ISETP.GT.AND P3, PT, R4.reuse, 0x1, PT ;  /* 0x000000010400780c */ /* 0x040fe40003f64270 */
[----:B------:R-:W-:Y:S01]  /*2850*/  ISETP.GT.AND P4, PT, R4, 0x8, PT ;  /* 0x000000080400780c */ /* 0x000fe20003f84270 */
[----:B------:R-:W-:-:S04]  /*2860*/  ULEA.HI.SX32 UR6, UR7, UR6, 0x1a ;  /* 0x0000000607067291 */ /* 0x000fc8000f8fd23f */
[----:B------:R-:W-:-:S04]  /*2870*/  UISETP.LT.AND UP0, UPT, URZ, UR6, UPT ;  /* 0x000000063f00728c */ /* 0x000fc8000bf01270 */
[----:B------:R-:W-:-:S04]  /*2880*/  USEL UR53, URZ, UR6, !UP0 ;  /* 0x000000063f357287 */ /* 0x000fc8000c000000 */
[----:B------:R-:W-:Y:S01]  /*2890*/  UISETP.GE.AND UP0, UPT, UR57, UR53, UPT ;  /* 0x000000353900728c */ /* 0x000fe2000bf06270 */
        /* <DEDUP_REMOVED lines=92> */
[----:B------:R-:W-:Y:S01]  /*2e60*/  FMNMX.FTZ R57, R69, R0, !PT ;  /* 0x0000000045397209 */ /* 0x000fe20007810000 */
[----:B------:R-:W-:-:S02]  /*2e70*/  WARPGROUP.DEPBAR.LE gsb0, 0x0 ;  /* 0x00008000000079c5 */ /* 0x000fc40000010000 */
[----:B------:R-:W-:Y:S01]  /*2e80*/  WARPGROUP.ARRIVE ;  /* 0x00000000000079c5 */ /* 0x000fe20000000000 */
[----:B------:R-:W-:Y:S02]  /*2e90*/  FSEL R40, R40, -INF , P3 ;  /* 0xff80000028287808 */ /* 0x000fe40001800000 */
[----:B------:R-:W-:Y:S02]  /*2ea0*/  ISETP.GT.AND P3, PT, R4, 0x68, PT ;  /* 0x000000680400780c */ /* 0x000fe40003f64270 */
[----:B------:R-:W-:Y:S01]  /*2eb0*/  FSEL R41, R41, -INF , P2 ;  /* 0xff80000029297808 */ /* 0x000fe20001000000 */
[----:B------:R-:W-:Y:S01]  /*2ec0*/  QGMMA.64x32x32.F32.E4M3.E4M3 R24, gdesc[UR20], R24, gsb0 ;  /* 0x00600000141879f3 */ /* 0x000fe20008000818 */
        /* <DEDUP_REMOVED lines=22> */
[----:B------:R-:W-:Y:S01]  /*3030*/  FSEL R24, R24, -INF , P3 ;  /* 0xff80000018187808 */ /* 0x000fe20001800000 */
[----:B------:R0:W-:Y:S01]  /*3040*/  @!P1 SYNCS.ARRIVE.TRANS64.RED.A1T0 RZ, [R2+URZ], RZ ;  /* 0x000000ff02ff99a7 */ /* 0x0001e2000810043f */
        /* <DEDUP_REMOVED lines=18> */
[----:B------:R-:W-:Y:S02]  /*3170*/  FSEL R37, R37, -INF , P2 ;  /* 0xff80000025257808 */ /* 0x000fe40001000000 */
[----:B------:R-:W-:-:S04]  /*3180*/  FMNMX.FTZ R0, R36, R57, !PT ;  /* 0x0000003924007209 */ /* 0x000fc80007810000 */
[----:B------:R-:W-:-:S05]  /*3190*/  FMNMX.FTZ R8, R37, R0, !PT ;  /* 0x0000000025087209 */ /* 0x000fca0007810000 */
[----:B------:R-:W1:Y:S02]  /*31a0*/  SHFL.BFLY PT, R57, R8, 0x2, 0x1f ;  /* 0x0c401f0008397f89 */ /* 0x000e6400000e0000 */
[----:B-1----:R-:W-:-:S05]  /*31b0*/  FMNMX.FTZ R57, R8, R57, !PT ;  /* 0x0000003908397209 */ /* 0x002fca0007810000 */
[----:B------:R-:W1:Y:S02]  /*31c0*/  SHFL.BFLY PT, R0, R57, 0x1, 0x1f ;  /* 0x0c201f0039007f89 */ /* 0x000e6400000e0000 */
[----:B-1----:R-:W-:-:S04]  /*31d0*/  FMNMX.FTZ R0, R57, R0, !PT ;  /* 0x0000000039007209 */ /* 0x002fc80007810000 */
        /* <DEDUP_REMOVED lines=28> */
[--C-:B-1----:R-:W-:Y:S01]  /*33a0*/  FFMA.FTZ R14, R117, UR38, -R4.reuse ;  /* 0x00000026750e7c23 */ /* 0x102fe20008010804 */
        /* <DEDUP_REMOVED lines=23> */
[--C-:B------:R-:W-:Y:S01]  /*3520*/  FFMA.FTZ R20, R89, UR38, -R4.reuse ;  /* 0x0000002659147c23 */ /* 0x100fe20008010804 */
[----:B------:R-:W-:Y:S01]  /*3530*/  FSEL R119, R119, -INF , P2 ;  /* 0xff80000077777808 */ /* 0x000fe20001000000 */
[--C-:B------:R-:W-:Y:S01]  /*3540*/  FFMA.FTZ R37, R37, UR38, -R4.reuse ;  /* 0x0000002625257c23 */ /* 0x100fe20008010804 */
[----:B------:R-:W-:Y:S01]  /*3550*/  ISETP.GT.AND P2, PT, R6, 0x20, PT ;  /* 0x000000200600780c */ /* 0x000fe20003f44270 */
[----:B------:R-:W-:Y:S01]  /*3560*/  MUFU.EX2 R3, R3 ;  /* 0x0000000300037308 */ /* 0x000fe20000000800 */
[----:B------:R-:W-:Y:S01]  /*3570*/  FMNMX.FTZ R56, R118, R15, !PT ;  /* 0x0000000f76387209 */ /* 0x000fe20007810000 */
[----:B-1----:R-:W-:Y:S01]  /*3580*/  FFMA.FTZ R57, R21, UR38, -R4 ;  /* 0x0000002615397c23 */ /* 0x002fe20008010804 */
[----:B------:R-:W-:-:S02]  /*3590*/  ISETP.GT.AND P3, PT, R6, 0x21, PT ;  /* 0x000000210600780c */ /* 0x000fc40003f64270 */
[----:B------:R-:W-:Y:S02]  /*35a0*/  FSEL R90, R90, -INF , P2 ;  /* 0xff8000005a5a7808 */ /* 0x000fe40001000000 */
[----:B------:R-:W-:Y:S01]  /*35b0*/  FMNMX.FTZ R15, R119, R56, !PT ;  /* 0x00000038770f7209 */ /* 0x000fe20007810000 */
[----:B------:R-:W1:Y:S01]  /*35c0*/  MUFU.EX2 R8, R105 ;  /* 0x0000006900087308 */ /* 0x000e620000000800 */
[----:B------:R-:W-:Y:S02]  /*35d0*/  ISETP.GT.AND P2, PT, R6, 0x28, PT ;  /* 0x000000280600780c */ /* 0x000fe40003f44270 */
[----:B------:R-:W-:Y:S02]  /*35e0*/  FSEL R91, R91, -INF , P3 ;  /* 0xff8000005b5b7808 */ /* 0x000fe40001800000 */
[----:B------:R-:W-:Y:S02]  /*35f0*/  FMNMX.FTZ R56, R90, R15, !PT ;  /* 0x0000000f5a387209 */ /* 0x000fe40007810000 */
[----:B------:R-:W-:Y:S01]  /*3600*/  ISETP.GT.AND P3, PT, R6, 0x29, PT ;  /* 0x000000290600780c */ /* 0x000fe20003f64270 */
[----:B------:R2:W-:Y:S01]  /*3610*/  MUFU.EX2 R15, R57 ;  /* 0x00000039000f7308 */ /* 0x0005e20000000800 */
[----:B------:R-:W-:-:S02]  /*3620*/  FSEL R94, R94, -INF , P2 ;  /* 0xff8000005e5e7808 */ /* 0x000fc40001000000 */
[----:B------:R-:W-:Y:S01]  /*3630*/  FMNMX.FTZ R21, R91, R56, !PT ;  /* 0x000000385b157209 */ /* 0x000fe20007810000 */
[----:B------:R-:W-:-:S01]  /*3640*/  FFMA.FTZ R56, R93, UR38, -R4 ;  /* 0x000000265d387c23 */ /* 0x000fc20008010804 */
[----:B------:R-:W-:Y:S02]  /*3650*/  ISETP.GT.AND P2, PT, R6, 0x30, PT ;  /* 0x000000300600780c */ /* 0x000fe40003f44270 */
[----:B------:R-:W-:Y:S01]  /*3660*/  FSEL R95, R95, -INF , P3 ;  /* 0xff8000005f5f7808 */ /* 0x000fe20001800000 */
[----:B------:R-:W3:Y:S01]  /*3670*/  MUFU.EX2 R7, R7 ;  /* 0x0000000700077308 */ /* 0x000ee20000000800 */
[----:B------:R-:W-:Y:S02]  /*3680*/  FMNMX.FTZ R60, R94, R21, !PT ;  /* 0x000000155e3c7209 */ /* 0x000fe40007810000 */
[----:B------:R-:W-:Y:S02]  /*3690*/  ISETP.GT.AND P3, PT, R6, 0x31, PT ;  /* 0x000000310600780c */ /* 0x000fe40003f64270 */
[----:B------:R-:W-:-:S02]  /*36a0*/  FSEL R98, R98, -INF , P2 ;  /* 0xff80000062627808 */ /* 0x000fc40001000000 */
[----:B------:R-:W-:Y:S01]  /*36b0*/  FMNMX.FTZ R21, R95, R60, !PT ;  /* 0x0000003c5f157209 */ /* 0x000fe20007810000 */
[----:B------:R-:W-:Y:S01]  /*36c0*/  MUFU.EX2 R10, R10 ;  /* 0x0000000a000a7308 */ /* 0x000fe20000000800 */
[----:B------:R-:W-:Y:S02]  /*36d0*/  ISETP.GT.AND P2, PT, R6, 0x38, PT ;  /* 0x000000380600780c */ /* 0x000fe40003f44270 */
[----:B------:R-:W-:Y:S02]  /*36e0*/  FSEL R99, R99, -INF , P3 ;  /* 0xff80000063637808 */ /* 0x000fe40001800000 */
[----:B------:R-:W-:Y:S02]  /*36f0*/  FMNMX.FTZ R60, R98, R21, !PT ;  /* 0x00000015623c7209 */ /* 0x000fe40007810000 */
[----:B------:R-:W-:Y:S01]  /*3700*/  ISETP.GT.AND P3, PT, R6, 0x39, PT ;  /* 0x000000390600780c */ /* 0x000fe20003f64270 */
[----:B------:R4:W-:Y:S01]  /*3710*/  MUFU.EX2 R21, R73 ;  /* 0x0000004900157308 */ /* 0x0009e20000000800 */
[----:B------:R-:W-:-:S02]  /*3720*/  FSEL R102, R102, -INF , P2 ;  /* 0xff80000066667808 */ /* 0x000fc40001000000 */
[----:B--2---:R-:W-:Y:S02]  /*3730*/  FMNMX.FTZ R57, R99, R60, !PT ;  /* 0x0000003c63397209 */ /* 0x004fe40007810000 */
[----:B------:R-:W-:Y:S02]  /*3740*/  FSEL R103, R103, -INF , P3 ;  /* 0xff80000067677808 */ /* 0x000fe40001800000 */
[----:B------:R-:W-:Y:S01]  /*3750*/  ISETP.GT.AND P2, PT, R6, 0x40, PT ;  /* 0x000000400600780c */ /* 0x000fe20003f44270 */
[----:B------:R-:W-:Y:S01]  /*3760*/  MUFU.EX2 R12, R12 ;  /* 0x0000000c000c7308 */ /* 0x000fe20000000800 */
[----:B------:R-:W-:Y:S02]  /*3770*/  FMNMX.FTZ R60, R102, R57, !PT ;  /* 0x00000039663c7209 */ /* 0x000fe40007810000 */
[----:B------:R-:W-:Y:S02]  /*3780*/  ISETP.GT.AND P3, PT, R6, 0x41, PT ;  /* 0x000000410600780c */ /* 0x000fe40003f64270 */
[----:B------:R-:W-:-:S02]  /*3790*/  FSEL R64, R58, -INF , P2 ;  /* 0xff8000003a407808 */ /* 0x000fc40001000000 */
[----:B------:R-:W-:Y:S01]  /*37a0*/  FMNMX.FTZ R57, R103, R60, !PT ;  /* 0x0000003c67397209 */ /* 0x000fe20007810000 */
[----:B------:R-:W-:Y:S01]  /*37b0*/  MUFU.EX2 R11, R11 ;  /* 0x0000000b000b7308 */ /* 0x000fe20000000800 */
[----:B------:R-:W-:Y:S02]  /*37c0*/  FSEL R72, R59, -INF , P3 ;  /* 0xff8000003b487808 */ /* 0x000fe40001800000 */
[----:B------:R-:W-:Y:S02]  /*37d0*/  ISETP.GT.AND P2, PT, R6, 0x48, PT ;  /* 0x000000480600780c */ /* 0x000fe40003f44270 */
[----:B------:R-:W-:Y:S02]  /*37e0*/  FMNMX.FTZ R59, R64, R57, !PT ;  /* 0x00000039403b7209 */ /* 0x000fe40007810000 */
[----:B------:R-:W-:Y:S01]  /*37f0*/  ISETP.GT.AND P3, PT, R6, 0x49, PT ;  /* 0x000000490600780c */ /* 0x000fe20003f64270 */
[----:B------:R2:W-:Y:S01]  /*3800*/  MUFU.EX2 R57, R75 ;  /* 0x0000004b00397308 */ /* 0x0005e20000000800 */
[----:B----4-:R-:W-:-:S02]  /*3810*/  FSEL R73, R62, -INF , P2 ;  /* 0xff8000003e497808 */ /* 0x010fc40001000000 */
[----:B------:R-:W-:Y:S02]  /*3820*/  FMNMX.FTZ R60, R72, R59, !PT ;  /* 0x0000003b483c7209 */ /* 0x000fe40007810000 */
[C---:B------:R-:W-:Y:S02]  /*3830*/  ISETP.GT.AND P2, PT, R6.reuse, 0x50, PT ;  /* 0x000000500600780c */ /* 0x040fe40003f44270 */
[----:B------:R-:W-:Y:S01]  /*3840*/  FSEL R63, R63, -INF , P3 ;  /* 0xff8000003f3f7808 */ /* 0x000fe20001800000 */
[----:B------:R-:W-:Y:S01]  /*3850*/  MUFU.EX2 R14, R14 ;  /* 0x0000000e000e7308 */ /* 0x000fe20000000800 */
        /* <DEDUP_REMOVED lines=20> */
[----:B------:R-:W-:Y:S02]  /*39a0*/  ISETP.GT.AND P2, PT, R6, 0x68, PT ;  /* 0x000000680600780c */ /* 0x000fe40003f44270 */
[----:B------:R-:W-:Y:S01]  /*39b0*/  FSEL R75, R43, -INF , P3 ;  /* 0xff8000002b4b7808 */ /* 0x000fe20001800000 */
[----:B------:R-:W-:-:S01]  /*39c0*/  FFMA.FTZ R43, R81, UR38, -R4 ;  /* 0x00000026512b7c23 */ /* 0x000fc20008010804 */
[----:B----4-:R-:W-:Y:S02]  /*39d0*/  FMNMX.FTZ R76, R74, R77, !PT ;  /* 0x0000004d4a4c7209 */ /* 0x010fe40007810000 */
        /* <DEDUP_REMOVED lines=20> */
[----:B------:R-:W-:-:S02]  /*3b20*/  FSEL R55, R55, -INF , P3 ;  /* 0xff80000037377808 */ /* 0x000fc40001800000 */
[----:B------:R-:W-:Y:S01]  /*3b30*/  ISETP.GT.AND P2, PT, R6, 0x80, PT ;  /* 0x000000800600780c */ /* 0x000fe20003f44270 */
[----:B------:R-:W-:Y:S01]  /*3b40*/  MUFU.EX2 R5, R5 ;  /* 0x0000000500057308 */ /* 0x000fe20000000800 */
[----:B------:R-:W-:Y:S02]  /*3b50*/  FMNMX.FTZ R76, R54, R61, !PT ;  /* 0x0000003d364c7209 */ /* 0x000fe40007810000 */
[----:B------:R-:W-:Y:S02]  /*3b60*/  ISETP.GT.AND P3, PT, R6, 0x81, PT ;  /* 0x000000810600780c */ /* 0x000fe40003f64270 */
[----:B------:R-:W-:Y:S02]  /*3b70*/  FSEL R61, R26, -INF , P2 ;  /* 0xff8000001a3d7808 */ /* 0x000fe40001000000 */
[----:B------:R-:W-:Y:S01]  /*3b80*/  FMNMX.FTZ R76, R55, R76, !PT ;  /* 0x0000004c374c7209 */ /* 0x000fe20007810000 */
[----:B------:R2:W-:Y:S01]  /*3b90*/  MUFU.EX2 R26, R78 ;  /* 0x0000004e001a7308 */ /* 0x0005e20000000800 */
[----:B------:R-:W-:-:S02]  /*3ba0*/  ISETP.GT.AND P2, PT, R6, 0x88, PT ;  /* 0x000000880600780c */ /* 0x000fc40003f44270 */
[----:B------:R-:W-:Y:S01]  /*3bb0*/  FSEL R65, R27, -INF , P3 ;  /* 0xff8000001b417808 */ /* 0x000fe20001800000 */
[----:B------:R-:W-:-:S01]  /*3bc0*/  FFMA.FTZ R27, R68, UR38, -R4 ;  /* 0x00000026441b7c23 */ /* 0x000fc20008010804 */
[----:B------:R-:W-:Y:S02]  /*3bd0*/  FMNMX.FTZ R76, R61, R76, !PT ;  /* 0x0000004c3d4c7209 */ /* 0x000fe40007810000 */
[----:B------:R-:W-:Y:S01]  /*3be0*/  ISETP.GT.AND P3, PT, R6, 0x89, PT ;  /* 0x000000890600780c */ /* 0x000fe20003f64270 */
[----:B------:R-:W-:Y:S01]  /*3bf0*/  MUFU.EX2 R24, R24 ;  /* 0x0000001800187308 */ /* 0x000fe20000000800 */
[----:B------:R-:W-:Y:S01]  /*3c00*/  FSEL R68, R30, -INF , P2 ;  /* 0xff8000001e447808 */ /* 0x000fe20001000000 */
[----:B------:R-:W-:Y:S01]  /*3c10*/  FFMA.FTZ R30, R69, UR38, -R4 ;  /* 0x00000026451e7c23 */ /* 0x000fe20008010804 */
[----:B------:R-:W-:Y:S02]  /*3c20*/  FMNMX.FTZ R77, R65, R76, !PT ;  /* 0x0000004c414d7209 */ /* 0x000fe40007810000 */
[----:B------:R-:W-:-:S02]  /*3c30*/  ISETP.GT.AND P2, PT, R6, 0x90, PT ;  /* 0x000000900600780c */ /* 0x000fc40003f44270 */
[----:B------:R-:W-:Y:S01]  /*3c40*/  FSEL R76, R31, -INF , P3 ;  /* 0xff8000001f4c7808 */ /* 0x000fe20001800000 */
[--C-:B------:R-:W-:Y:S01]  /*3c50*/  FFMA.FTZ R31, R40, UR38, -R4.reuse ;  /* 0x00000026281f7c23 */ /* 0x100fe20008010804 */
[----:B------:R-:W-:Y:S01]  /*3c60*/  FMNMX.FTZ R77, R68, R77, !PT ;  /* 0x0000004d444d7209 */ /* 0x000fe20007810000 */
[----:B------:R-:W-:Y:S01]  /*3c70*/  FFMA.FTZ R40, R45, UR38, -R4 ;  /* 0x000000262d287c23 */ /* 0x000fe20008010804 */
[----:B------:R-:W-:Y:S01]  /*3c80*/  FSEL R69, R34, -INF , P2 ;  /* 0xff80000022457808 */ /* 0x000fe20001000000 */
[----:B------:R-:W-:Y:S01]  /*3c90*/  IMAD.U32 R45, RZ, RZ, UR38 ;  /* 0x00000026ff2d7e24 */ /* 0x000fe2000f8e00ff */
[----:B------:R-:W-:Y:S01]  /*3ca0*/  ISETP.GT.AND P3, PT, R6, 0x91, PT ;  /* 0x000000910600780c */ /* 0x000fe20003f64270 */
[----:B------:R-:W-:Y:S01]  /*3cb0*/  MUFU.EX2 R27, R27 ;  /* 0x0000001b001b7308 */ /* 0x000fe20000000800 */
[----:B------:R-:W-:Y:S02]  /*3cc0*/  FMNMX.FTZ R34, R76, R77, !PT ;  /* 0x0000004d4c227209 */ /* 0x000fe40007810000 */
[----:B------:R-:W-:-:S02]  /*3cd0*/  ISETP.GT.AND P2, PT, R6, 0x98, PT ;  /* 0x000000980600780c */ /* 0x000fc40003f44270 */
[----:B------:R-:W-:Y:S02]  /*3ce0*/  FSEL R77, R35, -INF , P3 ;  /* 0xff800000234d7808 */ /* 0x000fe40001800000 */
[----:B------:R-:W-:Y:S01]  /*3cf0*/  FMNMX.FTZ R34, R69, R34, !PT ;  /* 0x0000002245227209 */ /* 0x000fe20007810000 */
[----:B------:R-:W-:Y:S01]  /*3d00*/  MUFU.EX2 R30, R30 ;  /* 0x0000001e001e7308 */ /* 0x000fe20000000800 */
[----:B------:R-:W-:Y:S02]  /*3d10*/  ISETP.GT.AND P3, PT, R6, 0x99, PT ;  /* 0x000000990600780c */ /* 0x000fe40003f64270 */
[----:B--2---:R-:W-:Y:S01]  /*3d20*/  FSEL R78, R38, -INF , P2 ;  /* 0xff800000264e7808 */ /* 0x004fe20001000000 */
[----:B------:R-:W-:-:S01]  /*3d30*/  FFMA.FTZ R38, R48, UR38, -R4 ;  /* 0x0000002630267c23 */ /* 0x000fc20008010804 */
[----:B------:R-:W-:Y:S01]  /*3d40*/  FMNMX.FTZ R35, R77, R34, !PT ;  /* 0x000000224d237209 */ /* 0x000fe20007810000 */
[----:B------:R-:W-:-:S01]  /*3d50*/  FFMA.FTZ R34, R41, UR38, -R4 ;  /* 0x0000002629227c23 */ /* 0x000fc20008010804 */
[----:B------:R-:W-:Y:S01]  /*3d60*/  FSEL R79, R39, -INF , P3 ;  /* 0xff800000274f7808 */ /* 0x000fe20001800000 */
[----:B------:R-:W-:-:S01]  /*3d70*/  FFMA.FTZ R39, R49, UR38, -R4 ;  /* 0x0000002631277c23 */ /* 0x000fc20008010804 */
[----:B------:R-:W-:Y:S01]  /*3d80*/  FMNMX.FTZ R6, R78, R35, !PT ;  /* 0x000000234e067209 */ /* 0x000fe20007810000 */
[----:B------:R-:W-:-:S01]  /*3d90*/  FFMA.FTZ R35, R44, UR38, -R4 ;  /* 0x000000262c237c23 */ /* 0x000fc20008010804 */
[--C-:B------:R-:W-:Y:S01]  /*3da0*/  FFMA.FTZ R41, R52, UR38, -R4.reuse ;  /* 0x0000002634297c23 */ /* 0x100fe20008010804 */
[----:B------:R-:W-:-:S01]  /*3db0*/  FFMA.FTZ R44, R53, UR38, -R4 ;  /* 0x00000026352c7c23 */ /* 0x000fc20008010804 */
[----:B------:R-:W-:Y:S01]  /*3dc0*/  FMNMX.FTZ R6, R79, R6, !PT ;  /* 0x000000064f067209 */ /* 0x000fe20007810000 */
[----:B-1----:R-:W-:-:S01]  /*3dd0*/  FADD.FTZ R52, R3, R8 ;  /* 0x0000000803347221 */ /* 0x002fc20000010000 */
[----:B------:R-:W-:Y:S03]  /*3de0*/  MUFU.EX2 R31, R31 ;  /* 0x0000001f001f7308 */ /* 0x000fe60000000800 */
[----:B------:R-:W1:Y:S01]  /*3df0*/  SHFL.BFLY PT, R81, R6, 0x2, 0x1f ;  /* 0x0c401f0006517f89 */ /* 0x000e6200000e0000 */
[----:B---3--:R-:W-:-:S04]  /*3e00*/  FADD.FTZ R53, R7, R52 ;  /* 0x0000003407357221 */ /* 0x008fc80000010000 */
[----:B------:R-:W-:Y:S08]  /*3e10*/  MUFU.EX2 R34, R34 ;  /* 0x0000002200227308 */ /* 0x000ff00000000800 */
        /* <DEDUP_REMOVED lines=9> */
[----:B------:R-:W-:Y:S01]  /*3eb0*/  IMAD.MOV.U32 R81, RZ, RZ, R87 ;  /* 0x000000ffff517224 */ /* 0x000fe200078e0057 */
[C---:B------:R-:W-:Y:S01]  /*3ec0*/  FSETP.NEU.FTZ.AND P2, PT, R6.reuse, -INF , PT ;  /* 0xff8000000600780b */ /* 0x040fe20003f5d000 */
[----:B------:R-:W-:-:S05]  /*3ed0*/  FFMA.FTZ R45, R6, R45, -8 ;  /* 0xc1000000062d7423 */ /* 0x000fca000001002d */
[----:B------:R-:W-:Y:S01]  /*3ee0*/  MUFU.EX2 R25, R25 ;  /* 0x0000001900197308 */ /* 0x000fe20000000800 */
[----:B------:R-:W-:Y:S02]  /*3ef0*/  FSEL R4, R45, RZ, P2 ;  /* 0x000000ff2d047208 */ /* 0x000fe40001000000 */
        /* <DEDUP_REMOVED lines=48> */
[----:B---3--:R-:W-:-:S01]  /*4200*/  FADD.FTZ R49, R111, R52 ;  /* 0x000000346f317221 */ /* 0x008fc20000010000 */
[----:B------:R-:W-:Y:S01]  /*4210*/  FFMA.FTZ R79, R79, UR38, -R4 ;  /* 0x000000264f4f7c23 */ /* 0x000fe20008010804 */
[----:B------:R-:W-:-:S04]  /*4220*/  F2FP.SATFINITE.E4M3.F32.PACK_AB_MERGE_C R110, R111, R110, RZ ;  /* 0x0000006e6f6e723e */ /* 0x000fc800048070ff */
[----:B------:R-:W-:Y:S01]  /*4230*/  F2FP.SATFINITE.E4M3.F32.PACK_AB_MERGE_C R185, R107, R106, R110 ;  /* 0x0000006a6bb9723e */ /* 0x000fe2000480706e */
[----:B------:R-:W2:Y:S01]  /*4240*/  MUFU.EX2 R118, R118 ;  /* 0x0000007600767308 */ /* 0x000ea20000000800 */
[----:B0-----:R-:W-:-:S07]  /*4250*/  FADD.FTZ R2, R114, R49 ;  /* 0x0000003172027221 */ /* 0x001fce0000010000 */
[----:B------:R-:W0:Y:S01]  /*4260*/  MUFU.EX2 R119, R119 ;  /* 0x0000007700777308 */ /* 0x000e220000000800 */
[----:B-1----:R-:W-:-:S07]  /*4270*/  FADD.FTZ R49, R115, R2 ;  /* 0x0000000273317221 */ /* 0x002fce0000010000 */
[----:B------:R1:W-:Y:S01]  /*4280*/  MUFU.EX2 R45, R72 ;  /* 0x00000048002d7308 */ /* 0x0003e20000000800 */
[----:B--2---:R-:W-:-:S07]  /*4290*/  FADD.FTZ R2, R118, R49 ;  /* 0x0000003176027221 */ /* 0x004fce0000010000 */
[----:B------:R-:W2:Y:S01]  /*42a0*/  MUFU.EX2 R90, R90 ;  /* 0x0000005a005a7308 */ /* 0x000ea20000000800 */
[----:B-1----:R-:W-:-:S01]  /*42b0*/  FADD.FTZ R72, R10, R53 ;  /* 0x000000350a487221 */ /* 0x002fc20000010000 */
[C---:B0-----:R-:W-:Y:S01]  /*42c0*/  FADD.FTZ R49, R119.reuse, R2 ;  /* 0x0000000277317221 */ /* 0x041fe20000010000 */
[----:B------:R-:W-:Y:S02]  /*42d0*/  F2FP.SATFINITE.E4M3.F32.PACK_AB_MERGE_C R118, R119, R118, RZ ;  /* 0x000000767776723e */ /* 0x000fe400048070ff */
[----:B------:R-:W-:Y:S01]  /*42e0*/  FADD.FTZ R53, R9, R72 ;  /* 0x0000004809357221 */ /* 0x000fe20000010000 */
[----:B------:R-:W-:Y:S01]  /*42f0*/  IMAD.MOV.U32 R72, RZ, RZ, R87 ;  /* 0x000000ffff487224 */ /* 0x000fe200078e0057 */
[----:B------:R-:W-:Y:S01]  /*4300*/  F2FP.SATFINITE.E4M3.F32.PACK_AB_MERGE_C R187, R115, R114, R118 ;  /* 0x0000007273bb723e */ /* 0x000fe20004807076 */
[----:B------:R-:W0:Y:S01]  /*4310*/  MUFU.EX2 R91, R91 ;  /* 0x0000005b005b7308 */ /* 0x000e220000000800 */
[----:B------:R-:W-:-:S04]  /*4320*/  FADD.FTZ R52, R12, R53 ;  /* 0x000000350c347221 */ /* 0x000fc80000010000 */
[----:B------:R-:W-:-:S03]  /*4330*/  FADD.FTZ R53, R11, R52 ;  /* 0x000000340b357221 */ /* 0x000fc60000010000 */
[----:B------:R-:W1:Y:S01]  /*4340*/  MUFU.EX2 R94, R94 ;  /* 0x0000005e005e7308 */ /* 0x000e620000000800 */
[----:B------:R-:W-:-:S01]  /*4350*/  FADD.FTZ R52, R14, R53 ;  /* 0x000000350e347221 */ /* 0x000fc20000010000 */
[----:B--2---:R-:W-:Y:S01]  /*4360*/  FADD.FTZ R2, R90, R49 ;  /* 0x000000315a027221 */ /* 0x004fe20000010000 */
[----:B------:R-:W-:Y:S02]  /*4370*/  F2FP.SATFINITE.E4M3.F32.PACK_AB_MERGE_C R14, R14, R11, RZ ;  /* 0x0000000b0e0e723e */ /* 0x000fe400048070ff */
[----:B------:R-:W-:Y:S02]  /*4380*/  FADD.FTZ R53, R13, R52 ;  /* 0x000000340d357221 */ /* 0x000fe40000010000 */
[----:B------:R-:W-:Y:S01]  /*4390*/  F2FP.SATFINITE.E4M3.F32.PACK_AB_MERGE_C R186, R12, R9, R14 ;  /* 0x000000090cba723e */ /* 0x000fe2000480700e */
[----:B------:R-:W2:Y:S01]  /*43a0*/  MUFU.EX2 R95, R95 ;  /* 0x0000005f005f7308 */ /* 0x000ea20000000800 */
[----:B------:R-:W-:-:S01]  /*43b0*/  FADD.FTZ R52, R20, R53 ;  /* 0x0000003514347221 */ /* 0x000fc20000010000 */
[----:B0-----:R-:W-:-:S03]  /*43c0*/  FADD.FTZ R49, R91, R2 ;  /* 0x000000025b317221 */ /* 0x001fc60000010000 */
[----:B------:R-:W-:Y:S01]  /*43d0*/  FADD.FTZ R53, R15, R52 ;  /* 0x000000340f357221 */ /* 0x000fe20000010000 */
[----:B------:R-:W-:Y:S02]  /*43e0*/  F2FP.SATFINITE.E4M3.F32.PACK_AB_MERGE_C R15, R56, R15, RZ ;  /* 0x0000000f380f723e */ /* 0x000fe400048070ff */
[----:B------:R-:W0:Y:S01]  /*43f0*/  MUFU.EX2 R98, R98 ;  /* 0x0000006200627308 */ /* 0x000e220000000800 */
[----:B-1----:R-:W-:-:S01]  /*4400*/  FADD.FTZ R2, R94, R49 ;  /* 0x000000315e027221 */ /* 0x002fc20000010000 */
[----:B------:R-:W-:Y:S01]  /*4410*/  FADD.FTZ R52, R56, R53 ;  /* 0x0000003538347221 */ /* 0x000fe20000010000 */
[----:B------:R-:W-:Y:S01]  /*4420*/  F2FP.SATFINITE.E4M3.F32.PACK_AB_MERGE_C R180, R20, R13, R15 ;  /* 0x0000000d14b4723e */ /* 0x000fe2000480700f */
[----:B------:R-:W-:Y:S02]  /*4430*/  IMAD.MOV.U32 R56, RZ, RZ, R87 ;  /* 0x000000ffff387224 */ /* 0x000fe400078e0057 */
[----:B------:R-:W-:-:S02]  /*4440*/  FADD.FTZ R53, R21, R52 ;  /* 0x0000003415357221 */ /* 0x000fc40000010000 */
[----:B------:R-:W1:Y:S01]  /*4450*/  MUFU.EX2 R99, R99 ;  /* 0x0000006300637308 */ /* 0x000e620000000800 */
[----:B--2---:R-:W-:-:S01]  /*4460*/  FADD.FTZ R49, R95, R2 ;  /* 0x000000025f317221 */ /* 0x004fc20000010000 */
[----:B------:R-:W-:Y:S01]  /*4470*/  FADD.FTZ R52, R58, R53 ;  /* 0x000000353a347221 */ /* 0x000fe20000010000 */
[----:B------:R-:W-:-:S03]  /*4480*/  F2FP.SATFINITE.E4M3.F32.PACK_AB_MERGE_C R94, R95, R94, RZ ;  /* 0x0000005e5f5e723e */ /* 0x000fc600048070ff */
[----:B------:R-:W-:Y:S01]  /*4490*/  FADD.FTZ R53, R57, R52 ;  /* 0x0000003439357221 */ /* 0x000fe20000010000 */
[----:B------:R-:W-:Y:S01]  /*44a0*/  F2FP.SATFINITE.E4M3.F32.PACK_AB_MERGE_C R52, R10, R7, RZ ;  /* 0x000000070a34723e */ /* 0x000fe200048070ff */
[----:B------:R-:W2:Y:S01]  /*44b0*/  MUFU.EX2 R102, R102 ;  /* 0x0000006600667308 */ /* 0x000ea20000000800 */
[----:B0-----:R-:W-:-:S01]  /*44c0*/  FADD.FTZ R2, R98, R49 ;  /* 0x0000003162027221 */ /* 0x001fc20000010000 */
[----:B------:R-:W-:Y:S01]  /*44d0*/  FADD.FTZ R4, R60, R53 ;  /* 0x000000353c047221 */ /* 0x000fe20000010000 */
[----:B------:R-:W-:Y:S01]  /*44e0*/  F2FP.SATFINITE.E4M3.F32.PACK_AB_MERGE_C R184, R8, R3, R52 ;  /* 0x0000000308b8723e */ /* 0x000fe20004807034 */
[--C-:B------:R-:W-:Y:S01]  /*44f0*/  IMAD.MOV.U32 R53, RZ, RZ, R87.reuse ;  /* 0x000000ffff357224 */ /* 0x100fe200078e0057 */
[----:B------:R-:W-:Y:S01]  /*4500*/  F2FP.SATFINITE.E4M3.F32.PACK_AB_MERGE_C R57, R60, R57, RZ ;  /* 0x000000393c39723e */ /* 0x000fe200048070ff */
[----:B------:R-:W-:Y:S01]  /*4510*/  IMAD.MOV.U32 R60, RZ, RZ, R87 ;  /* 0x000000ffff3c7224 */ /* 0x000fe200078e0057 */
[----:B------:R-:W-:Y:S01]  /*4520*/  F2FP.SATFINITE.E4M3.F32.PACK_AB_MERGE_C R181, R91, R90, R94 ;  /* 0x0000005a5bb5723e */ /* 0x000fe2000480705e */
[----:B------:R-:W0:Y:S01]  /*4530*/  MUFU.EX2 R103, R103 ;  /* 0x0000006700677308 */ /* 0x000e220000000800 */
[----:B-1----:R-:W-:-:S01]  /*4540*/  FADD.FTZ R49, R99, R2 ;  /* 0x0000000263317221 */ /* 0x002fc20000010000 */
[----:B------:R-:W-:Y:S01]  /*4550*/  F2FP.SATFINITE.E4M3.F32.PACK_AB_MERGE_C R182, R58, R21, R57 ;  /* 0x000000153ab6723e */ /* 0x000fe20004807039 */
[----:B------:R-:W-:-:S02]  /*4560*/  IMAD.MOV.U32 R58, RZ, RZ, R87 ;  /* 0x000000ffff3a7224 */ /* 0x000fc400078e0057 */
[--C-:B------:R-:W-:Y:S02]  /*4570*/  IMAD.MOV.U32 R57, RZ, RZ, R87.reuse ;  /* 0x000000ffff397224 */ /* 0x100fe400078e0057 */
[----:B------:R-:W-:Y:S01]  /*4580*/  IMAD.MOV.U32 R52, RZ, RZ, R87 ;  /* 0x000000ffff347224 */ /* 0x000fe200078e0057 */
[----:B------:R-:W1:Y:S01]  /*4590*/  MUFU.EX2 R64, R64 ;  /* 0x0000004000407308 */ /* 0x000e620000000800 */
[----:B--2---:R-:W-:-:S01]  /*45a0*/  FADD.FTZ R2, R102, R49 ;  /* 0x0000003166027221 */ /* 0x004fc20000010000 */
[----:B------:R-:W-:-:S04]  /*45b0*/  FADD.FTZ R49, R59, R4 ;  /* 0x000000043b317221 */ /* 0x000fc80000010000 */
[----:B------:R-:W-:Y:S01]  /*45c0*/  FADD.FTZ R4, R42, R49 ;  /* 0x000000312a047221 */ /* 0x000fe20000010000 */
[----:B------:R-:W-:Y:S01]  /*45d0*/  IMAD.MOV.U32 R49, RZ, RZ, R87 ;  /* 0x000000ffff317224 */ /* 0x000fe200078e0057 */
[----:B------:R-:W2:Y:S01]  /*45e0*/  MUFU.EX2 R73, R73 ;  /* 0x0000004900497308 */ /* 0x000ea20000000800 */
[----:B0-----:R-:W-:-:S01]  /*45f0*/  FADD.FTZ R7, R103, R2 ;  /* 0x0000000267077221 */ /* 0x001fc20000010000 */
[----:B------:R-:W-:-:S04]  /*4600*/  F2FP.SATFINITE.E4M3.F32.PACK_AB_MERGE_C R102, R103, R102, RZ ;  /* 0x000000666766723e */ /* 0x000fc800048070ff */
[----:B------:R-:W-:Y:S02]  /*4610*/  F2FP.SATFINITE.E4M3.F32.PACK_AB_MERGE_C R183, R99, R98, R102 ;  /* 0x0000006263b7723e */ /* 0x000fe40004807066 */
[----:B------:R0:W3:Y:S01]  /*4620*/  MUFU.EX2 R48, R63 ;  /* 0x0000003f00307308 */ /* 0x0000e20000000800 */
[----:B-1----:R-:W-:-:S01]  /*4630*/  FADD.FTZ R2, R64, R7 ;  /* 0x0000000740027221 */ /* 0x002fc20000010000 */
[----:B------:R-:W-:Y:S01]  /*4640*/  FADD.FTZ R7, R43, R4 ;  /* 0x000000042b077221 */ /* 0x000fe20000010000 */
[----:B------:R-:W-:Y:S02]  /*4650*/  F2FP.SATFINITE.E4M3.F32.PACK_AB_MERGE_C R43, R46, R43, RZ ;  /* 0x0000002b2e2b723e */ /* 0x000fe400048070ff */
[----:B------:R-:W-:Y:S02]  /*4660*/  FADD.FTZ R2, R45, R2 ;  /* 0x000000022d027221 */ /* 0x000fe40000010000 */
[----:B------:R-:W-:Y:S01]  /*4670*/  F2FP.SATFINITE.E4M3.F32.PACK_AB_MERGE_C R176, R42, R59, R43 ;  /* 0x0000003b2ab0723e */ /* 0x000fe2000480702b */
[----:B------:R-:W1:Y:S01]  /*4680*/  MUFU.EX2 R66, R66 ;  /* 0x0000004200427308 */ /* 0x000e620000000800 */
[----:B--2---:R-:W-:-:S01]  /*4690*/  FADD.FTZ R11, R73, R2 ;  /* 0x00000002490b7221 */ /* 0x004fc20000010000 */
[----:B------:R-:W-:Y:S01]  /*46a0*/  FADD.FTZ R2, R46, R7 ;  /* 0x000000072e027221 */ /* 0x000fe20000010000 */
[----:B0-----:R-:W-:-:S02]  /*46b0*/  IMAD.MOV.U32 R63, RZ, RZ, R87 ;  /* 0x000000ffff3f7224 */ /* 0x001fc400078e0057 */
[----:B------:R-:W-:Y:S02]  /*46c0*/  IMAD.MOV.U32 R59, RZ, RZ, R87 ;  /* 0x000000ffff3b7224 */ /* 0x000fe400078e0057 */
[----:B------:R-:W-:-:S01]  /*46d0*/  FADD.FTZ R7, R5, R2 ;  /* 0x0000000205077221 */ /* 0x000fc20000010000 */
[----:B------:R-:W-:Y:S01]  /*46e0*/  IMAD.MOV.U32 R46, RZ, RZ, R87 ;  /* 0x000000ffff2e7224 */ /* 0x000fe200078e0057 */
[----:B------:R-:W0:Y:S01]  /*46f0*/  MUFU.EX2 R67, R67 ;  /* 0x0000004300437308 */ /* 0x000e220000000800 */
[----:B---3--:R-:W-:-:S01]  /*4700*/  FADD.FTZ R11, R48, R11 ;  /* 0x0000000b300b7221 */ /* 0x008fc20000010000 */
[----:B------:R-:W-:Y:S01]  /*4710*/  FADD.FTZ R10, R26, R7 ;  /* 0x000000071a0a7221 */ /* 0x000fe20000010000 */
[----:B------:R-:W-:Y:S01]  /*4720*/  F2FP.SATFINITE.E4M3.F32.PACK_AB_MERGE_C R48, R48, R73, RZ ;  /* 0x000000493030723e */ /* 0x000fe200048070ff */
[----:B------:R-:W-:Y:S02]  /*4730*/  IMAD.MOV.U32 R73, RZ, RZ, R87 ;  /* 0x000000ffff497224 */ /* 0x000fe400078e0057 */
[----:B------:R-:W-:-:S01]  /*4740*/  FADD.FTZ R7, R27, R10 ;  /* 0x0000000a1b077221 */ /* 0x000fc20000010000 */
[----:B------:R-:W-:Y:S01]  /*4750*/  F2FP.SATFINITE.E4M3.F32.PACK_AB_MERGE_C R27, R30, R27, RZ ;  /* 0x0000001b1e1b723e */ /* 0x000fe200048070ff */
[----:B------:R-:W2:Y:S01]  /*4760*/  MUFU.EX2 R70, R70 ;  /* 0x0000004600467308 */ /* 0x000ea20000000800 */
[----:B-1----:R-:W-:-:S01]  /*4770*/  FADD.FTZ R4, R66, R11 ;  /* 0x0000000b42047221 */ /* 0x002fc20000010000 */
[----:B------:R-:W-:Y:S01]  /*4780*/  FADD.FTZ R30, R30, R7 ;  /* 0x000000071e1e7221 */ /* 0x000fe20000010000 */
[----:B------:R-:W-:Y:S01]  /*4790*/  F2FP.SATFINITE.E4M3.F32.PACK_AB_MERGE_C R178, R26, R5, R27 ;  /* 0x000000051ab2723e */ /* 0x000fe2000480701b */
[--C-:B------:R-:W-:Y:S01]  /*47a0*/  IMAD.MOV.U32 R43, RZ, RZ, R87.reuse ;  /* 0x000000ffff2b7224 */ /* 0x100fe200078e0057 */
[----:B------:R-:W-:Y:S01]  /*47b0*/  F2FP.SATFINITE.E4M3.F32.PACK_AB_MERGE_C R177, R45, R64, R48 ;  /* 0x000000402db1723e */ /* 0x000fe20004807030 */
[----:B------:R-:W-:-:S02]  /*47c0*/  IMAD.MOV.U32 R64, RZ, RZ, R87 ;  /* 0x000000ffff407224 */ /* 0x000fc400078e0057 */
[----:B------:R-:W1:Y:S01]  /*47d0*/  MUFU.EX2 R71, R71 ;  /* 0x0000004700477308 */ /* 0x000e620000000800 */
[----:B0-----:R-:W-:-:S01]  /*47e0*/  FADD.FTZ R3, R67, R4 ;  /* 0x0000000443037221 */ /* 0x001fc20000010000 */
[--C-:B------:R-:W-:Y:S02]  /*47f0*/  IMAD.MOV.U32 R48, RZ, RZ, R87.reuse ;  /* 0x000000ffff307224 */ /* 0x100fe400078e0057 */
[--C-:B------:R-:W-:Y:S02]  /*4800*/  IMAD.MOV.U32 R45, RZ, RZ, R87.reuse ;  /* 0x000000ffff2d7224 */ /* 0x100fe400078e0057 */
[----:B------:R-:W-:Y:S02]  /*4810*/  IMAD.MOV.U32 R42, RZ, RZ, R87 ;  /* 0x000000ffff2a7224 */ /* 0x000fe400078e0057 */
[----:B------:R-:W0:Y:S01]  /*4820*/  MUFU.EX2 R74, R74 ;  /* 0x0000004a004a7308 */ /* 0x000e220000000800 */
[----:B--2---:R-:W-:-:S01]  /*4830*/  FADD.FTZ R4, R70, R3 ;  /* 0x0000000346047221 */ /* 0x004fc20000010000 */
[----:B------:R-:W-:Y:S01]  /*4840*/  FADD.FTZ R3, R31, R30 ;  /* 0x0000001e1f037221 */ /* 0x000fe20000010000 */
[----:B------:R-:W-:-:S02]  /*4850*/  IMAD.MOV.U32 R30, RZ, RZ, R87 ;  /* 0x000000ffff1e7224 */ /* 0x000fc400078e0057 */
[----:B------:R-:W-:Y:S02]  /*4860*/  IMAD.MOV.U32 R27, RZ, RZ, R87 ;  /* 0x000000ffff1b7224 */ /* 0x000fe400078e0057 */
[----:B------:R-:W-:-:S01]  /*4870*/  FADD.FTZ R8, R34, R3 ;  /* 0x0000000322087221 */ /* 0x000fc20000010000 */
[----:B------:R-:W-:Y:S01]  /*4880*/  IMAD.MOV.U32 R26, RZ, RZ, R87 ;  /* 0x000000ffff1a7224 */ /* 0x000fe200078e0057 */
[----:B------:R-:W2:Y:S01]  /*4890*/  MUFU.EX2 R75, R75 ;  /* 0x0000004b004b7308 */ /* 0x000ea20000000800 */
[C---:B-1----:R-:W-:Y:S01]  /*48a0*/  F2FP.SATFINITE.E4M3.F32.PACK_AB_MERGE_C R70, R71.reuse, R70, RZ ;  /* 0x000000464746723e */ /* 0x042fe200048070ff */
[----:B------:R-:W-:Y:S01]  /*48b0*/  FADD.FTZ R71, R71, R4 ;  /* 0x0000000447477221 */ /* 0x000fe20000010000 */
[----:B------:R-:W-:-:S01]  /*48c0*/  FADD.FTZ R9, R35, R8 ;  /* 0x0000000823097221 */ /* 0x000fc20000010000 */
[C---:B------:R-:W-:Y:S02]  /*48d0*/  F2FP.SATFINITE.E4M3.F32.PACK_AB_MERGE_C R35, R40.reuse, R35, RZ ;  /* 0x000000232823723e */ /* 0x040fe400048070ff */
[----:B------:R-:W-:Y:S01]  /*48e0*/  F2FP.SATFINITE.E4M3.F32.PACK_AB_MERGE_C R179, R67, R66, R70 ;  /* 0x0000004243b3723e */ /* 0x000fe20004807046 */
[----:B------:R-:W-:Y:S01]  /*48f0*/  FADD.FTZ R9, R40, R9 ;  /* 0x0000000928097221 */ /* 0x000fe20000010000 */
[----:B------:R-:W1:Y:S01]  /*4900*/  MUFU.EX2 R62, R62 ;  /* 0x0000003e003e7308 */ /* 0x000e620000000800 */
[----:B0-----:R-:W-:-:S01]  /*4910*/  FADD.FTZ R4, R74, R71 ;  /* 0x000000474a047221 */ /* 0x001fc20000010000 */
[----:B------:R-:W-:Y:S01]  /*4920*/  F2FP.SATFINITE.E4M3.F32.PACK_AB_MERGE_C R172, R34, R31, R35 ;  /* 0x0000001f22ac723e */ /* 0x000fe20004807023 */
[----:B------:R-:W-:-:S02]  /*4930*/  IMAD.MOV.U32 R71, RZ, RZ, R87 ;  /* 0x000000ffff477224 */ /* 0x000fc400078e0057 */
[--C-:B------:R-:W-:Y:S02]  /*4940*/  IMAD.MOV.U32 R70, RZ, RZ, R87.reuse ;  /* 0x000000ffff467224 */ /* 0x100fe400078e0057 */
[----:B------:R-:W-:Y:S01]  /*4950*/  IMAD.MOV.U32 R67, RZ, RZ, R87 ;  /* 0x000000ffff437224 */ /* 0x000fe200078e0057 */
[----:B------:R-:W0:Y:S01]  /*4960*/  MUFU.EX2 R47, R47 ;  /* 0x0000002f002f7308 */ /* 0x000e220000000800 */
[----:B--2---:R-:W-:-:S01]  /*4970*/  FADD.FTZ R7, R75, R4 ;  /* 0x000000044b077221 */ /* 0x004fc20000010000 */
[--C-:B------:R-:W-:Y:S02]  /*4980*/  IMAD.MOV.U32 R66, RZ, RZ, R87.reuse ;  /* 0x000000ffff427224 */ /* 0x100fe400078e0057 */
[--C-:B------:R-:W-:Y:S02]  /*4990*/  IMAD.MOV.U32 R40, RZ, RZ, R87.reuse ;  /* 0x000000ffff287224 */ /* 0x100fe400078e0057 */
[----:B------:R-:W-:Y:S02]  /*49a0*/  IMAD.MOV.U32 R35, RZ, RZ, R87 ;  /* 0x000000ffff237224 */ /* 0x000fe400078e0057 */
[----:B------:R-:W2:Y:S01]  /*49b0*/  MUFU.EX2 R50, R50 ;  /* 0x0000003200327308 */ /* 0x000ea20000000800 */
[----:B-1----:R-:W-:-:S01]  /*49c0*/  FADD.FTZ R4, R62, R7 ;  /* 0x000000073e047221 */ /* 0x002fc20000010000 */
[----:B------:R-:W-:-:S02]  /*49d0*/  IMAD.MOV.U32 R34, RZ, RZ, R87 ;  /* 0x000000ffff227224 */ /* 0x000fc400078e0057 */
[----:B------:R-:W-:-:S04]  /*49e0*/  IMAD.MOV.U32 R31, RZ, RZ, R87 ;  /* 0x000000ffff1f7224 */ /* 0x000fc800078e0057 */
[----:B------:R-:W1:Y:S01]  /*49f0*/  MUFU.EX2 R51, R51 ;  /* 0x0000003300337308 */ /* 0x000e620000000800 */
[C---:B0-----:R-:W-:Y:S01]  /*4a00*/  F2FP.SATFINITE.E4M3.F32.PACK_AB_MERGE_C R62, R47.reuse, R62, RZ ;  /* 0x0000003e2f3e723e */ /* 0x041fe200048070ff */
[----:B------:R-:W-:Y:S01]  /*4a10*/  FADD.FTZ R47, R47, R4 ;  /* 0x000000042f2f7221 */ /* 0x000fe20000010000 */
[----:B------:R-:W-:-:S02]  /*4a20*/  FADD.FTZ R4, R38, R9 ;  /* 0x0000000926047221 */ /* 0x000fc40000010000 */
[----:B------:R-:W-:Y:S01]  /*4a30*/  F2FP.SATFINITE.E4M3.F32.PACK_AB_MERGE_C R173, R75, R74, R62 ;  /* 0x0000004a4bad723e */ /* 0x000fe2000480703e */
[----:B------:R-:W-:Y:S02]  /*4a40*/  IMAD.MOV.U32 R75, RZ, RZ, R87 ;  /* 0x000000ffff4b7224 */ /* 0x000fe400078e0057 */
[----:B------:R-:W-:Y:S01]  /*4a50*/  FADD.FTZ R10, R39, R4 ;  /* 0x00000004270a7221 */ /* 0x000fe20000010000 */
[----:B------:R-:W0:Y:S01]  /*4a60*/  MUFU.EX2 R54, R54 ;  /* 0x0000003600367308 */ /* 0x000e220000000800 */
[----:B--2---:R-:W-:-:S01]  /*4a70*/  FADD.FTZ R8, R50, R47 ;  /* 0x0000002f32087221 */ /* 0x004fc20000010000 */
[----:B------:R-:W-:-:S02]  /*4a80*/  IMAD.MOV.U32 R74, RZ, RZ, R87 ;  /* 0x000000ffff4a7224 */ /* 0x000fc400078e0057 */
[----:B------:R-:W-:-:S01]  /*4a90*/  FADD.FTZ R9, R41, R10 ;  /* 0x0000000a29097221 */ /* 0x000fc20000010000 */
[C---:B------:R-:W-:Y:S01]  /*4aa0*/  F2FP.SATFINITE.E4M3.F32.PACK_AB_MERGE_C R41, R44.reuse, R41, RZ ;  /* 0x000000292c29723e */ /* 0x040fe200048070ff */
[----:B------:R-:W-:Y:S02]  /*4ab0*/  IMAD.MOV.U32 R62, RZ, RZ, R87 ;  /* 0x000000ffff3e7224 */ /* 0x000fe400078e0057 */
[----:B------:R-:W-:Y:S01]  /*4ac0*/  FADD.FTZ R9, R44, R9 ;  /* 0x000000092c097221 */ /* 0x000fe20000010000 */
[----:B------:R-:W2:Y:S01]  /*4ad0*/  MUFU.EX2 R55, R55 ;  /* 0x0000003700377308 */ /* 0x000ea20000000800 */
[----:B-1----:R-:W-:-:S01]  /*4ae0*/  FADD.FTZ R7, R51, R8 ;  /* 0x0000000833077221 */ /* 0x002fc20000010000 */
[----:B------:R-:W-:Y:S01]  /*4af0*/  F2FP.SATFINITE.E4M3.F32.PACK_AB_MERGE_C R174, R39, R38, R41 ;  /* 0x0000002627ae723e */ /* 0x000fe20004807029 */
[----:B------:R-:W-:-:S01]  /*4b00*/  FADD.FTZ R10, R24, R9 ;  /* 0x00000009180a7221 */ /* 0x000fc20000010000 */
[--C-:B------:R-:W-:Y:S02]  /*4b10*/  IMAD.MOV.U32 R47, RZ, RZ, R87.reuse ;  /* 0x000000ffff2f7224 */ /* 0x100fe400078e0057 */
[----:B------:R-:W-:-:S02]  /*4b20*/  IMAD.MOV.U32 R44, RZ, RZ, R87 ;  /* 0x000000ffff2c7224 */ /* 0x000fc400078e0057 */
[----:B------:R-:W1:Y:S01]  /*4b30*/  MUFU.EX2 R61, R61 ;  /* 0x0000003d003d7308 */ /* 0x000e620000000800 */
[----:B0-----:R-:W-:-:S01]  /*4b40*/  FADD.FTZ R8, R54, R7 ;  /* 0x0000000736087221 */ /* 0x001fc20000010000 */
[----:B------:R-:W-:Y:S01]  /*4b50*/  FADD.FTZ R7, R25, R10 ;  /* 0x0000000a19077221 */ /* 0x000fe20000010000 */
[--C-:B------:R-:W-:Y:S02]  /*4b60*/  IMAD.MOV.U32 R41, RZ, RZ, R87.reuse ;  /* 0x000000ffff297224 */ /* 0x100fe400078e0057 */
[--C-:B------:R-:W-:Y:S02]  /*4b70*/  IMAD.MOV.U32 R39, RZ, RZ, R87.reuse ;  /* 0x000000ffff277224 */ /* 0x100fe400078e0057 */
[----:B------:R-:W-:Y:S01]  /*4b80*/  IMAD.MOV.U32 R38, RZ, RZ, R87 ;  /* 0x000000ffff267224 */ /* 0x000fe200078e0057 */
[----:B------:R0:W3:Y:S01]  /*4b90*/  MUFU.EX2 R2, R65 ;  /* 0x0000004100027308 */ /* 0x0000e20000000800 */
[----:B--2---:R-:W-:-:S01]  /*4ba0*/  FADD.FTZ R8, R55, R8 ;  /* 0x0000000837087221 */ /* 0x004fc20000010000 */
[----:B------:R-:W-:Y:S01]  /*4bb0*/  F2FP.SATFINITE.E4M3.F32.PACK_AB_MERGE_C R54, R55, R54, RZ ;  /* 0x000000363736723e */ /* 0x000fe200048070ff */
[----:B------:R-:W-:-:S03]  /*4bc0*/  IMAD.MOV.U32 R55, RZ, RZ, R87 ;  /* 0x000000ffff377224 */ /* 0x000fc600078e0057 */
[----:B------:R-:W-:Y:S01]  /*4bd0*/  F2FP.SATFINITE.E4M3.F32.PACK_AB_MERGE_C R175, R51, R50, R54 ;  /* 0x0000003233af723e */ /* 0x000fe20004807036 */
[----:B------:R-:W-:Y:S01]  /*4be0*/  IMAD.MOV.U32 R54, RZ, RZ, R87 ;  /* 0x000000ffff367224 */ /* 0x000fe200078e0057 */
[----:B------:R-:W2:Y:S01]  /*4bf0*/  MUFU.EX2 R28, R28 ;  /* 0x0000001c001c7308 */ /* 0x000ea20000000800 */
[----:B-1----:R-:W-:-:S01]  /*4c00*/  FADD.FTZ R5, R61, R8 ;  /* 0x000000083d057221 */ /* 0x002fc20000010000 */
[--C-:B0-----:R-:W-:Y:S02]  /*4c10*/  IMAD.MOV.U32 R65, RZ, RZ, R87.reuse ;  /* 0x000000ffff417224 */ /* 0x101fe400078e0057 */
[--C-:B------:R-:W-:Y:S02]  /*4c20*/  IMAD.MOV.U32 R51, RZ, RZ, R87.reuse ;  /* 0x000000ffff337224 */ /* 0x100fe400078e0057 */
[----:B------:R-:W-:Y:S02]  /*4c30*/  IMAD.MOV.U32 R50, RZ, RZ, R87 ;  /* 0x000000ffff327224 */ /* 0x000fe400078e0057 */
[----:B------:R-:W0:Y:S01]  /*4c40*/  MUFU.EX2 R68, R68 ;  /* 0x0000004400447308 */ /* 0x000e220000000800 */
[----:B---3--:R-:W-:-:S07]  /*4c50*/  FADD.FTZ R5, R2, R5 ;  /* 0x0000000502057221 */ /* 0x008fce0000010000 */
[----:B------:R-:W1:Y:S01]  /*4c60*/  MUFU.EX2 R29, R29 ;  /* 0x0000001d001d7308 */ /* 0x000e620000000800 */
[----:B--2---:R-:W-:-:S07]  /*4c70*/  FADD.FTZ R8, R28, R7 ;  /* 0x000000071c087221 */ /* 0x004fce0000010000 */
[----:B------:R2:W3:Y:S01]  /*4c80*/  MUFU.EX2 R3, R76 ;  /* 0x0000004c00037308 */ /* 0x0004e20000000800 */
[----:B0-----:R-:W-:-:S07]  /*4c90*/  FADD.FTZ R10, R68, R5 ;  /* 0x00000005440a7221 */ /* 0x001fce0000010000 */
[----:B------:R-:W0:Y:S01]  /*4ca0*/  MUFU.EX2 R32, R32 ;  /* 0x0000002000207308 */ /* 0x000e220000000800 */
[C---:B-1----:R-:W-:Y:S01]  /*4cb0*/  F2FP.SATFINITE.E4M3.F32.PACK_AB_MERGE_C R28, R29.reuse, R28, RZ ;  /* 0x0000001c1d1c723e */ /* 0x042fe200048070ff */
[----:B------:R-:W-:Y:S01]  /*4cc0*/  FADD.FTZ R29, R29, R8 ;  /* 0x000000081d1d7221 */ /* 0x000fe20000010000 */
[--C-:B--2---:R-:W-:Y:S02]  /*4cd0*/  IMAD.MOV.U32 R76, RZ, RZ, R87.reuse ;  /* 0x000000ffff4c7224 */ /* 0x104fe400078e0057 */
[----:B------:R-:W-:Y:S01]  /*4ce0*/  F2FP.SATFINITE.E4M3.F32.PACK_AB_MERGE_C R168, R25, R24, R28 ;  /* 0x0000001819a8723e */ /* 0x000fe2000480701c */
[----:B------:R-:W-:Y:S02]  /*4cf0*/  IMAD.MOV.U32 R28, RZ, RZ, R87 ;  /* 0x000000ffff1c7224 */ /* 0x000fe400078e0057 */
[----:B------:R-:W1:Y:S01]  /*4d00*/  MUFU.EX2 R69, R69 ;  /* 0x0000004500457308 */ /* 0x000e620000000800 */
[----:B---3--:R-:W-:-:S01]  /*4d10*/  FADD.FTZ R10, R3, R10 ;  /* 0x0000000a030a7221 */ /* 0x008fc20000010000 */
[----:B------:R-:W-:Y:S01]  /*4d20*/  F2FP.SATFINITE.E4M3.F32.PACK_AB_MERGE_C R68, R3, R68, RZ ;  /* 0x000000440344723e */ /* 0x000fe200048070ff */
[----:B------:R-:W-:-:S02]  /*4d30*/  IMAD.MOV.U32 R25, RZ, RZ, R87 ;  /* 0x000000ffff197224 */ /* 0x000fc400078e0057 */
[--C-:B------:R-:W-:Y:S01]  /*4d40*/  IMAD.MOV.U32 R24, RZ, RZ, R87.reuse ;  /* 0x000000ffff187224 */ /* 0x100fe200078e0057 */
[----:B------:R-:W-:Y:S01]  /*4d50*/  F2FP.SATFINITE.E4M3.F32.PACK_AB_MERGE_C R169, R2, R61, R68 ;  /* 0x0000003d02a9723e */ /* 0x000fe20004807044 */
[----:B------:R-:W-:Y:S01]  /*4d60*/  IMAD.MOV.U32 R68, RZ, RZ, R87 ;  /* 0x000000ffff447224 */ /* 0x000fe200078e0057 */
[----:B------:R-:W-:Y:S01]  /*4d70*/  MUFU.EX2 R36, R36 ;  /* 0x0000002400247308 */ /* 0x000fe20000000800 */
[----:B0-----:R-:W-:-:S01]  /*4d80*/  FADD.FTZ R8, R32, R29 ;  /* 0x0000001d20087221 */ /* 0x001fc20000010000 */
[--C-:B------:R-:W-:Y:S02]  /*4d90*/  IMAD.MOV.U32 R61, RZ, RZ, R87.reuse ;  /* 0x000000ffff3d7224 */ /* 0x100fe400078e0057 */
[----:B------:R-:W-:-:S04]  /*4da0*/  IMAD.MOV.U32 R29, RZ, RZ, R87 ;  /* 0x000000ffff1d7224 */ /* 0x000fc800078e0057 */
[----:B------:R-:W0:Y:S01]  /*4db0*/  MUFU.EX2 R37, R37 ;  /* 0x0000002500257308 */ /* 0x000e220000000800 */
[----:B-1----:R-:W-:-:S07]  /*4dc0*/  FADD.FTZ R3, R69, R10 ;  /* 0x0000000a45037221 */ /* 0x002fce0000010000 */
[----:B------:R-:W1:Y:S08]  /*4dd0*/  MUFU.EX2 R33, R33 ;  /* 0x0000002100217308 */ /* 0x000e700000000800 */
[----:B------:R2:W3:Y:S01]  /*4de0*/  MUFU.EX2 R4, R77 ;  /* 0x0000004d00047308 */ /* 0x0004e20000000800 */
[----:B0-----:R-:W-:-:S07]  /*4df0*/  F2FP.SATFINITE.E4M3.F32.PACK_AB_MERGE_C R2, R37, R36, RZ ;  /* 0x000000242502723e */ /* 0x001fce00048070ff */
[----:B------:R-:W0:Y:S01]  /*4e00*/  MUFU.EX2 R78, R78 ;  /* 0x0000004e004e7308 */ /* 0x000e220000000800 */
[----:B-1----:R-:W-:-:S01]  /*4e10*/  FADD.FTZ R5, R33, R8 ;  /* 0x0000000821057221 */ /* 0x002fc20000010000 */
[----:B------:R-:W-:Y:S01]  /*4e20*/  F2FP.SATFINITE.E4M3.F32.PACK_AB_MERGE_C R170, R33, R32, R2 ;  /* 0x0000002021aa723e */ /* 0x000fe20004807002 */
[----:B--2---:R-:W-:Y:S02]  /*4e30*/  IMAD.MOV.U32 R77, RZ, RZ, R87 ;  /* 0x000000ffff4d7224 */ /* 0x004fe400078e0057 */
[----:B------:R-:W-:Y:S01]  /*4e40*/  FADD.FTZ R36, R36, R5 ;  /* 0x0000000524247221 */ /* 0x000fe20000010000 */
[----:B------:R-:W-:Y:S02]  /*4e50*/  IMAD.MOV.U32 R33, RZ, RZ, R87 ;  /* 0x000000ffff217224 */ /* 0x000fe400078e0057 */
[----:B------:R-:W1:Y:S01]  /*4e60*/  MUFU.EX2 R79, R79 ;  /* 0x0000004f004f7308 */ /* 0x000e620000000800 */
[----:B---3--:R-:W-:-:S01]  /*4e70*/  FADD.FTZ R3, R4, R3 ;  /* 0x0000000304037221 */ /* 0x008fc20000010000 */
[----:B------:R-:W-:-:S03]  /*4e80*/  IMAD.MOV.U32 R32, RZ, RZ, R87 ;  /* 0x000000ffff207224 */ /* 0x000fc600078e0057 */
[----:B0-----:R-:W-:Y:S01]  /*4e90*/  FADD.FTZ R2, R78, R3 ;  /* 0x000000034e027221 */ /* 0x001fe20000010000 */
[----:B------:R-:W-:-:S01]  /*4ea0*/  FADD.FTZ R3, R37, R36 ;  /* 0x0000002425037221 */ /* 0x000fc20000010000 */
[--C-:B------:R-:W-:Y:S02]  /*4eb0*/  IMAD.MOV.U32 R37, RZ, RZ, R87.reuse ;  /* 0x000000ffff257224 */ /* 0x100fe400078e0057 */
[----:B------:R-:W-:Y:S01]  /*4ec0*/  IMAD.MOV.U32 R36, RZ, RZ, R87 ;  /* 0x000000ffff247224 */ /* 0x000fe200078e0057 */
[C---:B-1----:R-:W-:Y:S01]  /*4ed0*/  F2FP.SATFINITE.E4M3.F32.PACK_AB_MERGE_C R7, R79.reuse, R78, RZ ;  /* 0x0000004e4f07723e */ /* 0x042fe200048070ff */
[----:B------:R-:W-:-:S01]  /*4ee0*/  FADD.FTZ R2, R79, R2 ;  /* 0x000000024f027221 */ /* 0x000fc20000010000 */
[----:B------:R-:W-:Y:S02]  /*4ef0*/  IMAD.MOV.U32 R79, RZ, RZ, R87 ;  /* 0x000000ffff4f7224 */ /* 0x000fe400078e0057 */
[----:B------:R-:W-:Y:S01]  /*4f00*/  F2FP.SATFINITE.E4M3.F32.PACK_AB_MERGE_C R171, R4, R69, R7 ;  /* 0x0000004504ab723e */ /* 0x000fe20004807007 */
[----:B------:R-:W-:-:S02]  /*4f10*/  IMAD.MOV.U32 R78, RZ, RZ, R87 ;  /* 0x000000ffff4e7224 */ /* 0x000fc400078e0057 */
        /* <DEDUP_REMOVED lines=37> */
[----:B------:R-:W-:-:S05]  /*5170*/  UMOV UR58, UR56 ;  /* 0x00000038003a7c82 */ /* 0x000fca0008000000 */
.L_x_2042:
[----:B------:R-:W-:Y:S01]  /*5180*/  ISETP.NE.AND P3, PT, RZ, UR44, PT ;  /* 0x0000002cff007c0c */ /* 0x000fe2000bf65270 */
[----:B------:R-:W-:-:S04]  /*5190*/  UISETP.NE.AND UP0, UPT, UR58, 0x1, UPT ;  /* 0x000000013a00788c */ /* 0x000fc8000bf05270 */
[----:B------:R-:W-:-:S04]  /*51a0*/  USEL UR46, URZ, 0x1, UP0 ;  /* 0x000000013f2e7887 */ /* 0x000fc80008000000 */
[----:B------:R-:W-:-:S04]  /*51b0*/  ULOP3.LUT UR46, UR59, UR46, URZ, 0x3c, !UPT ;  /* 0x0000002e3b2e7292 */ /* 0x000fc8000f8e3c3f */
[----:B------:R-:W-:Y:S08]  /*51c0*/  @P3 BRA `(.L_x_2033) ;  /* 0x0000000000383947 */ /* 0x000ff00003800000 */
[----:B------:R-:W-:Y:S05]  /*51d0*/  @!P0 BRA `(.L_x_2034) ;  /* 0x0000000000048947 */ /* 0x000fea0003800000 */
[----:B------:R-:W-:Y:S01]  /*51e0*/  BPT.TRAP 0x1 ;  /* 0x000000040000795c */ /* 0x000fe20000300000 */
.L_x_2034:
        /* <DEDUP_REMOVED lines=9> */
.L_x_2035:
[----:B-1----:R-:W-:Y:S05]  /*5280*/  @P2 BRA `(.L_x_2033) ;  /* 0x0000000000082947 */ /* 0x002fea0003800000 */
[----:B------:R-:W1:Y:S02]  /*5290*/  SYNCS.PHASECHK.TRANS64.TRYWAIT P2, [UR6+0x29830], R0 ;  /* 0x02983000ff0075a7 */ /* 0x000e640008040146 */
[----:B-1----:R-:W-:Y:S05]  /*52a0*/  @!P2 BRA `(.L_x_2036) ;  /* 0x000000e4005ca947 */ /* 0x002fea0003800000 */
.L_x_2033:
        /* <DEDUP_REMOVED lines=189> */
.L_x_2038:
[----:B------:R-:W-:Y:S01]  /*5e80*/  ULEA UR6, UR58, UR41, 0x3 ;  /* 0x000000293a067291 */ /* 0x000fe2000f8e183f */
[----:B------:R-:W-:-:S05]  /*5e90*/  IMAD.U32 R0, RZ, RZ, UR59 ;  /* 0x0000003bff007e24 */ /* 0x000fca000f8e00ff */
[----:B------:R-:W-:-:S04]  /*5ea0*/  SHF.L.U32 R0, R0, 0x1f, RZ ;  /* 0x0000001f00007819 */ /* 0x000fc800000006ff */
[----:B------:R0:W1:Y:S01]  /*5eb0*/  SYNCS.PHASECHK.TRANS64.TRYWAIT P2, [UR6+0x29850], R0 ;  /* 0x02985000ff0075a7 */ /* 0x0000620008040146 */
[----:B------:R-:W-:Y:S05]  /*5ec0*/  @!P0 BRA `(.L_x_2039) ;  /* 0x0000000000048947 */ /* 0x000fea0003800000 */
[----:B------:R-:W-:Y:S01]  /*5ed0*/  BPT.TRAP 0x1 ;  /* 0x000000040000795c */ /* 0x000fe20000300000 */
.L_x_2039:
[----:B-1----:R-:W-:Y:S05]  /*5ee0*/  @P2 BRA `(.L_x_2037) ;  /* 0x0000000000082947 */ /* 0x002fea0003800000 */
[----:B------:R-:W1:Y:S02]  /*5ef0*/  SYNCS.PHASECHK.TRANS64.TRYWAIT P2, [UR6+0x29850], R0 ;  /* 0x02985000ff0075a7 */ /* 0x000e640008040146 */
[----:B-1----:R-:W-:Y:S05]  /*5f00*/  @!P2 BRA `(.L_x_2040) ;  /* 0x000000d8005ca947 */ /* 0x002fea0003800000 */
.L_x_2037:
[----:B------:R-:W-:Y:S01]  /*5f10*/  USHF.L.U32 UR6, UR52, 0x7, URZ ;  /* 0x0000000734067899 */ /* 0x000fe2000800063f */
[----:B------:R-:W-:Y:S01]  /*5f20*/  WARPGROUP.ARRIVE ;  /* 0x00000000000079c5 */ /* 0x000fe20000000000 */
[----:B------:R-:W-:Y:S02]  /*5f30*/  UMOV UR7, 0xc0000010 ;  /* 0xc000001000077882 */ /* 0x000fe40000000000 */
[----:B------:R-:W-:-:S04]  /*5f40*/  UIMAD UR6, UR57, -0xa0, UR6 ;  /* 0xffffff60390678a4 */ /* 0x000fc8000f8e0206 */
[----:B------:R-:W-:-:S04]  /*5f50*/  UIADD3 UR6, UR6, 0x1, UR50 ;  /* 0x0000000106067890 */ /* 0x000fc8000fffe032 */
[----:B------:R-:W-:-:S06]  /*5f60*/  UIADD3 UR6, UR6, -UR51, URZ ;  /* 0x8000003306067290 */ /* 0x000fcc000fffe03f */
[----:B01----:R-:W-:Y:S01]  /*5f70*/  IMAD.U32 R0, RZ, RZ, UR6 ;  /* 0x00000006ff007e24 */ /* 0x003fe2000f8e00ff */
[----:B------:R-:W-:-:S03]  /*5f80*/  UIADD3 UR6, UR41, 0x400, URZ ;  /* 0x0000040029067890 */ /* 0x000fc6000fffe03f */
[----:B------:R-:W-:Y:S01]  /*5f90*/  IMAD R7, R17, -0x2, R0 ;  /* 0xfffffffe11077824 */ /* 0x000fe200078e0200 */
[----:B------:R-:W-:-:S03]  /*5fa0*/  USHF.R.U32.HI UR6, URZ, 0x4, UR6 ;  /* 0x000000043f067899 */ /* 0x000fc60008011606 */
[----:B------:R-:W-:Y:S01]  /*5fb0*/  IMAD.IADD R6, R22, 0x1, R7 ;  /* 0x0000000116067824 */ /* 0x000fe200078e0207 */
[----:B------:R-:W-:-:S04]  /*5fc0*/  ULOP3.LUT UR6, UR6, 0x3fff, URZ, 0xc0, !UPT ;  /* 0x00003fff06067892 */ /* 0x000fc8000f8ec03f */
[C---:B------:R-:W-:Y:S01]  /*5fd0*/  ISETP.GT.AND P2, PT, R6.reuse, RZ, PT ;  /* 0x000000ff0600720c */ /* 0x040fe20003f44270 */
[----:B------:R-:W-:Y:S01]  /*5fe0*/  ULOP3.LUT UR6, UR6, 0x10000, URZ, 0xfc, !UPT ;  /* 0x0001000006067892 */ /* 0x000fe2000f8efc3f */
[----:B------:R-:W-:Y:S02]  /*5ff0*/  ISETP.GT.AND P3, PT, R6, 0x1, PT ;  /* 0x000000010600780c */ /* 0x000fe40003f64270 */
[----:B------:R-:W-:Y:S01]  /*6000*/  FSEL R7, R152, -INF , P2 ;  /* 0xff80000098077808 */ /* 0x000fe20001000000 */
[----:B------:R-:W-:Y:S01]  /*6010*/  UIMAD UR10, UR58, 0x500, UR6 ;  /* 0x000005003a0a78a4 */ /* 0x000fe2000f8e0206 */
[----:B------:R-:W-:Y:S02]  /*6020*/  ISETP.GT.AND P2, PT, R6, 0x8, PT ;  /* 0x000000080600780c */ /* 0x000fe40003f44270 */
[----:B------:R-:W-:Y:S02]  /*6030*/  FSEL R9, R153, -INF , P3 ;  /* 0xff80000099097808 */ /* 0x000fe40001800000 */
[----:B------:R-:W-:-:S02]  /*6040*/  FMNMX.FTZ R0, R7, R5, !PT ;  /* 0x0000000507007209 */ /* 0x000fc40007810000 */
        /* <DEDUP_REMOVED lines=127> */
[----:B------:R-:W0:Y:S01]  /*6840*/  SHFL.BFLY PT, R197, R10, 0x2, 0x1f ;  /* 0x0c401f000ac57f89 */ /* 0x000e2200000e0000 */
        /* <DEDUP_REMOVED lines=8> */
[----:B0-----:R-:W-:Y:S02]  /*68d0*/  FMNMX.FTZ R197, R10, R197, !PT ;  /* 0x000000c50ac57209 */ /* 0x001fe40007810000 */
[----:B------:R-:W-:Y:S02]  /*68e0*/  FSEL R139, R139, -INF , P4 ;  /* 0xff8000008b8b7808 */ /* 0x000fe40002000000 */
[----:B------:R-:W-:Y:S01]  /*68f0*/  ISETP.GT.AND P4, PT, R6, 0x29, PT ;  /* 0x000000290600780c */ /* 0x000fe20003f84270 */
[----:B------:R-:W0:Y:S03]  /*6900*/  SHFL.BFLY PT, R0, R197, 0x1, 0x1f ;  /* 0x0c201f00c5007f89 */ /* 0x000e2600000e0000 */
        /* <DEDUP_REMOVED lines=58> */
[----:B0-----:R-:W-:Y:S01]  /*6cb0*/  FMNMX.FTZ R144, R138, R157, !PT ;  /* 0x0000009d8a907209 */ /* 0x001fe20007810000 */
        /* <DEDUP_REMOVED lines=29> */
[----:B0-----:R-:W-:Y:S02]  /*6e90*/  FMNMX.FTZ R152, R122, R149, !PT ;  /* 0x000000957a987209 */ /* 0x001fe40007810000 */
        /* <DEDUP_REMOVED lines=26> */
[----:B------:R-:W-:Y:S01]  /*7040*/  FSEL R149, R110, -INF , P3 ;  /* 0xff8000006e957808 */ /* 0x000fe20001800000 */
[----:B------:R-:W-:-:S01]  /*7050*/  FFMA.FTZ R110, R128, UR38, -R8 ;  /* 0x00000026806e7c23 */ /* 0x000fc20008010808 */
[----:B------:R-:W-:Y:S02]  /*7060*/  FMNMX.FTZ R152, R125, R152, !PT ;  /* 0x000000987d987209 */ /* 0x000fe40007810000 */
[----:B------:R-:W-:Y:S01]  /*7070*/  FSEL R128, R111, -INF , P4 ;  /* 0xff8000006f807808 */ /* 0x000fe20002000000 */
[----:B------:R-:W-:Y:S01]  /*7080*/  MUFU.EX2 R14, R14 ;  /* 0x0000000e000e7308 */ /* 0x000fe20000000800 */
[----:B------:R-:W-:Y:S01]  /*7090*/  ISETP.GT.AND P3, PT, R6, 0x70, PT ;  /* 0x000000700600780c */ /* 0x000fe20003f64270 */
[----:B0-----:R-:W-:Y:S01]  /*70a0*/  FFMA.FTZ R153, R129, UR38, -R8 ;  /* 0x0000002681997c23 */ /* 0x001fe20008010808 */
        /* <DEDUP_REMOVED lines=8> */
[----:B------:R0:W-:Y:S01]  /*7130*/  MUFU.EX2 R111, R153 ;  /* 0x00000099006f7308 */ /* 0x0001e20000000800 */
[----:B------:R-:W-:-:S02]  /*7140*/  ISETP.GT.AND P4, PT, R6, 0x79, PT ;  /* 0x000000790600780c */ /* 0x000fc40003f84270 */
[----:B------:R-:W-:Y:S02]  /*7150*/  FSEL R118, R118, -INF , P3 ;  /* 0xff80000076767808 */ /* 0x000fe40001800000 */
[----:B------:R-:W-:Y:S02]  /*7160*/  FMNMX.FTZ R129, R115, R114, !PT ;  /* 0x0000007273817209 */ /* 0x000fe40007810000 */
[----:B------:R-:W-:Y:S01]  /*7170*/  FSEL R119, R119, -INF , P4 ;  /* 0xff80000077777808 */ /* 0x000fe20002000000 */
[----:B------:R-:W-:Y:S01]  /*7180*/  MUFU.EX2 R114, R156 ;  /* 0x0000009c00727308 */ /* 0x000fe20000000800 */
[----:B------:R-:W-:Y:S01]  /*7190*/  ISETP.GT.AND P3, PT, R6, 0x80, PT ;  /* 0x000000800600780c */ /* 0x000fe20003f64270 */
[----:B0-----:R-:W-:Y:S01]  /*71a0*/  FFMA.FTZ R153, R133, UR38, -R8 ;  /* 0x0000002685997c23 */ /* 0x001fe20008010808 */
[----:B------:R-:W-:Y:S02]  /*71b0*/  FMNMX.FTZ R132, R118, R129, !PT ;  /* 0x0000008176847209 */ /* 0x000fe40007810000 */
[----:B------:R-:W-:-:S02]  /*71c0*/  ISETP.GT.AND P4, PT, R6, 0x81, PT ;  /* 0x000000810600780c */ /* 0x000fc40003f84270 */
[----:B------:R-:W-:Y:S01]  /*71d0*/  FSEL R90, R90, -INF , P3 ;  /* 0xff8000005a5a7808 */ /* 0x000fe20001800000 */
[----:B------:R-:W-:Y:S01]  /*71e0*/  MUFU.EX2 R20, R20 ;  /* 0x0000001400147308 */ /* 0x000fe20000000800 */
[----:B------:R-:W-:Y:S02]  /*71f0*/  FMNMX.FTZ R133, R119, R132, !PT ;  /* 0x0000008477857209 */ /* 0x000fe40007810000 */
[----:B------:R-:W-:Y:S01]  /*7200*/  ISETP.GT.AND P3, PT, R6, 0x88, PT ;  /* 0x000000880600780c */ /* 0x000fe20003f64270 */
[----:B------:R-:W-:Y:S02]  /*7210*/  WARPGROUP.DEPBAR.LE gsb0, 0x0 ;  /* 0x00008000000079c5 */ /* 0x000fe40000010000 */
[----:B------:R-:W-:Y:S01]  /*7220*/  FSEL R129, R91, -INF , P4 ;  /* 0xff8000005b817808 */ /* 0x000fe20002000000 */
[----:B------:R-:W-:Y:S01]  /*7230*/  WARPGROUP.ARRIVE ;  /* 0x00000000000079c5 */ /* 0x000fe20000000000 */
[----:B------:R-:W-:Y:S01]  /*7240*/  FMNMX.FTZ R154, R90, R133, !PT ;  /* 0x000000855a9a7209 */ /* 0x000fe20007810000 */
[----:B------:R0:W-:Y:S01]  /*7250*/  MUFU.EX2 R91, R153 ;  /* 0x00000099005b7308 */ /* 0x0001e20000000800 */
[----:B------:R-:W-:-:S02]  /*7260*/  ISETP.GT.AND P4, PT, R6, 0x89, PT ;  /* 0x000000890600780c */ /* 0x000fc40003f84270 */
[----:B------:R-:W-:Y:S01]  /*7270*/  FSEL R132, R94, -INF , P3 ;  /* 0xff8000005e847808 */ /* 0x000fe20001800000 */
[----:B------:R-:W-:-:S01]  /*7280*/  FFMA.FTZ R94, R104, UR38, -R8 ;  /* 0x00000026685e7c23 */ /* 0x000fc20008010808 */
[----:B------:R-:W-:Y:S01]  /*7290*/  FMNMX.FTZ R133, R129, R154, !PT ;  /* 0x0000009a81857209 */ /* 0x000fe20007810000 */
[----:B------:R-:W-:Y:S01]  /*72a0*/  QGMMA.64x128x32.F32.E4M3.E4M3 R24, R172, gdesc[UR4], R24, gsb0 ;  /* 0x01e00004ac187df3 */ /* 0x000fe20008000818 */
[----:B------:R-:W-:Y:S01]  /*72b0*/  ISETP.GT.AND P3, PT, R6, 0x90, PT ;  /* 0x000000900600780c */ /* 0x000fe20003f64270 */
[--C-:B------:R-:W-:Y:S01]  /*72c0*/  FFMA.FTZ R154, R108, UR38, -R8.reuse ;  /* 0x000000266c9a7c23 */ /* 0x100fe20008010808 */
[----:B------:R-:W-:Y:S01]  /*72d0*/  FSEL R95, R95, -INF , P4 ;  /* 0xff8000005f5f7808 */ /* 0x000fe20002000000 */
[--C-:B0-----:R-:W-:Y:S01]  /*72e0*/  FFMA.FTZ R153, R105, UR38, -R8.reuse ;  /* 0x0000002669997c23 */ /* 0x101fe20008010808 */
        /* <DEDUP_REMOVED lines=11> */
[----:B------:R-:W-:Y:S01]  /*73a0*/  FFMA.FTZ R117, R101, UR38, -R8 ;  /* 0x0000002665757c23 */ /* 0x000fe20008010808 */
[----:B------:R-:W-:Y:S01]  /*73b0*/  FMNMX.FTZ R105, R98, R105, !PT ;  /* 0x0000006962697209 */ /* 0x000fe20007810000 */
[----:B------:R-:W-:Y:S01]  /*73c0*/  MUFU.EX2 R99, R153 ;  /* 0x0000009900637308 */ /* 0x000fe20000000800 */
[----:B------:R-:W-:Y:S01]  /*73d0*/  ISETP.GT.AND P4, PT, R6, 0x99, PT ;  /* 0x000000990600780c */ /* 0x000fe20003f84270 */
[----:B------:R-:W-:Y:S01]  /*73e0*/  UIADD3 UR6, UR10, 0x400, URZ ;  /* 0x000004000a067890 */ /* 0x000fe2000fffe03f */
[----:B------:R-:W-:Y:S01]  /*73f0*/  FSEL R102, R102, -INF , P3 ;  /* 0xff80000066667808 */ /* 0x000fe20001800000 */
[----:B------:R-:W-:Y:S01]  /*7400*/  UMOV UR7, 0xc0000010 ;  /* 0xc000001000077882 */ /* 0x000fe20000000000 */
[----:B------:R-:W-:-:S02]  /*7410*/  FMNMX.FTZ R133, R104, R105, !PT ;  /* 0x0000006968857209 */ /* 0x000fc40007810000 */
[----:B------:R-:W-:Y:S01]  /*7420*/  FSEL R103, R103, -INF , P4 ;  /* 0xff80000067677808 */ /* 0x000fe20002000000 */
[----:B------:R0:W-:Y:S01]  /*7430*/  MUFU.EX2 R105, R154 ;  /* 0x0000009a00697308 */ /* 0x0001e20000000800 */
[----:B------:R-:W-:Y:S02]  /*7440*/  FMNMX.FTZ R6, R102, R133, !PT ;  /* 0x0000008566067209 */ /* 0x000fe40007810000 */
[----:B------:R-:W-:Y:S02]  /*7450*/  @!P1 LEA R161, R161, UR41, 0x3 ;  /* 0x00000029a1a19c11 */ /* 0x000fe4000f8e18ff */
[----:B------:R-:W-:-:S03]  /*7460*/  FMNMX.FTZ R6, R103, R6, !PT ;  /* 0x0000000667067209 */ /* 0x000fc60007810000 */
[----:B------:R-:W-:Y:S01]  /*7470*/  MUFU.EX2 R21, R21 ;  /* 0x0000001500157308 */ /* 0x000fe20000000800 */
[----:B0-----:R-:W-:Y:S01]  /*7480*/  FSEL R154, R0, RZ, P2 ;  /* 0x000000ff009a7208 */ /* 0x001fe20001000000 */
[----:B------:R-:W0:Y:S04]  /*7490*/  SHFL.BFLY PT, R133, R6, 0x2, 0x1f ;  /* 0x0c401f0006857f89 */ /* 0x000e2800000e0000 */
[----:B------:R-:W-:-:S02]  /*74a0*/  FADD.FTZ R154, -R154, R5 ;  /* 0x000000059a9a7221 */ /* 0x000fc40000010100 */
[----:B------:R-:W-:Y:S02]  /*74b0*/  MUFU.EX2 R5, R117 ;  /* 0x0000007500057308 */ /* 0x000fe40000000800 */
[----:B------:R-:W-:-:S06]  /*74c0*/  FMUL.FTZ R101, R154, UR38 ;  /* 0x000000269a657c20 */ /* 0x000fcc0008410000 */
[----:B------:R-:W1:Y:S08]  /*74d0*/  MUFU.EX2 R101, R101 ;  /* 0x0000006500657308 */ /* 0x000e700000000800 */
[----:B------:R-:W-:Y:S01]  /*74e0*/  MUFU.EX2 R137, R137 ;  /* 0x0000008900897308 */ /* 0x000fe20000000800 */
[----:B0-----:R-:W-:-:S05]  /*74f0*/  FMNMX.FTZ R133, R6, R133, !PT ;  /* 0x0000008506857209 */ /* 0x001fca0007810000 */
[----:B------:R-:W0:Y:S02]  /*7500*/  SHFL.BFLY PT, R6, R133, 0x1, 0x1f ;  /* 0x0c201f0085067f89 */ /* 0x000e2400000e0000 */
[----:B------:R-:W-:Y:S08]  /*7510*/  MUFU.EX2 R141, R141 ;  /* 0x0000008d008d7308 */ /* 0x000ff00000000800 */
[----:B------:R-:W-:Y:S08]  /*7520*/  MUFU.EX2 R145, R145 ;  /* 0x0000009100917308 */ /* 0x000ff00000000800 */
[----:B------:R-:W-:Y:S01]  /*7530*/  MUFU.EX2 R120, R120 ;  /* 0x0000007800787308 */ /* 0x000fe20000000800 */
[----:B0-----:R-:W-:Y:S01]  /*7540*/  FMNMX.FTZ R6, R133, R6, !PT ;  /* 0x0000000685067209 */ /* 0x001fe20007810000 */
        /* <DEDUP_REMOVED lines=14> */
[----:B-1----:R-:W-:-:S01]  /*7630*/  FFMA.FTZ R162, R101, R3, R10 ;  /* 0x0000000365a27223 */ /* 0x002fc2000001000a */
[--C-:B------:R-:W-:Y:S01]  /*7640*/  FFMA.FTZ R153, R166, UR38, -R8.reuse ;  /* 0x00000026a6997c23 */ /* 0x100fe20008010808 */
[----:B------:R-:W-:-:S01]  /*7650*/  FFMA.FTZ R160, R167, UR38, -R8 ;  /* 0x00000026a7a07c23 */ /* 0x000fc20008010808 */
[----:B------:R-:W-:Y:S01]  /*7660*/  FFMA.FTZ R138, R138, UR38, -R8 ;  /* 0x000000268a8a7c23 */ /* 0x000fe20008010808 */
[----:B------:R-:W-:-:S01]  /*7670*/  FADD.FTZ R162, R7, R162 ;  /* 0x000000a207a27221 */ /* 0x000fc20000010000 */
[----:B------:R-:W-:Y:S01]  /*7680*/  MUFU.EX2 R15, R15 ;  /* 0x0000000f000f7308 */ /* 0x000fe20000000800 */
[----:B0-----:R-:W-:Y:S01]  /*7690*/  FSEL R155, R6, RZ, P2 ;  /* 0x000000ff069b7208 */ /* 0x001fe20001000000 */
        /* <DEDUP_REMOVED lines=23> */
[----:B------:R-:W-:-:S02]  /*7810*/  WARPGROUP.DEPBAR.LE gsb0, 0x0 ;  /* 0x00008000000079c5 */ /* 0x000fc40000010000 */
[----:B------:R-:W-:Y:S01]  /*7820*/  WARPGROUP.ARRIVE ;  /* 0x00000000000079c5 */ /* 0x000fe20000000000 */
[----:B------:R-:W-:-:S01]  /*7830*/  FFMA.FTZ R152, R152, UR38, -R8 ;  /* 0x0000002698987c23 */ /* 0x000fc20008010808 */
[--C-:B------:R-:W-:Y:S01]  /*7840*/  FFMA.FTZ R115, R115, UR38, -R8.reuse ;  /* 0x0000002673737c23 */ /* 0x100fe20008010808 */
[----:B------:R-:W-:-:S01]  /*7850*/  FFMA.FTZ R118, R118, UR38, -R8 ;  /* 0x0000002676767c23 */ /* 0x000fc20008010808 */
[----:B------:R-:W-:Y:S01]  /*7860*/  FFMA.FTZ R90, R90, UR38, -R8 ;  /* 0x000000265a5a7c23 */ /* 0x000fe20008010808 */
[----:B------:R-:W2:Y:S01]  /*7870*/  MUFU.EX2 R133, R133 ;  /* 0x0000008500857308 */ /* 0x000ea20000000800 */
[----:B0-----:R-:W-:-:S01]  /*7880*/  FFMA.FTZ R3, R126, R2, R15 ;  /* 0x000000027e037223 */ /* 0x001fc2000001000f */
[----:B------:R-:W-:Y:S01]  /*7890*/  QGMMA.64x128x32.F32.E4M3.E4M3 R24, R168, gdesc[UR4], R24, gsb0 ;  /* 0x01e00004a8187df3 */ /* 0x000fe20008000818 */
[----:B------:R-:W-:-:S01]  /*78a0*/  FFMA.FTZ R132, R132, UR38, -R8 ;  /* 0x0000002684847c23 */ /* 0x000fc20008010808 */
[----:B------:R-:W-:Y:S01]  /*78b0*/  FFMA.FTZ R95, R95, UR38, -R8 ;  /* 0x000000265f5f7c23 */ /* 0x000fe20008010808 */
[----:B------:R-:W-:-:S01]  /*78c0*/  FADD.FTZ R2, R154, R3 ;  /* 0x000000039a027221 */ /* 0x000fc20000010000 */
[----:B------:R-:W-:Y:S01]  /*78d0*/  FADD.FTZ R3, R9, R162 ;  /* 0x000000a209037221 */ /* 0x000fe20000010000 */
[----:B------:R-:W-:-:S01]  /*78e0*/  FFMA.FTZ R98, R98, UR38, -R8 ;  /* 0x0000002662627c23 */ /* 0x000fc20008010808 */
[----:B------:R-:W0:Y:S01]  /*78f0*/  MUFU.EX2 R158, R158 ;  /* 0x0000009e009e7308 */ /* 0x000e220000000800 */
[----:B------:R-:W-:-:S01]  /*7900*/  FADD.FTZ R155, R117, R2 ;  /* 0x00000002759b7221 */ /* 0x000fc20000010000 */
[----:B------:R-:W-:Y:S01]  /*7910*/  FADD.FTZ R2, R12, R3 ;  /* 0x000000030c027221 */ /* 0x000fe20000010000 */
[----:B------:R-:W-:-:S01]  /*7920*/  FFMA.FTZ R104, R104, UR38, -R8 ;  /* 0x0000002668687c23 */ /* 0x000fc20008010808 */
[----:B------:R-:W-:Y:S01]  /*7930*/  FFMA.FTZ R102, R102, UR38, -R8 ;  /* 0x0000002666667c23 */ /* 0x000fe20008010808 */
[----:B-1----:R-:W-:-:S01]  /*7940*/  FADD.FTZ R162, R156, R155 ;  /* 0x0000009b9ca27221 */ /* 0x002fc20000010000 */
        /* <DEDUP_REMOVED lines=36> */
[----:B------:R-:W-:Y:S01]  /*7b90*/  FADD.FTZ R2, R120, R155 ;  /* 0x0000009b78027221 */ /* 0x000fe20000010000 */
[----:B------:R-:W-:-:S05]  /*7ba0*/  FFMA.FTZ R155, R119, UR38, -R8 ;  /* 0x00000026779b7c23 */ /* 0x000fca0008010808 */
[----:B------:R0:W1:Y:S01]  /*7bb0*/  MUFU.EX2 R4, R157 ;  /* 0x0000009d00047308 */ /* 0x0000620000000800 */
        /* <DEDUP_REMOVED lines=11> */
[----:B0-----:R-:W-:-:S01]  /*7c70*/  FADD.FTZ R2, R110, R3 ;  /* 0x000000036e027221 */ /* 0x001fc20000010000 */
[----:B------:R-:W-:-:S03]  /*7c80*/  WARPGROUP.DEPBAR.LE gsb0, 0x0 ;  /* 0x00008000000079c5 */ /* 0x000fc60000010000 */
[----:B------:R-:W-:-:S03]  /*7c90*/  FADD.FTZ R3, R111, R2 ;  /* 0x000000026f037221 */ /* 0x000fc60000010000 */
[----:B------:R-:W0:Y:S01]  /*7ca0*/  MUFU.EX2 R134, R134 ;  /* 0x0000008600867308 */ /* 0x000e220000000800 */
[----:B-1----:R-:W-:-:S01]  /*7cb0*/  FADD.FTZ R162, R130, R119 ;  /* 0x0000007782a27221 */ /* 0x002fc20000010000 */
[----:B------:R-:W-:Y:S01]  /*7cc0*/  FADD.FTZ R2, R114, R3 ;  /* 0x0000000372027221 */ /* 0x000fe20000010000 */
[----:B------:R-:W-:-:S01]  /*7cd0*/  FFMA.FTZ R119, R129, UR38, -R8 ;  /* 0x0000002681777c23 */ /* 0x000fc20008010808 */
[----:B------:R-:W-:Y:S02]  /*7ce0*/  FFMA.FTZ R8, R103, UR38, -R8 ;  /* 0x0000002667087c23 */ /* 0x000fe40008010808 */
[----:B------:R-:W-:-:S02]  /*7cf0*/  FADD.FTZ R3, R91, R2 ;  /* 0x000000025b037221 */ /* 0x000fc40000010000 */
[----:B------:R-:W1:Y:S01]  /*7d00*/  MUFU.EX2 R135, R135 ;  /* 0x0000008700877308 */ /* 0x000e620000000800 */
[----:B--2---:R-:W-:-:S07]  /*7d10*/  FADD.FTZ R157, R131, R162 ;  /* 0x000000a2839d7221 */ /* 0x004fce0000010000 */
[----:B------:R-:W2:Y:S01]  /*7d20*/  MUFU.EX2 R94, R94 ;  /* 0x0000005e005e7308 */ /* 0x000ea20000000800 */
[----:B0-----:R-:W-:-:S07]  /*7d30*/  FADD.FTZ R162, R134, R157 ;  /* 0x0000009d86a27221 */ /* 0x001fce0000010000 */
[----:B------:R-:W0:Y:S01]  /*7d40*/  MUFU.EX2 R106, R106 ;  /* 0x0000006a006a7308 */ /* 0x000e220000000800 */
[----:B-1----:R-:W-:-:S07]  /*7d50*/  FADD.FTZ R129, R135, R162 ;  /* 0x000000a287817221 */ /* 0x002fce0000010000 */
[----:B------:R-:W1:Y:S01]  /*7d60*/  MUFU.EX2 R125, R125 ;  /* 0x0000007d007d7308 */ /* 0x000e620000000800 */
[----:B--2---:R-:W-:-:S04]  /*7d70*/  FADD.FTZ R2, R94, R3 ;  /* 0x000000035e027221 */ /* 0x004fc80000010000 */
[----:B------:R-:W-:-:S03]  /*7d80*/  FADD.FTZ R2, R99, R2 ;  /* 0x0000000263027221 */ /* 0x000fc60000010000 */
        /* <DEDUP_REMOVED lines=12> */
[----:B--2---:R-:W-:-:S01]  /*7e50*/  FADD.FTZ R3, R109, R2 ;  /* 0x000000026d037221 */ /* 0x004fc20000010000 */
[----:B------:R-:W-:-:S05]  /*7e60*/  IADD3 R2, -R23, 0xb, RZ ;  /* 0x0000000b17027810 */ /* 0x000fca0007ffe1ff */
[----:B------:R1:W-:Y:S06]  /*7e70*/  BAR.ARV R2, 0x100 ;  /* 0x000400020000751d */ /* 0x0003ec0000002000 */
[----:B------:R-:W2:Y:S01]  /*7e80*/  MUFU.EX2 R115, R115 ;  /* 0x0000007300737308 */ /* 0x000ea20000000800 */
[----:B-1----:R-:W-:Y:S02]  /*7e90*/  @!P1 VIADD R2, R161, 0x29840 ;  /* 0x00029840a1029836 */ /* 0x002fe40000000000 */
[----:B0-----:R-:W-:-:S03]  /*7ea0*/  FADD.FTZ R162, R112, R3 ;  /* 0x0000000370a27221 */ /* 0x001fc60000010000 */
[----:B------:R-:W-:Y:S02]  /*7eb0*/  @!P1 PRMT R2, RZ, 0x654, R2 ;  /* 0x00000654ff029816 */ /* 0x000fe40000000002 */
[----:B------:R-:W-:Y:S02]  /*7ec0*/  MUFU.EX2 R113, R113 ;  /* 0x0000007100717308 */ /* 0x000fe40000000800 */
[----:B------:R0:W-:Y:S06]  /*7ed0*/  @!P1 SYNCS.ARRIVE.TRANS64.RED.A1T0 RZ, [R2+URZ], RZ ;  /* 0x000000ff02ff99a7 */ /* 0x0001ec000810043f */
[----:B------:R-:W1:Y:S08]  /*7ee0*/  MUFU.EX2 R118, R118 ;  /* 0x0000007600767308 */ /* 0x000e700000000800 */
[----:B------:R-:W-:Y:S08]  /*7ef0*/  MUFU.EX2 R116, R116 ;  /* 0x0000007400747308 */ /* 0x000ff00000000800 */
[----:B------:R-:W3:Y:S08]  /*7f00*/  MUFU.EX2 R155, R155 ;  /* 0x0000009b009b7308 */ /* 0x000ef00000000800 */
[----:B------:R-:W-:Y:S08]  /*7f10*/  MUFU.EX2 R88, R88 ;  /* 0x0000005800587308 */ /* 0x000ff00000000800 */
[----:B------:R-:W4:Y:S08]  /*7f20*/  MUFU.EX2 R90, R90 ;  /* 0x0000005a005a7308 */ /* 0x000f300000000800 */
[----:B------:R5:W-:Y:S08]  /*7f30*/  MUFU.EX2 R157, R132 ;  /* 0x00000084009d7308 */ /* 0x000bf00000000800 */
[----:B------:R-:W-:Y:S01]  /*7f40*/  MUFU.EX2 R89, R89 ;  /* 0x0000005900597308 */ /* 0x000fe20000000800 */
[----:B-----5:R-:W-:-:S04]  /*7f50*/  FADD.FTZ R132, R152, R129 ;  /* 0x0000008198847221 */ /* 0x020fc80000010000 */
[----:B--2---:R-:W-:-:S03]  /*7f60*/  FADD.FTZ R3, R115, R132 ;  /* 0x0000008473037221 */ /* 0x004fc60000010000 */
[----:B------:R-:W2:Y:S01]  /*7f70*/  MUFU.EX2 R119, R119 ;  /* 0x0000007700777308 */ /* 0x000ea20000000800 */
[----:B-1----:R-:W-:-:S04]  /*7f80*/  FADD.FTZ R132, R118, R3 ;  /* 0x0000000376847221 */ /* 0x002fc80000010000 */
[----:B---3--:R-:W-:-:S03]  /*7f90*/  FADD.FTZ R3, R155, R132 ;  /* 0x000000849b037221 */ /* 0x008fc60000010000 */
[----:B------:R-:W-:Y:S01]  /*7fa0*/  MUFU.EX2 R92, R92 ;  /* 0x0000005c005c7308 */ /* 0x000fe20000000800 */
[----:B----4-:R-:W-:-:S07]  /*7fb0*/  FADD.FTZ R132, R90, R3 ;  /* 0x000000035a847221 */ /* 0x010fce0000010000 */
[----:B------:R1:W3:Y:S01]  /*7fc0*/  MUFU.EX2 R159, R95 ;  /* 0x0000005f009f7308 */ /* 0x0002e20000000800 */
[----:B--2---:R-:W-:-:S04]  /*7fd0*/  FADD.FTZ R132, R119, R132 ;  /* 0x0000008477847221 */ /* 0x004fc80000010000 */
[----:B------:R-:W-:-:S03]  /*7fe0*/  FADD.FTZ R132, R157, R132 ;  /* 0x000000849d847221 */ /* 0x000fc60000010000 */
[----:B------:R-:W-:Y:S01]  /*7ff0*/  MUFU.EX2 R93, R93 ;  /* 0x0000005d005d7308 */ /* 0x000fe20000000800 */
[----:B-1----:R-:W-:-:S04]  /*8000*/  FADD.FTZ R95, R113, R162 ;  /* 0x000000a2715f7221 */ /* 0x002fc80000010000 */
[----:B------:R-:W-:-:S03]  /*8010*/  FADD.FTZ R95, R116, R95 ;  /* 0x0000005f745f7221 */ /* 0x000fc60000010000 */
[----:B------:R-:W-:Y:S01]  /*8020*/  MUFU.EX2 R96, R96 ;  /* 0x0000006000607308 */ /* 0x000fe20000000800 */
[----:B---3--:R-:W-:-:S07]  /*8030*/  FADD.FTZ R132, R159, R132 ;  /* 0x000000849f847221 */ /* 0x008fce0000010000 */
[----:B------:R1:W2:Y:S08]  /*8040*/  MUFU.EX2 R171, R98 ;  /* 0x0000006200ab7308 */ /* 0x0002b00000000800 */
[----:B------:R-:W3:Y:S01]  /*8050*/  MUFU.EX2 R97, R97 ;  /* 0x0000006100617308 */ /* 0x000ee20000000800 */
[----:B-1----:R-:W-:-:S04]  /*8060*/  FADD.FTZ R98, R88, R95 ;  /* 0x0000005f58627221 */ /* 0x002fc80000010000 */
[----:B------:R-:W-:-:S03]  /*8070*/  FADD.FTZ R3, R89, R98 ;  /* 0x0000006259037221 */ /* 0x000fc60000010000 */
[----:B------:R-:W1:Y:S01]  /*8080*/  MUFU.EX2 R129, R104 ;  /* 0x0000006800817308 */ /* 0x000e620000000800 */
[----:B------:R-:W-:-:S01]  /*8090*/  FADD.FTZ R98, R92, R3 ;  /* 0x000000035c627221 */ /* 0x000fc20000010000 */
[----:B--2---:R-:W-:-:S03]  /*80a0*/  FADD.FTZ R132, R171, R132 ;  /* 0x00000084ab847221 */ /* 0x004fc60000010000 */
[----:B------:R-:W-:-:S03]  /*80b0*/  FADD.FTZ R3, R93, R98 ;  /* 0x000000625d037221 */ /* 0x000fc60000010000 */
[----:B------:R-:W2:Y:S01]  /*80c0*/  MUFU.EX2 R100, R100 ;  /* 0x0000006400647308 */ /* 0x000ea20000000800 */
[----:B0-----:R-:W-:-:S04]  /*80d0*/  FADD.FTZ R2, R96, R3 ;  /* 0x0000000360027221 */ /* 0x001fc80000010000 */
[----:B---3--:R-:W-:-:S03]  /*80e0*/  FADD.FTZ R3, R97, R2 ;  /* 0x0000000261037221 */ /* 0x008fc60000010000 */
[----:B------:R-:W0:Y:S01]  /*80f0*/  MUFU.EX2 R95, R102 ;  /* 0x00000066005f7308 */ /* 0x000e220000000800 */
[----:B-1----:R-:W-:-:S07]  /*8100*/  FADD.FTZ R132, R129, R132 ;  /* 0x0000008481847221 */ /* 0x002fce0000010000 */
[----:B------:R-:W1:Y:S01]  /*8110*/  MUFU.EX2 R103, R8 ;  /* 0x0000000800677308 */ /* 0x000e620000000800 */
[----:B--2---:R-:W-:-:S04]  /*8120*/  FADD.FTZ R2, R100, R3 ;  /* 0x0000000364027221 */ /* 0x004fc80000010000 */
[----:B------:R-:W-:Y:S01]  /*8130*/  FADD.FTZ R3, R5, R2 ;  /* 0x0000000205037221 */ /* 0x000fe20000010000 */
[----:B0-----:R-:W-:-:S04]  /*8140*/  FADD.FTZ R132, R95, R132 ;  /* 0x000000845f847221 */ /* 0x001fc80000010000 */
[----:B-1----:R-:W-:Y:S01]  /*8150*/  FADD.FTZ R2, R103, R132 ;  /* 0x0000008467027221 */ /* 0x002fe20000010000 */
[----:B------:R-:W-:Y:S06]  /*8160*/  @!P0 BRA `(.L_x_2041) ;  /* 0x0000000000048947 */ /* 0x000fec0003800000 */
[----:B------:R-:W-:Y:S01]  /*8170*/  BPT.TRAP 0x1 ;  /* 0x000000040000795c */ /* 0x000fe20000300000 */
.L_x_2041:
        /* <DEDUP_REMOVED lines=116> */
.L_x_2032:
[----:B------:R-:W-:-:S13]  /*88c0*/  ISETP.LE.AND P2, PT, RZ, UR57, PT ;  /* 0x00000039ff007c0c */ /* 0x000fda000bf43270 */
[----:B------:R-:W-:Y:S05]  /*88d0*/  @!P2 BRA `(.L_x_2043) ;  /* 0x0000002c0028a947 */ /* 0x000fea0003800000 */
[----:B------:R-:W-:Y:S01]  /*88e0*/  IMAD.MOV.U32 R7, RZ, RZ, R6 ;  /* 0x000000ffff077224 */ /* 0x000fe200078e0006 */
[----:B------:R-:W-:Y:S01]  /*88f0*/  UMOV UR51, UR46 ;  /* 0x0000002e00337c82 */ /* 0x000fe20008000000 */
[----:B------:R-:W-:Y:S01]  /*8900*/  IMAD.MOV.U32 R5, RZ, RZ, R0 ;  /* 0x000000ffff057224 */ /* 0x000fe200078e0000 */
[----:B------:R-:W-:-:S06]  /*8910*/  UMOV UR50, UR56 ;  /* 0x0000003800327c82 */ /* 0x000fcc0008000000 */
.L_x_2053:
[----:B------:R-:W-:Y:S01]  /*8920*/  ISETP.NE.AND P3, PT, RZ, UR44, PT ;  /* 0x0000002cff007c0c */ /* 0x000fe2000bf65270 */
[----:B------:R-:W-:-:S04]  /*8930*/  UISETP.NE.AND UP0, UPT, UR50, 0x1, UPT ;  /* 0x000000013200788c */ /* 0x000fc8000bf05270 */
[----:B------:R-:W-:-:S04]  /*8940*/  USEL UR46, URZ, 0x1, UP0 ;  /* 0x000000013f2e7887 */ /* 0x000fc80008000000 */
[----:B------:R-:W-:-:S04]  /*8950*/  ULOP3.LUT UR46, UR51, UR46, URZ, 0x3c, !UPT ;  /* 0x0000002e332e7292 */ /* 0x000fc8000f8e3c3f */
[----:B------:R-:W-:Y:S08]  /*8960*/  @P3 BRA `(.L_x_2044) ;  /* 0x0000000000383947 */ /* 0x000ff00003800000 */
[----:B------:R-:W-:Y:S05]  /*8970*/  @!P0 BRA `(.L_x_2045) ;  /* 0x0000000000048947 */ /* 0x000fea0003800000 */
[----:B------:R-:W-:Y:S01]  /*8980*/  BPT.TRAP 0x1 ;  /* 0x000000040000795c */ /* 0x000fe20000300000 */
.L_x_2045:
        /* <DEDUP_REMOVED lines=9> */
.L_x_2046:
[----:B-1----:R-:W-:Y:S05]  /*8a20*/  @P2 BRA `(.L_x_2044) ;  /* 0x0000000000082947 */ /* 0x002fea0003800000 */
[----:B------:R-:W1:Y:S02]  /*8a30*/  SYNCS.PHASECHK.TRANS64.TRYWAIT P2, [UR6+0x29830], R0 ;  /* 0x02983000ff0075a7 */ /* 0x000e640008040146 */
[----:B-1----:R-:W-:Y:S05]  /*8a40*/  @!P2 BRA `(.L_x_2047) ;  /* 0x000000ac00a4a947 */ /* 0x002fea0003800000 */
.L_x_2044:
        /* <DEDUP_REMOVED lines=189> */
.L_x_2049:
[----:B------:R-:W-:Y:S01]  /*9620*/  ULEA UR6, UR50, UR41, 0x3 ;  /* 0x0000002932067291 */ /* 0x000fe2000f8e183f */
[----:B------:R-:W-:-:S05]  /*9630*/  IMAD.U32 R0, RZ, RZ, UR51 ;  /* 0x00000033ff007e24 */ /* 0x000fca000f8e00ff */
[----:B------:R-:W-:-:S04]  /*9640*/  SHF.L.U32 R0, R0, 0x1f, RZ ;  /* 0x0000001f00007819 */ /* 0x000fc800000006ff */
[----:B------:R0:W1:Y:S01]  /*9650*/  SYNCS.PHASECHK.TRANS64.TRYWAIT P2, [UR6+0x29850], R0 ;  /* 0x02985000ff0075a7 */ /* 0x0000620008040146 */
[----:B------:R-:W-:Y:S05]  /*9660*/  @!P0 BRA `(.L_x_2050) ;  /* 0x0000000000048947 */ /* 0x000fea0003800000 */
[----:B------:R-:W-:Y:S01]  /*9670*/  BPT.TRAP 0x1 ;  /* 0x000000040000795c */ /* 0x000fe20000300000 */
.L_x_2050:
[----:B-1----:R-:W-:Y:S05]  /*9680*/  @P2 BRA `(.L_x_2048) ;  /* 0x0000000000082947 */ /* 0x002fea0003800000 */
[----:B------:R-:W1:Y:S02]  /*9690*/  SYNCS.PHASECHK.TRANS64.TRYWAIT P2, [UR6+0x29850], R0 ;  /* 0x02985000ff0075a7 */ /* 0x000e640008040146 */
[----:B-1----:R-:W-:Y:S05]  /*96a0*/  @!P2 BRA `(.L_x_2051) ;  /* 0x000000a000a4a947 */ /* 0x002fea0003800000 */
.L_x_2048:
[----:B------:R-:W-:Y:S01]  /*96b0*/  UIADD3 UR6, UR41, 0x400, URZ ;  /* 0x0000040029067890 */ /* 0x000fe2000fffe03f */
[----:B------:R-:W-:Y:S01]  /*96c0*/  WARPGROUP.ARRIVE ;  /* 0x00000000000079c5 */ /* 0x000fe20000000000 */
[----:B------:R-:W-:Y:S01]  /*96d0*/  UMOV UR7, 0xc0000010 ;  /* 0xc000001000077882 */ /* 0x000fe20000000000 */
[----:B01----:R-:W-:Y:S01]  /*96e0*/  FMNMX.FTZ R0, R152, R5, !PT ;  /* 0x0000000598007209 */ /* 0x003fe20007810000 */
[----:B------:R-:W-:-:S03]  /*96f0*/  USHF.R.U32.HI UR6, URZ, 0x4, UR6 ;  /* 0x000000043f067899 */ /* 0x000fc60008011606 */
        /* <DEDUP_REMOVED lines=84> */
[----:B------:R-:W-:-:S03]  /*9c40*/  FMNMX.FTZ R0, R102, R9, !PT ;  /* 0x0000000966007209 */ /* 0x000fc60007810000 */
        /* <DEDUP_REMOVED lines=44> */
[----:B------:R-:W0:Y:S01]  /*9f10*/  MUFU.EX2 R7, R7 ;  /* 0x0000000700077308 */ /* 0x000e220000000800 */
[----:B------:R-:W-:-:S01]  /*9f20*/  FFMA.FTZ R155, R163, UR38, -R101 ;  /* 0x00000026a39b7c23 */ /* 0x000fc20008010865 */
        /* <DEDUP_REMOVED lines=48> */
[----:B------:R-:W-:-:S02]  /*a230*/  WARPGROUP.DEPBAR.LE gsb0, 0x0 ;  /* 0x00008000000079c5 */ /* 0x000fc40000010000 */
[----:B------:R-:W-:Y:S01]  /*a240*/  WARPGROUP.ARRIVE ;  /* 0x00000000000079c5 */ /* 0x000fe20000000000 */
[----:B------:R-:W-:Y:S01]  /*a250*/  FFMA.FTZ R114, R114, UR38, -R101 ;  /* 0x0000002672727c23 */ /* 0x000fe20008010865 */
[----:B------:R-:W-:-:S01]  /*a260*/  FFMA.FTZ R113, R113, UR38, -R192 ;  /* 0x0000002671717c23 */ /* 0x000fc200080108c0 */
[----:B------:R-:W-:Y:S01]  /*a270*/  FFMA.FTZ R115, R115, UR38, -R101 ;  /* 0x0000002673737c23 */ /* 0x000fe20008010865 */
[----:B------:R-:W1:Y:S01]  /*a280*/  MUFU.EX2 R153, R153 ;  /* 0x0000009900997308 */ /* 0x000e620000000800 */
[----:B--2---:R-:W-:-:S01]  /*a290*/  FADD.FTZ R2, R152, R3 ;  /* 0x0000000398027221 */ /* 0x004fc20000010000 */
[----:B------:R-:W-:Y:S01]  /*a2a0*/  QGMMA.64x128x32.F32.E4M3.E4M3 R24, R176, gdesc[UR4], R24, gsb0 ;  /* 0x01e00004b0187df3 */ /* 0x000fe20008000818 */
[----:B------:R-:W-:Y:S01]  /*a2b0*/  UIADD3 UR6, UR10, 0x300, URZ ;  /* 0x000003000a067890 */ /* 0x000fe2000fffe03f */
[--C-:B------:R-:W-:Y:S01]  /*a2c0*/  FFMA.FTZ R116, R116, UR38, -R192.reuse ;  /* 0x0000002674747c23 */ /* 0x100fe200080108c0 */
[----:B------:R-:W-:Y:S01]  /*a2d0*/  UMOV UR7, 0xc0000010 ;  /* 0xc000001000077882 */ /* 0x000fe20000000000 */
[----:B------:R-:W-:Y:S01]  /*a2e0*/  FFMA.FTZ R118, R118, UR38, -R101 ;  /* 0x0000002676767c23 */ /* 0x000fe20008010865 */
[----:B------:R-:W-:-:S01]  /*a2f0*/  FFMA.FTZ R117, R117, UR38, -R192 ;  /* 0x0000002675757c23 */ /* 0x000fc200080108c0 */
[----:B------:R-:W2:Y:S01]  /*a300*/  MUFU.EX2 R11, R11 ;  /* 0x0000000b000b7308 */ /* 0x000ea20000000800 */
[----:B0-----:R-:W-:-:S01]  /*a310*/  FADD.FTZ R158, R10, R159 ;  /* 0x0000009f0a9e7221 */ /* 0x001fc20000010000 */
[----:B------:R-:W-:Y:S01]  /*a320*/  FFMA.FTZ R119, R119, UR38, -R101 ;  /* 0x0000002677777c23 */ /* 0x000fe20008010865 */
[----:B------:R-:W-:-:S01]  /*a330*/  FFMA.FTZ R88, R88, UR38, -R192 ;  /* 0x0000002658587c23 */ /* 0x000fc200080108c0 */
[--C-:B------:R-:W-:Y:S01]  /*a340*/  FFMA.FTZ R90, R90, UR38, -R101.reuse ;  /* 0x000000265a5a7c23 */ /* 0x100fe20008010865 */
[----:B------:R-:W-:-:S01]  /*a350*/  FFMA.FTZ R94, R94, UR38, -R101 ;  /* 0x000000265e5e7c23 */ /* 0x000fc20008010865 */
[----:B------:R-:W-:Y:S01]  /*a360*/  FFMA.FTZ R89, R89, UR38, -R192 ;  /* 0x0000002659597c23 */ /* 0x000fe200080108c0 */
[----:B------:R-:W-:-:S01]  /*a370*/  FFMA.FTZ R91, R91, UR38, -R101 ;  /* 0x000000265b5b7c23 */ /* 0x000fc20008010865 */
[----:B------:R-:W0:Y:S01]  /*a380*/  MUFU.EX2 R154, R154 ;  /* 0x0000009a009a7308 */ /* 0x000e220000000800 */
[----:B-1----:R-:W-:-:S01]  /*a390*/  FADD.FTZ R3, R153, R2 ;  /* 0x0000000299037221 */ /* 0x002fc20000010000 */
[--C-:B------:R-:W-:Y:S01]  /*a3a0*/  FFMA.FTZ R92, R92, UR38, -R192.reuse ;  /* 0x000000265c5c7c23 */ /* 0x100fe200080108c0 */
        /* <DEDUP_REMOVED lines=45> */
[----:B0-----:R-:W-:Y:S01]  /*a680*/  FADD.FTZ R159, R137, R158 ;  /* 0x0000009e899f7221 */ /* 0x001fe20000010000 */
[----:B------:R-:W-:-:S03]  /*a690*/  UMOV UR7, 0xc0000010 ;  /* 0xc000001000077882 */ /* 0x000fc60000000000 */
[----:B------:R-:W0:Y:S08]  /*a6a0*/  MUFU.EX2 R140, R140 ;  /* 0x0000008c008c7308 */ /* 0x000e300000000800 */
        /* <DEDUP_REMOVED lines=34> */
[----:B------:R-:W-:Y:S02]  /*a8d0*/  WARPGROUP.DEPBAR.LE gsb0, 0x0 ;  /* 0x00008000000079c5 */ /* 0x000fe40000010000 */
[----:B------:R-:W-:-:S04]  /*a8e0*/  WARPGROUP.ARRIVE ;  /* 0x00000000000079c5 */ /* 0x000fc80000000000 */
[----:B------:R-:W0:Y:S01]  /*a8f0*/  MUFU.EX2 R132, R132 ;  /* 0x0000008400847308 */ /* 0x000e220000000800 */
[----:B--2---:R-:W-:-:S01]  /*a900*/  FADD.FTZ R3, R129, R2 ;  /* 0x0000000281037221 */ /* 0x004fc20000010000 */
[----:B------:R-:W-:Y:S06]  /*a910*/  QGMMA.64x128x32.F32.E4M3.E4M3 R24, R168, gdesc[UR4], R24, gsb0 ;  /* 0x01e00004a8187df3 */ /* 0x000fec0008000818 */
        /* <DEDUP_REMOVED lines=24> */
[----:B------:R-:W-:Y:S01]  /*aaa0*/  MUFU.EX2 R114, R114 ;  /* 0x0000007200727308 */ /* 0x000fe20000000800 */
[----:B-1----:R-:W-:-:S01]  /*aab0*/  FADD.FTZ R159, R111, R158 ;  /* 0x0000009e6f9f7221 */ /* 0x002fc20000010000 */
[----:B------:R-:W-:-:S06]  /*aac0*/  IADD3 R158, -R23, 0xb, RZ ;  /* 0x0000000b179e7810 */ /* 0x000fcc0007ffe1ff */
[----:B------:R-:W1:Y:S01]  /*aad0*/  MUFU.EX2 R113, R113 ;  /* 0x0000007100717308 */ /* 0x000e620000000800 */
[----:B0-----:R-:W-:-:S07]  /*aae0*/  FADD.FTZ R2, R112, R3 ;  /* 0x0000000370027221 */ /* 0x001fce0000010000 */
[----:B------:R-:W-:Y:S08]  /*aaf0*/  MUFU.EX2 R115, R115 ;  /* 0x0000007300737308 */ /* 0x000ff00000000800 */
[----:B------:R-:W0:Y:S01]  /*ab00*/  MUFU.EX2 R116, R116 ;  /* 0x0000007400747308 */ /* 0x000e220000000800 */
[----:B-1----:R-:W-:-:S07]  /*ab10*/  FADD.FTZ R3, R113, R2 ;  /* 0x0000000271037221 */ /* 0x002fce0000010000 */
[----:B------:R-:W-:Y:S08]  /*ab20*/  MUFU.EX2 R118, R118 ;  /* 0x0000007600767308 */ /* 0x000ff00000000800 */
[----:B------:R-:W1:Y:S01]  /*ab30*/  MUFU.EX2 R117, R117 ;  /* 0x0000007500757308 */ /* 0x000e620000000800 */
[----:B0-----:R-:W-:-:S01]  /*ab40*/  FADD.FTZ R2, R116, R3 ;  /* 0x0000000374027221 */ /* 0x001fc20000010000 */
[----:B------:R-:W-:-:S06]  /*ab50*/  WARPGROUP.DEPBAR.LE gsb0, 0x0 ;  /* 0x00008000000079c5 */ /* 0x000fcc0000010000 */
[----:B------:R-:W0:Y:S08]  /*ab60*/  MUFU.EX2 R119, R119 ;  /* 0x0000007700777308 */ /* 0x000e300000000800 */
[----:B------:R-:W2:Y:S01]  /*ab70*/  MUFU.EX2 R88, R88 ;  /* 0x0000005800587308 */ /* 0x000ea20000000800 */
[----:B-1----:R-:W-:-:S07]  /*ab80*/  FADD.FTZ R3, R117, R2 ;  /* 0x0000000275037221 */ /* 0x002fce0000010000 */
[----:B------:R-:W-:Y:S08]  /*ab90*/  MUFU.EX2 R90, R90 ;  /* 0x0000005a005a7308 */ /* 0x000ff00000000800 */
[----:B------:R1:W-:Y:S08]  /*aba0*/  MUFU.EX2 R161, R94 ;  /* 0x0000005e00a17308 */ /* 0x0003f00000000800 */
[----:B------:R-:W3:Y:S01]  /*abb0*/  MUFU.EX2 R89, R89 ;  /* 0x0000005900597308 */ /* 0x000ee20000000800 */
[----:B-1----:R-:W-:-:S04]  /*abc0*/  FADD.FTZ R94, R114, R159 ;  /* 0x0000009f725e7221 */ /* 0x002fc80000010000 */
[----:B------:R-:W-:-:S03]  /*abd0*/  FADD.FTZ R159, R115, R94 ;  /* 0x0000005e739f7221 */ /* 0x000fc60000010000 */
[----:B------:R-:W-:Y:S01]  /*abe0*/  MUFU.EX2 R91, R91 ;  /* 0x0000005b005b7308 */ /* 0x000fe20000000800 */
[----:B------:R-:W-:-:S01]  /*abf0*/  FADD.FTZ R94, R118, R159 ;  /* 0x0000009f765e7221 */ /* 0x000fc20000010000 */
[----:B------:R-:W-:-:S05]  /*ac00*/  IMAD.U32 R159, RZ, RZ, UR56 ;  /* 0x00000038ff9f7e24 */ /* 0x000fca000f8e00ff */
[----:B------:R-:W-:Y:S01]  /*ac10*/  @!P1 LEA R2, R159, UR41, 0x3 ;  /* 0x000000299f029c11 */ /* 0x000fe2000f8e18ff */
[----:B------:R-:W1:Y:S04]  /*ac20*/  MUFU.EX2 R92, R92 ;  /* 0x0000005c005c7308 */ /* 0x000e680000000800 */
[----:B------:R-:W-:-:S04]  /*ac30*/  @!P1 VIADD R2, R2, 0x29840 ;  /* 0x0002984002029836 */ /* 0x000fc80000000000 */
[----:B------:R-:W4:Y:S01]  /*ac40*/  MUFU.EX2 R93, R93 ;  /* 0x0000005d005d7308 */ /* 0x000f220000000800 */
[----:B------:R-:W-:Y:S01]  /*ac50*/  @!P1 PRMT R2, RZ, 0x654, R2 ;  /* 0x00000654ff029816 */ /* 0x000fe20000000002 */
[----:B------:R0:W-:Y:S06]  /*ac60*/  BAR.ARV R158, 0x100 ;  /* 0x0004009e0000751d */ /* 0x0001ec0000002000 */
[----:B------:R0:W-:Y:S01]  /*ac70*/  MUFU.EX2 R160, R95 ;  /* 0x0000005f00a07308 */ /* 0x0001e20000000800 */
[----:B------:R5:W-:Y:S07]  /*ac80*/  @!P1 SYNCS.ARRIVE.TRANS64.RED.A1T0 RZ, [R2+URZ], RZ ;  /* 0x000000ff02ff99a7 */ /* 0x000bee000810043f */
[----:B------:R-:W5:Y:S01]  /*ac90*/  MUFU.EX2 R96, R96 ;  /* 0x0000006000607308 */ /* 0x000f620000000800 */
[----:B0-----:R-:W-:-:S01]  /*aca0*/  FADD.FTZ R95, R119, R94 ;  /* 0x0000005e775f7221 */ /* 0x001fc20000010000 */
[----:B--2---:R-:W-:-:S04]  /*acb0*/  FADD.FTZ R94, R88, R3 ;  /* 0x00000003585e7221 */ /* 0x004fc80000010000 */
[----:B---3--:R-:W-:Y:S02]  /*acc0*/  FADD.FTZ R3, R89, R94 ;  /* 0x0000005e59037221 */ /* 0x008fe40000010000 */
[----:B------:R0:W2:Y:S02]  /*acd0*/  MUFU.EX2 R171, R98 ;  /* 0x0000006200ab7308 */ /* 0x0000a40000000800 */
[----:B-1----:R-:W-:-:S04]  /*ace0*/  FADD.FTZ R94, R92, R3 ;  /* 0x000000035c5e7221 */ /* 0x002fc80000010000 */
[----:B----4-:R-:W-:Y:S02]  /*acf0*/  FADD.FTZ R3, R93, R94 ;  /* 0x0000005e5d037221 */ /* 0x010fe40000010000 */
[----:B------:R-:W1:Y:S01]  /*ad00*/  MUFU.EX2 R97, R97 ;  /* 0x0000006100617308 */ /* 0x000e620000000800 */
[----:B0-----:R-:W-:-:S01]  /*ad10*/  FADD.FTZ R98, R90, R95 ;  /* 0x0000005f5a627221 */ /* 0x001fc20000010000 */
[----:B-----5:R-:W-:-:S03]  /*ad20*/  FADD.FTZ R2, R96, R3 ;  /* 0x0000000360027221 */ /* 0x020fc60000010000 */
[----:B------:R-:W-:-:S03]  /*ad30*/  FADD.FTZ R98, R91, R98 ;  /* 0x000000625b627221 */ /* 0x000fc60000010000 */
[----:B------:R-:W0:Y:S01]  /*ad40*/  MUFU.EX2 R99, R99 ;  /* 0x0000006300637308 */ /* 0x000e220000000800 */
[----:B------:R-:W-:-:S04]  /*ad50*/  FADD.FTZ R98, R161, R98 ;  /* 0x00000062a1627221 */ /* 0x000fc80000010000 */
[----:B------:R-:W-:-:S03]  /*ad60*/  FADD.FTZ R98, R160, R98 ;  /* 0x00000062a0627221 */ /* 0x000fc60000010000 */
[----:B------:R-:W3:Y:S01]  /*ad70*/  MUFU.EX2 R100, R100 ;  /* 0x0000006400647308 */ /* 0x000ee20000000800 */
[----:B--2---:R-:W-:-:S01]  /*ad80*/  FADD.FTZ R98, R171, R98 ;  /* 0x00000062ab627221 */ /* 0x004fc20000010000 */
[----:B-1----:R-:W-:-:S06]  /*ad90*/  FADD.FTZ R3, R97, R2 ;  /* 0x0000000261037221 */ /* 0x002fcc0000010000 */
[----:B------:R-:W1:Y:S01]  /*ada0*/  MUFU.EX2 R95, R102 ;  /* 0x00000066005f7308 */ /* 0x000e620000000800 */
[----:B0-----:R-:W-:-:S07]  /*adb0*/  FADD.FTZ R98, R99, R98 ;  /* 0x0000006263627221 */ /* 0x001fce0000010000 */
[----:B------:R-:W0:Y:S01]  /*adc0*/  MUFU.EX2 R145, R145 ;  /* 0x0000009100917308 */ /* 0x000e220000000800 */
[----:B---3--:R-:W-:-:S07]  /*add0*/  FADD.FTZ R2, R100, R3 ;  /* 0x0000000364027221 */ /* 0x008fce0000010000 */
[----:B------:R-:W2:Y:S01]  /*ade0*/  MUFU.EX2 R101, R101 ;  /* 0x0000006500657308 */ /* 0x000ea20000000800 */
[----:B-1----:R-:W-:-:S01]  /*adf0*/  FADD.FTZ R98, R95, R98 ;  /* 0x000000625f627221 */ /* 0x002fc20000010000 */
[----:B0-----:R-:W-:-:S03]  /*ae00*/  FADD.FTZ R3, R145, R2 ;  /* 0x0000000291037221 */ /* 0x001fc60000010000 */
[----:B--2---:R-:W-:Y:S01]  /*ae10*/  FADD.FTZ R2, R101, R98 ;  /* 0x0000006265027221 */ /* 0x004fe20000010000 */
[----:B------:R-:W-:Y:S06]  /*ae20*/  @!P0 BRA `(.L_x_2052) ;  /* 0x0000000000048947 */ /* 0x000fec0003800000 */
[----:B------:R-:W-:Y:S01]  /*ae30*/  BPT.TRAP 0x1 ;  /* 0x000000040000795c */ /* 0x000fe20000300000 */
.L_x_2052:
        /* <DEDUP_REMOVED lines=116> */
.L_x_2043:
[----:B------:R-:W-:Y:S06]  /*b580*/  BAR.ARV 0x8, 0x120 ;  /* 0x0204800000007b1d */ /* 0x000fec0000002000 */
[----:B------:R-:W-:Y:S05]  /*b590*/  @!P0 BRA `(.L_x_2054) ;  /* 0x0000000000048947 */ /* 0x000fea0003800000 */
[----:B------:R-:W-:Y:S01]  /*b5a0*/  BPT.TRAP 0x1 ;  /* 0x000000040000795c */ /* 0x000fe20000300000 */
.L_x_2054:
[----:B------:R-:W-:Y:S01]  /*b5b0*/  ULEA UR9, UR56, UR41, 0x3 ;  /* 0x0000002938097291 */ /* 0x000fe2000f8e183f */
[----:B------:R-:W-:-:S05]  /*b5c0*/  IMAD.U32 R4, RZ, RZ, UR46 ;  /* 0x0000002eff047e24 */ /* 0x000fca000f8e00ff */
[----:B------:R-:W-:-:S04]  /*b5d0*/  SHF.L.U32 R4, R4, 0x1f, RZ ;  /* 0x0000001f04047819 */ /* 0x000fc800000006ff */
[----:B------:R0:W1:Y:S01]  /*b5e0*/  SYNCS.PHASECHK.TRANS64.TRYWAIT P1, [UR9+0x29850], R4 ;  /* 0x02985004ff0075a7 */ /* 0x0000620008020149 */
[----:B------:R-:W-:Y:S05]  /*b5f0*/  @!P0 BRA `(.L_x_2055) ;  /* 0x0000000000048947 */ /* 0x000fea0003800000 */
[----:B------:R-:W-:Y:S01]  /*b600*/  BPT.TRAP 0x1 ;  /* 0x000000040000795c */ /* 0x000fe20000300000 */
.L_x_2055:
[----:B-1----:R-:W-:Y:S05]  /*b610*/  @P1 BRA `(.L_x_2056) ;  /* 0x0000000000081947 */ /* 0x002fea0003800000 */
[----:B------:R-:W1:Y:S02]  /*b620*/  SYNCS.PHASECHK.TRANS64.TRYWAIT P1, [UR9+0x29850], R4 ;  /* 0x02985004ff0075a7 */ /* 0x000e640008020149 */
[----:B-1----:R-:W-:Y:S05]  /*b630*/  @!P1 BRA `(.L_x_2057) ;  /* 0x0000008000d89947 */ /* 0x002fea0003800000 */
.L_x_2056:
        /* <DEDUP_REMOVED lines=11> */
[----:B------:R-:W-:-:S04]  /*b6f0*/  PLOP3.LUT P1, PT, PT, PT, UP0, 0x80, 0x0 ;  /* 0x000000000000781c */ /* 0x000fc80003f2f008 */
[----:B------:R-:W-:Y:S02]  /*b700*/  @UP0 ULDC.64 UR12, c[0x0][0x9c8] ;  /* 0x00027200000c0ab9 */ /* 0x000fe40000000a00 */
[----:B------:R-:W-:Y:S01]  /*b710*/  UMOV UR6, UR8 ;  /* 0x0000000800067c82 */ /* 0x000fe20008000000 */
[----:B------:R-:W-:-:S09]  /*b720*/  @UP0 UIMAD.WIDE.U32 UR4, UR36, UR12, URZ ;  /* 0x0000000c240402a5 */ /* 0x000fd2000f8e003f */
[----:B------:R-:W-:Y:S01]  /*b730*/  QGMMA.64x128x32.F32.E4M3.E4M3 R24, R184, gdesc[UR4], R24, gsb0 ;  /* 0x01e00004b8187df3 */ /* 0x000fe20008000818 */
[----:B------:R-:W-:Y:S01]  /*b740*/  UIADD3 UR6, UR8, 0x100, URZ ;  /* 0x0000010008067890 */ /* 0x000fe2000fffe03f */
[----:B------:R-:W-:Y:S01]  /*b750*/  UMOV UR7, 0xc0000010 ;  /* 0xc000001000077882 */ /* 0x000fe20000000000 */
[----:B------:R-:W-:Y:S02]  /*b760*/  WARPGROUP.DEPBAR.LE gsb0, 0x0 ;  /* 0x00008000000079c5 */ /* 0x000fe40000010000 */
[----:B------:R-:W-:-:S07]  /*b770*/  WARPGROUP.ARRIVE ;  /* 0x00000000000079c5 */ /* 0x000fce0000000000 */
        /* <DEDUP_REMOVED lines=13> */
[----:B01----:R-:W-:-:S03]  /*b850*/  IMAD.U32 R4, RZ, RZ, UR6 ;  /* 0x00000006ff047e24 */ /* 0x003fc6000f8e00ff */
[----:B------:R-:W-:Y:S01]  /*b860*/  IMAD.U32 R5, RZ, RZ, UR7 ;  /* 0x00000007ff057e24 */ /* 0x000fe2000f8e00ff */
[----:B------:R-:W-:Y:S02]  /*b870*/  UMOV UR7, 0xc0000010 ;  /* 0xc000001000077882 */ /* 0x000fe40000000000 */
[----:B------:R-:W-:Y:S02]  /*b880*/  UMOV UR6, UR4 ;  /* 0x0000000400067c82 */ /* 0x000fe40008000000 */
[----:B------:R0:W2:Y:S01]  /*b890*/  @P1 LDG.E R7, desc[UR54][R4.64] ;  /* 0x0000003604071981 */ /* 0x0000a2000c1e1900 */
[----:B------:R-:W-:Y:S01]  /*b8a0*/  UIADD3 UR4, UR8, 0x300, URZ ;  /* 0x0000030008047890 */ /* 0x000fe2000fffe03f */
[----:B------:R-:W-:Y:S02]  /*b8b0*/  WARPGROUP.DEPBAR.LE gsb0, 0x0 ;  /* 0x00008000000079c5 */ /* 0x000fe40000010000 */
[----:B------:R-:W-:-:S06]  /*b8c0*/  WARPGROUP.ARRIVE ;  /* 0x00000000000079c5 */ /* 0x000fcc0000000000 */
[----:B------:R-:W-:Y:S01]  /*b8d0*/  QGMMA.64x128x32.F32.E4M3.E4M3 R24, R176, gdesc[UR4], R24, gsb0 ;  /* 0x01e00004b0187df3 */ /* 0x000fe20008000818 */
[----:B------:R-:W-:Y:S01]  /*b8e0*/  UMOV UR6, UR4 ;  /* 0x0000000400067c82 */ /* 0x000fe20008000000 */
[----:B------:R-:W-:Y:S01]  /*b8f0*/  UMOV UR7, 0xc0000010 ;  /* 0xc000001000077882 */ /* 0x000fe20000000000 */
[----:B------:R-:W-:Y:S01]  /*b900*/  UIADD3 UR8, UR8, 0x400, URZ ;  /* 0x0000040008087890 */ /* 0x000fe2000fffe03f */
[----:B------:R-:W1:Y:S04]  /*b910*/  SHFL.BFLY PT, R8, R3, 0x2, 0x1f ;  /* 0x0c401f0003087f89 */ /* 0x000e6800000e0000 */
[----:B------:R-:W3:Y:S01]  /*b920*/  SHFL.BFLY PT, R9, R2, 0x2, 0x1f ;  /* 0x0c401f0002097f89 */ /* 0x000ee200000e0000 */
[----:B------:R-:W-:Y:S02]  /*b930*/  WARPGROUP.DEPBAR.LE gsb0, 0x0 ;  /* 0x00008000000079c5 */ /* 0x000fe40000010000 */
[----:B------:R-:W-:-:S06]  /*b940*/  WARPGROUP.ARRIVE ;  /* 0x00000000000079c5 */ /* 0x000fcc0000000000 */
[----:B------:R-:W-:Y:S01]  /*b950*/  QGMMA.64x128x32.F32.E4M3.E4M3 R24, R172, gdesc[UR4], R24, gsb0 ;  /* 0x01e00004ac187df3 */ /* 0x000fe20008000818 */
[----:B------:R-:W-:Y:S01]  /*b960*/  UMOV UR6, UR8 ;  /* 0x0000000800067c82 */ /* 0x000fe20008000000 */
[----:B------:R-:W-:Y:S01]  /*b970*/  UMOV UR7, 0xc0000010 ;  /* 0xc000001000077882 */ /* 0x000fe20000000000 */
[----:B-1----:R-:W-:-:S01]  /*b980*/  FADD.FTZ R8, R8, R3 ;  /* 0x0000000308087221 */ /* 0x002fc20000010000 */
[----:B---3--:R-:W-:-:S04]  /*b990*/  FADD.FTZ R9, R9, R2 ;  /* 0x0000000209097221 */ /* 0x008fc80000010000 */
[----:B0-----:R-:W0:Y:S04]  /*b9a0*/  SHFL.BFLY PT, R5, R8, 0x1, 0x1f ;  /* 0x0c201f0008057f89 */ /* 0x001e2800000e0000 */
        /* <DEDUP_REMOVED lines=17> */
[----:B------:R-:W3:Y:S01]  /*bac0*/  @P1 MUFU.RCP R10, R11 ;  /* 0x0000000b000a1308 */ /* 0x000ee20000001000 */
[----:B------:R-:W-:-:S02]  /*bad0*/  IMAD.U32 R14, RZ, RZ, UR38 ;  /* 0x00000026ff0e7e24 */ /* 0x000fc4000f8e00ff */
[----:B------:R-:W-:Y:S02]  /*bae0*/  IMAD.U32 R15, RZ, RZ, UR38 ;  /* 0x00000026ff0f7e24 */ /* 0x000fe4000f8e00ff */
[----:B0-----:R-:W-:Y:S01]  /*baf0*/  @P2 FMUL.FTZ R8, R8, 0.69314718246459960938 ;  /* 0x3f31721808082820 */ /* 0x001fe20000410000 */
[----:B------:R-:W-:Y:S01]  /*bb00*/  @P2 FMUL.FTZ R5, R14, 0.69314718246459960938 ;  /* 0x3f3172180e052820 */ /* 0x000fe20000410000 */
[----:B------:R-:W-:Y:S01]  /*bb10*/  @P3 FMUL.FTZ R14, R15, 0.69314718246459960938 ;  /* 0x3f3172180f0e3820 */ /* 0x000fe20000410000 */
[----:B-1----:R-:W-:Y:S01]  /*bb20*/  @P3 FMUL.FTZ R9, R9, 0.69314718246459960938 ;  /* 0x3f31721809093820 */ /* 0x002fe20000410000 */
[----:B------:R-:W-:Y:S02]  /*bb30*/  IMAD.MOV.U32 R3, RZ, RZ, -0x800000 ;  /* 0xff800000ff037424 */ /* 0x000fe400078e00ff */
[----:B------:R-:W-:Y:S01]  /*bb40*/  @P2 FFMA.FTZ R3, R5, R0, R8 ;  /* 0x0000000005032223 */ /* 0x000fe20000010008 */
[----:B------:R-:W-:Y:S02]  /*bb50*/  IMAD.MOV.U32 R2, RZ, RZ, -0x800000 ;  /* 0xff800000ff027424 */ /* 0x000fe400078e00ff */
[----:B------:R-:W-:Y:S01]  /*bb60*/  @P3 FFMA.FTZ R2, R14, R6, R9 ;  /* 0x000000060e023223 */ /* 0x000fe20000010009 */
[-C--:B--2---:R-:W-:Y:S01]  /*bb70*/  FMUL.FTZ R4, R4, R7.reuse ;  /* 0x0000000704047220 */ /* 0x084fe20000410000 */
[----:B---3--:R-:W-:Y:S01]  /*bb80*/  FMUL.FTZ R0, R10, R7 ;  /* 0x000000070a007220 */ /* 0x008fe20000410000 */
[----:B------:R-:W-:-:S02]  /*bb90*/  WARPGROUP.DEPBAR.LE gsb0, 0x0 ;  /* 0x00008000000079c5 */ /* 0x000fc40000010000 */
[----:B------:R-:W-:Y:S05]  /*bba0*/  @!P0 BRA `(.L_x_2058) ;  /* 0x0000000000048947 */ /* 0x000fea0003800000 */
[----:B------:R-:W-:Y:S01]  /*bbb0*/  BPT.TRAP 0x1 ;  /* 0x000000040000795c */ /* 0x000fe20000300000 */
.L_x_2058:
        /* <DEDUP_REMOVED lines=74> */
.L_x_2025:
        /* <DEDUP_REMOVED lines=12> */
[----:B------:R-:W-:Y:S01]  /*c120*/  F2FP.BF16.F32.PACK_AB R11, R11, R12 ;  /* 0x0000000c0b0b723e */ /* 0x000fe200000010ff */
[----:B------:R-:W-:Y:S01]  /*c130*/  ULDC.64 UR6, c[0x0][0xbd8] ;  /* 0x0002f60000067ab9 */ /* 0x000fe20000000a00 */
[----:B0-----:R-:W-:-:S05]  /*c140*/  IMAD.SHL.U32 R4, R51, 0x4, RZ ;  /* 0x0000000433047824 */ /* 0x001fca00078e00ff */
[----:B------:R-:W-:-:S04]  /*c150*/  LOP3.LUT R4, R4, 0xc, RZ, 0xc0, !PT ;  /* 0x0000000c04047812 */ /* 0x000fc800078ec0ff */
[----:B------:R-:W-:-:S05]  /*c160*/  IADD3 R4, P0, R4, UR4, RZ ;  /* 0x0000000404047c10 */ /* 0x000fca000ff1e0ff */
[----:B------:R-:W-:Y:S01]  /*c170*/  IMAD.X R5, RZ, RZ, UR5, P0 ;  /* 0x00000005ff057e24 */ /* 0x000fe200080e06ff */
[----:B------:R-:W-:Y:S01]  /*c180*/  F2FP.BF16.F32.PACK_AB R8, R7, R8 ;  /* 0x000000080708723e */ /* 0x000fe200000010ff */
[----:B------:R-:W-:-:S03]  /*c190*/  ULDC.64 UR4, c[0x0][0xbe0] ;  /* 0x0002f80000047ab9 */ /* 0x000fc60000000a00 */
[----:B------:R0:W2:Y:S01]  /*c1a0*/  LDG.E.CONSTANT R44, desc[UR54][R4.64] ;  /* 0x00000036042c7981 */ /* 0x0000a2000c1e9900 */
[----:B------:R-:W-:Y:S01]  /*c1b0*/  F2FP.BF16.F32.PACK_AB R60, R60, R61 ;  /* 0x0000003d3c3c723e */ /* 0x000fe200000010ff */
[----:B------:R-:W-:Y:S01]  /*c1c0*/  UISETP.NE.U32.AND UP1, UPT, UR4, URZ, UPT ;  /* 0x0000003f0400728c */ /* 0x000fe2000bf25070 */
[----:B------:R-:W-:Y:S01]  /*c1d0*/  F2FP.BF16.F32.PACK_AB R10, R9, R10 ;  /* 0x0000000a090a723e */ /* 0x000fe200000010ff */
[----:B------:R-:W-:Y:S01]  /*c1e0*/  UISETP.NE.U32.AND UP0, UPT, UR6, URZ, UPT ;  /* 0x0000003f0600728c */ /* 0x000fe2000bf05070 */
[----:B------:R-:W-:Y:S01]  /*c1f0*/  F2FP.BF16.F32.PACK_AB R87, R87, R6 ;  /* 0x000000065757723e */ /* 0x000fe200000010ff */
[----:B------:R-:W-:Y:S01]  /*c200*/  UISETP.NE.AND.EX UP1, UPT, UR5, URZ, UPT, UP1 ;  /* 0x0000003f0500728c */ /* 0x000fe2000bf25310 */
[----:B------:R-:W-:Y:S01]  /*c210*/  F2FP.BF16.F32.PACK_AB R92, R92, R93 ;  /* 0x0000005d5c5c723e */ /* 0x000fe200000010ff */
[----:B------:R-:W-:Y:S01]  /*c220*/  USHF.L.U32 UR8, UR36, 0x2, URZ ;  /* 0x0000000224087899 */ /* 0x000fe2000800063f */
[----:B------:R-:W-:Y:S01]  /*c230*/  F2FP.BF16.F32.PACK_AB R52, R52, R89 ;  /* 0x000000593434723e */ /* 0x000fe200000010ff */
[----:B0-----:R-:W0:Y:S01]  /*c240*/  S2R R5, SR_SWINHI ;  /* 0x0000000000057919 */ /* 0x001e220000002f00 */
[----:B------:R-:W-:Y:S01]  /*c250*/  LOP3.LUT P0, R4, R51, 0x3, RZ, 0xc0, !PT ;  /* 0x0000000333047812 */ /* 0x000fe2000780c0ff */
[----:B------:R-:W-:Y:S01]  /*c260*/  UISETP.NE.AND.EX UP0, UPT, UR7, URZ, UPT, UP0 ;  /* 0x0000003f0700728c */ /* 0x000fe2000bf05300 */
[----:B------:R-:W-:Y:S01]  /*c270*/  F2FP.BF16.F32.PACK_AB R96, R96, R97 ;  /* 0x000000616060723e */ /* 0x000fe200000010ff */
[----:B------:R-:W-:Y:S01]  /*c280*/  USHF.L.U64.HI UR9, UR36, 0x2, UR37 ;  /* 0x0000000224097899 */ /* 0x000fe20008010225 */
[----:B------:R-:W-:Y:S01]  /*c290*/  ISETP.EQ.OR P0, PT, R4, 0x3, !P0 ;  /* 0x000000030400780c */ /* 0x000fe20004702670 */
[----:B------:R-:W-:Y:S01]  /*c2a0*/  UIADD3 UR6, UP2, UR8, UR6, URZ ;  /* 0x0000000608067290 */ /* 0x000fe2000ff5e03f */
[----:B------:R-:W-:Y:S01]  /*c2b0*/  F2FP.BF16.F32.PACK_AB R100, R100, R101 ;  /* 0x000000656464723e */ /* 0x000fe200000010ff */
[----:B------:R-:W-:Y:S01]  /*c2c0*/  @UP1 UIADD3 UR4, UP3, UR8, UR4, URZ ;  /* 0x0000000408041290 */ /* 0x000fe2000ff7e03f */
[----:B------:R-:W-:Y:S01]  /*c2d0*/  SEL R59, R11, R8, P0 ;  /* 0x000000080b3b7207 */ /* 0x000fe20000000000 */
[----:B------:R-:W-:Y:S01]  /*c2e0*/  UIADD3.X UR7, UR9, UR7, URZ, UP2, !UPT ;  /* 0x0000000709077290 */ /* 0x000fe200097fe43f */
[----:B------:R-:W-:Y:S01]  /*c2f0*/  SEL R61, R8, R11, P0 ;  /* 0x0000000b083d7207 */ /* 0x000fe20000000000 */
[----:B------:R-:W-:Y:S01]  /*c300*/  @UP1 UIADD3.X UR5, UR9, UR5, URZ, UP3, !UPT ;  /* 0x0000000509051290 */ /* 0x000fe20009ffe43f */
[----:B------:R-:W-:-:S02]  /*c310*/  SEL R85, R10, R87, P0 ;  /* 0x000000570a557207 */ /* 0x000fc40000000000 */
[----:B------:R-:W-:Y:S02]  /*c320*/  SEL R87, R87, R10, P0 ;  /* 0x0000000a57577207 */ /* 0x000fe40000000000 */
        /* <DEDUP_REMOVED lines=9> */
[----:B0-----:R-:W-:Y:S02]  /*c3c0*/  MOV R9, R5 ;  /* 0x0000000500097202 */ /* 0x001fe40000000f00 */
[----:B------:R-:W-:-:S02]  /*c3d0*/  SEL R53, R25, R20, P0 ;  /* 0x0000001419357207 */ /* 0x000fc40000000000 */
[----:B------:R-:W-:Y:S01]  /*c3e0*/  SEL R55, R20, R25, P0 ;  /* 0x0000001914377207 */ /* 0x000fe20000000000 */
[----:B------:R-:W-:Y:S01]  /*c3f0*/  IMAD.WIDE R4, R190, 0x2, R8 ;  /* 0x00000002be047825 */ /* 0x000fe200078e0208 */
[----:B------:R-:W-:Y:S02]  /*c400*/  F2FP.BF16.F32.PACK_AB R99, R98, R99 ;  /* 0x000000636263723e */ /* 0x000fe400000010ff */
[----:B------:R-:W-:Y:S02]  /*c410*/  F2FP.BF16.F32.PACK_AB R30, R30, R31 ;  /* 0x0000001f1e1e723e */ /* 0x000fe400000010ff */
[C---:B------:R-:W-:Y:S02]  /*c420*/  IADD3 R93, P1, R4.reuse, 0x40, RZ ;  /* 0x00000040045d7810 */ /* 0x040fe40007f3e0ff */
[C---:B------:R-:W-:Y:S02]  /*c430*/  IADD3 R89, P6, R4.reuse, 0x20, RZ ;  /* 0x0000002004597810 */ /* 0x040fe40007fde0ff */
[----:B------:R-:W-:Y:S01]  /*c440*/  LOP3.LUT R10, R93, 0x380, RZ, 0xc0, !PT ;  /* 0x000003805d0a7812 */ /* 0x000fe200078ec0ff */
[----:B------:R-:W-:Y:S01]  /*c450*/  IMAD.X R25, RZ, RZ, R5, P1 ;  /* 0x000000ffff197224 */ /* 0x000fe200008e0605 */
[----:B------:R-:W-:-:S02]  /*c460*/  IADD3 R97, P2, R4, 0x60, RZ ;  /* 0x0000006004617810 */ /* 0x000fc40007f5e0ff */
[----:B------:R-:W-:Y:S02]  /*c470*/  LOP3.LUT R6, R89, 0x380, RZ, 0xc0, !PT ;  /* 0x0000038059067812 */ /* 0x000fe400078ec0ff */
[----:B------:R-:W-:Y:S01]  /*c480*/  SHF.R.U64 R10, R10, 0x3, RZ ;  /* 0x000000030a0a7819 */ /* 0x000fe200000012ff */
[--C-:B------:R-:W-:Y:S01]  /*c490*/  IMAD.X R21, RZ, RZ, R5.reuse, P2 ;  /* 0x000000ffff157224 */ /* 0x100fe200010e0605 */
[----:B------:R-:W-:Y:S02]  /*c4a0*/  IADD3 R103, P4, R4, 0x4020, RZ ;  /* 0x0000402004677810 */ /* 0x000fe40007f9e0ff */
[----:B------:R-:W-:Y:S02]  /*c4b0*/  LOP3.LUT R12, R97, 0x380, RZ, 0xc0, !PT ;  /* 0x00000380610c7812 */ /* 0x000fe400078ec0ff */
[----:B------:R-:W-:Y:S01]  /*c4c0*/  SHF.R.U64 R6, R6, 0x3, RZ ;  /* 0x0000000306067819 */ /* 0x000fe200000012ff */
[----:B------:R-:W-:Y:S01]  /*c4d0*/  IMAD.X R13, RZ, RZ, R5, P4 ;  /* 0x000000ffff0d7224 */ /* 0x000fe200020e0605 */
[----:B------:R-:W-:-:S02]  /*c4e0*/  IADD3 R101, P3, R4, 0x4000, RZ ;  /* 0x0000400004657810 */ /* 0x000fc40007f7e0ff */
[----:B------:R-:W-:Y:S02]  /*c4f0*/  LOP3.LUT R24, R10, R93, RZ, 0x3c, !PT ;  /* 0x0000005d0a187212 */ /* 0x000fe400078e3cff */
[----:B------:R-:W-:Y:S01]  /*c500*/  SHF.R.U64 R12, R12, 0x3, RZ ;  /* 0x000000030c0c7819 */ /* 0x000fe200000012ff */
[----:B------:R-:W-:Y:S01]  /*c510*/  IMAD.X R15, RZ, RZ, R5, P3 ;  /* 0x000000ffff0f7224 */ /* 0x000fe200018e0605 */
[----:B------:R-:W-:Y:S02]  /*c520*/  LOP3.LUT R26, R6, R89, RZ, 0x3c, !PT ;  /* 0x00000059061a7212 */ /* 0x000fe400078e3cff */
[----:B------:R-:W-:Y:S02]  /*c530*/  LOP3.LUT R10, R103, 0x380, RZ, 0xc0, !PT ;  /* 0x00000380670a7812 */ /* 0x000fe400078ec0ff */
[----:B------:R-:W-:Y:S02]  /*c540*/  LOP3.LUT R6, R101, 0x380, RZ, 0xc0, !PT ;  /* 0x0000038065067812 */ /* 0x000fe400078ec0ff */
[----:B------:R-:W-:-:S02]  /*c550*/  IADD3 R105, P5, R4, 0x4040, RZ ;  /* 0x0000404004697810 */ /* 0x000fc40007fbe0ff */
[----:B------:R-:W-:Y:S02]  /*c560*/  LOP3.LUT R20, R12, R97, RZ, 0x3c, !PT ;  /* 0x000000610c147212 */ /* 0x000fe400078e3cff */
[----:B------:R-:W-:Y:S01]  /*c570*/  SHF.R.U64 R10, R10, 0x3, RZ ;  /* 0x000000030a0a7819 */ /* 0x000fe200000012ff */
[----:B------:R-:W-:Y:S01]  /*c580*/  IMAD.X R11, RZ, RZ, R5, P5 ;  /* 0x000000ffff0b7224 */ /* 0x000fe200028e0605 */
[----:B------:R-:W-:Y:S02]  /*c590*/  F2FP.BF16.F32.PACK_AB R76, R76, R77 ;  /* 0x0000004d4c4c723e */ /* 0x000fe400000010ff */
[----:B------:R-:W-:Y:S02]  /*c5a0*/  F2FP.BF16.F32.PACK_AB R73, R72, R73 ;  /* 0x000000494849723e */ /* 0x000fe400000010ff */
[----:B------:R-:W-:Y:S02]  /*c5b0*/  F2FP.BF16.F32.PACK_AB R95, R94, R95 ;  /* 0x0000005f5e5f723e */ /* 0x000fe400000010ff */
[----:B------:R-:W-:-:S02]  /*c5c0*/  SHF.R.U64 R6, R6, 0x3, RZ ;  /* 0x0000000306067819 */ /* 0x000fc400000012ff */
[----:B------:R-:W-:Y:S02]  /*c5d0*/  F2FP.BF16.F32.PACK_AB R68, R68, R69 ;  /* 0x000000454444723e */ /* 0x000fe400000010ff */
[----:B------:R-:W-:Y:S02]  /*c5e0*/  F2FP.BF16.F32.PACK_AB R65, R64, R65 ;  /* 0x000000414041723e */ /* 0x000fe400000010ff */
[----:B------:R-:W-:Y:S02]  /*c5f0*/  F2FP.BF16.F32.PACK_AB R57, R56, R57 ;  /* 0x000000393839723e */ /* 0x000fe400000010ff */
[----:B------:R-:W-:Y:S02]  /*c600*/  F2FP.BF16.F32.PACK_AB R32, R29, R32 ;  /* 0x000000201d20723e */ /* 0x000fe400000010ff */
[----:B------:R-:W-:Y:S02]  /*c610*/  F2FP.BF16.F32.PACK_AB R43, R42, R43 ;  /* 0x0000002b2a2b723e */ /* 0x000fe400000010ff */
[----:B------:R-:W-:-:S02]  /*c620*/  SEL R29, R100, R99, P0 ;  /* 0x00000063641d7207 */ /* 0x000fc40000000000 */
[----:B------:R-:W-:Y:S02]  /*c630*/  SEL R77, R30, R27, P0 ;  /* 0x0000001b1e4d7207 */ /* 0x000fe40000000000 */
[----:B------:R-:W-:Y:S01]  /*c640*/  SEL R79, R27, R30, P0 ;  /* 0x0000001e1b4f7207 */ /* 0x000fe20000000000 */
[----:B------:R-:W-:Y:S01]  /*c650*/  IMAD.X R27, RZ, RZ, R5, P6 ;  /* 0x000000ffff1b7224 */ /* 0x000fe200030e0605 */
[----:B------:R-:W-:Y:S02]  /*c660*/  LOP3.LUT R28, R105, 0x380, RZ, 0xc0, !PT ;  /* 0x00000380691c7812 */ /* 0x000fe400078ec0ff */
[----:B------:R-:W-:Y:S02]  /*c670*/  LOP3.LUT R12, R10, R103, RZ, 0x3c, !PT ;  /* 0x000000670a0c7212 */ /* 0x000fe400078e3cff */
[----:B------:R-:W-:Y:S02]  /*c680*/  MOV R64, R20 ;  /* 0x0000001400407202 */ /* 0x000fe40000000f00 */
[----:B------:R-:W-:-:S02]  /*c690*/  SEL R99, R99, R100, P0 ;  /* 0x0000006463637207 */ /* 0x000fc40000000000 */
[----:B------:R-:W-:Y:S02]  /*c6a0*/  SEL R31, R96, R95, P0 ;  /* 0x0000005f601f7207 */ /* 0x000fe40000000000 */
[----:B------:R-:W-:Y:S02]  /*c6b0*/  SEL R63, R76, R73, P0 ;  /* 0x000000494c3f7207 */ /* 0x000fe40000000000 */
[----:B------:R-:W-:Y:S02]  /*c6c0*/  LOP3.LUT R14, R6, R101, RZ, 0x3c, !PT ;  /* 0x00000065060e7212 */ /* 0x000fe400078e3cff */
[----:B------:R-:W-:Y:S02]  /*c6d0*/  SEL R95, R95, R96, P0 ;  /* 0x000000605f5f7207 */ /* 0x000fe40000000000 */
[----:B------:R-:W-:Y:S02]  /*c6e0*/  SEL R73, R73, R76, P0 ;  /* 0x0000004c49497207 */ /* 0x000fe40000000000 */
[----:B------:R-:W-:-:S02]  /*c6f0*/  SEL R67, R68, R65, P0 ;  /* 0x0000004144437207 */ /* 0x000fc40000000000 */
[----:B------:R-:W-:Y:S02]  /*c700*/  IADD3 R107, P6, R4, 0x4060, RZ ;  /* 0x00004060046b7810 */ /* 0x000fe40007fde0ff */
[----:B------:R-:W-:Y:S02]  /*c710*/  SEL R65, R65, R68, P0 ;  /* 0x0000004441417207 */ /* 0x000fe40000000000 */
[----:B------:R-:W-:Y:S02]  /*c720*/  SEL R69, R60, R57, P0 ;  /* 0x000000393c457207 */ /* 0x000fe40000000000 */
[----:B------:R-:W-:Y:S02]  /*c730*/  F2FP.BF16.F32.PACK_AB R91, R90, R91 ;  /* 0x0000005b5a5b723e */ /* 0x000fe400000010ff */
[----:B------:R-:W-:Y:S02]  /*c740*/  SEL R57, R57, R60, P0 ;  /* 0x0000003c39397207 */ /* 0x000fe40000000000 */
[----:B------:R-:W-:-:S02]  /*c750*/  SEL R71, R50, R43, P0 ;  /* 0x0000002b32477207 */ /* 0x000fc40000000000 */
[----:B------:R-:W-:Y:S02]  /*c760*/  SHF.R.U64 R28, R28, 0x3, RZ ;  /* 0x000000031c1c7819 */ /* 0x000fe400000012ff */
[----:B------:R-:W-:Y:S02]  /*c770*/  F2FP.BF16.F32.PACK_AB R49, R49, R88 ;  /* 0x000000583131723e */ /* 0x000fe400000010ff */
[----:B------:R-:W-:Y:S02]  /*c780*/  F2FP.BF16.F32.PACK_AB R41, R41, R48 ;  /* 0x000000302929723e */ /* 0x000fe400000010ff */
[----:B------:R-:W-:Y:S02]  /*c790*/  F2FP.BF16.F32.PACK_AB R38, R38, R39 ;  /* 0x000000272626723e */ /* 0x000fe400000010ff */
[----:B------:R-:W-:Y:S02]  /*c7a0*/  F2FP.BF16.F32.PACK_AB R40, R37, R40 ;  /* 0x000000282528723e */ /* 0x000fe400000010ff */
[----:B------:R-:W-:-:S02]  /*c7b0*/  F2FP.BF16.F32.PACK_AB R35, R34, R35 ;  /* 0x000000232223723e */ /* 0x000fc400000010ff */
[----:B------:R-:W-:Y:S02]  /*c7c0*/  F2FP.BF16.F32.PACK_AB R33, R33, R36 ;  /* 0x000000242121723e */ /* 0x000fe400000010ff */
[----:B------:R-:W-:Y:S02]  /*c7d0*/  SEL R43, R43, R50, P0 ;  /* 0x000000322b2b7207 */ /* 0x000fe40000000000 */
[----:B------:R-:W-:Y:S02]  /*c7e0*/  MOV R60, R12 ;  /* 0x0000000c003c7202 */ /* 0x000fe40000000f00 */
[----:B------:R-:W-:Y:S02]  /*c7f0*/  LOP3.LUT R30, R107, 0x380, RZ, 0xc0, !PT ;  /* 0x000003806b1e7812 */ /* 0x000fe400078ec0ff */
[----:B------:R-:W-:Y:S02]  /*c800*/  MOV R50, R24 ;  /* 0x0000001800327202 */ /* 0x000fe40000000f00 */
[----:B------:R-:W-:-:S02]  /*c810*/  MOV R62, R14 ;  /* 0x0000000e003e7202 */ /* 0x000fc40000000f00 */
[----:B------:R-:W-:Y:S02]  /*c820*/  MOV R27, R26 ;  /* 0x0000001a001b7202 */ /* 0x000fe40000000f00 */
        /* <DEDUP_REMOVED lines=9> */
[----:B------:R-:W-:Y:S02]  /*c8c0*/  SEL R41, R40, R41, P0 ;  /* 0x0000002928297207 */ /* 0x000fe40000000000 */
[----:B------:R-:W-:-:S02]  /*c8d0*/  SEL R33, R32, R33, P0 ;  /* 0x0000002120217207 */ /* 0x000fc40000000000 */
[----:B------:R-:W-:Y:S02]  /*c8e0*/  SEL R35, R35, R38, P0 ;  /* 0x0000002623237207 */ /* 0x000fe40000000000 */
[----:B------:R-:W-:Y:S02]  /*c8f0*/  MOV R58, R10 ;  /* 0x0000000a003a7202 */ /* 0x000fe40000000f00 */
[----:B------:R-:W-:Y:S02]  /*c900*/  LOP3.LUT R7, R4, 0x380, RZ, 0xc0, !PT ;  /* 0x0000038004077812 */ /* 0x000fe400078ec0ff */
[----:B------:R-:W-:Y:S02]  /*c910*/  LOP3.LUT R6, R30, R107, RZ, 0x3c, !PT ;  /* 0x0000006b1e067212 */ /* 0x000fe400078e3cff */
[----:B------:R-:W-:Y:S02]  /*c920*/  SHF.R.U64 R7, R7, 0x3, RZ ;  /* 0x0000000307077819 */ /* 0x000fe400000012ff */
[----:B------:R-:W-:-:S02]  /*c930*/  PLOP3.LUT P2, PT, PT, PT, UP0, 0x80, 0x0 ;  /* 0x000000000000781c */ /* 0x000fc40003f4f008 */
[----:B------:R-:W-:Y:S01]  /*c940*/  LOP3.LUT R4, R7, R4, RZ, 0x3c, !PT ;  /* 0x0000000407047212 */ /* 0x000fe200078e3cff */
[----:B------:R-:W-:-:S03]  /*c950*/  IMAD.X R7, RZ, RZ, R5, P6 ;  /* 0x000000ffff077224 */ /* 0x000fc600030e0605 */
[----:B------:R-:W-:Y:S02]  /*c960*/  MOV R48, R4 ;  /* 0x0000000400307202 */ /* 0x000fe40000000f00 */
[----:B------:R-:W-:Y:S02]  /*c970*/  MOV R21, R6 ;  /* 0x0000000600157202 */ /* 0x000fe40000000f00 */
[----:B--2---:R-:W-:Y:S01]  /*c980*/  LOP3.LUT R20, R44, 0x2, RZ, 0x3c, !PT ;  /* 0x000000022c147812 */ /* 0x004fe200078e3cff */
[----:B------:R-:W-:Y:S04]  /*c990*/  SHFL.IDX PT, R29, R29, R44, 0x1c1f ;  /* 0x001c1f2c1d1d7589 */ /* 0x000fe800000e0000 */
[----:B------:R-:W0:Y:S04]  /*c9a0*/  SHFL.IDX PT, R12, R99, R20, 0x1c1f ;  /* 0x001c1f14630c7589 */ /* 0x000e2800000e0000 */
[----:B------:R-:W-:Y:S04]  /*c9b0*/  SHFL.IDX PT, R31, R31, R44, 0x1c1f ;  /* 0x001c1f2c1f1f7589 */ /* 0x000fe800000e0000 */
[----:B------:R-:W-:Y:S04]  /*c9c0*/  SHFL.IDX PT, R63, R63, R44, 0x1c1f ;  /* 0x001c1f2c3f3f7589 */ /* 0x000fe800000e0000 */
[----:B------:R-:W1:Y:S04]  /*c9d0*/  SHFL.IDX PT, R14, R95, R20, 0x1c1f ;  /* 0x001c1f145f0e7589 */ /* 0x000e6800000e0000 */
[----:B------:R-:W2:Y:S04]  /*c9e0*/  SHFL.IDX PT, R24, R73, R20, 0x1c1f ;  /* 0x001c1f1449187589 */ /* 0x000ea800000e0000 */
[----:B------:R-:W-:Y:S04]  /*c9f0*/  SHFL.IDX PT, R67, R67, R44, 0x1c1f ;  /* 0x001c1f2c43437589 */ /* 0x000fe800000e0000 */
[----:B------:R-:W3:Y:S01]  /*ca00*/  SHFL.IDX PT, R26, R65, R20, 0x1c1f ;  /* 0x001c1f14411a7589 */ /* 0x000ee200000e0000 */
[----:B0-----:R-:W-:-:S02]  /*ca10*/  SEL R4, R29, R12, P0 ;  /* 0x0000000c1d047207 */ /* 0x001fc40000000000 */
[----:B------:R-:W-:Y:S01]  /*ca20*/  SEL R6, R12, R29, P0 ;  /* 0x0000001d0c067207 */ /* 0x000fe20000000000 */
[----:B------:R-:W-:Y:S04]  /*ca30*/  SHFL.IDX PT, R37, R37, R44, 0x1c1f ;  /* 0x001c1f2c25257589 */ /* 0x000fe800000e0000 */
[----:B------:R-:W-:Y:S04]  /*ca40*/  SHFL.IDX PT, R69, R69, R44, 0x1c1f ;  /* 0x001c1f2c45457589 */ /* 0x000fe800000e0000 */
[----:B------:R-:W0:Y:S01]  /*ca50*/  SHFL.IDX PT, R10, R91, R20, 0x1c1f ;  /* 0x001c1f145b0a7589 */ /* 0x000e2200000e0000 */
[----:B-1----:R-:W-:-:S02]  /*ca60*/  SEL R12, R31, R14, P0 ;  /* 0x0000000e1f0c7207 */ /* 0x002fc40000000000 */
[----:B------:R-:W-:Y:S01]  /*ca70*/  SEL R14, R14, R31, P0 ;  /* 0x0000001f0e0e7207 */ /* 0x000fe20000000000 */
[----:B------:R-:W1:Y:S01]  /*ca80*/  SHFL.IDX PT, R42, R57, R20, 0x1c1f ;  /* 0x001c1f14392a7589 */ /* 0x000e6200000e0000 */
[----:B--2---:R-:W-:Y:S02]  /*ca90*/  SEL R5, R63, R24, P0 ;  /* 0x000000183f057207 */ /* 0x004fe40000000000 */
[----:B------:R-:W-:Y:S01]  /*caa0*/  SEL R7, R24, R63, P0 ;  /* 0x0000003f18077207 */ /* 0x000fe20000000000 */
[----:B------:R-:W-:Y:S01]  /*cab0*/  BAR.SYNC.DEFER_BLOCKING 0x1, 0x100 ;  /* 0x0044000000007b1d */ /* 0x000fe20000010000 */
[----:B---3--:R-:W-:Y:S02]  /*cac0*/  SEL R13, R67, R26, P0 ;  /* 0x0000001a430d7207 */ /* 0x008fe40000000000 */
[----:B------:R-:W-:-:S03]  /*cad0*/  SEL R15, R26, R67, P0 ;  /* 0x000000431a0f7207 */ /* 0x000fc60000000000 */
[----:B------:R-:W-:Y:S04]  /*cae0*/  SHFL.IDX PT, R39, R39, R44, 0x1c1f ;  /* 0x001c1f2c27277589 */ /* 0x000fe800000e0000 */
[----:B------:R-:W-:Y:S04]  /*caf0*/  SHFL.IDX PT, R45, R45, R44, 0x1c1f ;  /* 0x001c1f2c2d2d7589 */ /* 0x000fe800000e0000 */
[----:B------:R-:W-:Y:S01]  /*cb00*/  SHFL.IDX PT, R51, R51, R44, 0x1c1f ;  /* 0x001c1f2c33337589 */ /* 0x000fe200000e0000 */
[----:B0-----:R-:W-:Y:S02]  /*cb10*/  SEL R24, R37, R10, P0 ;  /* 0x0000000a25187207 */ /* 0x001fe40000000000 */
[----:B------:R-:W-:Y:S01]  /*cb20*/  SEL R26, R10, R37, P0 ;  /* 0x000000250a1a7207 */ /* 0x000fe20000000000 */
[----:B------:R-:W-:Y:S01]  /*cb30*/  SHFL.IDX PT, R53, R53, R44, 0x1c1f ;  /* 0x001c1f2c35357589 */ /* 0x000fe200000e0000 */
[----:B-1----:R-:W-:-:S03]  /*cb40*/  SEL R25, R69, R42, P0 ;  /* 0x0000002a45197207 */ /* 0x002fc60000000000 */
[----:B------:R-:W-:Y:S04]  /*cb50*/  SHFL.IDX PT, R59, R59, R44, 0x1c1f ;  /* 0x001c1f2c3b3b7589 */ /* 0x000fe800000e0000 */
[----:B------:R-:W-:Y:S04]  /*cb60*/  SHFL.IDX PT, R71, R71, R44, 0x1c1f ;  /* 0x001c1f2c47477589 */ /* 0x000fe800000e0000 */
[----:B------:R-:W-:Y:S04]  /*cb70*/  SHFL.IDX PT, R75, R75, R44, 0x1c1f ;  /* 0x001c1f2c4b4b7589 */ /* 0x000fe800000e0000 */
[----:B------:R-:W-:Y:S04]  /*cb80*/  SHFL.IDX PT, R77, R77, R44, 0x1c1f ;  /* 0x001c1f2c4d4d7589 */ /* 0x000fe800000e0000 */
[----:B------:R-:W-:Y:S04]  /*cb90*/  SHFL.IDX PT, R81, R81, R44, 0x1c1f ;  /* 0x001c1f2c51517589 */ /* 0x000fe800000e0000 */
[----:B------:R-:W-:Y:S04]  /*cba0*/  SHFL.IDX PT, R85, R85, R44, 0x1c1f ;  /* 0x001c1f2c55557589 */ /* 0x000fe800000e0000 */
[----:B------:R-:W0:Y:S04]  /*cbb0*/  SHFL.IDX PT, R28, R49, R20, 0x1c1f ;  /* 0x001c1f14311c7589 */ /* 0x000e2800000e0000 */
[----:B------:R-:W1:Y:S04]  /*cbc0*/  SHFL.IDX PT, R30, R41, R20, 0x1c1f ;  /* 0x001c1f14291e7589 */ /* 0x000e6800000e0000 */
[----:B------:R-:W2:Y:S04]  /*cbd0*/  SHFL.IDX PT, R44, R43, R20, 0x1c1f ;  /* 0x001c1f142b2c7589 */ /* 0x000ea800000e0000 */
[----:B------:R2:W-:Y:S04]  /*cbe0*/  SHFL.IDX PT, R36, R33, R20, 0x1c1f ;  /* 0x001c1f1421247589 */ /* 0x0005e800000e0000 */
[----:B------:R3:W4:Y:S04]  /*cbf0*/  SHFL.IDX PT, R46, R35, R20, 0x1c1f ;  /* 0x001c1f14232e7589 */ /* 0x00072800000e0000 */
[----:B------:R-:W-:Y:S04]  /*cc00*/  SHFL.IDX PT, R38, R55, R20, 0x1c1f ;  /* 0x001c1f1437267589 */ /* 0x000fe800000e0000 */
[----:B------:R-:W-:Y:S01]  /*cc10*/  SHFL.IDX PT, R52, R79, R20, 0x1c1f ;  /* 0x001c1f144f347589 */ /* 0x000fe200000e0000 */
[----:B0-----:R-:W-:-:S02]  /*cc20*/  SEL R32, R39, R28, P0 ;  /* 0x0000001c27207207 */ /* 0x001fc40000000000 */
[----:B------:R-:W-:Y:S01]  /*cc30*/  SEL R34, R28, R39, P0 ;  /* 0x000000271c227207 */ /* 0x000fe20000000000 */
[----:B------:R-:W0:Y:S01]  /*cc40*/  SHFL.IDX PT, R54, R83, R20, 0x1c1f ;  /* 0x001c1f1453367589 */ /* 0x000e2200000e0000 */
[----:B-1----:R-:W-:Y:S02]  /*cc50*/  SEL R28, R45, R30, P0 ;  /* 0x0000001e2d1c7207 */ /* 0x002fe40000000000 */
[----:B------:R-:W-:Y:S01]  /*cc60*/  SEL R30, R30, R45, P0 ;  /* 0x0000002d1e1e7207 */ /* 0x000fe20000000000 */
[----:B------:R-:W1:Y:S01]  /*cc70*/  SHFL.IDX PT, R40, R61, R20, 0x1c1f ;  /* 0x001c1f143d287589 */ /* 0x000e6200000e0000 */
[----:B--2---:R-:W-:Y:S02]  /*cc80*/  SEL R33, R71, R44, P0 ;  /* 0x0000002c47217207 */ /* 0x004fe40000000000 */
[----:B---3--:R-:W-:Y:S01]  /*cc90*/  SEL R35, R44, R71, P0 ;  /* 0x000000472c237207 */ /* 0x008fe20000000000 */
[----:B------:R-:W2:Y:S04]  /*cca0*/  SHFL.IDX PT, R56, R87, R20, 0x1c1f ;  /* 0x001c1f1457387589 */ /* 0x000ea800000e0000 */
[----:B------:R1:W-:Y:S01]  /*ccb0*/  STSM.16.M88.4 [R48], R4 ;  /* 0x0000000430007844 */ /* 0x0003e20000000200 */
[----:B----4-:R-:W-:-:S02]  /*ccc0*/  SEL R29, R75, R46, P0 ;  /* 0x0000002e4b1d7207 */ /* 0x010fc40000000000 */
[----:B------:R-:W-:Y:S01]  /*ccd0*/  SEL R31, R46, R75, P0 ;  /* 0x0000004b2e1f7207 */ /* 0x000fe20000000000 */
[----:B------:R3:W-:Y:S01]  /*cce0*/  STSM.16.M88.4 [R27], R12 ;  /* 0x0000000c1b007844 */ /* 0x0007e20000000200 */
[----:B0-----:R-:W-:Y:S02]  /*ccf0*/  SEL R37, R81, R54, P0 ;  /* 0x0000003651257207 */ /* 0x001fe40000000000 */
[----:B------:R-:W-:Y:S02]  /*cd00*/  SEL R39, R54, R81, P0 ;  /* 0x0000005136277207 */ /* 0x000fe40000000000 */
[----:B-1----:R-:W-:Y:S01]  /*cd10*/  SEL R48, R59, R40, P0 ;  /* 0x000000283b307207 */ /* 0x002fe20000000000 */
[----:B------:R-:W-:Y:S02]  /*cd20*/  IMAD.U32 R4, RZ, RZ, UR6 ;  /* 0x00000006ff047e24 */ /* 0x000fe4000f8e00ff */
[----:B------:R-:W-:Y:S01]  /*cd30*/  IMAD.U32 R5, RZ, RZ, UR7 ;  /* 0x00000007ff057e24 */ /* 0x000fe2000f8e00ff */
[----:B---3--:R-:W-:-:S02]  /*cd40*/  SEL R27, R42, R69, P0 ;  /* 0x000000452a1b7207 */ /* 0x008fc40000000000 */
[----:B------:R-:W-:Y:S02]  /*cd50*/  SEL R12, R51, R36, P0 ;  /* 0x00000024330c7207 */ /* 0x000fe40000000000 */
[----:B------:R-:W-:Y:S01]  /*cd60*/  SEL R14, R36, R51, P0 ;  /* 0x00000033240e7207 */ /* 0x000fe20000000000 */
[----:B------:R0:W-:Y:S01]  /*cd70*/  STSM.16.M88.4 [R50], R24 ;  /* 0x0000001832007844 */ /* 0x0001e20000000200 */
[----:B------:R-:W-:Y:S02]  /*cd80*/  SEL R36, R53, R38, P0 ;  /* 0x0000002635247207 */ /* 0x000fe40000000000 */
[----:B------:R-:W-:Y:S01]  /*cd90*/  SEL R13, R77, R52, P0 ;  /* 0x000000344d0d7207 */ /* 0x000fe20000000000 */
[----:B------:R-:W-:Y:S01]  /*cda0*/  STSM.16.M88.4 [R64], R32 ;  /* 0x0000002040007844 */ /* 0x000fe20000000200 */
[----:B------:R-:W-:Y:S02]  /*cdb0*/  SEL R15, R52, R77, P0 ;  /* 0x0000004d340f7207 */ /* 0x000fe40000000000 */
[----:B------:R-:W-:Y:S01]  /*cdc0*/  SEL R38, R38, R53, P0 ;  /* 0x0000003526267207 */ /* 0x000fe20000000000 */
[----:B------:R1:W-:Y:S01]  /*cdd0*/  STSM.16.M88.4 [R62], R28 ;  /* 0x0000001c3e007844 */ /* 0x0003e20000000200 */
[----:B--2---:R-:W-:-:S02]  /*cde0*/  SEL R49, R85, R56, P0 ;  /* 0x0000003855317207 */ /* 0x004fc40000000000 */
[----:B------:R-:W-:Y:S01]  /*cdf0*/  SEL R51, R56, R85, P0 ;  /* 0x0000005538337207 */ /* 0x000fe20000000000 */
[----:B------:R2:W-:Y:S01]  /*ce00*/  STSM.16.M88.4 [R60], R12 ;  /* 0x0000000c3c007844 */ /* 0x0005e20000000200 */
[----:B0-----:R-:W-:-:S03]  /*ce10*/  SEL R50, R40, R59, P0 ;  /* 0x0000003b28327207 */ /* 0x001fc60000000000 */
[----:B------:R2:W-:Y:S01]  /*ce20*/  STSM.16.M88.4 [R58], R36 ;  /* 0x000000243a007844 */ /* 0x0005e20000000200 */
[----:B------:R-:W-:-:S03]  /*ce30*/  PLOP3.LUT P0, PT, PT, PT, UP1, 0x80, 0x0 ;  /* 0x000000000000781c */ /* 0x000fc60003f0f018 */
[----:B------:R2:W-:Y:S01]  /*ce40*/  STSM.16.M88.4 [R21], R48 ;  /* 0x0000003015007844 */ /* 0x0005e20000000200 */
[----:B------:R-:W-:Y:S01]  /*ce50*/  BAR.SYNC.DEFER_BLOCKING 0x1, 0x100 ;  /* 0x0044000000007b1d */ /* 0x000fe20000010000 */
[----:B------:R-:W-:Y:S02]  /*ce60*/  IMAD.U32 R6, RZ, RZ, UR4 ;  /* 0x00000004ff067e24 */ /* 0x000fe4000f8e00ff */
[----:B------:R-:W-:-:S03]  /*ce70*/  IMAD.U32 R7, RZ, RZ, UR5 ;  /* 0x00000005ff077e24 */ /* 0x000fc6000f8e00ff */
[----:B------:R-:W3:Y:S04]  /*ce80*/  @P2 LDG.E R10, desc[UR54][R4.64] ;  /* 0x00000036040a2981 */ /* 0x000ee8000c1e1900 */
[----:B------:R-:W4:Y:S01]  /*ce90*/  @P0 LDG.E R6, desc[UR54][R6.64] ;  /* 0x0000003606060981 */ /* 0x000f22000c1e1900 */
[----:B------:R-:W-:Y:S01]  /*cea0*/  IMAD R11, R18, 0x40, R16 ;  /* 0x00000040120b7824 */ /* 0x000fe200078e0210 */
[----:B------:R-:W-:Y:S01]  /*ceb0*/  UMOV UR4, URZ ;  /* 0x0000003f00047c82 */ /* 0x000fe20008000000 */
[----:B------:R-:W-:Y:S02]  /*cec0*/  ULDC UR8, c[0x0][0xa88] ;  /* 0x0002a20000087ab9 */ /* 0x000fe40000000800 */
[----:B------:R-:W-:-:S03]  /*ced0*/  IMAD.WIDE R8, R11, 0x2, R8 ;  /* 0x000000020b087825 */ /* 0x000fc600078e0208 */
[----:B-1----:R-:W-:Y:S02]  /*cee0*/  IADD3 R29, P1, R8, 0x1000, RZ ;  /* 0x00001000081d7810 */ /* 0x002fe40007f3e0ff */
[----:B---3--:R-:W-:Y:S02]  /*cef0*/  @P2 R2UR UR4, R10 ;  /* 0x000000000a0422ca */ /* 0x008fe400000e0000 */
[----:B----4-:R-:W-:Y:S01]  /*cf00*/  @P0 R2UR UR8, R6 ;  /* 0x00000000060802ca */ /* 0x010fe200000e0000 */
[----:B--2---:R-:W-:-:S14]  /*cf10*/  @P0 BRA `(.L_x_2061) ;  /* 0x0000000000180947 */ /* 0x004fdc0003800000 */
[----:B------:R-:W-:Y:S05]  /*cf20*/  @!P2 BRA `(.L_x_2061) ;  /* 0x000000000014a947 */ /* 0x000fea0003800000 */
[----:B------:R-:W2:Y:S04]  /*cf30*/  LDG.E R7, desc[UR54][R4.64] ;  /* 0x0000003604077981 */ /* 0x000ea8000c1e1900 */
[----:B------:R-:W3:Y:S01]  /*cf40*/  LDG.E R6, desc[UR54][R4.64+0x4] ;  /* 0x0000043604067981 */ /* 0x000ee2000c1e1900 */
[----:B--2---:R-:W-:Y:S02]  /*cf50*/  R2UR UR5, R7 ;  /* 0x00000000070572ca */ /* 0x004fe400000e0000 */
[----:B---3--:R-:W-:-:S13]  /*cf60*/  R2UR UR8, R6 ;  /* 0x00000000060872ca */ /* 0x008fda00000e0000 */
[----:B------:R-:W-:-:S12]  /*cf70*/  UIADD3 UR8, -UR5, UR8, URZ ;  /* 0x0000000805087290 */ /* 0x000fd8000fffe13f */
.L_x_2061:
[----:B------:R-:W-:Y:S01]  /*cf80*/  USHF.R.S32.HI UR12, URZ, 0x1f, UR42 ;  /* 0x0000001f3f0c7899 */ /* 0x000fe2000801142a */
[----:B------:R-:W-:Y:S01]  /*cf90*/  IMAD.U32 R5, RZ, RZ, UR43 ;  /* 0x0000002bff057e24 */ /* 0x000fe2000f8e00ff */
[----:B------:R-:W-:Y:S01]  /*cfa0*/  ULDC.64 UR10, c[0x0][0xb70] ;  /* 0x0002dc00000a7ab9 */ /* 0x000fe20000000a00 */
[----:B------:R-:W-:Y:S01]  /*cfb0*/  USHF.R.S32.HI UR5, URZ, 0x1f, UR4 ;  /* 0x0000001f3f057899 */ /* 0x000fe20008011404 */
[C---:B------:R-:W-:Y:S01]  /*cfc0*/  IADD3 R13, P2, R8.reuse, 0x2000, RZ ;  /* 0x00002000080d7810 */ /* 0x040fe20007f5e0ff */
[----:B------:R-:W-:Y:S01]  /*cfd0*/  UIMAD UR9, UR12, UR10, URZ ;  /* 0x0000000a0c0972a4 */ /* 0x000fe2000f8e023f */
[----:B------:R-:W-:Y:S01]  /*cfe0*/  IMAD R10, R5, 0x80, R22 ;  /* 0x00000080050a7824 */ /* 0x000fe200078e0216 */
[----:B------:R-:W-:Y:S01]  /*cff0*/  UIMAD.WIDE.U32 UR6, UR42, UR10, UR4 ;  /* 0x0000000a2a0672a5 */ /* 0x000fe2000f8e0004 */
[----:B------:R-:W-:Y:S01]  /*d000*/  IADD3 R7, P6, R8, 0x3000, RZ ;  /* 0x0000300008077810 */ /* 0x000fe20007fde0ff */
[----:B------:R-:W-:Y:S01]  /*d010*/  UIMAD UR9, UR42, UR11, UR9 ;  /* 0x0000000b2a0972a4 */ /* 0x000fe2000f8e0209 */
[----:B------:R-:W-:Y:S01]  /*d020*/  LOP3.LUT R28, R29, 0x380, RZ, 0xc0, !PT ;  /* 0x000003801d1c7812 */ /* 0x000fe200078ec0ff */
[----:B------:R-:W-:Y:S01]  /*d030*/  USEL UR37, UR37, URZ, !UP0 ;  /* 0x0000003f25257287 */ /* 0x000fe2000c000000 */
[----:B------:R-:W-:Y:S01]  /*d040*/  SHF.R.S32.HI R5, RZ, 0x1f, R10 ;  /* 0x0000001fff057819 */ /* 0x000fe2000001140a */
[----:B------:R-:W-:Y:S01]  /*d050*/  ULDC.64 UR10, c[0x0][0xb78] ;  /* 0x0002de00000a7ab9 */ /* 0x000fe20000000a00 */
[----:B------:R-:W-:Y:S01]  /*d060*/  UIADD3 UR7, UR7, UR9, URZ ;  /* 0x0000000907077290 */ /* 0x000fe2000fffe03f */
[----:B------:R-:W-:Y:S01]  /*d070*/  LOP3.LUT R12, R13, 0x380, RZ, 0xc0, !PT ;  /* 0x000003800d0c7812 */ /* 0x000fe200078ec0ff */
[----:B------:R-:W-:Y:S01]  /*d080*/  USEL UR36, UR36, URZ, !UP0 ;  /* 0x0000003f24247287 */ /* 0x000fe2000c000000 */
[----:B------:R-:W-:Y:S01]  /*d090*/  LOP3.LUT R4, R7, 0x380, RZ, 0xc0, !PT ;  /* 0x0000038007047812 */ /* 0x000fe200078ec0ff */
[----:B------:R-:W-:Y:S01]  /*d0a0*/  UIMAD UR9, UR37, UR10, URZ ;  /* 0x0000000a250972a4 */ /* 0x000fe2000f8e023f */
[----:B------:R-:W-:Y:S01]  /*d0b0*/  SHF.R.U64 R28, R28, 0x3, RZ ;  /* 0x000000031c1c7819 */ /* 0x000fe200000012ff */
[----:B------:R-:W-:Y:S01]  /*d0c0*/  UIMAD.WIDE.U32 UR6, UR36, UR10, UR6 ;  /* 0x0000000a240672a5 */ /* 0x000fe2000f8e0006 */
[----:B------:R-:W-:Y:S01]  /*d0d0*/  SHF.R.U64 R12, R12, 0x3, RZ ;  /* 0x000000030c0c7819 */ /* 0x000fe200000012ff */
[----:B------:R-:W-:Y:S01]  /*d0e0*/  UIMAD UR9, UR36, UR11, UR9 ;  /* 0x0000000b240972a4 */ /* 0x000fe2000f8e0209 */
[----:B------:R-:W-:-:S02]  /*d0f0*/  SHF.R.U64 R4, R4, 0x3, RZ ;  /* 0x0000000304047819 */ /* 0x000fc400000012ff */
[----:B------:R-:W-:Y:S01]  /*d100*/  LOP3.LUT R28, R28, R29, RZ, 0x3c, !PT ;  /* 0x0000001d1c1c7212 */ /* 0x000fe200078e3cff */
[--C-:B------:R-:W-:Y:S01]  /*d110*/  IMAD.X R29, RZ, RZ, R9.reuse, P1 ;  /* 0x000000ffff1d7224 */ /* 0x100fe200008e0609 */
[----:B------:R-:W-:Y:S01]  /*d120*/  IADD3 R6, P0, R10, UR6, RZ ;  /* 0x000000060a067c10 */ /* 0x000fe2000ff1e0ff */
[----:B------:R-:W-:Y:S01]  /*d130*/  IMAD.U32 R14, RZ, RZ, UR9 ;  /* 0x00000009ff0e7e24 */ /* 0x000fe2000f8e00ff */
[----:B------:R-:W-:Y:S01]  /*d140*/  LOP3.LUT R12, R12, R13, RZ, 0x3c, !PT ;  /* 0x0000000d0c0c7212 */ /* 0x000fe200078e3cff */
[----:B------:R-:W-:Y:S01]  /*d150*/  IMAD.X R13, RZ, RZ, R9, P2 ;  /* 0x000000ffff0d7224 */ /* 0x000fe200010e0609 */
[----:B------:R-:W-:Y:S02]  /*d160*/  IADD3 R37, P5, R8, 0x4000, RZ ;  /* 0x0000400008257810 */ /* 0x000fe40007fbe0ff */
[----:B------:R-:W-:Y:S01]  /*d170*/  IADD3.X R5, R5, UR7, R14, P0, !PT ;  /* 0x0000000705057c10 */ /* 0x000fe200087fe40e */
[----:B------:R-:W-:Y:S01]  /*d180*/  ULDC.64 UR6, c[0x0][0xb40] ;  /* 0x0002d00000067ab9 */ /* 0x000fe20000000a00 */
[----:B------:R-:W-:-:S02]  /*d190*/  LOP3.LUT R4, R4, R7, RZ, 0x3c, !PT ;  /* 0x0000000704047212 */ /* 0x000fc400078e3cff */
[----:B------:R-:W-:Y:S02]  /*d1a0*/  LEA R44, P0, R6, UR6, 0x2 ;  /* 0x00000006062c7c11 */ /* 0x000fe4000f8010ff */
[----:B------:R-:W-:Y:S02]  /*d1b0*/  IADD3 R41, P4, R8, 0x5000, RZ ;  /* 0x0000500008297810 */ /* 0x000fe40007f9e0ff */
[----:B------:R-:W-:Y:S01]  /*d1c0*/  LEA.HI.X R45, R6, UR7, R5, 0x2, P0 ;  /* 0x00000007062d7c11 */ /* 0x000fe200080f1405 */
[----:B------:R-:W-:Y:S01]  /*d1d0*/  VIADD R5, R10, 0x8 ;  /* 0x000000080a057836 */ /* 0x000fe20000000000 */
[----:B------:R-:W-:Y:S01]  /*d1e0*/  LOP3.LUT P0, RZ, R188, 0x3, RZ, 0xc0, !PT ;  /* 0x00000003bcff7812 */ /* 0x000fe2000780c0ff */
[----:B------:R-:W-:Y:S01]  /*d1f0*/  ULDC.64 UR6, c[0x0][0xaa0] ;  /* 0x0002a80000067ab9 */ /* 0x000fe20000000a00 */
[----:B------:R-:W-:Y:S02]  /*d200*/  IADD3 R25, P3, R8, 0x6000, RZ ;  /* 0x0000600008197810 */ /* 0x000fe40007f7e0ff */
[----:B------:R-:W-:-:S02]  /*d210*/  ISETP.GE.OR P1, PT, R10, UR8, P0 ;  /* 0x000000080a007c0c */ /* 0x000fc40008726670 */
[C---:B------:R-:W-:Y:S02]  /*d220*/  IADD3 R7, P2, R8.reuse, 0x7000, RZ ;  /* 0x0000700008077810 */ /* 0x040fe40007f5e0ff */
[----:B------:R-:W-:Y:S02]  /*d230*/  LOP3.LUT R36, R37, 0x380, RZ, 0xc0, !PT ;  /* 0x0000038025247812 */ /* 0x000fe400078ec0ff */
[----:B------:R-:W-:Y:S02]  /*d240*/  LOP3.LUT R40, R41, 0x380, RZ, 0xc0, !PT ;  /* 0x0000038029287812 */ /* 0x000fe400078ec0ff */
[----:B------:R-:W-:Y:S01]  /*d250*/  LOP3.LUT R33, R8, 0x380, RZ, 0xc0, !PT ;  /* 0x0000038008217812 */ /* 0x000fe200078ec0ff */
[----:B------:R-:W-:Y:S01]  /*d260*/  UIMAD UR5, UR5, UR6, URZ ;  /* 0x00000006050572a4 */ /* 0x000fe2000f8e023f */
[----:B------:R-:W-:Y:S01]  /*d270*/  LOP3.LUT R24, R25, 0x380, RZ, 0xc0, !PT ;  /* 0x0000038019187812 */ /* 0x000fe200078ec0ff */
[--C-:B------:R-:W-:Y:S01]  /*d280*/  IMAD.X R11, RZ, RZ, R9.reuse, P2 ;  /* 0x000000ffff0b7224 */ /* 0x100fe200010e0609 */
[----:B------:R-:W-:Y:S01]  /*d290*/  ISETP.GE.OR P0, PT, R5, UR8, P0 ;  /* 0x0000000805007c0c */ /* 0x000fe20008706670 */
[----:B------:R-:W-:Y:S01]  /*d2a0*/  IMAD.X R5, RZ, RZ, R9, P6 ;  /* 0x000000ffff057224 */ /* 0x000fe200030e0609 */
[----:B------:R-:W-:Y:S01]  /*d2b0*/  LOP3.LUT R6, R7, 0x380, RZ, 0xc0, !PT ;  /* 0x0000038007067812 */ /* 0x000fe200078ec0ff */
[----:B------:R0:W-:Y:S01]  /*d2c0*/  @!P1 STG.E desc[UR54][R44.64], R3 ;  /* 0x000000032c009986 */ /* 0x0001e2000c101936 */
[----:B------:R-:W-:-:S02]  /*d2d0*/  SHF.R.U64 R36, R36, 0x3, RZ ;  /* 0x0000000324247819 */ /* 0x000fc400000012ff */
[----:B------:R-:W-:Y:S02]  /*d2e0*/  SHF.R.U64 R40, R40, 0x3, RZ ;  /* 0x0000000328287819 */ /* 0x000fe400000012ff */
[----:B------:R-:W-:Y:S02]  /*d2f0*/  SHF.R.U64 R24, R24, 0x3, RZ ;  /* 0x0000000318187819 */ /* 0x000fe400000012ff */
[----:B------:R-:W-:Y:S02]  /*d300*/  SHF.R.U64 R33, R33, 0x3, RZ ;  /* 0x0000000321217819 */ /* 0x000fe400000012ff */
[----:B------:R-:W-:Y:S01]  /*d310*/  SHF.R.U64 R6, R6, 0x3, RZ ;  /* 0x0000000306067819 */ /* 0x000fe200000012ff */
[--C-:B------:R-:W-:Y:S01]  /*d320*/  IMAD.MOV.U32 R20, RZ, RZ, R16.reuse ;  /* 0x000000ffff147224 */ /* 0x100fe200078e0010 */
[----:B------:R-:W-:Y:S01]  /*d330*/  LOP3.LUT R36, R36, R37, RZ, 0x3c, !PT ;  /* 0x0000002524247212 */ /* 0x000fe200078e3cff */
[--C-:B------:R-:W-:Y:S01]  /*d340*/  IMAD.X R37, RZ, RZ, R9.reuse, P5 ;  /* 0x000000ffff257224 */ /* 0x100fe200028e0609 */
[----:B------:R-:W-:Y:S01]  /*d350*/  LOP3.LUT R40, R40, R41, RZ, 0x3c, !PT ;  /* 0x0000002928287212 */ /* 0x000fe200078e3cff */
[--C-:B------:R-:W-:Y:S01]  /*d360*/  IMAD.X R41, RZ, RZ, R9.reuse, P4 ;  /* 0x000000ffff297224 */ /* 0x100fe200020e0609 */
[----:B------:R-:W-:Y:S01]  /*d370*/  LOP3.LUT R24, R24, R25, RZ, 0x3c, !PT ;  /* 0x0000001918187212 */ /* 0x000fe200078e3cff */
[--C-:B------:R-:W-:Y:S01]  /*d380*/  IMAD.X R25, RZ, RZ, R9.reuse, P3 ;  /* 0x000000ffff197224 */ /* 0x100fe200018e0609 */
[----:B------:R-:W-:Y:S01]  /*d390*/  LOP3.LUT R32, R33, R8, RZ, 0x3c, !PT ;  /* 0x0000000821207212 */ /* 0x000fe200078e3cff */
[----:B------:R-:W-:Y:S01]  /*d3a0*/  IMAD.MOV.U32 R33, RZ, RZ, R9 ;  /* 0x000000ffff217224 */ /* 0x000fe200078e0009 */
[----:B------:R-:W-:Y:S01]  /*d3b0*/  LOP3.LUT R10, R6, R7, RZ, 0x3c, !PT ;  /* 0x00000007060a7212 */ /* 0x000fe200078e3cff */
[----:B0-----:R-:W-:Y:S01]  /*d3c0*/  IMAD.U32 R3, RZ, RZ, UR6 ;  /* 0x00000006ff037e24 */ /* 0x001fe2000f8e00ff */
[----:B------:R-:W-:Y:S01]  /*d3d0*/  SHF.R.S32.HI R21, RZ, 0x1f, R16 ;  /* 0x0000001fff157819 */ /* 0x000fe20000011410 */
[----:B------:R-:W-:Y:S01]  /*d3e0*/  UIMAD UR5, UR4, UR7, UR5 ;  /* 0x00000007040572a4 */ /* 0x000fe2000f8e0205 */
[----:B------:R0:W-:Y:S02]  /*d3f0*/  @!P0 STG.E desc[UR54][R44.64+0x20], R2 ;  /* 0x000020022c008986 */ /* 0x0001e4000c101936 */
[----:B------:R-:W-:-:S02]  /*d400*/  ULDC.64 UR6, c[0x0][0xae0] ;  /* 0x0002b80000067ab9 */ /* 0x000fc40000000a00 */
[----:B------:R-:W5:Y:S01]  /*d410*/  LD.E.128 R32, desc[UR54][R32.64] ;  /* 0x0000003620207980 */ /* 0x000f62000c101d00 */
[----:B------:R-:W-:-:S03]  /*d420*/  IMAD.U32 R19, RZ, RZ, UR6 ;  /* 0x00000006ff137e24 */ /* 0x000fc6000f8e00ff */
[----:B------:R-:W5:Y:S01]  /*d430*/  LD.E.128 R28, desc[UR54][R28.64] ;  /* 0x000000361c1c7980 */ /* 0x000f62000c101d00 */
[----:B0-----:R-:W-:-:S03]  /*d440*/  IMAD.WIDE.U32 R2, R3, UR4, R20 ;  /* 0x0000000403027c25 */ /* 0x001fc6000f8e0014 */
[----:B------:R-:W5:Y:S01]  /*d450*/  LD.E.128 R12, desc[UR54][R12.64] ;  /* 0x000000360c0c7980 */ /* 0x000f62000c101d00 */
[----:B------:R-:W-:-:S03]  /*d460*/  UIMAD UR4, UR12, UR6, URZ ;  /* 0x000000060c0472a4 */ /* 0x000fc6000f8e023f */
[----:B------:R-:W5:Y:S01]  /*d470*/  LD.E.128 R4, desc[UR54][R4.64] ;  /* 0x0000003604047980 */ /* 0x000f62000c101d00 */
[----:B------:R-:W-:-:S03]  /*d480*/  VIADD R3, R3, UR5 ;  /* 0x0000000503037c36 */ /* 0x000fc60008000000 */
[----:B------:R-:W5:Y:S04]  /*d490*/  LD.E.128 R36, desc[UR54][R36.64] ;  /* 0x0000003624247980 */ /* 0x000f68000c101d00 */
[----:B------:R-:W5:Y:S04]  /*d4a0*/  LD.E.128 R40, desc[UR54][R40.64] ;  /* 0x0000003628287980 */ /* 0x000f68000c101d00 */
[----:B------:R-:W5:Y:S04]  /*d4b0*/  LD.E.128 R24, desc[UR54][R24.64] ;  /* 0x0000003618187980 */ /* 0x000f68000c101d00 */
[----:B------:R-:W5:Y:S01]  /*d4c0*/  LD.E.128 R8, desc[UR54][R10.64] ;  /* 0x000000360a087980 */ /* 0x000f62000c101d00 */
[----:B------:R-:W-:-:S02]  /*d4d0*/  UIMAD UR4, UR42, UR7, UR4 ;  /* 0x000000072a0472a4 */ /* 0x000fc4000f8e0204 */
[----:B------:R-:W-:Y:S01]  /*d4e0*/  IMAD.WIDE.U32 R2, R19, UR42, R2 ;  /* 0x0000002a13027c25 */ /* 0x000fe2000f8e0002 */
[----:B------:R-:W-:Y:S01]  /*d4f0*/  UIMAD UR8, UR43, -0x80, UR8 ;  /* 0xffffff802b0878a4 */ /* 0x000fe2000f8e0208 */
[----:B------:R-:W-:Y:S01]  /*d500*/  @!PT LDS RZ, [RZ] ;  /* 0x00000000fffff984 */ /* 0x000fe20000000800 */
[----:B------:R-:W-:Y:S01]  /*d510*/  @!PT LDS RZ, [RZ] ;  /* 0x00000000fffff984 */ /* 0x000fe20000000800 */
[----:B------:R-:W-:Y:S01]  /*d520*/  @!PT LDS RZ, [RZ] ;  /* 0x00000000fffff984 */ /* 0x000fe20000000800 */
[----:B------:R-:W-:Y:S01]  /*d530*/  @!PT LDS RZ, [RZ] ;  /* 0x00000000fffff984 */ /* 0x000fe20000000800 */
[----:B------:R0:W-:Y:S06]  /*d540*/  MEMBAR.ALL.CTA ;  /* 0x0000000000007992 */ /* 0x0001ec0000008000 */
[----:B0-----:R-:W0:Y:S01]  /*d550*/  FENCE.VIEW.ASYNC.S ;  /* 0x00000000000073c6 */ /* 0x001e220000000000 */
[----:B------:R-:W-:Y:S01]  /*d560*/  BSSY B1, `(.L_x_2062) ;  /* 0x0000026000017945 */ /* 0x000fe20003800000 */
[----:B------:R-:W-:-:S02]  /*d570*/  VIADD R0, R0, 0x29820 ;  /* 0x0002982000007836 */ /* 0x000fc40000000000 */
[----:B------:R-:W-:Y:S01]  /*d580*/  VIADD R3, R3, UR4 ;  /* 0x0000000403037c36 */ /* 0x000fe20008000000 */
[----:B------:R-:W-:Y:S01]  /*d590*/  ULDC.64 UR4, c[0x0][0xae8] ;  /* 0x0002ba0000047ab9 */ /* 0x000fe20000000a00 */
[C---:B------:R-:W-:Y:S01]  /*d5a0*/  ISETP.GE.AND P2, PT, R18.reuse, UR8, PT ;  /* 0x0000000812007c0c */ /* 0x040fe2000bf46270 */
[----:B------:R-:W-:Y:S01]  /*d5b0*/  IMAD.U32 R45, RZ, RZ, UR4 ;  /* 0x00000004ff2d7e24 */ /* 0x000fe2000f8e00ff */
[----:B------:R-:W-:Y:S01]  /*d5c0*/  UIMAD UR4, UR37, UR4, URZ ;  /* 0x00000004250472a4 */ /* 0x000fe2000f8e023f */
[C---:B------:R-:W-:Y:S01]  /*d5d0*/  VIADD R19, R18.reuse, 0x20 ;  /* 0x0000002012137836 */ /* 0x040fe20000000000 */
[----:B------:R-:W-:Y:S01]  /*d5e0*/  PRMT R0, RZ, 0x654, R0 ;  /* 0x00000654ff007816 */ /* 0x000fe20000000000 */
[----:B------:R-:W-:Y:S01]  /*d5f0*/  VIADD R21, R18, 0x60 ;  /* 0x0000006012157836 */ /* 0x000fe20000000000 */
[----:B------:R-:W-:Y:S02]  /*d600*/  UIMAD UR4, UR36, UR5, UR4 ;  /* 0x00000005240472a4 */ /* 0x000fe4000f8e0204 */
[----:B------:R-:W-:Y:S01]  /*d610*/  IMAD.WIDE.U32 R44, R45, UR36, R2 ;  /* 0x000000242d2c7c25 */ /* 0x000fe2000f8e0002 */
[----:B------:R-:W-:-:S02]  /*d620*/  ISETP.GE.AND P4, PT, R19, UR8, PT ;  /* 0x0000000813007c0c */ /* 0x000fc4000bf86270 */
[----:B------:R-:W-:Y:S01]  /*d630*/  ISETP.GE.AND P1, PT, R21, UR8, PT ;  /* 0x0000000815007c0c */ /* 0x000fe2000bf26270 */
[----:B------:R-:W-:Y:S01]  /*d640*/  VIADD R20, R18, 0x40 ;  /* 0x0000004012147836 */ /* 0x000fe20000000000 */
[--C-:B------:R-:W-:Y:S01]  /*d650*/  SHF.R.S32.HI R19, RZ, 0x1f, R18.reuse ;  /* 0x0000001fff137819 */ /* 0x100fe20000011412 */
[----:B------:R-:W-:Y:S02]  /*d660*/  IMAD.U32 R21, RZ, RZ, UR43 ;  /* 0x0000002bff157e24 */ /* 0x000fe4000f8e00ff */
[----:B------:R-:W-:Y:S01]  /*d670*/  VIADD R51, R45, UR4 ;  /* 0x000000042d337c36 */ /* 0x000fe20008000000 */
[----:B------:R-:W-:Y:S01]  /*d680*/  ISETP.GE.AND P0, PT, R20, UR8, PT ;  /* 0x0000000814007c0c */ /* 0x000fe2000bf06270 */
[----:B------:R-:W-:Y:S01]  /*d690*/  IMAD.WIDE R20, R21, 0x80, R18 ;  /* 0x0000008015147825 */ /* 0x000fe200078e0212 */
[----:B0-----:R0:W-:Y:S01]  /*d6a0*/  SYNCS.ARRIVE.TRANS64.RED.A1T0 RZ, [R0+URZ], RZ ;  /* 0x000000ff00ff79a7 */ /* 0x0011e2000810043f */
[----:B------:R-:W-:Y:S10]  /*d6b0*/  @P2 BRA `(.L_x_2063) ;  /* 0x0000000000402947 */ /* 0x000ff40003800000 */
[----:B------:R-:W-:Y:S01]  /*d6c0*/  ULDC.64 UR4, c[0x0][0xad8] ;  /* 0x0002b60000047ab9 */ /* 0x000fe20000000a00 */
[----:B------:R-:W-:Y:S01]  /*d6d0*/  IMAD.MOV.U32 R2, RZ, RZ, R44 ;  /* 0x000000ffff027224 */ /* 0x000fe200078e002c */
[----:B------:R-:W-:Y:S01]  /*d6e0*/  ULDC.64 UR6, c[0x0][0xa80] ;  /* 0x0002a00000067ab9 */ /* 0x000fe20000000a00 */
[----:B------:R-:W-:Y:S02]  /*d6f0*/  IMAD.MOV.U32 R3, RZ, RZ, R51 ;  /* 0x000000ffff037224 */ /* 0x000fe400078e0033 */
[----:B------:R-:W-:Y:S02]  /*d700*/  IMAD R49, R21, UR4, RZ ;  /* 0x0000000415317c24 */ /* 0x000fe4000f8e02ff */
[----:B0-----:R-:W-:Y:S02]  /*d710*/  VIADD R0, R16, 0x40 ;  /* 0x0000004010007836 */ /* 0x001fe40000000000 */
        /* <DEDUP_REMOVED lines=10> */
.L_x_2063:
[----:B------:R-:W-:Y:S05]  /*d7c0*/  BSYNC B1 ;  /* 0x0000000000017941 */ /* 0x000fea0003800000 */
.L_x_2062:
[----:B------:R-:W-:Y:S04]  /*d7d0*/  BSSY B1, `(.L_x_2064) ;  /* 0x0000014000017945 */ /* 0x000fe80003800000 */
[----:B------:R-:W-:Y:S05]  /*d7e0*/  @P4 BRA `(.L_x_2065) ;  /* 0x0000000000484947 */ /* 0x000fea0003800000 */
[----:B-1---5:R-:W-:Y:S01]  /*d7f0*/  IADD3 R33, P2, R20, 0x20, RZ ;  /* 0x0000002014217810 */ /* 0x022fe20007f5e0ff */
[----:B------:R-:W-:Y:S01]  /*d800*/  ULDC.64 UR4, c[0x0][0xad8] ;  /* 0x0002b60000047ab9 */ /* 0x000fe20000000a00 */
[----:B------:R-:W-:Y:S01]  /*d810*/  IMAD.MOV.U32 R2, RZ, RZ, R44 ;  /* 0x000000ffff027224 */ /* 0x000fe200078e002c */
[----:B------:R-:W-:Y:S01]  /*d820*/  ULDC.64 UR6, c[0x0][0xa80] ;  /* 0x0002a00000067ab9 */ /* 0x000fe20000000a00 */
[----:B------:R-:W-:Y:S02]  /*d830*/  IMAD.MOV.U32 R3, RZ, RZ, R51 ;  /* 0x000000ffff037224 */ /* 0x000fe400078e0033 */
[----:B0-----:R-:W-:Y:S02]  /*d840*/  IMAD.X R0, RZ, RZ, R21, P2 ;  /* 0x000000ffff007224 */ /* 0x001fe400010e0615 */
        /* <DEDUP_REMOVED lines=12> */
.L_x_2065:
[----:B------:R-:W-:Y:S05]  /*d910*/  BSYNC B1 ;  /* 0x0000000000017941 */ /* 0x000fea0003800000 */
.L_x_2064:
[----:B------:R-:W-:Y:S04]  /*d920*/  BSSY B1, `(.L_x_2066) ;  /* 0x0000014000017945 */ /* 0x000fe80003800000 */
[----:B------:R-:W-:Y:S05]  /*d930*/  @P0 BRA `(.L_x_2067) ;  /* 0x0000000000480947 */ /* 0x000fea0003800000 */
[----:B--2--5:R-:W-:Y:S01]  /*d940*/  IADD3 R29, P0, R20, 0x40, RZ ;  /* 0x00000040141d7810 */ /* 0x024fe20007f1e0ff */
        /* <DEDUP_REMOVED lines=17> */
.L_x_2067:
[----:B------:R-:W-:Y:S05]  /*da60*/  BSYNC B1 ;  /* 0x0000000000017941 */ /* 0x000fea0003800000 */
.L_x_2066:
[----:B------:R-:W-:Y:S05]  /*da70*/  @P1 BRA `(.L_x_2068) ;  /* 0x0000000c00041947 */ /* 0x000fea0003800000 */
[----:B---3-5:R-:W-:Y:S01]  /*da80*/  IADD3 R13, P0, R20, 0x60, RZ ;  /* 0x00000060140d7810 */ /* 0x028fe20007f1e0ff */
        /* <DEDUP_REMOVED lines=8> */
[----:B0-----:R-:W-:Y:S02]  /*db10*/  VIADD R0, R16, 0x40 ;  /* 0x0000004010007836 */ /* 0x001fe40000000000 */
        /* <DEDUP_REMOVED lines=10> */
.L_x_2060:
[----:B------:R-:W-:Y:S01]  /*dbc0*/  ULDC.64 UR4, c[0x0][0xbe0] ;  /* 0x0002f80000047ab9 */ /* 0x000fe20000000a00 */
[----:B------:R-:W-:Y:S01]  /*dbd0*/  ULDC.64 UR6, c[0x0][0xbd8] ;  /* 0x0002f60000067ab9 */ /* 0x000fe20000000a00 */
[----:B------:R-:W-:Y:S02]  /*dbe0*/  UISETP.NE.U32.AND UP0, UPT, UR4, URZ, UPT ;  /* 0x0000003f0400728c */ /* 0x000fe4000bf05070 */
[----:B------:R-:W-:Y:S02]  /*dbf0*/  UIMAD.WIDE UR6, UR36, 0x4, UR6 ;  /* 0x00000004240678a5 */ /* 0x000fe4000f8e0206 */
[----:B------:R-:W-:-:S03]  /*dc00*/  UISETP.NE.AND.EX UP1, UPT, UR5, URZ, UPT, UP0 ;  /* 0x0000003f0500728c */ /* 0x000fc6000bf25300 */
[----:B------:R-:W-:Y:S02]  /*dc10*/  ULDC.64 UR4, c[0x0][0xbd8] ;  /* 0x0002f60000047ab9 */ /* 0x000fe40000000a00 */
[----:B------:R-:W-:Y:S01]  /*dc20*/  UISETP.NE.U32.AND UP0, UPT, UR4, URZ, UPT ;  /* 0x0000003f0400728c */ /* 0x000fe2000bf05070 */
[----:B------:R-:W-:-:S03]  /*dc30*/  PLOP3.LUT P2, PT, PT, PT, UP1, 0x80, 0x0 ;  /* 0x000000000000781c */ /* 0x000fc60003f4f018 */
[----:B------:R-:W-:-:S03]  /*dc40*/  UISETP.NE.AND.EX UP0, UPT, UR5, URZ, UPT, UP0 ;  /* 0x0000003f0500728c */ /* 0x000fc6000bf05300 */
[----:B------:R-:W-:Y:S02]  /*dc50*/  @UP1 ULDC.64 UR4, c[0x0][0xbe0] ;  /* 0x0002f80000041ab9 */ /* 0x000fe40000000a00 */
[----:B------:R-:W-:Y:S01]  /*dc60*/  @UP1 UIMAD.WIDE UR4, UR36, 0x4, UR4 ;  /* 0x00000004240418a5 */ /* 0x000fe2000f8e0204 */
[----:B------:R-:W-:-:S05]  /*dc70*/  PLOP3.LUT P1, PT, PT, PT, UP0, 0x80, 0x0 ;  /* 0x000000000000781c */ /* 0x000fca0003f2f008 */
[----:B------:R-:W-:Y:S02]  /*dc80*/  IMAD.U32 R4, RZ, RZ, UR4 ;  /* 0x00000004ff047e24 */ /* 0x000fe4000f8e00ff */
[----:B------:R-:W-:Y:S02]  /*dc90*/  IMAD.U32 R5, RZ, RZ, UR5 ;  /* 0x00000005ff057e24 */ /* 0x000fe4000f8e00ff */
[----:B------:R-:W-:-:S03]  /*dca0*/  IMAD.MOV.U32 R7, RZ, RZ, RZ ;  /* 0x000000ffff077224 */ /* 0x000fc600078e00ff */
[----:B------:R-:W2:Y:S01]  /*dcb0*/  @P2 LDG.E R4, desc[UR54][R4.64] ;  /* 0x0000003604042981 */ /* 0x000ea2000c1e1900 */
[----:B------:R-:W-:Y:S02]  /*dcc0*/  IMAD.U32 R2, RZ, RZ, UR6 ;  /* 0x00000006ff027e24 */ /* 0x000fe4000f8e00ff */
[----:B------:R-:W-:-:S05]  /*dcd0*/  IMAD.U32 R3, RZ, RZ, UR7 ;  /* 0x00000007ff037e24 */ /* 0x000fca000f8e00ff */
[----:B------:R0:W5:Y:S01]  /*dce0*/  @P1 LDG.E R7, desc[UR54][R2.64] ;  /* 0x0000003602071981 */ /* 0x000162000c1e1900 */
[----:B------:R-:W-:Y:S01]  /*dcf0*/  ULDC UR4, c[0x0][0xa88] ;  /* 0x0002a20000047ab9 */ /* 0x000fe20000000800 */
[----:B------:R-:W-:Y:S02]  /*dd00*/  ISETP.GT.AND P0, PT, R191, 0x7f, PT ;  /* 0x0000007fbf00780c */ /* 0x000fe40003f04270 */
[----:B--2---:R-:W-:Y:S01]  /*dd10*/  @P2 R2UR UR4, R4 ;  /* 0x00000000040422ca */ /* 0x004fe200000e0000 */
[----:B0-----:R-:W-:-:S14]  /*dd20*/  @P2 BRA `(.L_x_2069) ;  /* 0x0000000000182947 */ /* 0x001fdc0003800000 */
[----:B------:R-:W-:Y:S05]  /*dd30*/  @!P1 BRA `(.L_x_2069) ;  /* 0x0000000000149947 */ /* 0x000fea0003800000 */
[----:B------:R-:W2:Y:S04]  /*dd40*/  LDG.E R4, desc[UR54][R2.64] ;  /* 0x0000003602047981 */ /* 0x000ea8000c1e1900 */
[----:B------:R-:W3:Y:S01]  /*dd50*/  LDG.E R0, desc[UR54][R2.64+0x4] ;  /* 0x0000043602007981 */ /* 0x000ee2000c1e1900 */
[----:B--2---:R-:W-:Y:S02]  /*dd60*/  R2UR UR5, R4 ;  /* 0x00000000040572ca */ /* 0x004fe400000e0000 */
[----:B---3--:R-:W-:-:S13]  /*dd70*/  R2UR UR4, R0 ;  /* 0x00000000000472ca */ /* 0x008fda00000e0000 */
[----:B------:R-:W-:-:S12]  /*dd80*/  UIADD3 UR4, -UR5, UR4, URZ ;  /* 0x0000000405047290 */ /* 0x000fd8000fffe13f */
.L_x_2069:
[----:B------:R-:W-:Y:S01]  /*dd90*/  USHF.R.S32.HI UR7, URZ, 0x1f, UR42 ;  /* 0x0000001f3f077899 */ /* 0x000fe2000801142a */
[----:B------:R-:W-:Y:S01]  /*dda0*/  BSSY B1, `(.L_x_2070) ;  /* 0x000001f000017945 */ /* 0x000fe20003800000 */
[----:B------:R-:W-:Y:S01]  /*ddb0*/  USEL UR36, UR36, URZ, !UP0 ;  /* 0x0000003f24247287 */ /* 0x000fe2000c000000 */
[----:B------:R-:W-:Y:S01]  /*ddc0*/  SHF.R.S32.HI R9, RZ, 0x1f, R16 ;  /* 0x0000001fff097819 */ /* 0x000fe20000011410 */
[----:B------:R-:W-:Y:S01]  /*ddd0*/  USEL UR37, UR37, URZ, !UP0 ;  /* 0x0000003f25257287 */ /* 0x000fe2000c000000 */
[----:B-----5:R-:W-:Y:S01]  /*dde0*/  SHF.R.S32.HI R6, RZ, 0x1f, R7 ;  /* 0x0000001fff067819 */ /* 0x020fe20000011407 */
[----:B------:R-:W-:Y:S10]  /*ddf0*/  @P0 BRA `(.L_x_2071) ;  /* 0x0000000000640947 */ /* 0x000ff40003800000 */
[----:B------:R-:W0:Y:S01]  /*de00*/  S2R R2, SR_TID.X ;  /* 0x0000000000027919 */ /* 0x000e220000002100 */
[----:B------:R-:W-:-:S04]  /*de10*/  IMAD.U32 R0, RZ, RZ, UR43 ;  /* 0x0000002bff007e24 */ /* 0x000fc8000f8e00ff */
[----:B0-----:R-:W-:-:S04]  /*de20*/  IMAD R0, R0, 0x80, R2 ;  /* 0x0000008000007824 */ /* 0x001fc800078e0202 */
[----:B------:R-:W-:-:S05]  /*de30*/  VIADD R0, R0, 0xffffff80 ;  /* 0xffffff8000007836 */ /* 0x000fca0000000000 */
[----:B------:R-:W-:-:S13]  /*de40*/  ISETP.GE.AND P0, PT, R0, UR4, PT ;  /* 0x0000000400007c0c */ /* 0x000fda000bf06270 */
[----:B------:R-:W-:Y:S05]  /*de50*/  @P0 BRA `(.L_x_2071) ;  /* 0x00000000004c0947 */ /* 0x000fea0003800000 */
[C---:B------:R-:W-:Y:S01]  /*de60*/  IADD3 R2, P0, R0.reuse, R7, RZ ;  /* 0x0000000700027210 */ /* 0x040fe20007f1e0ff */
        /* <DEDUP_REMOVED lines=18> */
.L_x_2071:
[----:B------:R-:W-:Y:S05]  /*df90*/  BSYNC B1 ;  /* 0x0000000000017941 */ /* 0x000fea0003800000 */
.L_x_2070:
[----:B------:R-:W-:Y:S01]  /*dfa0*/  ULDC.64 UR8, c[0x0][0xaa0] ;  /* 0x0002a80000087ab9 */ /* 0x000fe20000000a00 */
[----:B------:R-:W-:Y:S01]  /*dfb0*/  IMAD.MOV.U32 R2, RZ, RZ, R16 ;  /* 0x000000ffff027224 */ /* 0x000fe200078e0010 */
[----:B------:R-:W-:Y:S01]  /*dfc0*/  UIMAD UR6, UR43, -0x80, UR4 ;  /* 0xffffff802b0678a4 */ /* 0x000fe2000f8e0204 */
[----:B0-----:R-:W-:Y:S01]  /*dfd0*/  IMAD.MOV.U32 R3, RZ, RZ, R9 ;  /* 0x000000ffff037224 */ /* 0x001fe200078e0009 */
[----:B------:R-:W-:Y:S01]  /*dfe0*/  BSSY B1, `(.L_x_2072) ;  /* 0x000002d000017945 */ /* 0x000fe20003800000 */
[----:B------:R-:W-:Y:S02]  /*dff0*/  IMAD R0, R6, UR8, RZ ;  /* 0x0000000806007c24 */ /* 0x000fe4000f8e02ff */
[----:B------:R-:W-:Y:S01]  /*e000*/  IMAD.WIDE.U32 R2, R7, UR8, R2 ;  /* 0x0000000807027c25 */ /* 0x000fe2000f8e0002 */
[----:B------:R-:W-:-:S03]  /*e010*/  ISETP.GE.AND P2, PT, R18, UR6, PT ;  /* 0x0000000612007c0c */ /* 0x000fc6000bf46270 */
[----:B------:R-:W-:Y:S01]  /*e020*/  IMAD R7, R7, UR9, R0 ;  /* 0x0000000907077c24 */ /* 0x000fe2000f8e0200 */
[----:B------:R-:W-:Y:S01]  /*e030*/  ULDC.64 UR8, c[0x0][0xae0] ;  /* 0x0002b80000087ab9 */ /* 0x000fe20000000a00 */
[C---:B------:R-:W-:Y:S01]  /*e040*/  VIADD R4, R18.reuse, 0x60 ;  /* 0x0000006012047836 */ /* 0x040fe20000000000 */
[----:B------:R-:W-:Y:S01]  /*e050*/  UIMAD UR5, UR7, UR8, URZ ;  /* 0x00000008070572a4 */ /* 0x000fe2000f8e023f */
[----:B------:R-:W-:Y:S01]  /*e060*/  IMAD.IADD R3, R3, 0x1, R7 ;  /* 0x0000000103037824 */ /* 0x000fe200078e0207 */
[----:B------:R-:W-:Y:S01]  /*e070*/  SHF.R.S32.HI R7, RZ, 0x1f, R18 ;  /* 0x0000001fff077819 */ /* 0x000fe20000011412 */
[----:B------:R-:W-:Y:S01]  /*e080*/  IMAD.U32 R5, RZ, RZ, UR8 ;  /* 0x00000008ff057e24 */ /* 0x000fe2000f8e00ff */
[----:B------:R-:W-:Y:S01]  /*e090*/  UIMAD UR5, UR42, UR9, UR5 ;  /* 0x000000092a0572a4 */ /* 0x000fe2000f8e0205 */
[----:B------:R-:W-:Y:S01]  /*e0a0*/  VIADD R0, R18, 0x20 ;  /* 0x0000002012007836 */ /* 0x000fe20000000000 */
[----:B------:R-:W-:Y:S01]  /*e0b0*/  ISETP.GE.AND P0, PT, R4, UR6, PT ;  /* 0x0000000604007c0c */ /* 0x000fe2000bf06270 */
[----:B------:R-:W-:Y:S01]  /*e0c0*/  IMAD.WIDE.U32 R2, R5, UR42, R2 ;  /* 0x0000002a05027c25 */ /* 0x000fe2000f8e0002 */
[----:B------:R-:W-:-:S02]  /*e0d0*/  ULDC.64 UR8, c[0x0][0xae8] ;  /* 0x0002ba0000087ab9 */ /* 0x000fc40000000a00 */
[----:B------:R-:W-:Y:S01]  /*e0e0*/  UIMAD UR4, UR37, UR8, URZ ;  /* 0x00000008250472a4 */ /* 0x000fe2000f8e023f */
[----:B------:R-:W-:Y:S01]  /*e0f0*/  VIADD R3, R3, UR5 ;  /* 0x0000000503037c36 */ /* 0x000fe20008000000 */
[----:B------:R-:W-:Y:S01]  /*e100*/  ISETP.GE.AND P3, PT, R0, UR6, PT ;  /* 0x0000000600007c0c */ /* 0x000fe2000bf66270 */
[----:B------:R-:W-:Y:S01]  /*e110*/  IMAD.U32 R5, RZ, RZ, UR8 ;  /* 0x00000008ff057e24 */ /* 0x000fe2000f8e00ff */
[----:B------:R-:W-:Y:S01]  /*e120*/  UIMAD UR4, UR36, UR9, UR4 ;  /* 0x00000009240472a4 */ /* 0x000fe2000f8e0204 */
[----:B------:R-:W-:Y:S02]  /*e130*/  VIADD R0, R18, 0x40 ;  /* 0x0000004012007836 */ /* 0x000fe40000000000 */
[----:B------:R-:W-:-:S03]  /*e140*/  IMAD.WIDE.U32 R4, R5, UR36, R2 ;  /* 0x0000002405047c25 */ /* 0x000fc6000f8e0002 */
[----:B------:R-:W-:Y:S01]  /*e150*/  ISETP.GE.AND P1, PT, R0, UR6, PT ;  /* 0x0000000600007c0c */ /* 0x000fe2000bf26270 */
[----:B------:R-:W-:Y:S02]  /*e160*/  IMAD.U32 R9, RZ, RZ, UR43 ;  /* 0x0000002bff097e24 */ /* 0x000fe4000f8e00ff */
[----:B------:R-:W-:Y:S02]  /*e170*/  IMAD.MOV.U32 R6, RZ, RZ, R18 ;  /* 0x000000ffff067224 */ /* 0x000fe400078e0012 */
        /* <DEDUP_REMOVED lines=19> */
.L_x_2073:
[----:B------:R-:W-:Y:S05]  /*e2b0*/  BSYNC B1 ;  /* 0x0000000000017941 */ /* 0x000fea0003800000 */
.L_x_2072:
        /* <DEDUP_REMOVED lines=20> */
.L_x_2075:
[----:B------:R-:W-:Y:S05]  /*e400*/  BSYNC B1 ;  /* 0x0000000000017941 */ /* 0x000fea0003800000 */
.L_x_2074:
        /* <DEDUP_REMOVED lines=20> */
.L_x_2077:
[----:B------:R-:W-:Y:S05]  /*e550*/  BSYNC B1 ;  /* 0x0000000000017941 */ /* 0x000fea0003800000 */
.L_x_2076:
        /* <DEDUP_REMOVED lines=19> */
.L_x_2068:
[----:B------:R-:W-:Y:S05]  /*e690*/  BSYNC B0 ;  /* 0x0000000000007941 */ /* 0x000fea0003800000 */
.L_x_2059:
[----:B------:R-:W-:Y:S02]  /*e6a0*/  ULDC UR4, c[0x0][0xc14] ;  /* 0x0003050000047ab9 */ /* 0x000fe40000000800 */
[----:B------:R-:W-:-:S13]  /*e6b0*/  ISETP.GE.AND P0, PT, R47, UR4, PT ;  /* 0x000000042f007c0c */ /* 0x000fda000bf06270 */
[----:B------:R-:W-:Y:S05]  /*e6c0*/  @!P0 BRA `(.L_x_2078) ;  /* 0xffffff2400b08947 */ /* 0x000fea000383ffff */
[----:B------:R-:W-:Y:S05]  /*e6d0*/  EXIT ;  /* 0x000000000000794d */ /* 0x000fea0003800000 */
.L_x_2020:
[----:B------:R-:W-:-:S08]  /*e6e0*/  NOP ;  /* 0x0000000000007918 */ /* 0x000fd00000000000 */
[----:B------:R-:W0:-:S00]  /*e6f0*/  USETMAXREG.DEALLOC.CTAPOOL 0x18 ;  /* 0x00000018000079c8 */ /* 0x000e0000080e0500 */
[----:B0-----:R-:W-:Y:S01]  /*e700*/  LOP3.LUT R0, R0, 0x3, RZ, 0xc0, !PT ;  /* 0x0000000300007812 */ /* 0x001fe200078ec0ff */
[----:B------:R-:W-:-:S05]  /*e710*/  IMAD.MOV.U32 R6, RZ, RZ, RZ ;  /* 0x000000ffff067224 */ /* 0x000fca00078e00ff */
[----:B------:R-:W0:Y:S02]  /*e720*/  SHFL.IDX PT, R0, R0, RZ, 0x1f ;  /* 0x00001fff00007589 */ /* 0x000e2400000e0000 */
[----:B0-----:R-:W-:-:S04]  /*e730*/  ISETP.NE.AND P0, PT, R0, RZ, PT ;  /* 0x000000ff0000720c */ /* 0x001fc80003f05270 */
[----:B------:R-:W-:-:S05]  /*e740*/  P2R R0, PR, RZ, 0x1 ;  /* 0x00000001ff007803 */ /* 0x000fca0000000000 */
[----:B------:R0:W-:Y:S04]  /*e750*/  STL [R1+0x30], R0 ;  /* 0x0000300001007387 */ /* 0x0001e80000100800 */
        /* <DEDUP_REMOVED lines=12> */
.L_x_2079:
[----:B0-----:R-:W0:Y:S01]  /*e820*/  S2R R0, SR_TID.X ;  /* 0x0000000000007919 */ /* 0x001e220000002100 */
        /* <DEDUP_REMOVED lines=40> */
.L_x_2085:
        /* <DEDUP_REMOVED lines=14> */
.L_x_2084:
[----:B------:R-:W-:Y:S05]  /*eb90*/  BSYNC B0 ;  /* 0x0000000000007941 */ /* 0x000fea0003800000 */
.L_x_2083:
        /* <DEDUP_REMOVED lines=22> */
.L_x_2081:
        /* <DEDUP_REMOVED lines=25> */
.L_x_2086:
        /* <DEDUP_REMOVED lines=58> */
.L_x_2082:
[----:B------:R0:W-:Y:S01]  /*f230*/  STL [R1+0x20], R0 ;  /* 0x0000200001007387 */ /* 0x0001e20000100800 */
[----:B------:R-:W-:-:S03]  /*f240*/  UMOV UR38, URZ ;  /* 0x0000003f00267c82 */ /* 0x000fc60008000000 */
[----:B------:R0:W-:Y:S02]  /*f250*/  STL [R1+0x24], RZ ;  /* 0x000024ff01007387 */ /* 0x0001e40000100800 */
.L_x_2087:
        /* <DEDUP_REMOVED lines=11> */
.L_x_2080:
[----:B0-----:R-:W-:Y:S01]  /*f310*/  IMAD.MOV.U32 R0, RZ, RZ, 0x1 ;  /* 0x00000001ff007424 */ /* 0x001fe200078e00ff */
[----:B------:R-:W-:Y:S01]  /*f320*/  ULDC UR4, c[0x0][0xc14] ;  /* 0x0003050000047ab9 */ /* 0x000fe20000000800 */
[----:B------:R0:W-:Y:S01]  /*f330*/  STL [R1+0x2c], RZ ;  /* 0x00002cff01007387 */ /* 0x0001e20000100800 */
[----:B------:R-:W-:-:S03]  /*f340*/  UISETP.GE.AND UP0, UPT, UR48, UR4, UPT ;  /* 0x000000043000728c */ /* 0x000fc6000bf06270 */
[----:B------:R0:W-:Y:S03]  /*f350*/  STL [R1+0xc], R0 ;  /* 0x00000c0001007387 */ /* 0x0001e60000100800 */
[----:B------:R-:W-:Y:S01]  /*f360*/  PLOP3.LUT P0, PT, PT, PT, UP0, 0x80, 0x0 ;  /* 0x000000000000781c */ /* 0x000fe20003f0f008 */
[----:B------:R0:W-:-:S12]  /*f370*/  STL [R1], RZ ;  /* 0x000000ff01007387 */ /* 0x0001d80000100800 */
[----:B0-----:R-:W-:Y:S05]  /*f380*/  @P0 BRA `(.L_x_2088) ;  /* 0x0000003c00e80947 */ /* 0x001fea0003800000 */
        /* <DEDUP_REMOVED lines=26> */
[----:B------:R1:W-:Y:S01]  /*f530*/  STL [R1], RZ ;  /* 0x000000ff01007387 */ /* 0x0003e20000100800 */
[----:B0-----:R-:W-:-:S05]  /*f540*/  IMAD.MOV.U32 R0, RZ, RZ, 0x40 ;  /* 0x00000040ff007424 */ /* 0x001fca00078e00ff */
[----:B------:R-:W-:Y:S01]  /*f550*/  SEL R2, R0, 0xffffffc0, !P0 ;  /* 0xffffffc000027807 */ /* 0x000fe20004000000 */
[----:B------:R-:W-:-:S05]  /*f560*/  IMAD.MOV.U32 R0, RZ, RZ, 0x1 ;  /* 0x00000001ff007424 */ /* 0x000fca00078e00ff */
[----:B------:R1:W-:Y:S04]  /*f570*/  STL [R1+0xc], R0 ;  /* 0x00000c0001007387 */ /* 0x0003e80000100800 */
[----:B------:R1:W-:Y:S02]  /*f580*/  STL [R1+0x2c], RZ ;  /* 0x00002cff01007387 */ /* 0x0003e40000100800 */
.L_x_2150:
[----:B------:R-:W-:Y:S01]  /*f590*/  ULDC.64 UR4, c[0x0][0xc60] ;  /* 0x0003180000047ab9 */ /* 0x000fe20000000a00 */
[----:B------:R-:W-:Y:S01]  /*f5a0*/  ULDC.64 UR10, c[0x0][0xa00] ;  /* 0x00028000000a7ab9 */ /* 0x000fe20000000a00 */
[----:B------:R-:W-:Y:S01]  /*f5b0*/  UIMAD.WIDE UR4, UR48, 0x4, UR4 ;  /* 0x00000004300478a5 */ /* 0x000fe2000f8e0204 */
[----:B------:R-:W-:Y:S01]  /*f5c0*/  ULDC.64 UR6, c[0x0][0xa18] ;  /* 0x0002860000067ab9 */ /* 0x000fe20000000a00 */
[----:B------:R-:W-:-:S04]  /*f5d0*/  ULDC.64 UR12, c[0x0][0xa08] ;  /* 0x00028200000c7ab9 */ /* 0x000fc80000000a00 */
[----:B------:R-:W-:Y:S02]  /*f5e0*/  IMAD.U32 R2, RZ, RZ, UR4 ;  /* 0x00000004ff027e24 */ /* 0x000fe4000f8e00ff */
[----:B------:R-:W-:Y:S01]  /*f5f0*/  IMAD.U32 R3, RZ, RZ, UR5 ;  /* 0x00000005ff037e24 */ /* 0x000fe2000f8e00ff */
[----:B------:R-:W-:-:S04]  /*f600*/  ULDC.64 UR4, c[0x0][0xa28] ;  /* 0x00028a0000047ab9 */ /* 0x000fc80000000a00 */
[----:B--2---:R-:W2:Y:S01]  /*f610*/  LDG.E R2, desc[UR54][R2.64] ;  /* 0x0000003602027981 */ /* 0x004ea2000c1e1900 */
[----:B------:R-:W-:Y:S01]  /*f620*/  UISETP.NE.U32.AND UP0, UPT, UR4, URZ, UPT ;  /* 0x0000003f0400728c */ /* 0x000fe2000bf05070 */
[----:B-1----:R-:W-:-:S03]  /*f630*/  IMAD.MOV.U32 R0, RZ, RZ, RZ ;  /* 0x000000ffff007224 */ /* 0x002fc600078e00ff */
[----:B------:R-:W-:-:S06]  /*f640*/  UISETP.NE.AND.EX UP0, UPT, UR5, URZ, UPT, UP0 ;  /* 0x0000003f0500728c */ /* 0x000fcc000bf05300 */
[----:B------:R-:W-:Y:S02]  /*f650*/  PLOP3.LUT P0, PT, PT, PT, UP0, 0x80, 0x0 ;  /* 0x000000000000781c */ /* 0x000fe40003f0f008 */
[----:B------:R-:W-:-:S04]  /*f660*/  ISETP.NE.U32.AND P1, PT, RZ, UR12, PT ;  /* 0x0000000cff007c0c */ /* 0x000fc8000bf25070 */
[----:B------:R-:W-:Y:S01]  /*f670*/  ISETP.NE.AND.EX P1, PT, RZ, UR13, PT, P1 ;  /* 0x0000000dff007c0c */ /* 0x000fe2000bf25310 */
[----:B------:R-:W-:Y:S02]  /*f680*/  IMAD.MOV.U32 R18, RZ, RZ, RZ ;  /* 0x000000ffff127224 */ /* 0x000fe400078e00ff */
[----:B------:R-:W-:Y:S01]  /*f690*/  IMAD.MOV.U32 R9, RZ, RZ, RZ ;  /* 0x000000ffff097224 */ /* 0x000fe200078e00ff */
[----:B--2---:R-:W-:-:S13]  /*f6a0*/  R2UR UR45, R2 ;  /* 0x00000000022d72ca */ /* 0x004fda00000e0000 */
[----:B------:R-:W-:Y:S02]  /*f6b0*/  USHF.R.S32.HI UR44, URZ, 0x1f, UR45 ;  /* 0x0000001f3f2c7899 */ /* 0x000fe4000801142d */
[----:B------:R-:W-:-:S04]  /*f6c0*/  @UP0 ULEA UR4, UP1, UR45, UR4, 0x2 ;  /* 0x000000042d040291 */ /* 0x000fc8000f82103f */
[----:B------:R-:W-:Y:S02]  /*f6d0*/  @UP0 ULEA.HI.X UR5, UR45, UR5, UR44, 0x2, UP1 ;  /* 0x000000052d050291 */ /* 0x000fe400088f142c */
[----:B------:R-:W-:Y:S01]  /*f6e0*/  USHF.L.U32 UR43, UR45, 0x2, URZ ;  /* 0x000000022d2b7899 */ /* 0x000fe2000800063f */
[----:B------:R-:W-:Y:S01]  /*f6f0*/  IMAD.U32 R2, RZ, RZ, UR4 ;  /* 0x00000004ff027e24 */ /* 0x000fe2000f8e00ff */
[----:B------:R-:W-:Y:S02]  /*f700*/  USHF.L.U64.HI UR44, UR45, 0x2, UR44 ;  /* 0x000000022d2c7899 */ /* 0x000fe4000801022c */
[----:B------:R-:W-:Y:S01]  /*f710*/  IMAD.U32 R3, RZ, RZ, UR5 ;  /* 0x00000005ff037e24 */ /* 0x000fe2000f8e00ff */
[----:B------:R-:W-:-:S04]  /*f720*/  UIADD3 UR5, UP0, UR43, UR10, URZ ;  /* 0x0000000a2b057290 */ /* 0x000fc8000ff1e03f */
[----:B------:R-:W-:Y:S01]  /*f730*/  UIADD3.X UR8, UR44, UR11, URZ, UP0, !UPT ;  /* 0x0000000b2c087290 */ /* 0x000fe200087fe43f */
[----:B0-----:R0:W5:Y:S01]  /*f740*/  @P0 LDG.E R0, desc[UR54][R2.64] ;  /* 0x0000003602000981 */ /* 0x001162000c1e1900 */
[----:B------:R-:W-:Y:S01]  /*f750*/  UISETP.NE.U32.AND UP0, UPT, UR6, URZ, UPT ;  /* 0x0000003f0600728c */ /* 0x000fe2000bf05070 */
[----:B------:R-:W-:Y:S01]  /*f760*/  ISETP.NE.U32.AND P0, PT, RZ, UR10, PT ;  /* 0x0000000aff007c0c */ /* 0x000fe2000bf05070 */
[----:B------:R-:W-:Y:S02]  /*f770*/  UIADD3 UR9, UP1, UR43, UR12, URZ ;  /* 0x0000000c2b097290 */ /* 0x000fe4000ff3e03f */
[----:B------:R-:W-:Y:S01]  /*f780*/  UISETP.NE.AND.EX UP0, UPT, UR7, URZ, UPT, UP0 ;  /* 0x0000003f0700728c */ /* 0x000fe2000bf05300 */
[----:B------:R-:W-:Y:S01]  /*f790*/  ISETP.NE.AND.EX P0, PT, RZ, UR11, PT, P0 ;  /* 0x0000000bff007c0c */ /* 0x000fe2000bf05300 */
[----:B------:R-:W-:Y:S02]  /*f7a0*/  UIADD3.X UR4, UR44, UR13, URZ, UP1, !UPT ;  /* 0x0000000d2c047290 */ /* 0x000fe40008ffe43f */
[----:B------:R-:W-:-:S02]  /*f7b0*/  IMAD.U32 R4, RZ, RZ, UR9 ;  /* 0x00000009ff047e24 */ /* 0x000fc4000f8e00ff */
[----:B0-----:R-:W-:Y:S02]  /*f7c0*/  IMAD.U32 R2, RZ, RZ, UR5 ;  /* 0x00000005ff027e24 */ /* 0x001fe4000f8e00ff */
[----:B------:R-:W-:Y:S01]  /*f7d0*/  IMAD.U32 R5, RZ, RZ, UR4 ;  /* 0x00000004ff057e24 */ /* 0x000fe2000f8e00ff */
[----:B------:R-:W-:Y:S01]  /*f7e0*/  PLOP3.LUT P2, PT, PT, PT, UP0, 0x80, 0x0 ;  /* 0x000000000000781c */ /* 0x000fe20003f4f008 */
[----:B------:R-:W-:Y:S01]  /*f7f0*/  IMAD.U32 R3, RZ, RZ, UR8 ;  /* 0x00000008ff037e24 */ /* 0x000fe2000f8e00ff */
[----:B------:R-:W-:Y:S02]  /*f800*/  @UP0 UIADD3 UR4, UP1, UR43, UR6, URZ ;  /* 0x000000062b040290 */ /* 0x000fe4000ff3e03f */
[----:B------:R0:W5:Y:S02]  /*f810*/  @P1 LDG.E R9, desc[UR54][R4.64] ;  /* 0x0000003604091981 */ /* 0x000164000c1e1900 */
[----:B------:R-:W-:Y:S01]  /*f820*/  @UP0 UIADD3.X UR5, UR44, UR7, URZ, UP1, !UPT ;  /* 0x000000072c050290 */ /* 0x000fe20008ffe43f */
[----:B------:R-:W-:Y:S01]  /*f830*/  ULDC UR6, c[0x0][0x288] ;  /* 0x0000a20000067ab9 */ /* 0x000fe20000000800 */
[----:B------:R-:W-:Y:S01]  /*f840*/  IMAD.U32 R6, RZ, RZ, UR4 ;  /* 0x00000004ff067e24 */ /* 0x000fe2000f8e00ff */
[----:B------:R0:W5:Y:S01]  /*f850*/  @P0 LDG.E R18, desc[UR54][R2.64] ;  /* 0x0000003602120981 */ /* 0x000162000c1e1900 */
[----:B------:R-:W-:-:S02]  /*f860*/  IMAD.U32 R8, RZ, RZ, UR6 ;  /* 0x00000006ff087e24 */ /* 0x000fc4000f8e00ff */
[----:B------:R-:W-:-:S05]  /*f870*/  IMAD.U32 R7, RZ, RZ, UR5 ;  /* 0x00000005ff077e24 */ /* 0x000fca000f8e00ff */
[----:B------:R0:W5:Y:S01]  /*f880*/  @P2 LDG.E R8, desc[UR54][R6.64] ;  /* 0x0000003606082981 */ /* 0x000162000c1e1900 */
[----:B------:R-:W-:Y:S05]  /*f890*/  @P2 BRA `(.L_x_2089) ;  /* 0x0000000000102947 */ /* 0x000fea0003800000 */
[----:B------:R-:W-:Y:S05]  /*f8a0*/  @!P0 BRA `(.L_x_2089) ;  /* 0x00000000000c8947 */ /* 0x000fea0003800000 */
[----:B0-----:R-:W2:Y:S04]  /*f8b0*/  LDG.E R7, desc[UR54][R2.64] ;  /* 0x0000003602077981 */ /* 0x001ea8000c1e1900 */
[----:B-----5:R-:W2:Y:S02]  /*f8c0*/  LDG.E R8, desc[UR54][R2.64+0x4] ;  /* 0x0000043602087981 */ /* 0x020ea4000c1e1900 */
[----:B--2---:R-:W-:-:S07]  /*f8d0*/  IMAD.IADD R8, R8, 0x1, -R7 ;  /* 0x0000000108087824 */ /* 0x004fce00078e0a07 */
.L_x_2089:
[----:B0----5:R-:W-:Y:S01]  /*f8e0*/  IMAD.IADD R2, R9, 0x1, R0 ;  /* 0x0000000109027824 */ /* 0x021fe200078e0200 */
[----:B------:R-:W-:Y:S01]  /*f8f0*/  ULDC.64 UR4, c[0x0][0x3f8] ;  /* 0x0000fe0000047ab9 */ /* 0x000fe20000000a00 */
[----:B------:R-:W-:Y:S01]  /*f900*/  ULDC.64 UR6, c[0x0][0xa20] ;  /* 0x0002880000067ab9 */ /* 0x000fe20000000a00 */
[----:B------:R-:W-:Y:S01]  /*f910*/  UISETP.NE.U32.AND UP0, UPT, UR4, URZ, UPT ;  /* 0x0000003f0400728c */ /* 0x000fe2000bf05070 */
[----:B------:R-:W-:Y:S01]  /*f920*/  ISETP.NE.U32.AND P0, PT, RZ, UR6, PT ;  /* 0x00000006ff007c0c */ /* 0x000fe2000bf05070 */
[----:B------:R0:W-:Y:S01]  /*f930*/  STL [R1+0x18], R2 ;  /* 0x0000180201007387 */ /* 0x0001e20000100800 */
[----:B------:R-:W-:Y:S01]  /*f940*/  ULDC UR4, c[0x0][0x404] ;  /* 0x0001010000047ab9 */ /* 0x000fe20000000800 */
[----:B------:R-:W-:Y:S01]  /*f950*/  UISETP.NE.AND.EX UP0, UPT, UR5, URZ, UPT, UP0 ;  /* 0x0000003f0500728c */ /* 0x000fe2000bf05300 */
[----:B------:R-:W-:Y:S02]  /*f960*/  ISETP.NE.AND.EX P0, PT, RZ, UR7, PT, P0 ;  /* 0x00000007ff007c0c */ /* 0x000fe4000bf05300 */
[----:B------:R-:W-:Y:S01]  /*f970*/  ULDC UR5, c[0x0][0x2e0] ;  /* 0x0000b80000057ab9 */ /* 0x000fe20000000800 */
[----:B------:R-:W-:-:S04]  /*f980*/  USEL UR4, UR4, 0x1, UP0 ;  /* 0x0000000104047887 */ /* 0x000fc80008000000 */
[----:B------:R-:W-:-:S06]  /*f990*/  UIMAD UR4, UR4, UR5, URZ ;  /* 0x00000005040472a4 */ /* 0x000fcc000f8e023f */
[----:B------:R-:W-:Y:S01]  /*f9a0*/  IMAD.U32 R3, RZ, RZ, UR4 ;  /* 0x00000004ff037e24 */ /* 0x000fe2000f8e00ff */
[----:B0-----:R-:W-:Y:S06]  /*f9b0*/  @!P0 BRA `(.L_x_2090) ;  /* 0x0000000000188947 */ /* 0x001fec0003800000 */
[----:B------:R-:W-:-:S04]  /*f9c0*/  UIADD3 UR4, UP0, UR43, UR6, URZ ;  /* 0x000000062b047290 */ /* 0x000fc8000ff1e03f */
[----:B------:R-:W-:Y:S02]  /*f9d0*/  UIADD3.X UR5, UR44, UR7, URZ, UP0, !UPT ;  /* 0x000000072c057290 */ /* 0x000fe400087fe43f */
[----:B------:R-:W-:-:S04]  /*f9e0*/  IMAD.U32 R2, RZ, RZ, UR4 ;  /* 0x00000004ff027e24 */ /* 0x000fc8000f8e00ff */
[----:B------:R-:W-:-:S06]  /*f9f0*/  IMAD.U32 R3, RZ, RZ, UR5 ;  /* 0x00000005ff037e24 */ /* 0x000fcc000f8e00ff */
[----:B------:R0:W5:Y:S01]  /*fa00*/  LDG.E R3, desc[UR54][R2.64] ;  /* 0x0000003602037981 */ /* 0x000162000c1e1900 */
[----:B------:R-:W-:Y:S05]  /*fa10*/  BRA `(.L_x_2091) ;  /* 0x0000000000107947 */ /* 0x000fea0003800000 */
.L_x_2090:
[----:B------:R-:W-:Y:S05]  /*fa20*/  @!P1 BRA `(.L_x_2091) ;  /* 0x00000000000c9947 */ /* 0x000fea0003800000 */
[----:B------:R-:W2:Y:S04]  /*fa30*/  LDG.E R2, desc[UR54][R4.64] ;  /* 0x0000003604027981 */ /* 0x000ea8000c1e1900 */
[----:B------:R-:W2:Y:S02]  /*fa40*/  LDG.E R3, desc[UR54][R4.64+0x4] ;  /* 0x0000043604037981 */ /* 0x000ea4000c1e1900 */
[----:B--2---:R-:W-:-:S07]  /*fa50*/  IMAD.IADD R3, R3, 0x1, -R2 ;  /* 0x0000000103037824 */ /* 0x004fce00078e0a02 */
.L_x_2091:
[----:B------:R-:W2:Y:S01]  /*fa60*/  LDL R19, [R1+0x24] ;  /* 0x0000240001137983 */ /* 0x000ea20000100800 */
[----:B-----5:R-:W-:Y:S01]  /*fa70*/  IMAD.IADD R3, R3, 0x1, -R0 ;  /* 0x0000000103037824 */ /* 0x020fe200078e0a00 */
[----:B------:R-:W-:Y:S01]  /*fa80*/  BSSY B6, `(.L_x_2092) ;  /* 0x00002c2000067945 */ /* 0x000fe20003800000 */
[----:B--2---:R-:W-:-:S04]  /*fa90*/  LEA R0, R19, 0x11f, 0x7 ;  /* 0x0000011f13007811 */ /* 0x004fc800078e38ff */
[C---:B------:R-:W-:Y:S01]  /*faa0*/  IADD3 R0, R3.reuse, R0, -R8 ;  /* 0x0000000003007210 */ /* 0x040fe20007ffe808 */
[----:B------:R-:W-:-:S04]  /*fab0*/  VIADD R3, R3, 0x9f ;  /* 0x0000009f03037836 */ /* 0x000fc80000000000 */
[----:B------:R-:W-:-:S04]  /*fac0*/  IMAD.HI R3, R3, 0x66666667, RZ ;  /* 0x6666666703037827 */ /* 0x000fc800078e02ff */
[----:B0-----:R-:W-:Y:S01]  /*fad0*/  IMAD.HI R2, R0, 0x66666667, RZ ;  /* 0x6666666700027827 */ /* 0x001fe200078e02ff */
[----:B------:R-:W-:-:S04]  /*fae0*/  SHF.R.U32.HI R0, RZ, 0x1f, R3 ;  /* 0x0000001fff007819 */ /* 0x000fc80000011603 */
[----:B------:R-:W-:Y:S02]  /*faf0*/  LEA.HI.SX32 R0, R3, R0, 0x1a ;  /* 0x0000000003007211 */ /* 0x000fe400078fd2ff */
[----:B------:R-:W-:-:S04]  /*fb00*/  SHF.R.U32.HI R3, RZ, 0x1f, R2 ;  /* 0x0000001fff037819 */ /* 0x000fc80000011602 */
[----:B------:R-:W-:-:S04]  /*fb10*/  LEA.HI.SX32 R3, R2, R3, 0x1a ;  /* 0x0000000302037211 */ /* 0x000fc800078fd2ff */
[----:B------:R-:W-:-:S04]  /*fb20*/  VIMNMX R16, R0, R3, PT ;  /* 0x0000000300107248 */ /* 0x000fc80003fe0100 */
[----:B------:R-:W-:-:S13]  /*fb30*/  ISETP.GT.AND P0, PT, R16, RZ, PT ;  /* 0x000000ff1000720c */ /* 0x000fda0003f04270 */
[----:B------:R-:W-:Y:S05]  /*fb40*/  @P0 BRA `(.L_x_2093) ;  /* 0x0000000000480947 */ /* 0x000fea0003800000 */
        /* <DEDUP_REMOVED lines=18> */
.L_x_2093:
        /* <DEDUP_REMOVED lines=23> */
.L_x_2095:
        /* <DEDUP_REMOVED lines=20> */
.L_x_2096:
        /* <DEDUP_REMOVED lines=20> */
.L_x_2097:
        /* <DEDUP_REMOVED lines=18> */
.L_x_2098:
[----:B------:R-:W0:Y:S01]  /*10180*/  LDC R0, c[0x0][0x428] ;  /* 0x00010a00ff007b82 */ /* 0x000e220000000800 */
[----:B------:R-:W-:Y:S01]  /*10190*/  ULDC.64 UR4, c[0x0][0x9f8] ;  /* 0x00027e0000047ab9 */ /* 0x000fe20000000a00 */
[----:B------:R-:W-:Y:S01]  /*101a0*/  IMAD.U32 R2, RZ, RZ, UR38 ;  /* 0x00000026ff027e24 */ /* 0x000fe2000f8e00ff */
[----:B------:R-:W-:Y:S01]  /*101b0*/  UISETP.NE.U32.AND UP0, UPT, UR4, URZ, UPT ;  /* 0x0000003f0400728c */ /* 0x000fe2000bf05070 */
[----:B------:R-:W-:Y:S01]  /*101c0*/  IMAD.U32 R10, RZ, RZ, UR45 ;  /* 0x0000002dff0a7e24 */ /* 0x000fe2000f8e00ff */
[----:B------:R-:W1:Y:S01]  /*101d0*/  S2R R4, SR_TID.X ;  /* 0x0000000000047919 */ /* 0x000e620000002100 */
[----:B------:R-:W-:Y:S01]  /*101e0*/  IMAD R6, R19, 0x80, R18 ;  /* 0x0000008013067824 */ /* 0x000fe200078e0212 */
[----:B------:R-:W-:Y:S01]  /*101f0*/  UISETP.NE.AND.EX UP0, UPT, UR5, URZ, UPT, UP0 ;  /* 0x0000003f0500728c */ /* 0x000fe2000bf05300 */
[----:B------:R-:W-:-:S05]  /*10200*/  ULDC.64 UR14, c[0x0][0xa08] ;  /* 0x00028200000e7ab9 */ /* 0x000fca0000000a00 */
[----:B------:R-:W-:-:S05]  /*10210*/  PLOP3.LUT P1, PT, PT, PT, UP0, 0x80, 0x0 ;  /* 0x000000000000781c */ /* 0x000fca0003f2f008 */
[----:B------:R-:W-:-:S04]  /*10220*/  @UP0 UIADD3 UR4, UP1, UR43, UR4, URZ ;  /* 0x000000042b040290 */ /* 0x000fc8000ff3e03f */
[----:B------:R-:W-:Y:S01]  /*10230*/  @UP0 UIADD3.X UR5, UR44, UR5, URZ, UP1, !UPT ;  /* 0x000000052c050290 */ /* 0x000fe20008ffe43f */
[----:B0-----:R-:W-:-:S13]  /*10240*/  ISETP.NE.AND P0, PT, R0, 0x1, PT ;  /* 0x000000010000780c */ /* 0x001fda0003f05270 */
[----:B------:R-:W0:Y:S01]  /*10250*/  @P0 LDC R0, c[0x0][0x42c] ;  /* 0x00010b00ff000b82 */ /* 0x000e220000000800 */
[----:B-1----:R-:W-:-:S07]  /*10260*/  LOP3.LUT R17, R4, 0x7f, RZ, 0xc0, !PT ;  /* 0x0000007f04117812 */ /* 0x002fce00078ec0ff */
[----:B------:R-:W1:Y:S01]  /*10270*/  @P0 LDC R3, c[0x0][0x430] ;  /* 0x00010c00ff030b82 */ /* 0x000e620000000800 */
[----:B0-----:R-:W-:-:S05]  /*10280*/  @P0 IMAD.HI.U32 R0, R0, UR38, RZ ;  /* 0x0000002600000c27 */ /* 0x001fca000f8e00ff */
[----:B-1----:R-:W-:Y:S01]  /*10290*/  @P0 SHF.R.U32.HI R2, RZ, R3, R0 ;  /* 0x00000003ff020219 */ /* 0x002fe20000011600 */
[----:B------:R-:W-:-:S04]  /*102a0*/  IMAD.U32 R3, RZ, RZ, UR5 ;  /* 0x00000005ff037e24 */ /* 0x000fc8000f8e00ff */
[----:B------:R0:W-:Y:S02]  /*102b0*/  STL [R1+0x8], R2 ;  /* 0x0000080201007387 */ /* 0x0001e40000100800 */
[----:B0-----:R-:W-:Y:S01]  /*102c0*/  IMAD.U32 R2, RZ, RZ, UR4 ;  /* 0x00000004ff027e24 */ /* 0x001fe2000f8e00ff */
[----:B------:R-:W-:-:S04]  /*102d0*/  ULDC.64 UR4, c[0x0][0xa00] ;  /* 0x0002800000047ab9 */ /* 0x000fc80000000a00 */
[----:B------:R0:W2:Y:S01]  /*102e0*/  @P1 LDG.E R10, desc[UR54][R2.64] ;  /* 0x00000036020a1981 */ /* 0x0000a2000c1e1900 */
[----:B------:R-:W-:Y:S01]  /*102f0*/  ISETP.NE.AND P1, PT, R17, RZ, PT ;  /* 0x000000ff1100720c */ /* 0x000fe20003f25270 */
[----:B------:R-:W-:Y:S01]  /*10300*/  UMOV UR36, URZ ;  /* 0x0000003f00247c82 */ /* 0x000fe20008000000 */
[----:B------:R-:W-:Y:S01]  /*10310*/  ISETP.NE.U32.AND P0, PT, RZ, UR4, PT ;  /* 0x00000004ff007c0c */ /* 0x000fe2000bf05070 */
[----:B------:R-:W-:Y:S01]  /*10320*/  UMOV UR4, 0x40 ;  /* 0x0000004000047882 */ /* 0x000fe20000000000 */
[----:B------:R-:W-:Y:S01]  /*10330*/  R2UR UR37, R6 ;  /* 0x00000000062572ca */ /* 0x000fe200000e0000 */
[----:B------:R-:W-:Y:S01]  /*10340*/  UMOV UR6, UR38 ;  /* 0x0000002600067c82 */ /* 0x000fe20008000000 */
[----:B------:R-:W-:Y:S01]  /*10350*/  ISETP.NE.AND.EX P0, PT, RZ, UR5, PT, P0 ;  /* 0x00000005ff007c0c */ /* 0x000fe2000bf05300 */
[----:B------:R-:W-:Y:S01]  /*10360*/  UMOV UR8, 0x80 ;  /* 0x0000008000087882 */ /* 0x000fe20000000000 */
[----:B------:R-:W-:Y:S01]  /*10370*/  UMOV UR10, UR38 ;  /* 0x00000026000a7c82 */ /* 0x000fe20008000000 */
[----:B0-----:R-:W0:Y:S01]  /*10380*/  LDC.64 R2, c[0x0][0x3f8] ;  /* 0x0000fe00ff027b82 */ /* 0x001e220000000a00 */
[----:B------:R-:W-:-:S02]  /*10390*/  SEL R7, RZ, UR45, P0 ;  /* 0x0000002dff077c07 */ /* 0x000fc40008000000 */
[----:B------:R-:W-:Y:S01]  /*103a0*/  SHF.R.U32.HI R4, RZ, 0x5, R4 ;  /* 0x00000005ff047819 */ /* 0x000fe20000011604 */
[----:B------:R-:W-:Y:S01]  /*103b0*/  VOTEU.ALL UP1, P1 ;  /* 0x00000000003f7886 */ /* 0x000fe20000820000 */
[----:B------:R-:W-:Y:S02]  /*103c0*/  R2UR UR39, R7 ;  /* 0x00000000072772ca */ /* 0x000fe400000e0000 */
[----:B------:R-:W-:Y:S01]  /*103d0*/  LOP3.LUT R4, R4, 0x3, RZ, 0xc0, !PT ;  /* 0x0000000304047812 */ /* 0x000fe200078ec0ff */
[----:B------:R-:W-:Y:S01]  /*103e0*/  UMOV UR5, UR37 ;  /* 0x0000002500057c82 */ /* 0x000fe20008000000 */
[----:B------:R-:W-:Y:S01]  /*103f0*/  @!UP1 UIADD3 UR12, UP0, UR50, 0x270, URZ ;  /* 0x00000270320c9890 */ /* 0x000fe2000ff1e03f */
[----:B------:R-:W-:-:S03]  /*10400*/  UMOV UR9, UR37 ;  /* 0x0000002500097c82 */ /* 0x000fc60008000000 */
[----:B------:R-:W-:-:S05]  /*10410*/  @!UP1 UIADD3.X UR13, URZ, UR51, URZ, UP0, !UPT ;  /* 0x000000333f0d9290 */ /* 0x000fca00087fe43f */
[----:B------:R-:W-:Y:S01]  /*10420*/  UMOV UR7, UR39 ;  /* 0x0000002700077c82 */ /* 0x000fe20008000000 */
[----:B------:R-:W-:-:S03]  /*10430*/  UMOV UR11, UR39 ;  /* 0x00000027000b7c82 */ /* 0x000fc60008000000 */
[----:B------:R1:W-:Y:S01]  /*10440*/  @!UP1 UTMAPF.L2.4D [UR36], [UR12] ;  /* 0x000000240c0095b8 */ /* 0x0003e20008018000 */
[----:B0-----:R-:W-:Y:S01]  /*10450*/  LOP3.LUT P0, RZ, R2, UR14, RZ, 0xfc, !PT ;  /* 0x0000000e02ff7c12 */ /* 0x001fe2000f80fcff */
[----:B------:R-:W-:-:S03]  /*10460*/  UMOV UR14, 0xffffffff ;  /* 0xffffffff000e7882 */ /* 0x000fc60000000000 */
[----:B------:R-:W-:Y:S01]  /*10470*/  LOP3.LUT P0, RZ, R3, UR15, RZ, 0xfc, P0 ;  /* 0x0000000f03ff7c12 */ /* 0x000fe2000800fcff */
[----:B------:R1:W-:Y:S01]  /*10480*/  @!UP1 UTMAPF.L2.4D [UR4], [UR12] ;  /* 0x000000040c0095b8 */ /* 0x0003e20008018000 */
[----:B------:R1:W-:Y:S01]  /*10490*/  @!UP1 UTMAPF.L2.4D [UR8], [UR12] ;  /* 0x000000080c0095b8 */ /* 0x0003e20008018000 */
[----:B--2---:R-:W-:Y:S01]  /*104a0*/  SHF.R.S32.HI R19, RZ, 0x1f, R10 ;  /* 0x0000001fff137819 */ /* 0x004fe2000001140a */
[----:B------:R1:W-:Y:S01]  /*104b0*/  STL [R1+0x10], R10 ;  /* 0x0000100a01007387 */ /* 0x0003e20000100800 */
[----:B------:R-:W-:-:S03]  /*104c0*/  SEL R0, R10, RZ, !P0 ;  /* 0x000000ff0a007207 */ /* 0x000fc60004000000 */
[----:B------:R1:W-:Y:S01]  /*104d0*/  STL [R1+0x14], R19 ;  /* 0x0000141301007387 */ /* 0x0003e20000100800 */
[----:B------:R-:W-:Y:S05]  /*104e0*/  BRA.DIV UR14, `(.L_x_2099) ;  /* 0x000000360e447947 */ /* 0x000fea000b800000 */
[----:B------:R0:W2:Y:S02]  /*104f0*/  SHFL.IDX PT, R14, R4, RZ, 0x1f ;  /* 0x00001fff040e7589 */ /* 0x0000a400000e0000 */
.L_x_2169:
[----:B--2---:R-:W-:Y:S02]  /*10500*/  ISETP.NE.AND P0, PT, R14, RZ, PT ;  /* 0x000000ff0e00720c */ /* 0x004fe40003f05270 */
[----:B------:R-:W-:-:S11]  /*10510*/  PLOP3.LUT P6, PT, PT, PT, PT, 0x8, 0x0 ;  /* 0x000000000000781c */ /* 0x000fd60003fce170 */
[----:B------:R-:W-:Y:S05]  /*10520*/  @P0 BRA `(.L_x_2100) ;  /* 0x0000000800000947 */ /* 0x000fea0003800000 */
[----:B-1----:R-:W-:Y:S01]  /*10530*/  UMOV UR4, 0xffffffff ;  /* 0xffffffff00047882 */ /* 0x002fe20000000000 */
[----:B------:R-:W-:Y:S02]  /*10540*/  VIADD R8, R16, 0xffffffff ;  /* 0xffffffff10087836 */ /* 0x000fe40000000000 */
[----:B------:R-:W-:Y:S05]  /*10550*/  BRA.DIV UR4, `(.L_x_2101) ;  /* 0x0000003604487947 */ /* 0x000fea000b800000 */
[----:B------:R-:W-:-:S13]  /*10560*/  ELECT P6, URZ, PT ;  /* 0x00000000003f782f */ /* 0x000fda00038c0000 */
.L_x_2172:
        /* <DEDUP_REMOVED lines=22> */
.L_x_2103:
[----:B-1----:R-:W2:Y:S04]  /*106d0*/  LDL R3, [R1] ;  /* 0x0000000001037983 */ /* 0x002ea80000100800 */
[----:B------:R-:W3:Y:S01]  /*106e0*/  LDL R2, [R1+0xc] ;  /* 0x00000c0001027983 */ /* 0x000ee20000100800 */
[----:B------:R-:W-:Y:S02]  /*106f0*/  ISETP.NE.AND P0, PT, R17, RZ, PT ;  /* 0x000000ff1100720c */ /* 0x000fe40003f05270 */
[----:B--2---:R-:W-:Y:S02]  /*10700*/  LEA R3, R3, UR41, 0x3 ;  /* 0x0000002903037c11 */ /* 0x004fe4000f8e18ff */
[----:B---3--:R-:W-:-:S04]  /*10710*/  SHF.L.U32 R2, R2, 0x1f, RZ ;  /* 0x0000001f02027819 */ /* 0x008fc800000006ff */
[----:B------:R-:W1:Y:S02]  /*10720*/  SYNCS.PHASECHK.TRANS64.TRYWAIT P2, [R3+URZ+0x29880], R2 ;  /* 0x02988002030075a7 */ /* 0x000e64000804017f */
[----:B-1----:R-:W-:Y:S05]  /*10730*/  @!P2 BRA `(.L_x_2104) ;  /* 0x0000003000f0a947 */ /* 0x002fea0003800000 */
.L_x_2173:
        /* <DEDUP_REMOVED lines=8> */
.L_x_2105:
        /* <DEDUP_REMOVED lines=20> */
.L_x_2174:
        /* <DEDUP_REMOVED lines=8> */
.L_x_2107:
        /* <DEDUP_REMOVED lines=28> */
.L_x_2102:
        /* <DEDUP_REMOVED lines=31> */
.L_x_2100:
[----:B------:R-:W2:Y:S01]  /*10d30*/  LDL.LU R3, [R1+0x2c] ;  /* 0x00002c0001037983 */ /* 0x000ea20000300800 */
[----:B------:R-:W-:Y:S01]  /*10d40*/  BSSY B0, `(.L_x_2108) ;  /* 0x000000a000007945 */ /* 0x000fe20003800000 */
[----:B------:R-:W-:Y:S01]  /*10d50*/  ISETP.GE.AND P2, PT, R16, 0x2, PT ;  /* 0x000000021000780c */ /* 0x000fe20003f46270 */
        /* <DEDUP_REMOVED lines=8> */
.L_x_2175:
[----:B-1----:R-:W-:Y:S05]  /*10de0*/  BSYNC B0 ;  /* 0x0000000000007941 */ /* 0x002fea0003800000 */
.L_x_2108:
[----:B------:R-:W-:Y:S05]  /*10df0*/  @!P2 BRA `(.L_x_2110) ;  /* 0x000000100018a947 */ /* 0x000fea0003800000 */
[----:B------:R1:W5:Y:S01]  /*10e00*/  LDL.LU R6, [R1+0xc] ;  /* 0x00000c0001067983 */ /* 0x0003620000300800 */
[----:B------:R-:W-:-:S03]  /*10e10*/  VIADD R20, R16, 0xfffffffe ;  /* 0xfffffffe10147836 */ /* 0x000fc60000000000 */
[----:B------:R1:W5:Y:S04]  /*10e20*/  LDL.LU R7, [R1] ;  /* 0x0000000001077983 */ /* 0x0003680000300800 */
.L_x_2132:
        /* <DEDUP_REMOVED lines=18> */
[----:B0-----:R-:W2:Y:S01]  /*10f50*/  LDL R4, [R1+0x10] ;  /* 0x0000100001047983 */ /* 0x001ea20000100800 */
[----:B----4-:R-:W-:-:S13]  /*10f60*/  ISETP.NE.AND P0, PT, R8, 0x1, PT ;  /* 0x000000010800780c */ /* 0x010fda0003f05270 */
[----:B------:R-:W0:Y:S02]  /*10f70*/  @P0 LDC.64 R2, c[0x0][0x420] ;  /* 0x00010800ff020b82 */ /* 0x000e240000000a00 */
[----:B0-----:R-:W-:-:S04]  /*10f80*/  @P0 IMAD.HI.U32 R0, R20, R2, RZ ;  /* 0x0000000214000227 */ /* 0x001fc800078e00ff */
        /* <DEDUP_REMOVED lines=12> */
.L_x_2113:
[----:B0--3--:R-:W-:Y:S01]  /*11050*/  LEA R4, R10, UR41, 0x3 ;  /* 0x000000290a047c11 */ /* 0x009fe2000f8e18ff */
[----:B------:R-:W0:Y:S01]  /*11060*/  S2R R2, SR_TID.X ;  /* 0x0000000000027919 */ /* 0x000e220000002100 */
[----:B------:R-:W-:Y:S01]  /*11070*/  SHF.L.U32 R3, R9, 0x1f, RZ ;  /* 0x0000001f09037819 */ /* 0x000fe200000006ff */
[----:B------:R-:W-:Y:S03]  /*11080*/  BSSY B1, `(.L_x_2114) ;  /* 0x0000005000017945 */ /* 0x000fe60003800000 */
[----:B------:R-:W3:Y:S01]  /*11090*/  SYNCS.PHASECHK.TRANS64.TRYWAIT P0, [R4+URZ+0x29880], R3 ;  /* 0x02988003040075a7 */ /* 0x000ee2000800017f */
[----:B0-----:R-:W-:-:S04]  /*110a0*/  LOP3.LUT R2, R2, 0x7f, RZ, 0xc0, !PT ;  /* 0x0000007f02027812 */ /* 0x001fc800078ec0ff */
[----:B------:R-:W-:Y:S01]  /*110b0*/  ISETP.NE.AND P2, PT, R2, RZ, PT ;  /* 0x000000ff0200720c */ /* 0x000fe20003f45270 */
[----:B---3--:R-:W-:-:S12]  /*110c0*/  @!P0 BRA `(.L_x_2115) ;  /* 0x0000002800cc8947 */ /* 0x008fd80003800000 */
.L_x_2176:
[----:B------:R-:W-:Y:S05]  /*110d0*/  BSYNC B1 ;  /* 0x0000000000017941 */ /* 0x000fea0003800000 */
.L_x_2114:
        /* <DEDUP_REMOVED lines=9> */
.L_x_2117:
[----:B------:R-:W-:Y:S05]  /*11170*/  BSYNC B1 ;  /* 0x0000000000017941 */ /* 0x000fea0003800000 */
.L_x_2116:
        /* <DEDUP_REMOVED lines=16> */
.L_x_2118:
        /* <DEDUP_REMOVED lines=12> */
.L_x_2177:
[----:B------:R-:W-:Y:S05]  /*11340*/  BSYNC B1 ;  /* 0x0000000000017941 */ /* 0x000fea0003800000 */
.L_x_2119:
[----:B------:R-:W-:Y:S01]  /*11350*/  BSSY B1, `(.L_x_2121) ;  /* 0x000000b000017945 */ /* 0x000fe20003800000 */
[----:B------:R-:W-:Y:S02]  /*11360*/  IMAD.MOV.U32 R8, RZ, RZ, 0x0 ;  /* 0x00000000ff087424 */ /* 0x000fe400078e00ff */
[----:B------:R-:W-:Y:S01]  /*11370*/  IMAD.MOV.U32 R9, RZ, RZ, 0x14f00000 ;  /* 0x14f00000ff097424 */ /* 0x000fe200078e00ff */
[----:B------:R-:W-:Y:S06]  /*11380*/  @P2 BRA `(.L_x_2122) ;  /* 0x00000000001c2947 */ /* 0x000fec0003800000 */
[----:B------:R-:W3:Y:S01]  /*11390*/  S2R R11, SR_TID.X ;  /* 0x00000000000b7919 */ /* 0x000ee20000002100 */
[----:B0-2---:R-:W-:-:S04]  /*113a0*/  IMAD.MOV.U32 R3, RZ, RZ, 0x7800 ;  /* 0x00007800ff037424 */ /* 0x005fc800078e00ff */
[----:B------:R4:W-:Y:S01]  /*113b0*/  SYNCS.ARRIVE.TRANS64 RZ, [R4+URZ+0x29830], R3 ;  /* 0x0298300304ff79a7 */ /* 0x0009e2000800003f */
[----:B---3--:R-:W-:-:S04]  /*113c0*/  LOP3.LUT R11, R11, 0x1f, RZ, 0xc0, !PT ;  /* 0x0000001f0b0b7812 */ /* 0x008fc800078ec0ff */
[----:B------:R-:W-:-:S13]  /*113d0*/  ISETP.NE.AND P0, PT, R11, RZ, PT ;  /* 0x000000ff0b00720c */ /* 0x000fda0003f05270 */
[----:B----4-:R-:W-:Y:S05]  /*113e0*/  @!P0 BRA `(.L_x_2122) ;  /* 0x0000000000048947 */ /* 0x010fea0003800000 */
[----:B------:R-:W-:Y:S01]  /*113f0*/  BPT.TRAP 0x1 ;  /* 0x000000040000795c */ /* 0x000fe20000300000 */
.L_x_2122:
[----:B------:R-:W-:Y:S05]  /*11400*/  BSYNC B1 ;  /* 0x0000000000017941 */ /* 0x000fea0003800000 */
.L_x_2121:
[----:B------:R-:W3:Y:S04]  /*11410*/  LDL R11, [R1+0x8] ;  /* 0x00000800010b7983 */ /* 0x000ee80000100800 */
[----:B0-2---:R-:W2:Y:S01]  /*11420*/  LDL R3, [R1] ;  /* 0x0000000001037983 */ /* 0x005ea20000100800 */
        /* <DEDUP_REMOVED lines=10> */
.L_x_2123:
        /* <DEDUP_REMOVED lines=16> */
.L_x_2124:
        /* <DEDUP_REMOVED lines=16> */
.L_x_2125:
        /* <DEDUP_REMOVED lines=9> */
.L_x_2112:
[----:B------:R-:W-:Y:S05]  /*11760*/  BSYNC B0 ;  /* 0x0000000000007941 */ /* 0x000fea0003800000 */
.L_x_2111:
[----:B------:R-:W-:-:S06]  /*11770*/  UISETP.NE.AND UP0, UPT, UR42, 0x3, UPT ;  /* 0x000000032a00788c */ /* 0x000fcc000bf05270 */
[----:B------:R-:W-:-:S13]  /*11780*/  PLOP3.LUT P0, PT, PT, PT, UP0, 0x80, 0x0 ;  /* 0x000000000000781c */ /* 0x000fda0003f0f008 */
[----:B------:R-:W-:Y:S05]  /*11790*/  @!P0 BRA `(.L_x_2126) ;  /* 0x0000000000048947 */ /* 0x000fea0003800000 */
[----:B------:R-:W-:Y:S01]  /*117a0*/  BPT.TRAP 0x1 ;  /* 0x000000040000795c */ /* 0x000fe20000300000 */
.L_x_2126:
        /* <DEDUP_REMOVED lines=9> */
.L_x_2178:
[----:B------:R-:W-:Y:S05]  /*11840*/  BSYNC B0 ;  /* 0x0000000000007941 */ /* 0x000fea0003800000 */
.L_x_2127:
[----:B------:R-:W-:Y:S05]  /*11850*/  @!P0 BRA `(.L_x_2129) ;  /* 0x0000000000048947 */ /* 0x000fea0003800000 */
[----:B------:R-:W-:Y:S01]  /*11860*/  BPT.TRAP 0x1 ;  /* 0x000000040000795c */ /* 0x000fe20000300000 */
.L_x_2129:
[----:B---3--:R-:W3:Y:S01]  /*11870*/  LDL R2, [R1+0x4] ;  /* 0x0000040001027983 */ /* 0x008ee20000100800 */
[----:B------:R-:W-:-:S04]  /*11880*/  SHF.L.U32 R3, R6, 0x1f, RZ ;  /* 0x0000001f06037819 */ /* 0x000fc800000006ff */
[----:B---3--:R3:W4:Y:S02]  /*11890*/  SYNCS.PHASECHK.TRANS64.TRYWAIT P2, [R2+URZ+0x29860], R3 ;  /* 0x02986003020075a7 */ /* 0x008724000804017f */
[----:B---3--:R-:W-:Y:S01]  /*118a0*/  IMAD R2, R7, 0x5000, RZ ;  /* 0x0000500007027824 */ /* 0x008fe200078e02ff */
[----:B----4-:R-:W-:Y:S06]  /*118b0*/  @!P2 BRA `(.L_x_2130) ;  /* 0x000000240010a947 */ /* 0x010fec0003800000 */
.L_x_2179:
[----:B0-----:R-:W3:Y:S04]  /*118c0*/  LDL R4, [R1+0x28] ;  /* 0x0000280001047983 */ /* 0x001ee80000100800 */
[----:B------:R-:W4:Y:S01]  /*118d0*/  LDL R12, [R1+0x1c] ;  /* 0x00001c00010c7983 */ /* 0x000f220000100800 */
[----:B------:R-:W-:Y:S05]  /*118e0*/  WARPSYNC.ALL ;  /* 0x0000000000007948 */ /* 0x000fea0003800000 */
[----:B------:R-:W0:Y:S01]  /*118f0*/  S2R R8, SR_TID.X ;  /* 0x0000000000087919 */ /* 0x000e220000002100 */
[----:B--2---:R-:W-:Y:S01]  /*11900*/  IMAD.MOV.U32 R10, RZ, RZ, 0x40 ;  /* 0x00000040ff0a7424 */ /* 0x004fe200078e00ff */
[----:B0-----:R-:W-:-:S04]  /*11910*/  LOP3.LUT P2, RZ, R8, 0x4, RZ, 0xc0, !PT ;  /* 0x0000000408ff7812 */ /* 0x001fc8000784c0ff */
[----:B------:R-:W-:Y:S02]  /*11920*/  SEL R10, R10, 0xffffffc0, !P2 ;  /* 0xffffffc00a0a7807 */ /* 0x000fe40005000000 */
[C---:B---3--:R-:W-:Y:S02]  /*11930*/  LOP3.LUT R3, R2.reuse, R4, RZ, 0xfc, !PT ;  /* 0x0000000402037212 */ /* 0x048fe400078efcff */
[----:B----4-:R-:W-:-:S03]  /*11940*/  IADD3 R2, R2, UR41, R12 ;  /* 0x0000002902027c10 */ /* 0x010fc6000fffe00c */
        /* <DEDUP_REMOVED lines=70> */
.L_x_2131:
[----:B------:R-:W2:Y:S01]  /*11db0*/  LDL.LU R3, [R1+0x4] ;  /* 0x0000040001037983 */ /* 0x000ea20000300800 */
[C---:B------:R-:W-:Y:S01]  /*11dc0*/  ISETP.GT.AND P0, PT, R20.reuse, RZ, PT ;  /* 0x000000ff1400720c */ /* 0x040fe20003f04270 */
[----:B------:R-:W-:Y:S02]  /*11dd0*/  VIADD R20, R20, 0xffffffff ;  /* 0xffffffff14147836 */ /* 0x000fe40000000000 */
[----:B0-----:R3:W5:Y:S04]  /*11de0*/  LDL R6, [R1+0xc] ;  /* 0x00000c0001067983 */ /* 0x0017680000100800 */
[----:B------:R3:W5:Y:S01]  /*11df0*/  LDL R7, [R1] ;  /* 0x0000000001077983 */ /* 0x0007620000100800 */
[----:B--2---:R3:W-:Y:S01]  /*11e00*/  SYNCS.ARRIVE.TRANS64.A1T0 RZ, [R3+URZ+0x29850], RZ ;  /* 0x029850ff03ff79a7 */ /* 0x0047e2000810003f */
[----:B------:R-:W-:-:S05]  /*11e10*/  @!P1 VIADD R2, R3, 0x29880 ;  /* 0x0002988003029836 */ /* 0x000fca0000000000 */
[----:B------:R-:W-:Y:S01]  /*11e20*/  @!P1 PRMT R2, RZ, 0x654, R2 ;  /* 0x00000654ff029816 */ /* 0x000fe20000000002 */
[----:B------:R-:W-:Y:S06]  /*11e30*/  BAR.SYNC.DEFER_BLOCKING 0x2, 0x80 ;  /* 0x0082000000007b1d */ /* 0x000fec0000010000 */
[----:B------:R3:W-:Y:S01]  /*11e40*/  @!P1 SYNCS.ARRIVE.TRANS64.RED.A1T0 RZ, [R2+URZ], RZ ;  /* 0x000000ff02ff99a7 */ /* 0x0007e2000810043f */
[----:B------:R-:W-:Y:S05]  /*11e50*/  @P0 BRA `(.L_x_2132) ;  /* 0xffffffec00f40947 */ /* 0x000fea000383ffff */
.L_x_2110:
        /* <DEDUP_REMOVED lines=9> */
[----:B0-----:R-:W0:Y:S02]  /*11ef0*/  S2R R4, SR_LTMASK ;  /* 0x0000000000047919 */ /* 0x001e240000003900 */
[----:B0-----:R-:W-:-:S04]  /*11f00*/  LOP3.LUT R4, R4, UR4, RZ, 0xc0, !PT ;  /* 0x0000000404047c12 */ /* 0x001fc8000f8ec0ff */
[----:B-----5:R-:W0:Y:S01]  /*11f10*/  POPC R7, R4 ;  /* 0x0000000400077309 */ /* 0x020e220000000000 */
[----:B--2---:R-:W0:Y:S02]  /*11f20*/  SHFL.IDX PT, R0, R3, R0, 0x1f ;  /* 0x00001f0003007589 */ /* 0x004e2400000e0000 */
[----:B0-----:R-:W-:-:S05]  /*11f30*/  IADD3 R0, R0, UR46, R7 ;  /* 0x0000002e00007c10 */ /* 0x001fca000fffe007 */
[----:B------:R4:W-:Y:S02]  /*11f40*/  STL [R1+0x20], R0 ;  /* 0x0000200001007387 */ /* 0x0009e40000100800 */
.L_x_2134:
[----:B------:R-:W-:Y:S05]  /*11f50*/  BSYNC B0 ;  /* 0x0000000000007941 */ /* 0x000fea0003800000 */
.L_x_2133:
[----:B------:R-:W-:-:S06]  /*11f60*/  UISETP.NE.AND UP0, UPT, UR42, 0x3, UPT ;  /* 0x000000032a00788c */ /* 0x000fcc000bf05270 */
[----:B------:R-:W-:-:S13]  /*11f70*/  PLOP3.LUT P0, PT, PT, PT, UP0, 0x80, 0x0 ;  /* 0x000000000000781c */ /* 0x000fda0003f0f008 */
[----:B------:R-:W-:Y:S05]  /*11f80*/  @!P0 BRA `(.L_x_2135) ;  /* 0x0000000000048947 */ /* 0x000fea0003800000 */
[----:B------:R-:W-:Y:S01]  /*11f90*/  BPT.TRAP 0x1 ;  /* 0x000000040000795c */ /* 0x000fe20000300000 */
.L_x_2135:
        /* <DEDUP_REMOVED lines=10> */
.L_x_2180:
[----:B------:R-:W-:Y:S05]  /*12040*/  BSYNC B0 ;  /* 0x0000000000007941 */ /* 0x000fea0003800000 */
.L_x_2136:
[----:B------:R-:W-:Y:S05]  /*12050*/  @!P2 BRA `(.L_x_2138) ;  /* 0x000000000004a947 */ /* 0x000fea0003800000 */
[----:B------:R-:W-:Y:S01]  /*12060*/  BPT.TRAP 0x1 ;  /* 0x000000040000795c */ /* 0x000fe20000300000 */
.L_x_2138:
[----:B------:R-:W2:Y:S02]  /*12070*/  LDL R0, [R1+0xc] ;  /* 0x00000c0001007983 */ /* 0x000ea40000100800 */
[----:B--2---:R-:W-:-:S04]  /*12080*/  SHF.L.U32 R3, R0, 0x1f, RZ ;  /* 0x0000001f00037819 */ /* 0x004fc800000006ff */
[----:B------:R-:W2:Y:S02]  /*12090*/  SYNCS.PHASECHK.TRANS64.TRYWAIT P0, [R20+URZ+0x29860], R3 ;  /* 0x02986003140075a7 */ /* 0x000ea4000800017f */
[----:B--2---:R-:W-:Y:S05]  /*120a0*/  @!P0 BRA `(.L_x_2139) ;  /* 0x0000001c00408947 */ /* 0x004fea0003800000 */
.L_x_2181:
[----:B------:R-:W3:Y:S04]  /*120b0*/  LDL R0, [R1] ;  /* 0x0000000001007983 */ /* 0x000ee80000100800 */
[----:B------:R-:W4:Y:S04]  /*120c0*/  LDL R2, [R1+0x28] ;  /* 0x0000280001027983 */ /* 0x000f280000100800 */
[----:B------:R-:W2:Y:S01]  /*120d0*/  LDL R12, [R1+0x1c] ;  /* 0x00001c00010c7983 */ /* 0x000ea20000100800 */
[----:B------:R-:W-:Y:S05]  /*120e0*/  WARPSYNC.ALL ;  /* 0x0000000000007948 */ /* 0x000fea0003800000 */
[----:B------:R-:W0:Y:S01]  /*120f0*/  S2R R8, SR_TID.X ;  /* 0x0000000000087919 */ /* 0x000e220000002100 */
[----:B------:R-:W-:Y:S01]  /*12100*/  IMAD.MOV.U32 R10, RZ, RZ, 0x40 ;  /* 0x00000040ff0a7424 */ /* 0x000fe200078e00ff */
[----:B0-----:R-:W-:-:S04]  /*12110*/  LOP3.LUT P0, RZ, R8, 0x4, RZ, 0xc0, !PT ;  /* 0x0000000408ff7812 */ /* 0x001fc8000780c0ff */
[----:B------:R-:W-:Y:S01]  /*12120*/  SEL R10, R10, 0xffffffc0, !P0 ;  /* 0xffffffc00a0a7807 */ /* 0x000fe20004000000 */
[----:B---3--:R-:W-:-:S05]  /*12130*/  IMAD R0, R0, 0x5000, RZ ;  /* 0x0000500000007824 */ /* 0x008fca00078e02ff */
[C---:B----4-:R-:W-:Y:S02]  /*12140*/  LOP3.LUT R2, R0.reuse, R2, RZ, 0xfc, !PT ;  /* 0x0000000200027212 */ /* 0x050fe400078efcff */
[----:B--2---:R-:W-:-:S03]  /*12150*/  IADD3 R0, R0, UR41, R12 ;  /* 0x0000002900007c10 */ /* 0x004fc6000fffe00c */
        /* <DEDUP_REMOVED lines=70> */
.L_x_2140:
        /* <DEDUP_REMOVED lines=14> */
.L_x_2094:
[----:B------:R-:W-:Y:S05]  /*126a0*/  BSYNC B6 ;  /* 0x0000000000067941 */ /* 0x000fea0003800000 */
.L_x_2092:
[----:B0-2---:R-:W2:Y:S02]  /*126b0*/  LDL R0, [R1+0x30] ;  /* 0x0000300001007983 */ /* 0x005ea40000100800 */
[----:B--2---:R-:W-:-:S13]  /*126c0*/  ISETP.NE.AND P0, PT, R0, RZ, PT ;  /* 0x000000ff0000720c */ /* 0x004fda0003f05270 */
        /* <DEDUP_REMOVED lines=13> */
.L_x_2141:
        /* <DEDUP_REMOVED lines=41> */
.L_x_2147:
        /* <DEDUP_REMOVED lines=14> */
.L_x_2146:
[----:B------:R-:W-:Y:S05]  /*12b10*/  BSYNC B0 ;  /* 0x0000000000007941 */ /* 0x000fea0003800000 */
.L_x_2145:
        /* <DEDUP_REMOVED lines=21> */
.L_x_2143:
        /* <DEDUP_REMOVED lines=21> */
.L_x_2148:
        /* <DEDUP_REMOVED lines=64> */
.L_x_2144:
[----:B------:R0:W-:Y:S01]  /*131c0*/  STL [R1+0x20], R0 ;  /* 0x0000200001007387 */ /* 0x0001e20000100800 */
[----:B------:R-:W-:Y:S01]  /*131d0*/  ULDC UR48, c[0x0][0xc14] ;  /* 0x0003050000307ab9 */ /* 0x000fe20000000800 */
[----:B------:R-:W-:Y:S02]  /*131e0*/  UMOV UR38, URZ ;  /* 0x0000003f00267c82 */ /* 0x000fe40008000000 */
[----:B------:R0:W-:Y:S03]  /*131f0*/  STL [R1+0x24], RZ ;  /* 0x000024ff01007387 */ /* 0x0001e60000100800 */
.L_x_2149:
        /* <DEDUP_REMOVED lines=15> */
.L_x_2142:
[----:B------:R-:W-:Y:S02]  /*132f0*/  ULDC UR4, c[0x0][0xc14] ;  /* 0x0003050000047ab9 */ /* 0x000fe40000000800 */
[----:B------:R-:W-:-:S06]  /*13300*/  UISETP.GE.AND UP0, UPT, UR48, UR4, UPT ;  /* 0x000000043000728c */ /* 0x000fcc000bf06270 */
[----:B------:R-:W-:-:S13]  /*13310*/  PLOP3.LUT P0, PT, PT, PT, UP0, 0x80, 0x0 ;  /* 0x000000000000781c */ /* 0x000fda0003f0f008 */
[----:B------:R-:W-:Y:S05]  /*13320*/  @!P0 BRA `(.L_x_2150) ;  /* 0xffffffc000988947 */ /* 0x000fea000383ffff */
.L_x_2088:
        /* <DEDUP_REMOVED lines=12> */
.L_x_2182:
[----:B------:R-:W-:Y:S05]  /*133f0*/  BSYNC B0 ;  /* 0x0000000000007941 */ /* 0x000fea0003800000 */
.L_x_2151:
[----:B------:R-:W-:-:S03]  /*13400*/  UMOV UR4, 0xffffffff ;  /* 0xffffffff00047882 */ /* 0x000fc60000000000 */
[----:B------:R-:W-:Y:S05]  /*13410*/  BRA.DIV UR4, `(.L_x_2153) ;  /* 0x0000000a048c7947 */ /* 0x000fea000b800000 */
[----:B------:R-:W1:Y:S02]  /*13420*/  S2R R2, SR_TID.X ;  /* 0x0000000000027919 */ /* 0x000e640000002100 */
[----:B-1----:R-:W-:-:S04]  /*13430*/  SHF.R.U32.HI R2, RZ, 0x5, R2 ;  /* 0x00000005ff027819 */ /* 0x002fc80000011602 */
[----:B------:R-:W-:-:S05]  /*13440*/  LOP3.LUT R2, R2, 0x3, RZ, 0xc0, !PT ;  /* 0x0000000302027812 */ /* 0x000fca00078ec0ff */
[----:B------:R1:W2:Y:S02]  /*13450*/  SHFL.IDX PT, R14, R2, RZ, 0x1f ;  /* 0x00001fff020e7589 */ /* 0x0002a400000e0000 */
.L_x_2185:
[----:B--2---:R-:W-:Y:S01]  /*13460*/  ISETP.NE.AND P0, PT, R14, RZ, PT ;  /* 0x000000ff0e00720c */ /* 0x004fe20003f05270 */
[----:B------:R-:W-:-:S12]  /*13470*/  BSSY B0, `(.L_x_2154) ;  /* 0x000002e000007945 */ /* 0x000fd80003800000 */
[----:B------:R-:W-:Y:S05]  /*13480*/  @P0 BRA `(.L_x_2155) ;  /* 0x0000000000b00947 */ /* 0x000fea0003800000 */
[----:B------:R-:W-:-:S03]  /*13490*/  UMOV UR4, 0xffffffff ;  /* 0xffffffff00047882 */ /* 0x000fc60000000000 */
[----:B------:R-:W-:Y:S05]  /*134a0*/  BRA.DIV UR4, `(.L_x_2156) ;  /* 0x0000000a049c7947 */ /* 0x000fea000b800000 */
[----:B------:R-:W-:-:S13]  /*134b0*/  ELECT P6, URZ, PT ;  /* 0x00000000003f782f */ /* 0x000fda00038c0000 */
.L_x_2188:
[----:B------:R-:W-:Y:S05]  /*134c0*/  @!P6 BRA `(.L_x_2155) ;  /* 0x0000000000a0e947 */ /* 0x000fea0003800000 */
[----:B------:R-:W-:-:S06]  /*134d0*/  ULOP3.LUT UR4, UR40, 0x2, URZ, 0xfc, !UPT ;  /* 0x0000000228047892 */ /* 0x000fcc000f8efc3f */
[----:B-1----:R-:W-:-:S05]  /*134e0*/  IMAD.U32 R2, RZ, RZ, UR4 ;  /* 0x00000004ff027e24 */ /* 0x002fca000f8e00ff */
[----:B------:R-:W-:-:S13]  /*134f0*/  ISETP.NE.AND P0, PT, R2, 0x3, PT ;  /* 0x000000030200780c */ /* 0x000fda0003f05270 */
[----:B------:R-:W-:Y:S05]  /*13500*/  @!P0 BRA `(.L_x_2157) ;  /* 0x0000000000048947 */ /* 0x000fea0003800000 */
[----:B------:R-:W-:Y:S01]  /*13510*/  BPT.TRAP 0x1 ;  /* 0x000000040000795c */ /* 0x000fe20000300000 */
.L_x_2157:
        /* <DEDUP_REMOVED lines=14> */
.L_x_2189:
[----:B------:R-:W1:Y:S02]  /*13600*/  SYNCS.PHASECHK.TRANS64.TRYWAIT P1, [R7+URZ], R2 ;  /* 0x00000002070075a7 */ /* 0x000e64000802017f */
[----:B-1----:R-:W-:Y:S05]  /*13610*/  @!P1 BRA `(.L_x_2159) ;  /* 0x0000000800749947 */ /* 0x002fea0003800000 */
.L_x_2190:
[----:B------:R-:W-:Y:S05]  /*13620*/  @!P0 BRA `(.L_x_2160) ;  /* 0x0000000000048947 */ /* 0x000fea0003800000 */
[----:B------:R-:W-:Y:S01]  /*13630*/  BPT.TRAP 0x1 ;  /* 0x000000040000795c */ /* 0x000fe20000300000 */
.L_x_2160:
[----:B------:R-:W2:Y:S02]  /*13640*/  LDL.LU R4, [R1] ;  /* 0x0000000001047983 */ /* 0x000ea40000300800 */
[----:B--2---:R-:W-:-:S04]  /*13650*/  IMAD R4, R4, 0x8, R0 ;  /* 0x0000000804047824 */ /* 0x004fc800078e0200 */
[----:B------:R-:W2:Y:S02]  /*13660*/  SYNCS.PHASECHK.TRANS64.TRYWAIT P1, [R4+URZ+0x29860], R5 ;  /* 0x02986005040075a7 */ /* 0x000ea4000802017f */
[----:B--2---:R-:W-:Y:S05]  /*13670*/  @!P1 BRA `(.L_x_2161) ;  /* 0x0000000800709947 */ /* 0x004fea0003800000 */
.L_x_2191:
[----:B------:R-:W-:Y:S05]  /*13680*/  @!P0 BRA `(.L_x_2162) ;  /* 0x0000000000048947 */ /* 0x000fea0003800000 */
[----:B------:R-:W-:Y:S01]  /*13690*/  BPT.TRAP 0x1 ;  /* 0x000000040000795c */ /* 0x000fe20000300000 */
.L_x_2162:
[----:B------:R-:W-:-:S04]  /*136a0*/  IMAD R3, R3, 0x8, R0 ;  /* 0x0000000803037824 */ /* 0x000fc800078e0200 */
[----:B------:R-:W3:Y:S02]  /*136b0*/  SYNCS.PHASECHK.TRANS64.TRYWAIT P1, [R3+URZ+0x29860], R2 ;  /* 0x02986002030075a7 */ /* 0x000ee4000802017f */
[----:B---3--:R-:W-:Y:S05]  /*136c0*/  @!P1 BRA `(.L_x_2163) ;  /* 0x0000000800709947 */ /* 0x008fea0003800000 */
.L_x_2192:
[----:B------:R-:W-:Y:S05]  /*136d0*/  @!P0 BRA `(.L_x_2164) ;  /* 0x0000000000048947 */ /* 0x000fea0003800000 */
[----:B------:R-:W-:Y:S01]  /*136e0*/  BPT.TRAP 0x1 ;  /* 0x000000040000795c */ /* 0x000fe20000300000 */
.L_x_2164:
[----:B------:R-:W4:Y:S02]  /*136f0*/  SYNCS.PHASECHK.TRANS64.TRYWAIT P0, [R4+URZ+0x29880], R5 ;  /* 0x02988005040075a7 */ /* 0x000f24000800017f */
[----:B----4-:R-:W-:Y:S05]  /*13700*/  @!P0 BRA `(.L_x_2165) ;  /* 0x0000000800748947 */ /* 0x010fea0003800000 */
.L_x_2166:
[----:B------:R0:W0:Y:S02]  /*13710*/  SYNCS.PHASECHK.TRANS64.TRYWAIT P0, [R3+URZ+0x29880], R2 ;  /* 0x02988002030075a7 */ /* 0x000024000800017f */
[----:B0-----:R-:W-:Y:S05]  /*13720*/  @!P0 NANOSLEEP.SYNCS 0x989680 ;  /* 0x009896800000895d */ /* 0x001fea0003900000 */
[----:B------:R-:W0:Y:S02]  /*13730*/  @!P0 SYNCS.PHASECHK.TRANS64 P0, [R3+URZ+0x29880], R2 ;  /* 0x02988002030085a7 */ /* 0x000e24000800007f */
[----:B0-----:R-:W-:Y:S05]  /*13740*/  @!P0 BRA `(.L_x_2166) ;  /* 0xfffffffc00f08947 */ /* 0x001fea000383ffff */
.L_x_2155:
[----:B------:R-:W-:Y:S05]  /*13750*/  BSYNC B0 ;  /* 0x0000000000007941 */ /* 0x000fea0003800000 */
.L_x_2154:
[----:B------:R-:W-:Y:S05]  /*13760*/  EXIT ;  /* 0x000000000000794d */ /* 0x000fea0003800000 */
.L_x_2027:
[----:B0-----:R-:W-:-:S04]  /*13770*/  IMAD.U32 R3, RZ, RZ, UR41 ;  /* 0x00000029ff037e24 */ /* 0x001fc8000f8e00ff */
[----:B------:R0:W1:Y:S03]  /*13780*/  SYNCS.PHASECHK.TRANS64.TRYWAIT P1, [R3+URZ+0x29800], R0 ;  /* 0x02980000030075a7 */ /* 0x000066000802017f */
[----:B-1----:R-:W-:Y:S05]  /*13790*/  @!P1 NANOSLEEP.SYNCS 0x989680 ;  /* 0x009896800000995d */ /* 0x002fea0003900000 */
[----:B------:R-:W1:Y:S02]  /*137a0*/  @!P1 SYNCS.PHASECHK.TRANS64 P1, [R3+URZ+0x29800], R0 ;  /* 0x02980000030095a7 */ /* 0x000e64000802007f */
[----:B-1----:R-:W-:Y:S05]  /*137b0*/  @!P1 BRA `(.L_x_2027) ;  /* 0xfffffffc00ec9947 */ /* 0x002fea000383ffff */
[----:B------:R-:W-:Y:S05]  /*137c0*/  BRA `(.L_x_2167) ;  /* 0xfffffee000e47947 */ /* 0x000fea000383ffff */
.L_x_2031:
[----:B-1----:R1:W2:Y:S02]  /*137d0*/  SYNCS.PHASECHK.TRANS64.TRYWAIT P2, [R2+URZ+0x29830], R3 ;  /* 0x02983003020075a7 */ /* 0x0022a4000804017f */
[----:B--2---:R-:W-:Y:S05]  /*137e0*/  @!P2 NANOSLEEP.SYNCS 0x989680 ;  /* 0x009896800000a95d */ /* 0x004fea0003900000 */
[----:B------:R-:W2:Y:S02]  /*137f0*/  @!P2 SYNCS.PHASECHK.TRANS64 P2, [R2+URZ+0x29830], R3 ;  /* 0x029830030200a5a7 */ /* 0x000ea4000804007f */
[----:B--2---:R-:W-:Y:S05]  /*13800*/  @!P2 BRA `(.L_x_2031) ;  /* 0xfffffffc00f0a947 */ /* 0x004fea000383ffff */
[----:B------:R-:W-:Y:S05]  /*13810*/  BRA `(.L_x_2030) ;  /* 0xfffffee4000c7947 */ /* 0x000fea000383ffff */
.L_x_2036:
[----:B-1----:R-:W-:-:S04]  /*13820*/  IMAD.U32 R7, RZ, RZ, UR6 ;  /* 0x00000006ff077e24 */ /* 0x002fc8000f8e00ff */
[----:B------:R1:W2:Y:S03]  /*13830*/  SYNCS.PHASECHK.TRANS64.TRYWAIT P2, [R7+URZ+0x29830], R0 ;  /* 0x02983000070075a7 */ /* 0x0002a6000804017f */
[----:B--2---:R-:W-:Y:S05]  /*13840*/  @!P2 NANOSLEEP.SYNCS 0x989680 ;  /* 0x009896800000a95d */ /* 0x004fea0003900000 */
[----:B------:R-:W2:Y:S02]  /*13850*/  @!P2 SYNCS.PHASECHK.TRANS64 P2, [R7+URZ+0x29830], R0 ;  /* 0x029830000700a5a7 */ /* 0x000ea4000804007f */
[----:B--2---:R-:W-:Y:S05]  /*13860*/  @!P2 BRA `(.L_x_2036) ;  /* 0xfffffffc00eca947 */ /* 0x004fea000383ffff */
[----:B------:R-:W-:Y:S05]  /*13870*/  BRA `(.L_x_2033) ;  /* 0xffffff18008c7947 */ /* 0x000fea000383ffff */
.L_x_2040:
[----:B-1----:R-:W-:-:S04]  /*13880*/  IMAD.U32 R7, RZ, RZ, UR6 ;  /* 0x00000006ff077e24 */ /* 0x002fc8000f8e00ff */
[----:B------:R1:W2:Y:S03]  /*13890*/  SYNCS.PHASECHK.TRANS64.TRYWAIT P2, [R7+URZ+0x29850], R0 ;  /* 0x02985000070075a7 */ /* 0x0002a6000804017f */
[----:B--2---:R-:W-:Y:S05]  /*138a0*/  @!P2 NANOSLEEP.SYNCS 0x989680 ;  /* 0x009896800000a95d */ /* 0x004fea0003900000 */
[----:B------:R-:W2:Y:S02]  /*138b0*/  @!P2 SYNCS.PHASECHK.TRANS64 P2, [R7+URZ+0x29850], R0 ;  /* 0x029850000700a5a7 */ /* 0x000ea4000804007f */
[----:B--2---:R-:W-:Y:S05]  /*138c0*/  @!P2 BRA `(.L_x_2040) ;  /* 0xfffffffc00eca947 */ /* 0x004fea000383ffff */
[----:B------:R-:W-:Y:S05]  /*138d0*/  BRA `(.L_x_2037) ;  /* 0xffffff24008c7947 */ /* 0x000fea000383ffff */
.L_x_2047:
[----:B-1----:R-:W-:-:S04]  /*138e0*/  IMAD.U32 R9, RZ, RZ, UR6 ;  /* 0x00000006ff097e24 */ /* 0x002fc8000f8e00ff */
[----:B------:R1:W2:Y:S03]  /*138f0*/  SYNCS.PHASECHK.TRANS64.TRYWAIT P2, [R9+URZ+0x29830], R0 ;  /* 0x02983000090075a7 */ /* 0x0002a6000804017f */
[----:B--2---:R-:W-:Y:S05]  /*13900*/  @!P2 NANOSLEEP.SYNCS 0x989680 ;  /* 0x009896800000a95d */ /* 0x004fea0003900000 */
[----:B------:R-:W2:Y:S02]  /*13910*/  @!P2 SYNCS.PHASECHK.TRANS64 P2, [R9+URZ+0x29830], R0 ;  /* 0x029830000900a5a7 */ /* 0x000ea4000804007f */
[----:B--2---:R-:W-:Y:S05]  /*13920*/  @!P2 BRA `(.L_x_2047) ;  /* 0xfffffffc00eca947 */ /* 0x004fea000383ffff */
[----:B------:R-:W-:Y:S05]  /*13930*/  BRA `(.L_x_2044) ;  /* 0xffffff5000447947 */ /* 0x000fea000383ffff */
.L_x_2051:
[----:B-1----:R-:W-:-:S04]  /*13940*/  IMAD.U32 R9, RZ, RZ, UR6 ;  /* 0x00000006ff097e24 */ /* 0x002fc8000f8e00ff */
[----:B------:R1:W2:Y:S03]  /*13950*/  SYNCS.PHASECHK.TRANS64.TRYWAIT P2, [R9+URZ+0x29850], R0 ;  /* 0x02985000090075a7 */ /* 0x0002a6000804017f */
[----:B--2---:R-:W-:Y:S05]  /*13960*/  @!P2 NANOSLEEP.SYNCS 0x989680 ;  /* 0x009896800000a95d */ /* 0x004fea0003900000 */
[----:B------:R-:W2:Y:S02]  /*13970*/  @!P2 SYNCS.PHASECHK.TRANS64 P2, [R9+URZ+0x29850], R0 ;  /* 0x029850000900a5a7 */ /* 0x000ea4000804007f */
[----:B--2---:R-:W-:Y:S05]  /*13980*/  @!P2 BRA `(.L_x_2051) ;  /* 0xfffffffc00eca947 */ /* 0x004fea000383ffff */
[----:B------:R-:W-:Y:S05]  /*13990*/  BRA `(.L_x_2048) ;  /* 0xffffff5c00447947 */ /* 0x000fea000383ffff */
.L_x_2057:
[----:B-1----:R-:W-:-:S04]  /*139a0*/  IMAD.U32 R5, RZ, RZ, UR9 ;  /* 0x00000009ff057e24 */ /* 0x002fc8000f8e00ff */
[----:B------:R1:W2:Y:S03]  /*139b0*/  SYNCS.PHASECHK.TRANS64.TRYWAIT P1, [R5+URZ+0x29850], R4 ;  /* 0x02985004050075a7 */ /* 0x0002a6000802017f */
[----:B--2---:R-:W-:Y:S05]  /*139c0*/  @!P1 NANOSLEEP.SYNCS 0x989680 ;  /* 0x009896800000995d */ /* 0x004fea0003900000 */
[----:B------:R-:W2:Y:S02]  /*139d0*/  @!P1 SYNCS.PHASECHK.TRANS64 P1, [R5+URZ+0x29850], R4 ;  /* 0x02985004050095a7 */ /* 0x000ea4000802007f */
[----:B--2---:R-:W-:Y:S05]  /*139e0*/  @!P1 BRA `(.L_x_2057) ;  /* 0xfffffffc00ec9947 */ /* 0x004fea000383ffff */
[----:B------:R-:W-:Y:S05]  /*139f0*/  BRA `(.L_x_2056) ;  /* 0xffffff7c00107947 */ /* 0x000fea000383ffff */
.L_x_2099:
[----:B------:R-:W-:Y:S02]  /*13a00*/  IMAD.MOV.U32 R13, RZ, RZ, R4 ;  /* 0x000000ffff0d7224 */ /* 0x000fe400078e0004 */
[----:B------:R-:W-:Y:S02]  /*13a10*/  IMAD.MOV.U32 R12, RZ, RZ, RZ ;  /* 0x000000ffff0c7224 */ /* 0x000fe400078e00ff */
[----:B------:R-:W-:Y:S02]  /*13a20*/  IMAD.MOV.U32 R11, RZ, RZ, 0x1f ;  /* 0x0000001fff0b7424 */ /* 0x000fe400078e00ff */
[----:B------:R-:W-:-:S07]  /*13a30*/  IMAD.MOV.U32 R15, RZ, RZ, -0x1 ;  /* 0xffffffffff0f7424 */ /* 0x000fce00078e00ff */
[----:B-1----:R-:W-:Y:S05]  /*13a40*/  WARPSYNC.COLLECTIVE R15, `(.L_x_2168) ;  /* 0x000000000f087348 */ /* 0x002fea0003c00000 */
[----:B------:R0:W2:Y:S02]  /*13a50*/  SHFL.IDX P6, R14, R13, R12, R11 ;  /* 0x0000000c0d0e7389 */ /* 0x0000a400000c000b */
[----:B012---:R-:W-:Y:S01]  /*13a60*/  ENDCOLLECTIVE ;  /* 0x000000000000791b */ /* 0x007fe20003800000 */
.L_x_2168:
[----:B------:R-:W-:Y:S05]  /*13a70*/  BRA `(.L_x_2169) ;  /* 0xffffffc800a07947 */ /* 0x000fea000383ffff */
.L_x_2101:
[----:B------:R-:W-:Y:S01]  /*13a80*/  BSSY B0, `(.L_x_2170) ;  /* 0x0000006000007945 */ /* 0x000fe20003800000 */
[----:B------:R-:W-:-:S07]  /*13a90*/  IMAD.MOV.U32 R15, RZ, RZ, -0x1 ;  /* 0xffffffffff0f7424 */ /* 0x000fce00078e00ff */
[----:B0-----:R-:W-:Y:S05]  /*13aa0*/  WARPSYNC.COLLECTIVE R15, `(.L_x_2171) ;  /* 0x000000000f0c7348 */ /* 0x001fea0003c00000 */
[----:B------:R-:W-:Y:S02]  /*13ab0*/  ELECT P6, UR62, PT ;  /* 0x00000000003e782f */ /* 0x000fe400038c0000 */
[----:B------:R-:W-:Y:S01]  /*13ac0*/  MOV R14, UR62 ;  /* 0x0000003e000e7c02 */ /* 0x000fe20008000f00 */
[----:B0-----:R-:W-:Y:S10]  /*13ad0*/  ENDCOLLECTIVE ;  /* 0x000000000000791b */ /* 0x001ff40003800000 */
.L_x_2171:
[----:B------:R-:W-:Y:S05]  /*13ae0*/  BSYNC B0 ;  /* 0x0000000000007941 */ /* 0x000fea0003800000 */
.L_x_2170:
[----:B------:R-:W-:Y:S05]  /*13af0*/  BRA `(.L_x_2172) ;  /* 0xffffffc8009c7947 */ /* 0x000fea000383ffff */
.L_x_2104:
[----:B-1----:R1:W2:Y:S02]  /*13b00*/  SYNCS.PHASECHK.TRANS64.TRYWAIT P2, [R3+URZ+0x29880], R2 ;  /* 0x02988002030075a7 */ /* 0x0022a4000804017f */
[----:B--2---:R-:W-:Y:S05]  /*13b10*/  @!P2 NANOSLEEP.SYNCS 0x989680 ;  /* 0x009896800000a95d */ /* 0x004fea0003900000 */
[----:B------:R-:W2:Y:S02]  /*13b20*/  @!P2 SYNCS.PHASECHK.TRANS64 P2, [R3+URZ+0x29880], R2 ;  /* 0x029880020300a5a7 */ /* 0x000ea4000804007f */
[----:B--2---:R-:W-:Y:S05]  /*13b30*/  @!P2 BRA `(.L_x_2104) ;  /* 0xfffffffc00f0a947 */ /* 0x004fea000383ffff */
[----:B------:R-:W-:Y:S05]  /*13b40*/  BRA `(.L_x_2173) ;  /* 0xffffffc800fc7947 */ /* 0x000fea000383ffff */
.L_x_2106:
[----:B0-----:R0:W2:Y:S02]  /*13b50*/  SYNCS.PHASECHK.TRANS64.TRYWAIT P2, [R3+URZ+0x29840], R2 ;  /* 0x02984002030075a7 */ /* 0x0010a4000804017f */
[----:B--2---:R-:W-:Y:S05]  /*13b60*/  @!P2 NANOSLEEP.SYNCS 0x989680 ;  /* 0x009896800000a95d */ /* 0x004fea0003900000 */
[----:B------:R-:W2:Y:S02]  /*13b70*/  @!P2 SYNCS.PHASECHK.TRANS64 P2, [R3+URZ+0x29840], R2 ;  /* 0x029840020300a5a7 */ /* 0x000ea4000804007f */
[----:B--2---:R-:W-:Y:S05]  /*13b80*/  @!P2 BRA `(.L_x_2106) ;  /* 0xfffffffc00f0a947 */ /* 0x004fea000383ffff */
[----:B------:R-:W-:Y:S05]  /*13b90*/  BRA `(.L_x_2174) ;  /* 0xffffffcc00587947 */ /* 0x000fea000383ffff */
.L_x_2109:
[----:B--2---:R-:W-:-:S04]  /*13ba0*/  IMAD.U32 R3, RZ, RZ, UR41 ;  /* 0x00000029ff037e24 */ /* 0x004fc8000f8e00ff */
[----:B------:R2:W3:Y:S03]  /*13bb0*/  SYNCS.PHASECHK.TRANS64.TRYWAIT P0, [R3+URZ+0x29820], R2 ;  /* 0x02982002030075a7 */ /* 0x0004e6000800017f */
[----:B---3--:R-:W-:Y:S05]  /*13bc0*/  @!P0 NANOSLEEP.SYNCS 0x989680 ;  /* 0x009896800000895d */ /* 0x008fea0003900000 */
[----:B------:R-:W3:Y:S02]  /*13bd0*/  @!P0 SYNCS.PHASECHK.TRANS64 P0, [R3+URZ+0x29820], R2 ;  /* 0x02982002030085a7 */ /* 0x000ee4000800007f */
[----:B---3--:R-:W-:Y:S05]  /*13be0*/  @!P0 BRA `(.L_x_2109) ;  /* 0xfffffffc00ec8947 */ /* 0x008fea000383ffff */
[----:B------:R-:W-:Y:S05]  /*13bf0*/  BRA `(.L_x_2175) ;  /* 0xffffffd000787947 */ /* 0x000fea000383ffff */
.L_x_2115:
[----:B0-----:R0:W3:Y:S02]  /*13c00*/  SYNCS.PHASECHK.TRANS64.TRYWAIT P0, [R4+URZ+0x29880], R3 ;  /* 0x02988003040075a7 */ /* 0x0010e4000800017f */
[----:B---3--:R-:W-:Y:S05]  /*13c10*/  @!P0 NANOSLEEP.SYNCS 0x989680 ;  /* 0x009896800000895d */ /* 0x008fea0003900000 */
[----:B------:R-:W3:Y:S02]  /*13c20*/  @!P0 SYNCS.PHASECHK.TRANS64 P0, [R4+URZ+0x29880], R3 ;  /* 0x02988003040085a7 */ /* 0x000ee4000800007f */
[----:B---3--:R-:W-:Y:S05]  /*13c30*/  @!P0 BRA `(.L_x_2115) ;  /* 0xfffffffc00f08947 */ /* 0x008fea000383ffff */
[----:B------:R-:W-:Y:S05]  /*13c40*/  BRA `(.L_x_2176) ;  /* 0xffffffd400207947 */ /* 0x000fea000383ffff */
.L_x_2120:
[----:B--2---:R2:W3:Y:S02]  /*13c50*/  SYNCS.PHASECHK.TRANS64.TRYWAIT P0, [R4+URZ+0x29840], R3 ;  /* 0x02984003040075a7 */ /* 0x0044e4000800017f */
[----:B---3--:R-:W-:Y:S05]  /*13c60*/  @!P0 NANOSLEEP.SYNCS 0x989680 ;  /* 0x009896800000895d */ /* 0x008fea0003900000 */
[----:B------:R-:W3:Y:S02]  /*13c70*/  @!P0 SYNCS.PHASECHK.TRANS64 P0, [R4+URZ+0x29840], R3 ;  /* 0x02984003040085a7 */ /* 0x000ee4000800007f */
[----:B---3--:R-:W-:Y:S05]  /*13c80*/  @!P0 BRA `(.L_x_2120) ;  /* 0xfffffffc00f08947 */ /* 0x008fea000383ffff */
[----:B------:R-:W-:Y:S05]  /*13c90*/  BRA `(.L_x_2177) ;  /* 0xffffffd400a87947 */ /* 0x000fea000383ffff */
.L_x_2128:
[----:B---3--:R-:W3:Y:S02]  /*13ca0*/  LDL R3, [R1+0x4] ;  /* 0x0000040001037983 */ /* 0x008ee40000100800 */
[----:B---3--:R3:W4:Y:S02]  /*13cb0*/  SYNCS.PHASECHK.TRANS64.TRYWAIT P2, [R3+URZ+0x29870], R2 ;  /* 0x02987002030075a7 */ /* 0x008724000804017f */
[----:B----4-:R-:W-:Y:S05]  /*13cc0*/  @!P2 NANOSLEEP.SYNCS 0x989680 ;  /* 0x009896800000a95d */ /* 0x010fea0003900000 */
[----:B------:R-:W4:Y:S02]  /*13cd0*/  @!P2 SYNCS.PHASECHK.TRANS64 P2, [R3+URZ+0x29870], R2 ;  /* 0x029870020300a5a7 */ /* 0x000f24000804007f */
[----:B----4-:R-:W-:Y:S05]  /*13ce0*/  @!P2 BRA `(.L_x_2128) ;  /* 0xfffffffc00eca947 */ /* 0x010fea000383ffff */
[----:B------:R-:W-:Y:S05]  /*13cf0*/  BRA `(.L_x_2178) ;  /* 0xffffffd800d07947 */ /* 0x000fea000383ffff */
.L_x_2130:
[----:B0-----:R-:W3:Y:S02]  /*13d00*/  LDL R4, [R1+0x4] ;  /* 0x0000040001047983 */ /* 0x001ee40000100800 */
[----:B---3--:R0:W3:Y:S02]  /*13d10*/  SYNCS.PHASECHK.TRANS64.TRYWAIT P2, [R4+URZ+0x29860], R3 ;  /* 0x02986003040075a7 */ /* 0x0080e4000804017f */
[----:B---3--:R-:W-:Y:S05]  /*13d20*/  @!P2 NANOSLEEP.SYNCS 0x989680 ;  /* 0x009896800000a95d */ /* 0x008fea0003900000 */
[----:B------:R-:W3:Y:S02]  /*13d30*/  @!P2 SYNCS.PHASECHK.TRANS64 P2, [R4+URZ+0x29860], R3 ;  /* 0x029860030400a5a7 */ /* 0x000ee4000804007f */
[----:B---3--:R-:W-:Y:S05]  /*13d40*/  @!P2 BRA `(.L_x_2130) ;  /* 0xfffffffc00eca947 */ /* 0x008fea000383ffff */
[----:B------:R-:W-:Y:S05]  /*13d50*/  BRA `(.L_x_2179) ;  /* 0xffffffd800d87947 */ /* 0x000fea000383ffff */
.L_x_2137:
[----:B--2---:R2:W3:Y:S02]  /*13d60*/  SYNCS.PHASECHK.TRANS64.TRYWAIT P0, [R20+URZ+0x29870], R3 ;  /* 0x02987003140075a7 */ /* 0x0044e4000800017f */
[----:B---3--:R-:W-:Y:S05]  /*13d70*/  @!P0 NANOSLEEP.SYNCS 0x989680 ;  /* 0x009896800000895d */ /* 0x008fea0003900000 */
[----:B------:R-:W3:Y:S02]  /*13d80*/  @!P0 SYNCS.PHASECHK.TRANS64 P0, [R20+URZ+0x29870], R3 ;  /* 0x02987003140085a7 */ /* 0x000ee4000800007f */
[----:B---3--:R-:W-:Y:S05]  /*13d90*/  @!P0 BRA `(.L_x_2137) ;  /* 0xfffffffc00f08947 */ /* 0x008fea000383ffff */
[----:B------:R-:W-:Y:S05]  /*13da0*/  BRA `(.L_x_2180) ;  /* 0xffffffe000a47947 */ /* 0x000fea000383ffff */
.L_x_2139:
[----:B--2---:R2:W3:Y:S02]  /*13db0*/  SYNCS.PHASECHK.TRANS64.TRYWAIT P0, [R20+URZ+0x29860], R3 ;  /* 0x02986003140075a7 */ /* 0x0044e4000800017f */
[----:B---3--:R-:W-:Y:S05]  /*13dc0*/  @!P0 NANOSLEEP.SYNCS 0x989680 ;  /* 0x009896800000895d */ /* 0x008fea0003900000 */
[----:B------:R-:W3:Y:S02]  /*13dd0*/  @!P0 SYNCS.PHASECHK.TRANS64 P0, [R20+URZ+0x29860], R3 ;  /* 0x02986003140085a7 */ /* 0x000ee4000800007f */
[----:B---3--:R-:W-:Y:S05]  /*13de0*/  @!P0 BRA `(.L_x_2139) ;  /* 0xfffffffc00f08947 */ /* 0x008fea000383ffff */
[----:B------:R-:W-:Y:S05]  /*13df0*/  BRA `(.L_x_2181) ;  /* 0xffffffe000ac7947 */ /* 0x000fea000383ffff */
.L_x_2152:
[----:B0-----:R0:W1:Y:S02]  /*13e00*/  SYNCS.PHASECHK.TRANS64.TRYWAIT P0, [R0+URZ+0x29820], R3 ;  /* 0x02982003000075a7 */ /* 0x001064000800017f */
[----:B-1----:R-:W-:Y:S05]  /*13e10*/  @!P0 NANOSLEEP.SYNCS 0x989680 ;  /* 0x009896800000895d */ /* 0x002fea0003900000 */
[----:B------:R-:W1:Y:S02]  /*13e20*/  @!P0 SYNCS.PHASECHK.TRANS64 P0, [R0+URZ+0x29820], R3 ;  /* 0x02982003000085a7 */ /* 0x000e64000800007f */
[----:B-1----:R-:W-:Y:S05]  /*13e30*/  @!P0 BRA `(.L_x_2152) ;  /* 0xfffffffc00f08947 */ /* 0x002fea000383ffff */
[----:B------:R-:W-:Y:S05]  /*13e40*/  BRA `(.L_x_2182) ;  /* 0xfffffff400687947 */ /* 0x000fea000383ffff */
.L_x_2153:
        /* <DEDUP_REMOVED lines=11> */
.L_x_2184:
[----:B------:R-:W-:Y:S05]  /*13f00*/  BSYNC B0 ;  /* 0x0000000000007941 */ /* 0x000fea0003800000 */
.L_x_2183:
[----:B------:R-:W-:Y:S05]  /*13f10*/  BRA `(.L_x_2185) ;  /* 0xfffffff400507947 */ /* 0x000fea000383ffff */
.L_x_2156:
[----:B------:R-:W-:Y:S01]  /*13f20*/  BSSY B1, `(.L_x_2186) ;  /* 0x0000006000017945 */ /* 0x000fe20003800000 */
[----:B------:R-:W-:-:S07]  /*13f30*/  IMAD.MOV.U32 R15, RZ, RZ, -0x1 ;  /* 0xffffffffff0f7424 */ /* 0x000fce00078e00ff */
[----:B01----:R-:W-:Y:S05]  /*13f40*/  WARPSYNC.COLLECTIVE R15, `(.L_x_2187) ;  /* 0x000000000f0c7348 */ /* 0x003fea0003c00000 */
[----:B------:R-:W-:Y:S02]  /*13f50*/  ELECT P6, UR62, PT ;  /* 0x00000000003e782f */ /* 0x000fe400038c0000 */
[----:B------:R-:W-:Y:S01]  /*13f60*/  MOV R14, UR62 ;  /* 0x0000003e000e7c02 */ /* 0x000fe20008000f00 */
[----:B01----:R-:W-:Y:S10]  /*13f70*/  ENDCOLLECTIVE ;  /* 0x000000000000791b */ /* 0x003ff40003800000 */
.L_x_2187:
[----:B------:R-:W-:Y:S05]  /*13f80*/  BSYNC B1 ;  /* 0x0000000000017941 */ /* 0x000fea0003800000 */
.L_x_2186:
[----:B------:R-:W-:Y:S05]  /*13f90*/  BRA `(.L_x_2188) ;  /* 0xfffffff400487947 */ /* 0x000fea000383ffff */
.L_x_2158:
[----:B0-----:R0:W1:Y:S02]  /*13fa0*/  SYNCS.PHASECHK.TRANS64.TRYWAIT P1, [R6+URZ], R5 ;  /* 0x00000005060075a7 */ /* 0x001064000802017f */
[----:B-1----:R-:W-:Y:S05]  /*13fb0*/  @!P1 NANOSLEEP.SYNCS 0x989680 ;  /* 0x009896800000995d */ /* 0x002fea0003900000 */
[----:B------:R-:W1:Y:S02]  /*13fc0*/  @!P1 SYNCS.PHASECHK.TRANS64 P1, [R6+URZ], R5 ;  /* 0x00000005060095a7 */ /* 0x000e64000802007f */
[----:B-1----:R-:W-:Y:S05]  /*13fd0*/  @!P1 BRA `(.L_x_2158) ;  /* 0xfffffffc00f09947 */ /* 0x002fea000383ffff */
[----:B------:R-:W-:Y:S05]  /*13fe0*/  BRA `(.L_x_2189) ;  /* 0xfffffff400847947 */ /* 0x000fea000383ffff */
.L_x_2159:
[----:B-1----:R1:W2:Y:S02]  /*13ff0*/  SYNCS.PHASECHK.TRANS64.TRYWAIT P1, [R7+URZ], R2 ;  /* 0x00000002070075a7 */ /* 0x0022a4000802017f */
[----:B--2---:R-:W-:Y:S05]  /*14000*/  @!P1 NANOSLEEP.SYNCS 0x989680 ;  /* 0x009896800000995d */ /* 0x004fea0003900000 */
[----:B------:R-:W2:Y:S02]  /*14010*/  @!P1 SYNCS.PHASECHK.TRANS64 P1, [R7+URZ], R2 ;  /* 0x00000002070095a7 */ /* 0x000ea4000802007f */
[----:B--2---:R-:W-:Y:S05]  /*14020*/  @!P1 BRA `(.L_x_2159) ;  /* 0xfffffffc00f09947 */ /* 0x004fea000383ffff */
[----:B------:R-:W-:Y:S05]  /*14030*/  BRA `(.L_x_2190) ;  /* 0xfffffff400787947 */ /* 0x000fea000383ffff */
.L_x_2161:
[----:B--2---:R2:W3:Y:S02]  /*14040*/  SYNCS.PHASECHK.TRANS64.TRYWAIT P1, [R4+URZ+0x29860], R5 ;  /* 0x02986005040075a7 */ /* 0x0044e4000802017f */
[----:B---3--:R-:W-:Y:S05]  /*14050*/  @!P1 NANOSLEEP.SYNCS 0x989680 ;  /* 0x009896800000995d */ /* 0x008fea0003900000 */
[----:B------:R-:W3:Y:S02]  /*14060*/  @!P1 SYNCS.PHASECHK.TRANS64 P1, [R4+URZ+0x29860], R5 ;  /* 0x02986005040095a7 */ /* 0x000ee4000802007f */
[----:B---3--:R-:W-:Y:S05]  /*14070*/  @!P1 BRA `(.L_x_2161) ;  /* 0xfffffffc00f09947 */ /* 0x008fea000383ffff */
[----:B------:R-:W-:Y:S05]  /*14080*/  BRA `(.L_x_2191) ;  /* 0xfffffff4007c7947 */ /* 0x000fea000383ffff */
.L_x_2163:
[----:B---3--:R3:W4:Y:S02]  /*14090*/  SYNCS.PHASECHK.TRANS64.TRYWAIT P1, [R3+URZ+0x29860], R2 ;  /* 0x02986002030075a7 */ /* 0x008724000802017f */
[----:B----4-:R-:W-:Y:S05]  /*140a0*/  @!P1 NANOSLEEP.SYNCS 0x989680 ;  /* 0x009896800000995d */ /* 0x010fea0003900000 */
[----:B------:R-:W4:Y:S02]  /*140b0*/  @!P1 SYNCS.PHASECHK.TRANS64 P1, [R3+URZ+0x29860], R2 ;  /* 0x02986002030095a7 */ /* 0x000f24000802007f */
[----:B----4-:R-:W-:Y:S05]  /*140c0*/  @!P1 BRA `(.L_x_2163) ;  /* 0xfffffffc00f09947 */ /* 0x010fea000383ffff */
[----:B------:R-:W-:Y:S05]  /*140d0*/  BRA `(.L_x_2192) ;  /* 0xfffffff4007c7947 */ /* 0x000fea000383ffff */
.L_x_2165:
[----:B----4-:R4:W0:Y:S02]  /*140e0*/  SYNCS.PHASECHK.TRANS64.TRYWAIT P0, [R4+URZ+0x29880], R5 ;  /* 0x02988005040075a7 */ /* 0x010824000800017f */
[----:B0-----:R-:W-:Y:S05]  /*140f0*/  @!P0 NANOSLEEP.SYNCS 0x989680 ;  /* 0x009896800000895d */ /* 0x001fea0003900000 */
[----:B------:R-:W0:Y:S02]  /*14100*/  @!P0 SYNCS.PHASECHK.TRANS64 P0, [R4+URZ+0x29880], R5 ;  /* 0x02988005040085a7 */ /* 0x000e24000800007f */
[----:B0-----:R-:W-:Y:S05]  /*14110*/  @!P0 BRA `(.L_x_2165) ;  /* 0xfffffffc00f08947 */ /* 0x001fea000383ffff */
[----:B------:R-:W-:Y:S05]  /*14120*/  BRA `(.L_x_2166) ;  /* 0xfffffff400787947 */ /* 0x000fea000383ffff */
.L_x_2193:
        /* <DEDUP_REMOVED lines=13> */
.L_x_2675:


//--------------------- .text._ZN7cutlass13device_kernelIN5flash11enable_sm90INS1_16FlashAttnFwdSm90INS1_25CollectiveMainloopFwdSm90ILi2EN4cute5tupleIJNS5_1CILi1EEES8_S8_EEENS6_IJNS7_ILi128EEENS7_ILi160EEENS7_ILi192EEEEEELi128ENS_12float_e4m3_tEfNS_4arch4Sm90ELb1ELb0ELb0ELb1ELb0ELb1ELb0ELb1ELb1ELb0ELb0ELb0EEENS1_21CollectiveEpilogueFwdINS6_IJSA_SA_SB_EEES9_NS_10bfloat16_tESG_Li256ELb1ELb0ELb0ELb1EEENS1_36VarlenDynamicPersistentTileSchedulerILi128ELi160ELi256ELi128ELb0ELb0ELb1ELb1ELb1ELb1EEEEEEEEEvNT_6ParamsE --------------------------
	.section	.text._ZN7cutlass13device_kernelIN5flash11enable_sm90INS1_16FlashAttnFwdSm90INS1_25CollectiveMainloopFwdSm90ILi2EN4cute5tupleIJNS5_1CILi1EEES8_S8_EEENS6_IJNS7_ILi128EEENS7_ILi160EEENS7_ILi192EEEEEELi128ENS_12float_e4m3_tEfNS_4arch4Sm90ELb1ELb0ELb0ELb1ELb0ELb1ELb0ELb1ELb1ELb0ELb0ELb0EEENS1_21CollectiveEpilogueFwdINS6_IJSA_SA_SB_EEES9_NS_10bfloat16_tESG_Li256ELb1ELb0ELb0ELb1EEENS1_36VarlenDynamicPersistentTileSchedulerILi128ELi160ELi256ELi128ELb0ELb0ELb1ELb1ELb1ELb1EEEEEEEEEvNT_6ParamsE,"ax",@progbits
	.align	128
.text._ZN7cutlass13device_kernelIN5flash11enable_sm90INS1_16FlashAttnFwdSm90INS1_25CollectiveMainloopFwdSm90ILi2EN4cute5tupleIJNS5_1CILi1EEES8_S8_EEENS6_IJNS7_ILi128EEENS7_ILi160EEENS7_ILi192EEEEEELi128ENS_12float_e4m3_tEfNS_4arch4Sm90ELb1ELb0ELb0ELb1ELb0ELb1ELb0ELb1ELb1ELb0ELb0ELb0EEENS1_21CollectiveEpilogueFwdINS6_IJSA_SA_SB_EEES9_NS_10bfloat16_tESG_Li256ELb1ELb0ELb0ELb1EEENS1_36VarlenDynamicPersistentTileSchedulerILi128ELi160ELi256ELi128ELb0ELb0ELb1ELb1ELb1ELb1EEEEEEEEEvNT_6ParamsE:
        .type           _ZN7cutlass13device_kernelIN5flash11enable_sm90INS1_16FlashAttnFwdSm90INS1_25CollectiveMainloopFwdSm90ILi2EN4cute5tupleIJNS5_1CILi1EEES8_S8_EEENS6_IJNS7_ILi128EEENS7_ILi160EEENS7_ILi192EEEEEELi128ENS_12float_e4m3_tEfNS_4arch4Sm90ELb1ELb0ELb0ELb1ELb0ELb1ELb0ELb1ELb1ELb0ELb0ELb0EEENS1_21CollectiveEpilogueFwdINS6_IJSA_SA_SB_EEES9_NS_10bfloat16_tESG_Li256ELb1ELb0ELb0ELb1EEENS1_36VarlenDynamicPersistentTileSchedulerILi128ELi160ELi256ELi128ELb0ELb0ELb1ELb1ELb1ELb1EEEEEEEEEvNT_6ParamsE,@function
        .size           _ZN7cutlass13device_kernelIN5flash11enable_sm90INS1_16FlashAttnFwdSm90INS1_25CollectiveMainloopFwdSm90ILi2EN4cute5tupleIJNS5_1CILi1EEES8_S8_EEENS6_IJNS7_ILi128EEENS7_ILi160EEENS7_ILi192EEEEEELi128ENS_12float_e4m3_tEfNS_4arch4Sm90ELb1ELb0ELb0ELb1ELb0ELb1ELb0ELb1ELb1ELb0ELb0ELb0EEENS1_21CollectiveEpilogueFwdINS6_IJSA_SA_SB_EEES9_NS_10bfloat16_tESG_Li256ELb1ELb0ELb0ELb1EEENS1_36VarlenDynamicPersistentTileSchedulerILi128ELi160ELi256ELi128ELb0ELb0ELb1ELb1ELb1ELb1EEEEEEEEEvNT_6ParamsE,(.L_x_2676 - _ZN7cutlass13device_kernelIN5flash11enable_sm90INS1_16FlashAttnFwdSm90INS1_25CollectiveMainloopFwdSm90ILi2EN4cute5tupleIJNS5_1CILi1EEES8_S8_EEENS6_IJNS7_ILi128EEENS7_ILi160EEENS7_ILi192EEEEEELi128ENS_12float_e4m3_tEfNS_4arch4Sm90ELb1ELb0ELb0ELb1ELb0ELb1ELb0ELb1ELb1ELb0ELb0ELb0EEENS1_21CollectiveEpilogueFwdINS6_IJSA_SA_SB_EEES9_NS_10bfloat16_tESG_Li256ELb1ELb0ELb0ELb1EEENS1_36VarlenDynamicPersistentTileSchedulerILi128ELi160ELi256ELi128ELb0ELb0ELb1ELb1ELb1ELb1EEEEEEEEEvNT_6ParamsE)
        .other          _ZN7cutlass13device_kernelIN5flash11enable_sm90INS1_16FlashAttnFwdSm90INS1_25CollectiveMainloopFwdSm90ILi2EN4cute5tupleIJNS5_1CILi1EEES8_S8_EEENS6_IJNS7_ILi128EEENS7_ILi160EEENS7_ILi192EEEEEELi128ENS_12float_e4m3_tEfNS_4arch4Sm90ELb1ELb0ELb0ELb1ELb0ELb1ELb0ELb1ELb1ELb0ELb0ELb0EEENS1_21CollectiveEpilogueFwdINS6_IJSA_SA_SB_EEES9_NS_10bfloat16_tESG_Li256ELb1ELb0ELb0ELb1EEENS1_36VarlenDynamicPersistentTileSchedulerILi128ELi160ELi256ELi128ELb0ELb0ELb1ELb1ELb1ELb1EEEEEEEEEvNT_6ParamsE,@"STO_CUDA_ENTRY STV_DEFAULT"
_ZN7cutlass13device_kernelIN5flash11enable_sm90INS1_16FlashAttnFwdSm90INS1_25CollectiveMainloopFwdSm90ILi2EN4cute5tupleIJNS5_1CILi1EEES8_S8_EEENS6_IJNS7_ILi128EEENS7_ILi160EEENS7_ILi192EEEEEELi128ENS_12float_e4m3_tEfNS_4arch4Sm90ELb1ELb0ELb0ELb1ELb0ELb1ELb0ELb1ELb1ELb0ELb0ELb0EEENS1_21CollectiveEpilogueFwdINS6_IJSA_SA_SB_EEES9_NS_10bfloat16_tESG_Li256ELb1ELb0ELb0ELb1EEENS1_36VarlenDynamicPersistentTileSchedulerILi128ELi160ELi256ELi128ELb0ELb0ELb1ELb1ELb1ELb1EEEEEEEEEvNT_6ParamsE:
        /* <DEDUP_REMOVED lines=27> */
.L_x_2195:
[----:B------:R-:W-:Y:S05]  /*01b0*/  BSYNC B0 ;  /* 0x0000000000007941 */ /* 0x000fea0003800000 */
.L_x_2194:
        /* <DEDUP_REMOVED lines=41> */
.L_x_2196:
        /* <DEDUP_REMOVED lines=22> */
.L_x_2197:
        /* <DEDUP_REMOVED lines=18> */
.L_x_2198:
        /* <DEDUP_REMOVED lines=22> */
.L_x_2199:
        /* <DEDUP_REMOVED lines=22> */
.L_x_2200:
        /* <DEDUP_REMOVED lines=8> */
.L_x_2203:
        /* <DEDUP_REMOVED lines=24> */
[----:B------:R-:W-:Y:S01]  /*0b90*/  R2UR UR52, R16 ;  /* 0x00000000103472ca */ /* 0x000fe200000e0000 */
[----:B------:R-:W-:Y:S01]  /*0ba0*/  IMAD.MOV.U32 R218, RZ, RZ, 0x20 ;  /* 0x00000020ffda7424 */ /* 0x000fe200078e00ff */
[----:B------:R-:W-:Y:S01]  /*0bb0*/  MOV R145, RZ ;  /* 0x000000ff00917202 */ /* 0x000fe20000000f00 */
[----:B------:R-:W-:Y:S01]  /*0bc0*/  IMAD.MOV.U32 R17, RZ, RZ, RZ ;  /* 0x000000ffff117224 */ /* 0x000fe200078e00ff */
[----:B------:R-:W-:Y:S01]  /*0bd0*/  ULOP3.LUT UR53, UR36, 0x1, URZ, 0xfc, !UPT ;  /* 0x0000000124357892 */ /* 0x000fe2000f8efc3f */
[----:B------:R-:W-:Y:S01]  /*0be0*/  IMAD.MOV.U32 R194, RZ, RZ, RZ ;  /* 0x000000ffffc27224 */ /* 0x000fe200078e00ff */
[----:B------:R-:W-:Y:S01]  /*0bf0*/  UMOV UR43, URZ ;  /* 0x0000003f002b7c82 */ /* 0x000fe20008000000 */
[----:B------:R-:W-:-:S06]  /*0c00*/  IMAD.MOV.U32 R192, RZ, RZ, RZ ;  /* 0x000000ffffc07224 */ /* 0x000fcc00078e00ff */
        /* <DEDUP_REMOVED lines=10> */
[----:B------:R-:W-:Y:S01]  /*0cb0*/  SHF.R.S32.HI R5, RZ, 0x1f, R0 ;  /* 0x0000001fff057819 */ /* 0x000fe20000011400 */
[----:B------:R-:W-:Y:S01]  /*0cc0*/  IMAD.IADD R7, R234, 0x1, -R7 ;  /* 0x00000001ea077824 */ /* 0x000fe200078e0a07 */
[----:B------:R-:W-:Y:S02]  /*0cd0*/  LEA.HI R2, R2, R209, RZ, 0x1 ;  /* 0x000000d102027211 */ /* 0x000fe400078f08ff */
[----:B------:R-:W-:Y:S02]  /*0ce0*/  LOP3.LUT R6, R6, 0xfffffc00, RZ, 0xc0, !PT ;  /* 0xfffffc0006067812 */ /* 0x000fe400078ec0ff */
[----:B------:R-:W-:Y:S02]  /*0cf0*/  LEA.HI R5, R5, R4, RZ, 0x2 ;  /* 0x0000000405057211 */ /* 0x000fe400078f10ff */
[----:B------:R-:W-:Y:S02]  /*0d00*/  LOP3.LUT R0, R2, 0x1ffffffe, RZ, 0xc0, !PT ;  /* 0x1ffffffe02007812 */ /* 0x000fe400078ec0ff */
[----:B------:R-:W-:-:S02]  /*0d10*/  LEA.HI R2, R234, R234, RZ, 0x1 ;  /* 0x000000eaea027211 */ /* 0x000fc400078f08ff */
[----:B------:R-:W-:Y:S01]  /*0d20*/  LEA R7, R7, R6, 0x6 ;  /* 0x0000000607077211 */ /* 0x000fe200078e30ff */
[----:B------:R-:W-:Y:S01]  /*0d30*/  IMAD.IADD R0, R209, 0x1, -R0 ;  /* 0x00000001d1007824 */ /* 0x000fe200078e0a00 */
[----:B------:R-:W-:Y:S02]  /*0d40*/  LOP3.LUT R5, R5, 0xfffffffc, RZ, 0xc0, !PT ;  /* 0xfffffffc05057812 */ /* 0x000fe400078ec0ff */
[--C-:B------:R-:W-:Y:S01]  /*0d50*/  SHF.R.S32.HI R23, RZ, 0x1, R2.reuse ;  /* 0x00000001ff177819 */ /* 0x100fe20000011402 */
[----:B------:R-:W-:Y:S01]  /*0d60*/  IMAD R227, R0, 0x8, R7 ;  /* 0x0000000800e37824 */ /* 0x000fe200078e0207 */
[----:B------:R-:W-:Y:S01]  /*0d70*/  SHF.R.S32.HI R6, RZ, 0x1f, R2 ;  /* 0x0000001fff067819 */ /* 0x000fe20000011402 */
[----:B------:R-:W-:Y:S01]  /*0d80*/  IMAD.IADD R4, R4, 0x1, -R5 ;  /* 0x0000000104047824 */ /* 0x000fe200078e0a05 */
[----:B------:R-:W-:Y:S01]  /*0d90*/  LOP3.LUT R5, R2, 0xfffffffe, RZ, 0xc0, !PT ;  /* 0xfffffffe02057812 */ /* 0x000fe200078ec0ff */
[----:B------:R-:W-:Y:S01]  /*0da0*/  VIADD R216, R23, 0x80 ;  /* 0x0000008017d87836 */ /* 0x000fe20000000000 */
[----:B------:R-:W-:Y:S01]  /*0db0*/  LEA.HI R6, R6, R23, RZ, 0x3 ;  /* 0x0000001706067211 */ /* 0x000fe200078f18ff */
[----:B------:R-:W-:Y:S01]  /*0dc0*/  IMAD.SHL.U32 R196, R4, 0x80, RZ ;  /* 0x0000008004c47824 */ /* 0x000fe200078e00ff */
[----:B------:R-:W-:Y:S01]  /*0dd0*/  LEA.HI R0, R3, R234, RZ, 0x7 ;  /* 0x000000ea03007211 */ /* 0x000fe200078f38ff */
[----:B------:R-:W-:Y:S01]  /*0de0*/  IMAD.IADD R22, R234, 0x1, -R5 ;  /* 0x00000001ea167824 */ /* 0x000fe200078e0a05 */
[----:B------:R-:W-:-:S02]  /*0df0*/  LOP3.LUT R6, R6, 0xfffffff8, RZ, 0xc0, !PT ;  /* 0xfffffff806067812 */ /* 0x000fc400078ec0ff */
[----:B------:R-:W-:Y:S01]  /*0e00*/  LOP3.LUT R219, R0, 0xffffff80, RZ, 0xc0, !PT ;  /* 0xffffff8000db7812 */ /* 0x000fe200078ec0ff */
[----:B------:R-:W-:Y:S01]  /*0e10*/  IMAD.SHL.U32 R18, R22, 0x10, RZ ;  /* 0x0000001016127824 */ /* 0x000fe200078e00ff */
[----:B------:R-:W-:Y:S01]  /*0e20*/  SHF.R.S32.HI R5, RZ, 0x1f, R216 ;  /* 0x0000001fff057819 */ /* 0x000fe200000114d8 */
[----:B------:R-:W-:Y:S01]  /*0e30*/  IMAD.IADD R224, R23, 0x1, -R6 ;  /* 0x0000000117e07824 */ /* 0x000fe200078e0a06 */
[----:B------:R-:W-:Y:S01]  /*0e40*/  IADD3 R219, R234, -R219, RZ ;  /* 0x800000dbeadb7210 */ /* 0x000fe20007ffe0ff */
[----:B------:R-:W-:Y:S01]  /*0e50*/  VIADD R193, R18, 0x20 ;  /* 0x0000002012c17836 */ /* 0x000fe20000000000 */
[-C--:B------:R-:W-:Y:S01]  /*0e60*/  LEA.HI R11, R216, R216.reuse, RZ, 0x1 ;  /* 0x000000d8d80b7211 */ /* 0x080fe200078f08ff */
[----:B------:R-:W-:Y:S01]  /*0e70*/  IMAD.SHL.U32 R19, R22, 0x8, RZ ;  /* 0x0000000816137824 */ /* 0x000fe200078e00ff */
[----:B------:R-:W-:Y:S01]  /*0e80*/  LEA.HI R6, R5, R216, RZ, 0x3 ;  /* 0x000000d805067211 */ /* 0x000fe200078f18ff */
[----:B------:R-:W-:Y:S01]  /*0e90*/  IMAD.SHL.U32 R5, R224, 0x80, RZ ;  /* 0x00000080e0057824 */ /* 0x000fe200078e00ff */
[----:B------:R-:W-:-:S02]  /*0ea0*/  SHF.R.S32.HI R8, RZ, 0x1f, R219 ;  /* 0x0000001fff087819 */ /* 0x000fc400000114db */
[----:B------:R-:W-:Y:S01]  /*0eb0*/  LEA.HI R2, R2, R23, RZ, 0x1 ;  /* 0x0000001702027211 */ /* 0x000fe200078f08ff */
[----:B------:R-:W-:Y:S01]  /*0ec0*/  IMAD.SHL.U32 R6, R6, 0x40, RZ ;  /* 0x0000004006067824 */ /* 0x000fe200078e00ff */
[----:B------:R-:W-:Y:S02]  /*0ed0*/  LOP3.LUT R9, R11, 0x3fffffe, RZ, 0xc0, !PT ;  /* 0x03fffffe0b097812 */ /* 0x000fe400078ec0ff */
[----:B------:R-:W-:Y:S02]  /*0ee0*/  LEA.HI R7, R8, R219, RZ, 0x2 ;  /* 0x000000db08077211 */ /* 0x000fe400078f10ff */
[----:B------:R-:W-:Y:S01]  /*0ef0*/  LOP3.LUT R2, R2, 0x3fffffe, RZ, 0xc0, !PT ;  /* 0x03fffffe02027812 */ /* 0x000fe200078ec0ff */
[----:B------:R-:W-:Y:S01]  /*0f00*/  IMAD.IADD R200, R216, 0x1, -R9 ;  /* 0x00000001d8c87824 */ /* 0x000fe200078e0a09 */
[----:B------:R-:W-:Y:S02]  /*0f10*/  LOP3.LUT R5, R5, 0x380, RZ, 0xc0, !PT ;  /* 0x0000038005057812 */ /* 0x000fe400078ec0ff */
[----:B------:R-:W-:Y:S01]  /*0f20*/  LOP3.LUT R13, R6, 0xfffffe00, RZ, 0xc0, !PT ;  /* 0xfffffe00060d7812 */ /* 0x000fe200078ec0ff */
[----:B------:R-:W-:Y:S01]  /*0f30*/  IMAD.IADD R2, R23, 0x1, -R2 ;  /* 0x0000000117027824 */ /* 0x000fe200078e0a02 */
[----:B------:R-:W-:-:S02]  /*0f40*/  SHF.R.S32.HI R9, RZ, 0x2, R7 ;  /* 0x00000002ff097819 */ /* 0x000fc40000011407 */
[----:B------:R-:W-:Y:S01]  /*0f50*/  SHF.R.S32.HI R10, RZ, 0x1f, R7 ;  /* 0x0000001fff0a7819 */ /* 0x000fe20000011407 */
[----:B------:R-:W-:Y:S01]  /*0f60*/  IMAD R198, R209, 0x8, R2 ;  /* 0x00000008d1c67824 */ /* 0x000fe200078e0202 */
[----:B------:R-:W-:Y:S02]  /*0f70*/  SHF.R.U32.HI R6, RZ, 0x3, R5 ;  /* 0x00000003ff067819 */ /* 0x000fe40000011605 */
[----:B------:R-:W-:Y:S01]  /*0f80*/  LOP3.LUT R5, R5, 0x10, R18, 0xf8, !PT ;  /* 0x0000001005057812 */ /* 0x000fe200078ef812 */
[----:B------:R-:W-:Y:S01]  /*0f90*/  IMAD.SHL.U32 R198, R198, 0x40, RZ ;  /* 0x00000040c6c67824 */ /* 0x000fe200078e00ff */
[----:B------:R-:W-:Y:S02]  /*0fa0*/  LEA.HI R10, R10, R9, RZ, 0x3 ;  /* 0x000000090a0a7211 */ /* 0x000fe400078f18ff */
[----:B------:R-:W-:Y:S02]  /*0fb0*/  SHF.R.S32.HI R223, RZ, 0x7, R0 ;  /* 0x00000007ffdf7819 */ /* 0x000fe40000011400 */
[----:B------:R-:W-:-:S02]  /*0fc0*/  LOP3.LUT R6, R5, R6, RZ, 0x3c, !PT ;  /* 0x0000000605067212 */ /* 0x000fc400078e3cff */
[----:B------:R-:W-:Y:S02]  /*0fd0*/  SHF.R.S32.HI R2, RZ, 0x1f, R193 ;  /* 0x0000001fff027819 */ /* 0x000fe400000114c1 */
[----:B------:R-:W-:Y:S01]  /*0fe0*/  LOP3.LUT R10, R10, 0xfffffff8, RZ, 0xc0, !PT ;  /* 0xfffffff80a0a7812 */ /* 0x000fe200078ec0ff */
[----:B------:R-:W-:Y:S01]  /*0ff0*/  IMAD R209, R209, 0x400, R6 ;  /* 0x00000400d1d17824 */ /* 0x000fe200078e0206 */
[----:B------:R-:W-:Y:S02]  /*1000*/  LEA.HI R0, R0, R223, RZ, 0x1 ;  /* 0x000000df00007211 */ /* 0x000fe400078f08ff */
[----:B------:R-:W-:Y:S01]  /*1010*/  IADD3 R195, R18, 0x40, RZ ;  /* 0x0000004012c37810 */ /* 0x000fe20007ffe0ff */
[----:B------:R-:W-:Y:S01]  /*1020*/  IMAD.IADD R9, R9, 0x1, -R10 ;  /* 0x0000000109097824 */ /* 0x000fe200078e0a0a */
[----:B------:R-:W-:Y:S02]  /*1030*/  LEA.HI R8, R8, R219, RZ, 0x5 ;  /* 0x000000db08087211 */ /* 0x000fe400078f28ff */
[----:B------:R-:W-:-:S02]  /*1040*/  LEA R200, R200, R13, 0x6 ;  /* 0x0000000dc8c87211 */ /* 0x000fc400078e30ff */
[-C--:B------:R-:W-:Y:S02]  /*1050*/  LEA.HI R13, R2, R193.reuse, RZ, 0x4 ;  /* 0x000000c1020d7211 */ /* 0x080fe400078f20ff */
[----:B------:R-:W-:Y:S02]  /*1060*/  LOP3.LUT R0, R0, 0x3fffffe, RZ, 0xc0, !PT ;  /* 0x03fffffe00007812 */ /* 0x000fe400078ec0ff */
[----:B------:R-:W-:Y:S02]  /*1070*/  SHF.R.S32.HI R6, RZ, 0x1f, R195 ;  /* 0x0000001fff067819 */ /* 0x000fe400000114c3 */
[----:B------:R-:W-:Y:S02]  /*1080*/  SHF.R.S32.HI R8, RZ, 0x5, R8 ;  /* 0x00000005ff087819 */ /* 0x000fe40000011408 */
[----:B------:R-:W-:Y:S02]  /*1090*/  LEA.HI R2, R2, R193, RZ, 0x6 ;  /* 0x000000c102027211 */ /* 0x000fe400078f30ff */
[----:B------:R-:W-:Y:S01]  /*10a0*/  LOP3.LUT R196, R196, 0x180, RZ, 0xc0, !PT ;  /* 0x00000180c4c47812 */ /* 0x000fe200078ec0ff */
[----:B------:R-:W-:Y:S01]  /*10b0*/  IMAD R9, R8, 0x10, R9 ;  /* 0x0000001008097824 */ /* 0x000fe200078e0209 */
[----:B------:R-:W-:Y:S01]  /*10c0*/  LOP3.LUT P0, RZ, R4, 0x2, RZ, 0xc0, !PT ;  /* 0x0000000204ff7812 */ /* 0x000fe2000780c0ff */
[----:B------:R-:W-:Y:S01]  /*10d0*/  IMAD.SHL.U32 R4, R2, 0x80, RZ ;  /* 0x0000008002047824 */ /* 0x000fe200078e00ff */
[----:B------:R-:W-:-:S02]  /*10e0*/  LEA.HI R5, R6, R195, RZ, 0x6 ;  /* 0x000000c306057211 */ /* 0x000fc400078f30ff */
[----:B------:R-:W-:Y:S02]  /*10f0*/  IADD3 R0, R223, -R0, RZ ;  /* 0x80000000df007210 */ /* 0x000fe40007ffe0ff */
[----:B------:R-:W-:Y:S01]  /*1100*/  LOP3.LUT R2, R196, 0x30, R13, 0xf8, !PT ;  /* 0x00000030c4027812 */ /* 0x000fe200078ef80d */
[----:B------:R-:W-:Y:S01]  /*1110*/  IMAD.SHL.U32 R10, R5, 0x80, RZ ;  /* 0x00000080050a7824 */ /* 0x000fe200078e00ff */
[----:B------:R-:W-:Y:S01]  /*1120*/  SHF.R.U32.HI R197, RZ, 0x3, R196 ;  /* 0x00000003ffc57819 */ /* 0x000fe200000116c4 */
[----:B------:R-:W-:Y:S01]  /*1130*/  IMAD R206, R0, 0x40, R9 ;  /* 0x0000004000ce7824 */ /* 0x000fe200078e0209 */
[----:B------:R-:W-:Y:S02]  /*1140*/  LEA.HI R225, R6, R195, RZ, 0x4 ;  /* 0x000000c306e17211 */ /* 0x000fe400078f20ff */
[----:B------:R-:W-:Y:S02]  /*1150*/  LOP3.LUT R5, R4, 0xffffe000, RZ, 0xc0, !PT ;  /* 0xffffe00004057812 */ /* 0x000fe400078ec0ff */
[----:B------:R-:W-:-:S02]  /*1160*/  LOP3.LUT R2, R2, R197, RZ, 0x3c, !PT ;  /* 0x000000c502027212 */ /* 0x000fc400078e3cff */
[C---:B------:R-:W-:Y:S02]  /*1170*/  LOP3.LUT R0, R196.reuse, 0x10, R18, 0xf8, !PT ;  /* 0x00000010c4007812 */ /* 0x040fe400078ef812 */
[----:B------:R-:W-:Y:S02]  /*1180*/  LOP3.LUT R6, R196, 0x30, R225, 0xf8, !PT ;  /* 0x00000030c4067812 */ /* 0x000fe400078ef8e1 */
[----:B------:R-:W-:Y:S02]  /*1190*/  LEA.HI R3, R3, R234, RZ, 0x3 ;  /* 0x000000ea03037211 */ /* 0x000fe400078f18ff */
[----:B------:R-:W-:Y:S02]  /*11a0*/  IADD3 R221, R2, R198, R5 ;  /* 0x000000c602dd7210 */ /* 0x000fe40007ffe005 */
[----:B------:R-:W-:Y:S02]  /*11b0*/  SHF.R.S32.HI R11, RZ, 0x1, R11 ;  /* 0x00000001ff0b7819 */ /* 0x000fe4000001140b */
[-C--:B------:R-:W-:Y:S01]  /*11c0*/  LOP3.LUT R207, R0, R197.reuse, RZ, 0x3c, !PT ;  /* 0x000000c500cf7212 */ /* 0x080fe200078e3cff */
[----:B------:R-:W-:Y:S01]  /*11d0*/  IMAD.IADD R221, R16, 0x1, R221 ;  /* 0x0000000110dd7824 */ /* 0x000fe200078e02dd */
[----:B------:R-:W-:Y:S01]  /*11e0*/  LOP3.LUT R15, R10, 0xffffe000, RZ, 0xc0, !PT ;  /* 0xffffe0000a0f7812 */ /* 0x000fe200078ec0ff */
[----:B------:R-:W-:Y:S01]  /*11f0*/  IMAD.SHL.U32 R11, R11, 0x80, RZ ;  /* 0x000000800b0b7824 */ /* 0x000fe200078e00ff */
[----:B------:R-:W-:-:S02]  /*1200*/  LOP3.LUT R6, R6, R197, RZ, 0x3c, !PT ;  /* 0x000000c506067212 */ /* 0x000fc400078e3cff */
[----:B------:R-:W-:Y:S02]  /*1210*/  LOP3.LUT R5, R3, 0x1ffffff8, RZ, 0xc0, !PT ;  /* 0x1ffffff803057812 */ /* 0x000fe400078ec0ff */
[----:B------:R-:W-:Y:S02]  /*1220*/  LOP3.LUT R4, R196, 0x30, R18, 0xf8, !PT ;  /* 0x00000030c4047812 */ /* 0x000fe400078ef812 */
[----:B------:R-:W-:Y:S01]  /*1230*/  SEL R218, R218, 0xffffffe0, !P0 ;  /* 0xffffffe0dada7807 */ /* 0x000fe20004000000 */
[----:B------:R-:W-:Y:S01]  /*1240*/  IMAD.IADD R5, R234, 0x1, -R5 ;  /* 0x00000001ea057824 */ /* 0x000fe200078e0a05 */
[----:B------:R-:W-:Y:S02]  /*1250*/  IADD3 R207, R198, R207, RZ ;  /* 0x000000cfc6cf7210 */ /* 0x000fe40007ffe0ff */
[----:B------:R-:W-:Y:S01]  /*1260*/  IADD3 R15, R6, R198, R15 ;  /* 0x000000c6060f7210 */ /* 0x000fe20007ffe00f */
[----:B------:R-:W-:Y:S01]  /*1270*/  IMAD.SHL.U32 R201, R5, 0x8, RZ ;  /* 0x0000000805c97824 */ /* 0x000fe200078e00ff */
[----:B------:R-:W-:Y:S01]  /*1280*/  SHF.R.S32.HI R204, RZ, 0x3, R3 ;  /* 0x00000003ffcc7819 */ /* 0x000fe20000011403 */
[----:B------:R-:W-:Y:S01]  /*1290*/  IMAD.IADD R208, R218, 0x1, R207 ;  /* 0x00000001dad07824 */ /* 0x000fe200078e02cf */
[----:B------:R-:W-:Y:S01]  /*12a0*/  LOP3.LUT R2, R7, 0x7ffffffc, RZ, 0xc0, !PT ;  /* 0x7ffffffc07027812 */ /* 0x000fe200078ec0ff */
[----:B------:R-:W-:Y:S01]  /*12b0*/  IMAD.IADD R220, R16, 0x1, R15 ;  /* 0x0000000110dc7824 */ /* 0x000fe200078e020f */
[----:B------:R-:W-:-:S02]  /*12c0*/  LOP3.LUT R3, R4, R197, RZ, 0x3c, !PT ;  /* 0x000000c504037212 */ /* 0x000fc400078e3cff */
[----:B------:R-:W-:Y:S01]  /*12d0*/  SHF.R.S32.HI R215, RZ, 0x1f, R23 ;  /* 0x0000001fffd77819 */ /* 0x000fe20000011417 */
[----:B------:R-:W-:Y:S01]  /*12e0*/  IMAD.IADD R203, R219, 0x1, -R2 ;  /* 0x00000001dbcb7824 */ /* 0x000fe200078e0a02 */
[----:B------:R-:W-:Y:S02]  /*12f0*/  LOP3.LUT R199, R11, 0x180, RZ, 0xc0, !PT ;  /* 0x000001800bc77812 */ /* 0x000fe400078ec0ff */
[----:B------:R-:W-:Y:S02]  /*1300*/  SHF.R.S32.HI R226, RZ, 0x4, R13 ;  /* 0x00000004ffe27819 */ /* 0x000fe4000001140d */
[----:B------:R-:W-:Y:S02]  /*1310*/  SHF.R.S32.HI R225, RZ, 0x4, R225 ;  /* 0x00000004ffe17819 */ /* 0x000fe400000114e1 */
[----:B------:R-:W-:Y:S02]  /*1320*/  IADD3 R222, R16, R198, R3 ;  /* 0x000000c610de7210 */ /* 0x000fe40007ffe003 */
[----:B------:R-:W-:-:S07]  /*1330*/  IADD3 R218, R218, UR52, R207 ;  /* 0x00000034dada7c10 */ /* 0x000fce000fffe0cf */
.L_x_2410:
[----:B0-----:R-:W0:Y:S02]  /*1340*/  LDC.64 R210, c[0x0][0xc60] ;  /* 0x00031800ffd27b82 */ /* 0x001e240000000a00 */
[----:B0-----:R-:W-:-:S06]  /*1350*/  IMAD.WIDE R210, R191, 0x4, R210 ;  /* 0x00000004bfd27825 */ /* 0x001fcc00078e02d2 */
[----:B------:R-:W2:Y:S01]  /*1360*/  LDG.E R210, desc[UR54][R210.64] ;  /* 0x00000036d2d27981 */ /* 0x000ea2000c1e1900 */
[----:B------:R-:W-:Y:S05]  /*1370*/  YIELD ;  /* 0x0000000000007946 */ /* 0x000fea0003800000 */
[----:B------:R-:W-:Y:S01]  /*1380*/  ULDC.64 UR4, c[0x0][0xa28] ;  /* 0x00028a0000047ab9 */ /* 0x000fe20000000a00 */
[----:B------:R-:W-:Y:S01]  /*1390*/  ULDC.64 UR8, c[0x0][0xa18] ;  /* 0x0002860000087ab9 */ /* 0x000fe20000000a00 */
[----:B------:R-:W-:Y:S01]  /*13a0*/  ISETP.NE.U32.AND P1, PT, RZ, UR4, PT ;  /* 0x00000004ff007c0c */ /* 0x000fe2000bf25070 */
[----:B------:R-:W-:Y:S01]  /*13b0*/  ULDC.64 UR6, c[0x0][0xa08] ;  /* 0x0002820000067ab9 */ /* 0x000fe20000000a00 */
[----:B-1-345:R-:W-:Y:S01]  /*13c0*/  IMAD.MOV.U32 R9, RZ, RZ, RZ ;  /* 0x000000ffff097224 */ /* 0x03afe200078e00ff */
[----:B------:R-:W-:-:S02]  /*13d0*/  ISETP.NE.U32.AND P0, PT, RZ, UR6, PT ;  /* 0x00000006ff007c0c */ /* 0x000fc4000bf05070 */
[----:B------:R-:W-:Y:S02]  /*13e0*/  ISETP.NE.AND.EX P1, PT, RZ, UR5, PT, P1 ;  /* 0x00000005ff007c0c */ /* 0x000fe4000bf25310 */
[----:B------:R-:W-:Y:S02]  /*13f0*/  ISETP.NE.AND.EX P0, PT, RZ, UR7, PT, P0 ;  /* 0x00000007ff007c0c */ /* 0x000fe4000bf05300 */
[----:B------:R-:W-:Y:S02]  /*1400*/  MOV R27, RZ ;  /* 0x000000ff001b7202 */ /* 0x000fe40000000f00 */
[----:B--2---:R-:W-:Y:S01]  /*1410*/  SHF.R.S32.HI R214, RZ, 0x1f, R210 ;  /* 0x0000001fffd67819 */ /* 0x004fe200000114d2 */
[----:B------:R-:W-:-:S06]  /*1420*/  IMAD.SHL.U32 R212, R210, 0x4, RZ ;  /* 0x00000004d2d47824 */ /* 0x000fcc00078e00ff */
[C---:B------:R-:W-:Y:S02]  /*1430*/  @P1 LEA R2, P2, R210.reuse, UR4, 0x2 ;  /* 0x00000004d2021c11 */ /* 0x040fe4000f8410ff */
[C-C-:B------:R-:W-:Y:S02]  /*1440*/  SHF.L.U64.HI R213, R210.reuse, 0x2, R214.reuse ;  /* 0x00000002d2d57819 */ /* 0x140fe400000102d6 */
[----:B------:R-:W-:Y:S02]  /*1450*/  @P1 LEA.HI.X R3, R210, UR5, R214, 0x2, P2 ;  /* 0x00000005d2031c11 */ /* 0x000fe400090f14d6 */
[----:B------:R-:W-:Y:S01]  /*1460*/  ISETP.NE.U32.AND P2, PT, RZ, UR8, PT ;  /* 0x00000008ff007c0c */ /* 0x000fe2000bf45070 */
[----:B------:R-:W-:Y:S01]  /*1470*/  ULDC UR4, c[0x0][0x288] ;  /* 0x0000a20000047ab9 */ /* 0x000fe20000000800 */
[----:B------:R-:W-:Y:S01]  /*1480*/  IADD3 R6, P3, R212, UR6, RZ ;  /* 0x00000006d4067c10 */ /* 0x000fe2000ff7e0ff */
[----:B------:R0:W5:Y:S01]  /*1490*/  @P1 LDG.E R9, desc[UR54][R2.64] ;  /* 0x0000003602091981 */ /* 0x000162000c1e1900 */
[----:B------:R-:W-:Y:S01]  /*14a0*/  ISETP.NE.AND.EX P2, PT, RZ, UR9, PT, P2 ;  /* 0x00000009ff007c0c */ /* 0x000fe2000bf45320 */
[----:B------:R-:W-:Y:S01]  /*14b0*/  IMAD.U32 R191, RZ, RZ, UR4 ;  /* 0x00000004ffbf7e24 */ /* 0x000fe2000f8e00ff */
[----:B------:R-:W-:Y:S01]  /*14c0*/  IADD3.X R7, R213, UR7, RZ, P3, !PT ;  /* 0x00000007d5077c10 */ /* 0x000fe20009ffe4ff */
[----:B------:R-:W-:-:S04]  /*14d0*/  ULDC.64 UR4, c[0x0][0x3f8] ;  /* 0x0000fe0000047ab9 */ /* 0x000fc80000000a00 */
[----:B------:R1:W5:Y:S06]  /*14e0*/  @P0 LDG.E R27, desc[UR54][R6.64] ;  /* 0x00000036061b0981 */ /* 0x00036c000c1e1900 */
        /* <DEDUP_REMOVED lines=10> */
[----:B0-----:R-:W-:Y:S02]  /*1590*/  IMAD.U32 R2, RZ, RZ, UR5 ;  /* 0x00000005ff027e24 */ /* 0x001fe4000f8e00ff */
[----:B------:R-:W-:Y:S02]  /*15a0*/  IMAD.U32 R26, RZ, RZ, UR4 ;  /* 0x00000004ff1a7e24 */ /* 0x000fe4000f8e00ff */
[----:B------:R-:W-:Y:S01]  /*15b0*/  IMAD.MOV.U32 R25, RZ, RZ, R210 ;  /* 0x000000ffff197224 */ /* 0x000fe200078e00d2 */
        /* <DEDUP_REMOVED lines=10> */
.L_x_2205:
        /* <DEDUP_REMOVED lines=10> */
.L_x_2206:
[----:B------:R-:W-:Y:S05]  /*1700*/  @!P0 BRA `(.L_x_2207) ;  /* 0x00000000000c8947 */ /* 0x000fea0003800000 */
[----:B------:R-:W2:Y:S04]  /*1710*/  LDG.E R3, desc[UR54][R6.64] ;  /* 0x0000003606037981 */ /* 0x000ea8000c1e1900 */
[----:B------:R-:W2:Y:S02]  /*1720*/  LDG.E R26, desc[UR54][R6.64+0x4] ;  /* 0x00000436061a7981 */ /* 0x000ea4000c1e1900 */
[----:B--2---:R-:W-:-:S07]  /*1730*/  IMAD.IADD R26, R26, 0x1, -R3 ;  /* 0x000000011a1a7824 */ /* 0x004fce00078e0a03 */
.L_x_2207:
        /* <DEDUP_REMOVED lines=8> */
[----:B------:R-:W2:Y:S01]  /*17c0*/  @P0 LDG.E R3, desc[UR54][R4.64+0x4] ;  /* 0x0000043604030981 */ /* 0x000ea2000c1e1900 */
[----:B------:R-:W-:Y:S01]  /*17d0*/  ISETP.NE.U32.AND P1, PT, RZ, UR4, PT ;  /* 0x00000004ff007c0c */ /* 0x000fe2000bf25070 */
[----:B------:R-:W-:-:S03]  /*17e0*/  IMAD.MOV.U32 R143, RZ, RZ, R26 ;  /* 0x000000ffff8f7224 */ /* 0x000fc600078e001a */
[----:B------:R-:W-:-:S13]  /*17f0*/  ISETP.NE.AND.EX P1, PT, RZ, UR5, PT, P1 ;  /* 0x00000005ff007c0c */ /* 0x000fda000bf25310 */
[----:B------:R-:W-:-:S04]  /*1800*/  @P1 IADD3 R6, P2, R212, UR4, RZ ;  /* 0x00000004d4061c10 */ /* 0x000fc8000ff5e0ff */
[----:B------:R-:W-:-:S05]  /*1810*/  @P1 IADD3.X R7, R213, UR5, RZ, P2, !PT ;  /* 0x00000005d5071c10 */ /* 0x000fca00097fe4ff */
[----:B------:R0:W5:Y:S01]  /*1820*/  @P1 LDG.E R143, desc[UR54][R6.64] ;  /* 0x00000036068f1981 */ /* 0x000162000c1e1900 */
[----:B--2---:R-:W-:Y:S01]  /*1830*/  @P0 IMAD.IADD R2, R3, 0x1, -R0 ;  /* 0x0000000103020824 */ /* 0x004fe200078e0a00 */
[----:B------:R-:W-:-:S04]  /*1840*/  LEA R3, R189, 0x11f, 0x7 ;  /* 0x0000011fbd037811 */ /* 0x000fc800078e38ff */
[----:B------:R-:W-:-:S04]  /*1850*/  IADD3 R202, R9, R2, RZ ;  /* 0x0000000209ca7210 */ /* 0x000fc80007ffe0ff */
[C---:B------:R-:W-:Y:S01]  /*1860*/  IADD3 R3, R202.reuse, R3, -R191 ;  /* 0x00000003ca037210 */ /* 0x040fe20007ffe8bf */
[----:B------:R-:W-:-:S04]  /*1870*/  VIADD R0, R202, 0x9f ;  /* 0x0000009fca007836 */ /* 0x000fc80000000000 */
[----:B------:R-:W-:-:S04]  /*1880*/  IMAD.HI R0, R0, 0x66666667, RZ ;  /* 0x6666666700007827 */ /* 0x000fc800078e02ff */
[----:B------:R-:W-:Y:S01]  /*1890*/  IMAD.HI R3, R3, 0x66666667, RZ ;  /* 0x6666666703037827 */ /* 0x000fe200078e02ff */
[----:B------:R-:W-:-:S04]  /*18a0*/  SHF.R.U32.HI R157, RZ, 0x1f, R0 ;  /* 0x0000001fff9d7819 */ /* 0x000fc80000011600 */
[----:B------:R-:W-:Y:S02]  /*18b0*/  SHF.R.U32.HI R4, RZ, 0x1f, R3 ;  /* 0x0000001fff047819 */ /* 0x000fe40000011603 */
[----:B------:R-:W-:Y:S01]  /*18c0*/  LEA.HI.SX32 R157, R0, R157, 0x1a ;  /* 0x0000009d009d7211 */ /* 0x000fe200078fd2ff */
[----:B------:R-:W-:Y:S01]  /*18d0*/  IMAD.MOV R0, RZ, RZ, -R9 ;  /* 0x000000ffff007224 */ /* 0x000fe200078e0a09 */
[----:B------:R-:W-:-:S04]  /*18e0*/  LEA.HI.SX32 R4, R3, R4, 0x1a ;  /* 0x0000000403047211 */ /* 0x000fc800078fd2ff */
[----:B------:R-:W-:-:S05]  /*18f0*/  VIMNMX R4, R157, R4, PT ;  /* 0x000000049d047248 */ /* 0x000fca0003fe0100 */
[----:B------:R-:W-:Y:S01]  /*1900*/  IMAD R3, R4, 0xa0, -R9 ;  /* 0x000000a004037824 */ /* 0x000fe200078e0a09 */
[----:B------:R-:W-:-:S04]  /*1910*/  VIMNMX R4, RZ, R0, !PT ;  /* 0x00000000ff047248 */ /* 0x000fc80007fe0100 */
        /* <DEDUP_REMOVED lines=19> */
[----:B------:R-:W-:Y:S01]  /*1a50*/  MOV R4, UR4 ;  /* 0x0000000400047c02 */ /* 0x000fe20008000f00 */
[----:B------:R0:W1:Y:S01]  /*1a60*/  LDC.64 R14, c[0x4][R0] ;  /* 0x01000000000e7b82 */ /* 0x0000620000000a00 */
[----:B------:R-:W-:Y:S01]  /*1a70*/  IMAD.U32 R5, RZ, RZ, UR5 ;  /* 0x00000005ff057e24 */ /* 0x000fe2000f8e00ff */
[----:B------:R-:W-:Y:S01]  /*1a80*/  ULDC.64 UR4, c[0x4][0xa8] ;  /* 0x01002a0000047ab9 */ /* 0x000fe20000000a00 */
[----:B------:R-:W-:Y:S01]  /*1a90*/  IMAD.U32 R10, RZ, RZ, UR6 ;  /* 0x00000006ff0a7e24 */ /* 0x000fe2000f8e00ff */
[----:B------:R-:W-:Y:S01]  /*1aa0*/  MOV R8, 0x70 ;  /* 0x0000007000087802 */ /* 0x000fe20000000f00 */
[----:B------:R-:W-:Y:S02]  /*1ab0*/  IMAD.U32 R6, RZ, RZ, UR4 ;  /* 0x00000004ff067e24 */ /* 0x000fe4000f8e00ff */
[----:B------:R-:W-:-:S02]  /*1ac0*/  IMAD.U32 R7, RZ, RZ, UR5 ;  /* 0x00000005ff077e24 */ /* 0x000fc4000f8e00ff */
[----:B------:R-:W-:Y:S02]  /*1ad0*/  IMAD.U32 R11, RZ, RZ, UR7 ;  /* 0x00000007ff0b7e24 */ /* 0x000fe4000f8e00ff */
[----:B------:R-:W-:Y:S02]  /*1ae0*/  IMAD.MOV.U32 R12, RZ, RZ, 0x1 ;  /* 0x00000001ff0c7424 */ /* 0x000fe400078e00ff */
[----:B0-----:R-:W-:-:S07]  /*1af0*/  IMAD.MOV.U32 R13, RZ, RZ, RZ ;  /* 0x000000ffff0d7224 */ /* 0x001fce00078e00ff */
[----:B------:R-:W-:-:S07]  /*1b00*/  LEPC R20, `(.L_x_2210) ;  /* 0x000000001014794e */ /* 0x000fce0000000000 */
[----:B-1---5:R-:W-:Y:S05]  /*1b10*/  CALL.ABS.NOINC R14 ;  /* 0x000000000e007343 */ /* 0x022fea0003c00000 */
.L_x_2210:
[----:B------:R-:W-:Y:S05]  /*1b20*/  BSYNC B6 ;  /* 0x0000000000067941 */ /* 0x000fea0003800000 */
.L_x_2209:
        /* <DEDUP_REMOVED lines=11> */
[----:B------:R-:W-:Y:S01]  /*1be0*/  MOV R6, UR6 ;  /* 0x0000000600067c02 */ /* 0x000fe20008000f00 */
[----:B------:R-:W-:Y:S01]  /*1bf0*/  IMAD.U32 R7, RZ, RZ, UR7 ;  /* 0x00000007ff077e24 */ /* 0x000fe2000f8e00ff */
[----:B------:R-:W-:Y:S01]  /*1c00*/  MOV R13, RZ ;  /* 0x000000ff000d7202 */ /* 0x000fe20000000f00 */
[----:B------:R-:W-:-:S02]  /*1c10*/  IMAD.U32 R10, RZ, RZ, UR4 ;  /* 0x00000004ff0a7e24 */ /* 0x000fc4000f8e00ff */
[----:B------:R-:W-:Y:S02]  /*1c20*/  IMAD.U32 R11, RZ, RZ, UR5 ;  /* 0x00000005ff0b7e24 */ /* 0x000fe4000f8e00ff */
[----:B------:R-:W-:Y:S02]  /*1c30*/  IMAD.MOV.U32 R8, RZ, RZ, 0x70 ;  /* 0x00000070ff087424 */ /* 0x000fe400078e00ff */
[----:B0-----:R-:W-:-:S07]  /*1c40*/  IMAD.MOV.U32 R12, RZ, RZ, 0x1 ;  /* 0x00000001ff0c7424 */ /* 0x001fce00078e00ff */
[----:B------:R-:W-:-:S07]  /*1c50*/  LEPC R20, `(.L_x_2212) ;  /* 0x000000001014794e */ /* 0x000fce0000000000 */
[----:B-1---5:R-:W-:Y:S05]  /*1c60*/  CALL.ABS.NOINC R14 ;  /* 0x000000000e007343 */ /* 0x022fea0003c00000 */
.L_x_2212:
[----:B------:R-:W-:Y:S05]  /*1c70*/  BSYNC B6 ;  /* 0x0000000000067941 */ /* 0x000fea0003800000 */
.L_x_2211:
[----:B------:R-:W-:Y:S01]  /*1c80*/  ULDC.64 UR4, c[0x0][0x9f8] ;  /* 0x00027e0000047ab9 */ /* 0x000fe20000000a00 */
[----:B------:R-:W0:Y:S01]  /*1c90*/  S2R R21, SR_TID.X ;  /* 0x0000000000157919 */ /* 0x000e220000002100 */
[----:B------:R-:W-:Y:S01]  /*1ca0*/  ISETP.NE.U32.AND P0, PT, RZ, UR4, PT ;  /* 0x00000004ff007c0c */ /* 0x000fe2000bf05070 */
[----:B------:R-:W1:Y:S08]  /*1cb0*/  LDC R0, c[0x0][0x428] ;  /* 0x00010a00ff007b82 */ /* 0x000e700000000800 */
[----:B------:R-:W2:Y:S01]  /*1cc0*/  LDC.64 R112, c[0x0][0x2f0] ;  /* 0x0000bc00ff707b82 */ /* 0x000ea20000000a00 */
[----:B------:R-:W-:Y:S01]  /*1cd0*/  ISETP.NE.AND.EX P0, PT, RZ, UR5, PT, P0 ;  /* 0x00000005ff007c0c */ /* 0x000fe2000bf05300 */
[----:B------:R-:W-:Y:S01]  /*1ce0*/  IMAD.IADD R98, R27, 0x1, R26 ;  /* 0x000000011b627824 */ /* 0x000fe200078e021a */
[----:B------:R-:W-:Y:S01]  /*1cf0*/  ULDC.64 UR6, c[0x0][0xa08] ;  /* 0x0002820000067ab9 */ /* 0x000fe20000000a00 */
[----:B------:R-:W-:-:S02]  /*1d00*/  IMAD.MOV.U32 R7, RZ, RZ, R190 ;  /* 0x000000ffff077224 */ /* 0x000fc400078e00be */
[----:B------:R-:W-:Y:S02]  /*1d10*/  IMAD.MOV.U32 R8, RZ, RZ, R18 ;  /* 0x000000ffff087224 */ /* 0x000fe400078e0012 */
[----:B------:R-:W3:Y:S06]  /*1d20*/  LDC R97, c[0x0][0x3d4] ;  /* 0x0000f500ff617b82 */ /* 0x000eec0000000800 */
[----:B------:R-:W-:Y:S02]  /*1d30*/  @P0 IADD3 R4, P1, R212, UR4, RZ ;  /* 0x00000004d4040c10 */ /* 0x000fe4000ff3e0ff */
[----:B------:R-:W4:Y:S02]  /*1d40*/  LDC.64 R106, c[0x0][0x3d8] ;  /* 0x0000f600ff6a7b82 */ /* 0x000f240000000a00 */
[----:B------:R-:W-:Y:S01]  /*1d50*/  @P0 IADD3.X R5, R213, UR5, RZ, P1, !PT ;  /* 0x00000005d5050c10 */ /* 0x000fe20008ffe4ff */
[----:B------:R-:W-:-:S04]  /*1d60*/  ULDC.64 UR4, c[0x0][0x2f8] ;  /* 0x0000be0000047ab9 */ /* 0x000fc80000000a00 */
[----:B------:R2:W4:Y:S01]  /*1d70*/  @P0 LDG.E R25, desc[UR54][R4.64] ;  /* 0x0000003604190981 */ /* 0x000522000c1e1900 */
[----:B0-----:R-:W-:Y:S01]  /*1d80*/  SHF.R.U32.HI R28, RZ, 0x7, R21 ;  /* 0x00000007ff1c7819 */ /* 0x001fe20000011615 */
[----:B------:R-:W0:Y:S01]  /*1d90*/  LDC.64 R100, c[0x0][0x3e8] ;  /* 0x0000fa00ff647b82 */ /* 0x000e220000000a00 */
[----:B-1----:R-:W-:Y:S01]  /*1da0*/  ISETP.NE.AND P0, PT, R0, 0x1, PT ;  /* 0x000000010000780c */ /* 0x002fe20003f05270 */
[----:B------:R-:W4:Y:S01]  /*1db0*/  LDL.LU R21, [R1+0x20] ;  /* 0x0000200001157983 */ /* 0x000f220000300800 */
[----:B------:R-:W-:-:S05]  /*1dc0*/  SHF.R.S32.HI R26, RZ, 0x1f, R98 ;  /* 0x0000001fff1a7819 */ /* 0x000fca0000011462 */
[-C--:B--2---:R-:W-:Y:S02]  /*1dd0*/  IMAD R6, R26, R112.reuse, RZ ;  /* 0x000000701a067224 */ /* 0x084fe400078e02ff */
[----:B------:R-:W-:-:S04]  /*1de0*/  IMAD.WIDE.U32 R4, R98, R112, RZ ;  /* 0x0000007062047225 */ /* 0x000fc800078e00ff */
[----:B------:R-:W1:Y:S08]  /*1df0*/  @P0 LDC R3, c[0x0][0x42c] ;  /* 0x00010b00ff030b82 */ /* 0x000e700000000800 */
[----:B------:R-:W2:Y:S01]  /*1e00*/  @P0 LDC R9, c[0x0][0x430] ;  /* 0x00010c00ff090b82 */ /* 0x000ea20000000800 */
[----:B-1----:R-:W-:-:S04]  /*1e10*/  @P0 IMAD.HI.U32 R0, R190, R3, RZ ;  /* 0x00000003be000227 */ /* 0x002fc800078e00ff */
[----:B------:R-:W-:Y:S01]  /*1e20*/  IMAD R3, R98, R113, R6 ;  /* 0x0000007162037224 */ /* 0x000fe200078e0206 */
[----:B--2---:R-:W-:-:S03]  /*1e30*/  @P0 SHF.R.U32.HI R7, RZ, R9, R0 ;  /* 0x00000009ff070219 */ /* 0x004fc60000011600 */
[----:B------:R-:W-:Y:S01]  /*1e40*/  IMAD.IADD R5, R5, 0x1, R3 ;  /* 0x0000000105057824 */ /* 0x000fe200078e0203 */
[----:B------:R-:W-:Y:S02]  /*1e50*/  ISETP.NE.U32.AND P0, PT, RZ, UR6, PT ;  /* 0x00000006ff007c0c */ /* 0x000fe4000bf05070 */
[----:B------:R-:W-:Y:S01]  /*1e60*/  SHF.R.S32.HI R10, RZ, 0x1f, R7 ;  /* 0x0000001fff0a7819 */ /* 0x000fe20000011407 */
[----:B------:R-:W-:Y:S01]  /*1e70*/  IMAD.WIDE.U32 R4, R7, UR4, R4 ;  /* 0x0000000407047c25 */ /* 0x000fe2000f8e0004 */
[----:B------:R-:W-:Y:S02]  /*1e80*/  ISETP.NE.AND.EX P0, PT, RZ, UR7, PT, P0 ;  /* 0x00000007ff007c0c */ /* 0x000fe4000bf05300 */
[----:B------:R-:W-:Y:S01]  /*1e90*/  ISETP.NE.AND P6, PT, R28, 0x1, PT ;  /* 0x000000011c00780c */ /* 0x000fe20003fc5270 */
[----:B------:R-:W-:Y:S01]  /*1ea0*/  IMAD R0, R10, UR4, RZ ;  /* 0x000000040a007c24 */ /* 0x000fe2000f8e02ff */
[----:B------:R-:W-:-:S03]  /*1eb0*/  SHF.R.S32.HI R9, RZ, 0x1f, R18 ;  /* 0x0000001fff097819 */ /* 0x000fc60000011412 */
[----:B------:R-:W-:Y:S01]  /*1ec0*/  IMAD R3, R7, UR5, R0 ;  /* 0x0000000507037c24 */ /* 0x000fe2000f8e0200 */
[----:B------:R-:W-:-:S03]  /*1ed0*/  ULDC.64 UR4, c[0x0][0x300] ;  /* 0x0000c00000047ab9 */ /* 0x000fc60000000a00 */
[----:B------:R-:W-:Y:S02]  /*1ee0*/  IMAD.IADD R5, R5, 0x1, R3 ;  /* 0x0000000105057824 */ /* 0x000fe400078e0203 */
[----:B------:R-:W-:-:S04]  /*1ef0*/  IMAD R6, R215, R112, RZ ;  /* 0x00000070d7067224 */ /* 0x000fc800078e02ff */
[----:B------:R-:W-:Y:S01]  /*1f00*/  IMAD R11, R23, R113, R6 ;  /* 0x00000071170b7224 */ /* 0x000fe200078e0206 */
[-C--:B---3--:R-:W-:Y:S01]  /*1f10*/  ISETP.GE.AND P3, PT, R193, R97.reuse, PT ;  /* 0x00000061c100720c */ /* 0x088fe20003f66270 */
[----:B----4-:R-:W-:Y:S01]  /*1f20*/  IMAD.WIDE.U32 R108, R23, R106, R8 ;  /* 0x0000006a176c7225 */ /* 0x010fe200078e0008 */
[----:B------:R-:W-:-:S03]  /*1f30*/  ISETP.GE.AND P5, PT, R195, R97, PT ;  /* 0x00000061c300720c */ /* 0x000fc60003fa6270 */
[----:B0-----:R-:W-:-:S04]  /*1f40*/  IMAD.WIDE.U32 R102, R23, R100, R8 ;  /* 0x0000006417667225 */ /* 0x001fc800078e0008 */
[----:B------:R-:W-:-:S04]  /*1f50*/  IMAD R14, R215, R106, RZ ;  /* 0x0000006ad70e7224 */ /* 0x000fc800078e02ff */
[----:B------:R-:W-:-:S04]  /*1f60*/  IMAD R13, R23, R107, R14 ;  /* 0x0000006b170d7224 */ /* 0x000fc800078e020e */
[----:B------:R-:W-:Y:S02]  /*1f70*/  IMAD.IADD R109, R13, 0x1, R109 ;  /* 0x000000010d6d7824 */ /* 0x000fe400078e026d */
[----:B------:R-:W-:Y:S01]  /*1f80*/  IMAD.MOV.U32 R120, RZ, RZ, 0x40 ;  /* 0x00000040ff787424 */ /* 0x000fe200078e00ff */
[C---:B------:R-:W-:Y:S01]  /*1f90*/  SHF.L.U64.HI R127, R112.reuse, 0x7, R113 ;  /* 0x00000007707f7819 */ /* 0x040fe20000010271 */
[----:B------:R-:W-:Y:S02]  /*1fa0*/  IMAD.SHL.U32 R128, R112, 0x80, RZ ;  /* 0x0000008070807824 */ /* 0x000fe400078e00ff */
[----:B-----5:R-:W-:-:S04]  /*1fb0*/  IMAD.WIDE.U32 R108, R143, R106, R108 ;  /* 0x0000006a8f6c7225 */ /* 0x020fc800078e006c */
[----:B------:R-:W-:Y:S02]  /*1fc0*/  IMAD.MOV.U32 R119, RZ, RZ, 0x20 ;  /* 0x00000020ff777424 */ /* 0x000fe400078e00ff */
[----:B------:R-:W-:Y:S01]  /*1fd0*/  IMAD R123, R107, 0xa0, RZ ;  /* 0x000000a06b7b7824 */ /* 0x000fe200078e02ff */
[----:B------:R-:W-:Y:S01]  /*1fe0*/  SHF.R.S32.HI R144, RZ, 0x1f, R216 ;  /* 0x0000001fff907819 */ /* 0x000fe200000114d8 */
[----:B------:R-:W-:Y:S02]  /*1ff0*/  VIADD R156, R28, 0x8 ;  /* 0x000000081c9c7836 */ /* 0x000fe40000000000 */
[----:B------:R-:W-:Y:S01]  /*2000*/  IMAD.SHL.U32 R118, R97, 0x2, RZ ;  /* 0x0000000261767824 */ /* 0x000fe200078e00ff */
[----:B------:R-:W-:Y:S02]  /*2010*/  SHF.R.S32.HI R0, RZ, 0x1f, R25 ;  /* 0x0000001fff007819 */ /* 0x000fe40000011419 */
[----:B------:R-:W-:Y:S02]  /*2020*/  SEL R15, R25, RZ, !P0 ;  /* 0x000000ff190f7207 */ /* 0x000fe40004000000 */
[----:B------:R-:W-:-:S05]  /*2030*/  SEL R20, R0, RZ, !P0 ;  /* 0x000000ff00147207 */ /* 0x000fca0004000000 */
[----:B------:R-:W-:Y:S02]  /*2040*/  IMAD R0, R20, UR4, RZ ;  /* 0x0000000414007c24 */ /* 0x000fe4000f8e02ff */
[----:B------:R-:W-:-:S04]  /*2050*/  IMAD.WIDE.U32 R116, R15, UR4, R4 ;  /* 0x000000040f747c25 */ /* 0x000fc8000f8e0004 */
[----:B------:R-:W-:Y:S01]  /*2060*/  IMAD R3, R15, UR5, R0 ;  /* 0x000000050f037c24 */ /* 0x000fe2000f8e0200 */
[----:B------:R-:W-:Y:S05]  /*2070*/  @!P6 WARPSYNC.ALL ;  /* 0x000000000000e948 */ /* 0x000fea0003800000 */
[----:B------:R-:W-:Y:S01]  /*2080*/  IMAD.WIDE.U32 R4, R23, R112, R8 ;  /* 0x0000007017047225 */ /* 0x000fe200078e0008 */
[----:B------:R-:W-:Y:S01]  /*2090*/  ULDC.64 UR4, c[0x0][0x320] ;  /* 0x0000c80000047ab9 */ /* 0x000fe20000000a00 */
[----:B------:R-:W-:Y:S02]  /*20a0*/  IADD3 R0, R117, R3, RZ ;  /* 0x0000000375007210 */ /* 0x000fe40007ffe0ff */
[----:B------:R-:W-:Y:S01]  /*20b0*/  IMAD R6, R10, UR4, RZ ;  /* 0x000000040a067c24 */ /* 0x000fe2000f8e02ff */
[----:B------:R-:W-:Y:S01]  /*20c0*/  @!P6 BAR.SYNC.DEFER_BLOCKING 0x9, 0x100 ;  /* 0x024400000000eb1d */ /* 0x000fe20000010000 */
[----:B------:R-:W-:-:S02]  /*20d0*/  IADD3 R3, P0, R116, R4, RZ ;  /* 0x0000000474037210 */ /* 0x000fc40007f1e0ff */
[C---:B------:R-:W-:Y:S02]  /*20e0*/  IMAD R115, R7.reuse, UR5, R6 ;  /* 0x0000000507737c24 */ /* 0x040fe4000f8e0206 */
[----:B------:R-:W-:Y:S01]  /*20f0*/  IADD3.X R4, R0, R5, R11, P0, !PT ;  /* 0x0000000500047210 */ /* 0x000fe200007fe40b */
[----:B------:R-:W-:Y:S01]  /*2100*/  IMAD.WIDE.U32 R6, R7, UR4, R8 ;  /* 0x0000000407067c25 */ /* 0x000fe2000f8e0008 */
[----:B------:R-:W-:-:S03]  /*2110*/  ULDC UR4, c[0x0][0x2e4] ;  /* 0x0000b90000047ab9 */ /* 0x000fc60000000800 */
[----:B------:R-:W-:Y:S01]  /*2120*/  VIADD R5, R18, 0x80 ;  /* 0x0000008012057836 */ /* 0x000fe20000000000 */
[----:B------:R-:W-:-:S04]  /*2130*/  ISETP.GE.AND P1, PT, R193, UR4, PT ;  /* 0x00000004c1007c0c */ /* 0x000fc8000bf26270 */
[----:B------:R-:W-:Y:S02]  /*2140*/  ISETP.GE.AND P2, PT, R5, UR4, PT ;  /* 0x0000000405007c0c */ /* 0x000fe4000bf46270 */
[----:B------:R-:W-:Y:S02]  /*2150*/  SEL R5, RZ, 0xffffffff, P1 ;  /* 0xffffffffff057807 */ /* 0x000fe40000800000 */
[C---:B------:R-:W-:Y:S01]  /*2160*/  ISETP.GE.AND P0, PT, R18.reuse, UR4, PT ;  /* 0x0000000412007c0c */ /* 0x040fe2000bf06270 */
[C---:B------:R-:W-:Y:S02]  /*2170*/  VIADD R10, R18.reuse, 0xa0 ;  /* 0x000000a0120a7836 */ /* 0x040fe40000000000 */
[----:B------:R-:W-:Y:S01]  /*2180*/  IMAD.SHL.U32 R11, R5, 0x2, RZ ;  /* 0x00000002050b7824 */ /* 0x000fe200078e00ff */
[----:B------:R-:W-:Y:S01]  /*2190*/  IADD3 R5, R18, 0x60, RZ ;  /* 0x0000006012057810 */ /* 0x000fe20007ffe0ff */
[----:B------:R-:W-:Y:S01]  /*21a0*/  IMAD.MOV.U32 R114, RZ, RZ, R6 ;  /* 0x000000ffff727224 */ /* 0x000fe200078e0006 */
[----:B------:R-:W-:Y:S01]  /*21b0*/  SEL R6, RZ, 0x1, P0 ;  /* 0x00000001ff067807 */ /* 0x000fe20000000000 */
[----:B------:R-:W-:Y:S01]  /*21c0*/  IMAD.IADD R115, R7, 0x1, R115 ;  /* 0x0000000107737824 */ /* 0x000fe200078e0273 */
[----:B------:R-:W-:-:S02]  /*21d0*/  ISETP.GE.AND P0, PT, R195, UR4, PT ;  /* 0x00000004c3007c0c */ /* 0x000fc4000bf06270 */
[----:B------:R-:W-:Y:S02]  /*21e0*/  ISETP.GE.AND P1, PT, R5, UR4, PT ;  /* 0x0000000405007c0c */ /* 0x000fe4000bf26270 */
[----:B------:R-:W-:Y:S01]  /*21f0*/  ISETP.GE.AND P4, PT, R10, UR4, PT ;  /* 0x000000040a007c0c */ /* 0x000fe2000bf86270 */
[----:B------:R-:W-:Y:S01]  /*2200*/  ULDC.64 UR4, c[0x0][0x328] ;  /* 0x0000ca0000047ab9 */ /* 0x000fe20000000a00 */
[--C-:B------:R-:W-:Y:S02]  /*2210*/  SHF.R.S32.HI R7, RZ, 0x1f, R19.reuse ;  /* 0x0000001fff077819 */ /* 0x100fe40000011413 */
[----:B------:R-:W-:Y:S01]  /*2220*/  LOP3.LUT R10, R11, 0x2, R6, 0xe2, !PT ;  /* 0x000000020b0a7812 */ /* 0x000fe200078ee206 */
[----:B------:R-:W-:Y:S01]  /*2230*/  IMAD.MOV.U32 R6, RZ, RZ, R19 ;  /* 0x000000ffff067224 */ /* 0x000fe200078e0013 */
[----:B------:R-:W-:Y:S02]  /*2240*/  SEL R11, RZ, 0x4, P0 ;  /* 0x00000004ff0b7807 */ /* 0x000fe40000000000 */
[----:B------:R-:W-:-:S02]  /*2250*/  SEL R12, RZ, 0x8, P1 ;  /* 0x00000008ff0c7807 */ /* 0x000fc40000800000 */
[----:B------:R-:W-:Y:S01]  /*2260*/  ISETP.GE.AND P0, PT, R18, R97, PT ;  /* 0x000000611200720c */ /* 0x000fe20003f06270 */
[----:B------:R-:W-:Y:S01]  /*2270*/  IMAD.WIDE.U32 R110, R23, R106, R6 ;  /* 0x0000006a176e7225 */ /* 0x000fe200078e0006 */
[----:B------:R-:W-:-:S03]  /*2280*/  LOP3.LUT R10, R12, R10, R11, 0xfe, !PT ;  /* 0x0000000a0c0a7212 */ /* 0x000fc600078efe0b */
[-C--:B------:R-:W-:Y:S01]  /*2290*/  IMAD.WIDE.U32 R104, R23, R100.reuse, R6 ;  /* 0x0000006417687225 */ /* 0x080fe200078e0006 */
[C---:B------:R-:W-:Y:S02]  /*22a0*/  SEL R6, R97.reuse, RZ, P3 ;  /* 0x000000ff61067207 */ /* 0x040fe40001800000 */
[----:B------:R-:W-:Y:S02]  /*22b0*/  SEL R11, RZ, 0x10, P2 ;  /* 0x00000010ff0b7807 */ /* 0x000fe40001000000 */
[----:B------:R-:W-:Y:S01]  /*22c0*/  SEL R7, R97, RZ, P0 ;  /* 0x000000ff61077207 */ /* 0x000fe20000000000 */
[----:B------:R-:W-:Y:S01]  /*22d0*/  IMAD.IADD R8, R193, 0x1, R6 ;  /* 0x00000001c1087824 */ /* 0x000fe200078e0206 */
[----:B------:R-:W-:Y:S01]  /*22e0*/  LOP3.LUT R33, R10, R11, RZ, 0xfc, !PT ;  /* 0x0000000b0a217212 */ /* 0x000fe200078efcff */
[----:B------:R-:W-:Y:S01]  /*22f0*/  IMAD R10, R215, R100, RZ ;  /* 0x00000064d70a7224 */ /* 0x000fe200078e02ff */
[----:B------:R-:W-:Y:S01]  /*2300*/  IADD3 R7, R18, R7, RZ ;  /* 0x0000000712077210 */ /* 0x000fe20007ffe0ff */
[----:B------:R-:W-:Y:S01]  /*2310*/  IMAD R12, R20, UR4, RZ ;  /* 0x00000004140c7c24 */ /* 0x000fe2000f8e02ff */
[----:B------:R-:W-:Y:S01]  /*2320*/  SHF.R.S32.HI R9, RZ, 0x1f, R8 ;  /* 0x0000001fff097819 */ /* 0x000fe20000011408 */
[----:B------:R-:W-:Y:S01]  /*2330*/  IMAD R11, R23, R101, R10 ;  /* 0x00000065170b7224 */ /* 0x000fe200078e020a */
[----:B------:R-:W-:-:S02]  /*2340*/  SHF.R.S32.HI R6, RZ, 0x1f, R7 ;  /* 0x0000001fff067819 */ /* 0x000fc40000011407 */
[----:B------:R-:W-:Y:S02]  /*2350*/  SEL R10, R97, RZ, P5 ;  /* 0x000000ff610a7207 */ /* 0x000fe40002800000 */
[CC--:B------:R-:W-:Y:S01]  /*2360*/  LEA.HI R20, R6.reuse, R7.reuse, RZ, 0x4 ;  /* 0x0000000706147211 */ /* 0x0c0fe200078f20ff */
[----:B------:R-:W-:Y:S01]  /*2370*/  IMAD R31, R15, UR5, R12 ;  /* 0x000000050f1f7c24 */ /* 0x000fe2000f8e020c */
[----:B------:R-:W-:Y:S02]  /*2380*/  LEA.HI R7, R6, R7, RZ, 0x6 ;  /* 0x0000000706077211 */ /* 0x000fe400078f30ff */
[-C--:B------:R-:W-:Y:S01]  /*2390*/  LEA.HI R25, R9, R8.reuse, RZ, 0x4 ;  /* 0x0000000809197211 */ /* 0x080fe200078f20ff */
[----:B------:R-:W-:Y:S01]  /*23a0*/  IMAD.IADD R12, R195, 0x1, R10 ;  /* 0x00000001c30c7824 */ /* 0x000fe200078e020a */
[----:B------:R-:W-:Y:S02]  /*23b0*/  LEA.HI R8, R9, R8, RZ, 0x6 ;  /* 0x0000000809087211 */ /* 0x000fe400078f30ff */
[----:B------:R-:W-:Y:S01]  /*23c0*/  SHF.R.S32.HI R7, RZ, 0x6, R7 ;  /* 0x00000006ff077819 */ /* 0x000fe20000011407 */
[----:B------:R-:W-:Y:S01]  /*23d0*/  IMAD.IADD R111, R111, 0x1, R13 ;  /* 0x000000016f6f7824 */ /* 0x000fe200078e020d */
[----:B------:R-:W-:Y:S01]  /*23e0*/  SHF.R.S32.HI R9, RZ, 0x6, R8 ;  /* 0x00000006ff097819 */ /* 0x000fe20000011408 */
[----:B------:R-:W-:Y:S01]  /*23f0*/  IMAD.IADD R105, R105, 0x1, R11 ;  /* 0x0000000169697824 */ /* 0x000fe200078e020b */
[C---:B------:R-:W-:Y:S01]  /*2400*/  LOP3.LUT R8, R196.reuse, 0x30, R20, 0xf8, !PT ;  /* 0x00000030c4087812 */ /* 0x040fe200078ef814 */
[----:B------:R-:W-:Y:S01]  /*2410*/  IMAD.IADD R103, R11, 0x1, R103 ;  /* 0x000000010b677824 */ /* 0x000fe200078e0267 */
[----:B------:R-:W-:-:S02]  /*2420*/  LOP3.LUT R10, R196, 0x30, R25, 0xf8, !PT ;  /* 0x00000030c40a7812 */ /* 0x000fc400078ef819 */
[----:B------:R-:W-:Y:S02]  /*2430*/  SHF.R.S32.HI R13, RZ, 0x1f, R12 ;  /* 0x0000001fff0d7819 */ /* 0x000fe4000001140c */
[----:B------:R-:W-:Y:S02]  /*2440*/  SHF.R.U32.HI R6, RZ, 0x3, R199 ;  /* 0x00000003ff067819 */ /* 0x000fe400000116c7 */
[----:B------:R-:W-:Y:S01]  /*2450*/  LOP3.LUT R11, R199, 0x30, R20, 0xf8, !PT ;  /* 0x00000030c70b7812 */ /* 0x000fe200078ef814 */
[C---:B------:R-:W-:Y:S01]  /*2460*/  IMAD R142, R7.reuse, 0x2800, R198 ;  /* 0x00002800078e7824 */ /* 0x040fe200078e02c6 */
[-C--:B------:R-:W-:Y:S01]  /*2470*/  LOP3.LUT R10, R10, R197.reuse, RZ, 0x3c, !PT ;  /* 0x000000c50a0a7212 */ /* 0x080fe200078e3cff */
[----:B------:R-:W-:Y:S01]  /*2480*/  IMAD R133, R7, 0x2800, R200 ;  /* 0x0000280007857824 */ /* 0x000fe200078e02c8 */
[----:B------:R-:W-:Y:S01]  /*2490*/  LOP3.LUT R7, R8, R197, RZ, 0x3c, !PT ;  /* 0x000000c508077212 */ /* 0x000fe200078e3cff */
[----:B------:R-:W-:Y:S01]  /*24a0*/  IMAD R135, R9, 0x2800, R198 ;  /* 0x0000280009877824 */ /* 0x000fe200078e02c6 */
[----:B------:R-:W-:-:S02]  /*24b0*/  LEA.HI R27, R13, R12, RZ, 0x4 ;  /* 0x0000000c0d1b7211 */ /* 0x000fc400078f20ff */
[----:B------:R-:W-:Y:S02]  /*24c0*/  LOP3.LUT R8, R11, R6, RZ, 0x3c, !PT ;  /* 0x000000060b087212 */ /* 0x000fe400078e3cff */
[----:B------:R-:W-:Y:S02]  /*24d0*/  LEA.HI R12, R13, R12, RZ, 0x6 ;  /* 0x0000000c0d0c7211 */ /* 0x000fe400078f30ff */
[----:B------:R-:W-:Y:S01]  /*24e0*/  LOP3.LUT R11, R199, 0x30, R25, 0xf8, !PT ;  /* 0x00000030c70b7812 */ /* 0x000fe200078ef819 */
[----:B------:R-:W-:Y:S01]  /*24f0*/  IMAD.IADD R142, R142, 0x1, R7 ;  /* 0x000000018e8e7824 */ /* 0x000fe200078e0207 */
[----:B------:R-:W-:Y:S01]  /*2500*/  LOP3.LUT R21, R21, 0xfffffffe, RZ, 0xc0, !PT ;  /* 0xfffffffe15157812 */ /* 0x000fe200078ec0ff */
[----:B------:R-:W-:Y:S01]  /*2510*/  IMAD.IADD R135, R135, 0x1, R10 ;  /* 0x0000000187877824 */ /* 0x000fe200078e020a */
[----:B------:R-:W-:Y:S01]  /*2520*/  SHF.R.S32.HI R7, RZ, 0x6, R12 ;  /* 0x00000006ff077819 */ /* 0x000fe2000001140c */
[----:B------:R-:W-:Y:S01]  /*2530*/  IMAD R131, R9, 0x2800, R200 ;  /* 0x0000280009837824 */ /* 0x000fe200078e02c8 */
[----:B------:R-:W-:-:S02]  /*2540*/  LOP3.LUT R13, R199, 0x30, R27, 0xf8, !PT ;  /* 0x00000030c70d7812 */ /* 0x000fc400078ef81b */
[-C--:B------:R-:W-:Y:S02]  /*2550*/  LOP3.LUT R10, R11, R6.reuse, RZ, 0x3c, !PT ;  /* 0x000000060b0a7212 */ /* 0x080fe400078e3cff */
[----:B------:R-:W-:Y:S01]  /*2560*/  SHF.R.S32.HI R9, RZ, 0x1f, R143 ;  /* 0x0000001fff097819 */ /* 0x000fe2000001148f */
[----:B------:R-:W-:Y:S01]  /*2570*/  IMAD.IADD R133, R133, 0x1, R8 ;  /* 0x0000000185857824 */ /* 0x000fe200078e0208 */
[----:B------:R-:W-:Y:S02]  /*2580*/  @P5 LOP3.LUT R21, R21, 0x1, RZ, 0xfc, !PT ;  /* 0x0000000115155812 */ /* 0x000fe400078efcff */
[----:B------:R-:W-:Y:S01]  /*2590*/  LOP3.LUT R8, R196, 0x30, R27, 0xf8, !PT ;  /* 0x00000030c4087812 */ /* 0x000fe200078ef81b */
[----:B------:R-:W-:Y:S01]  /*25a0*/  IMAD R130, R7, 0x2800, R200 ;  /* 0x0000280007827824 */ /* 0x000fe200078e02c8 */
[----:B------:R-:W-:Y:S02]  /*25b0*/  LOP3.LUT R13, R13, R6, RZ, 0x3c, !PT ;  /* 0x000000060d0d7212 */ /* 0x000fe400078e3cff */
[----:B------:R-:W-:Y:S01]  /*25c0*/  IADD3 R131, R131, R10, RZ ;  /* 0x0000000a83837210 */ /* 0x000fe20007ffe0ff */
[----:B------:R-:W-:Y:S01]  /*25d0*/  IMAD R10, R9, R100, RZ ;  /* 0x00000064090a7224 */ /* 0x000fe200078e02ff */
[----:B------:R-:W-:Y:S01]  /*25e0*/  R2P PR, R224, 0x6 ;  /* 0x00000006e0007804 */ /* 0x000fe20000000000 */
[----:B------:R-:W-:Y:S01]  /*25f0*/  IMAD R132, R7, 0x2800, R198 ;  /* 0x0000280007847824 */ /* 0x000fe200078e02c6 */
[----:B------:R-:W-:Y:S01]  /*2600*/  LOP3.LUT R7, R8, R197, RZ, 0x3c, !PT ;  /* 0x000000c508077212 */ /* 0x000fe200078e3cff */
[----:B------:R0:W-:Y:S01]  /*2610*/  STL [R1+0x20], R21 ;  /* 0x0000201501007387 */ /* 0x0001e20000100800 */
[----:B------:R-:W-:Y:S01]  /*2620*/  IMAD R8, R9, R106, RZ ;  /* 0x0000006a09087224 */ /* 0x000fe200078e02ff */
[----:B------:R-:W-:Y:S01]  /*2630*/  SHF.L.U64.HI R9, R100, 0x7, R101 ;  /* 0x0000000764097819 */ /* 0x000fe20000010265 */
[----:B------:R-:W-:Y:S01]  /*2640*/  IMAD.IADD R130, R130, 0x1, R13 ;  /* 0x0000000182827824 */ /* 0x000fe200078e020d */
[----:B------:R-:W-:Y:S01]  /*2650*/  SEL R120, R120, 0xffffffc0, !P2 ;  /* 0xffffffc078787807 */ /* 0x000fe20005000000 */
[----:B------:R-:W-:Y:S01]  /*2660*/  IMAD R11, R113, 0xa0, RZ ;  /* 0x000000a0710b7824 */ /* 0x000fe200078e02ff */
[----:B------:R-:W-:Y:S01]  /*2670*/  IADD3 R98, P2, R23, R98, RZ ;  /* 0x0000006217627210 */ /* 0x000fe20007f5e0ff */
[----:B------:R-:W-:-:S04]  /*2680*/  IMAD.WIDE.U32 R112, R112, 0xa0, RZ ;  /* 0x000000a070707825 */ /* 0x000fc800078e00ff */
[----:B0-----:R-:W-:Y:S01]  /*2690*/  IMAD R21, R143, R101, R10 ;  /* 0x000000658f157224 */ /* 0x001fe200078e020a */
[----:B------:R-:W-:Y:S01]  /*26a0*/  SHF.L.U32 R10, R100, 0x7, RZ ;  /* 0x00000007640a7819 */ /* 0x000fe200000006ff */
[----:B------:R-:W-:Y:S02]  /*26b0*/  IMAD R13, R101, 0xa0, RZ ;  /* 0x000000a0650d7824 */ /* 0x000fe400078e02ff */
[----:B------:R-:W-:Y:S01]  /*26c0*/  IMAD.WIDE.U32 R104, R143, R100, R104 ;  /* 0x000000648f687225 */ /* 0x000fe200078e0068 */
[----:B------:R-:W-:-:S03]  /*26d0*/  SEL R30, RZ, 0x20, P4 ;  /* 0x00000020ff1e7807 */ /* 0x000fc60002000000 */
[----:B------:R-:W-:-:S04]  /*26e0*/  IMAD.WIDE.U32 R102, R143, R100, R102 ;  /* 0x000000648f667225 */ /* 0x000fc800078e0066 */
[----:B------:R-:W-:-:S04]  /*26f0*/  IMAD.WIDE.U32 R114, R15, UR4, R114 ;  /* 0x000000040f727c25 */ /* 0x000fc8000f8e0072 */
[----:B------:R-:W-:Y:S01]  /*2700*/  IMAD.WIDE.U32 R100, R100, 0xa0, RZ ;  /* 0x000000a064647825 */ /* 0x000fe200078e00ff */
[----:B------:R-:W-:-:S03]  /*2710*/  IADD3 R122, R113, R11, RZ ;  /* 0x0000000b717a7210 */ /* 0x000fc60007ffe0ff */
[C---:B------:R-:W-:Y:S02]  /*2720*/  IMAD R15, R143.reuse, R107, R8 ;  /* 0x0000006b8f0f7224 */ /* 0x040fe400078e0208 */
[----:B------:R-:W-:Y:S01]  /*2730*/  IMAD.WIDE.U32 R110, R143, R106, R110 ;  /* 0x0000006a8f6e7225 */ /* 0x000fe200078e006e */
[----:B------:R-:W-:-:S03]  /*2740*/  IADD3 R14, R21, R103, RZ ;  /* 0x00000067150e7210 */ /* 0x000fc60007ffe0ff */
[----:B------:R-:W-:Y:S01]  /*2750*/  IMAD.IADD R126, R101, 0x1, R13 ;  /* 0x00000001657e7824 */ /* 0x000fe200078e020d */
[----:B------:R-:W-:Y:S01]  /*2760*/  SEL R119, R119, 0xffffffe0, !P1 ;  /* 0xffffffe077777807 */ /* 0x000fe20004800000 */
[----:B------:R-:W-:Y:S01]  /*2770*/  IMAD.IADD R132, R132, 0x1, R7 ;  /* 0x0000000184847824 */ /* 0x000fe200078e0207 */
[C---:B------:R-:W-:Y:S01]  /*2780*/  SHF.L.U64.HI R7, R106.reuse, 0x7, R107 ;  /* 0x000000076a077819 */ /* 0x040fe2000001026b */
[----:B------:R-:W-:Y:S01]  /*2790*/  IMAD.X R99, R215, 0x1, R26, P2 ;  /* 0x00000001d7637824 */ /* 0x000fe200010e061a */
[----:B------:R-:W-:Y:S01]  /*27a0*/  SHF.R.S32.HI R26, RZ, 0x4, R27 ;  /* 0x00000004ff1a7819 */ /* 0x000fe2000001141b */
[----:B------:R-:W-:Y:S01]  /*27b0*/  IMAD.IADD R11, R111, 0x1, R15 ;  /* 0x000000016f0b7824 */ /* 0x000fe200078e020f */
[----:B------:R-:W-:Y:S01]  /*27c0*/  LOP3.LUT R37, R33, R30, RZ, 0xfc, !PT ;  /* 0x0000001e21257212 */ /* 0x000fe200078efcff */
[----:B------:R-:W-:Y:S01]  /*27d0*/  IMAD.IADD R12, R15, 0x1, R109 ;  /* 0x000000010f0c7824 */ /* 0x000fe200078e026d */
[----:B------:R-:W-:Y:S01]  /*27e0*/  SHF.R.S32.HI R15, RZ, 0x4, R20 ;  /* 0x00000004ff0f7819 */ /* 0x000fe20000011414 */
[----:B------:R-:W-:Y:S01]  /*27f0*/  IMAD.IADD R13, R105, 0x1, R21 ;  /* 0x00000001690d7824 */ /* 0x000fe200078e0215 */
[----:B------:R-:W-:Y:S01]  /*2800*/  SHF.R.S32.HI R21, RZ, 0x4, R25 ;  /* 0x00000004ff157819 */ /* 0x000fe20000011419 */
[----:B------:R-:W-:Y:S01]  /*2810*/  IMAD.SHL.U32 R8, R106, 0x80, RZ ;  /* 0x000000806a087824 */ /* 0x000fe200078e00ff */
[----:B------:R-:W-:Y:S01]  /*2820*/  LOP3.LUT R20, R20, 0xfffffff0, RZ, 0xc0, !PT ;  /* 0xfffffff014147812 */ /* 0x000fe200078ec0ff */
[----:B------:R-:W-:Y:S01]  /*2830*/  IMAD.WIDE.U32 R106, R106, 0xa0, RZ ;  /* 0x000000a06a6a7825 */ /* 0x000fe200078e00ff */
[----:B------:R-:W-:-:S02]  /*2840*/  LOP3.LUT R25, R25, 0xfffffff0, RZ, 0xc0, !PT ;  /* 0xfffffff019197812 */ /* 0x000fc400078ec0ff */
[----:B------:R-:W-:Y:S02]  /*2850*/  LOP3.LUT R27, R27, 0xfffffff0, RZ, 0xc0, !PT ;  /* 0xfffffff01b1b7812 */ /* 0x000fe400078ec0ff */
[----:B------:R-:W-:Y:S01]  /*2860*/  LOP3.LUT R32, R33, 0x1, RZ, 0xc0, !PT ;  /* 0x0000000121207812 */ /* 0x000fe200078ec0ff */
[----:B------:R-:W-:Y:S01]  /*2870*/  IMAD.IADD R129, R120, 0x1, R119 ;  /* 0x0000000178817824 */ /* 0x000fe200078e0277 */
[----:B------:R-:W-:Y:S01]  /*2880*/  LOP3.LUT R33, R37, 0x2, RZ, 0xc0, !PT ;  /* 0x0000000225217812 */ /* 0x000fe200078ec0ff */
[----:B------:R-:W-:Y:S01]  /*2890*/  IMAD.IADD R123, R107, 0x1, R123 ;  /* 0x000000016b7b7824 */ /* 0x000fe200078e027b */
[----:B------:R-:W-:Y:S01]  /*28a0*/  LOP3.LUT R34, R37, 0x4, RZ, 0xc0, !PT ;  /* 0x0000000425227812 */ /* 0x000fe200078ec0ff */
[----:B------:R-:W-:Y:S01]  /*28b0*/  IMAD.IADD R31, R115, 0x1, R31 ;  /* 0x00000001731f7824 */ /* 0x000fe200078e021f */
[C---:B------:R-:W-:Y:S02]  /*28c0*/  LOP3.LUT R35, R37.reuse, 0x8, RZ, 0xc0, !PT ;  /* 0x0000000825237812 */ /* 0x040fe400078ec0ff */
[----:B------:R-:W-:-:S02]  /*28d0*/  LOP3.LUT R36, R37, 0x10, RZ, 0xc0, !PT ;  /* 0x0000001025247812 */ /* 0x000fc400078ec0ff */
[----:B------:R-:W-:Y:S02]  /*28e0*/  SHF.R.S32.HI R28, RZ, 0x1f, R20 ;  /* 0x0000001fff1c7819 */ /* 0x000fe40000011414 */
[----:B------:R-:W-:Y:S02]  /*28f0*/  SHF.R.S32.HI R29, RZ, 0x1f, R25 ;  /* 0x0000001fff1d7819 */ /* 0x000fe40000011419 */
[----:B------:R-:W-:Y:S02]  /*2900*/  SHF.R.S32.HI R30, RZ, 0x1f, R27 ;  /* 0x0000001fff1e7819 */ /* 0x000fe4000001141b */
[----:B------:R-:W-:-:S07]  /*2910*/  LOP3.LUT R37, R37, 0x20, RZ, 0xc0, !PT ;  /* 0x0000002025257812 */ /* 0x000fce00078ec0ff */
.L_x_2312:
        /* <DEDUP_REMOVED lines=98> */
.L_x_2217:
[----:B------:R-:W-:Y:S05]  /*2f40*/  BSYNC B1 ;  /* 0x0000000000017941 */ /* 0x000fea0003800000 */
.L_x_2216:
        /* <DEDUP_REMOVED lines=61> */
.L_x_2219:
[----:B------:R-:W-:Y:S05]  /*3320*/  BSYNC B1 ;  /* 0x0000000000017941 */ /* 0x000fea0003800000 */
.L_x_2218:
        /* <DEDUP_REMOVED lines=26> */
.L_x_2220:
[----:B------:R-:W-:Y:S01]  /*34d0*/  IMAD R39, R17, 0x8, R16 ;  /* 0x0000000811277824 */ /* 0x000fe200078e0210 */
[----:B------:R-:W-:Y:S01]  /*34e0*/  SHF.L.U32 R96, R194, 0x1f, RZ ;  /* 0x0000001fc2607819 */ /* 0x000fe200000006ff */
[----:B------:R-:W-:Y:S03]  /*34f0*/  BSSY B1, `(.L_x_2221) ;  /* 0x0000003000017945 */ /* 0x000fe60003800000 */
[----:B------:R-:W3:Y:S02]  /*3500*/  SYNCS.PHASECHK.TRANS64.TRYWAIT P5, [R39+URZ+0x29890], R96 ;  /* 0x02989060270075a7 */ /* 0x000ee400080a017f */
[----:B---3--:R-:W-:Y:S05]  /*3510*/  @!P5 BRA `(.L_x_2222) ;  /* 0x00000280000cd947 */ /* 0x008fea0003800000 */
.L_x_2540:
[----:B------:R-:W-:Y:S05]  /*3520*/  BSYNC B1 ;  /* 0x0000000000017941 */ /* 0x000fea0003800000 */
.L_x_2221:
        /* <DEDUP_REMOVED lines=10> */
[--C-:B------:R-:W-:Y:S02]  /*35d0*/  SHF.R.U32.HI R138, RZ, 0x8, R139.reuse ;  /* 0x00000008ff8a7819 */ /* 0x100fe4000001168b */
[----:B------:R-:W-:Y:S01]  /*35e0*/  SHF.R.U32.HI R167, RZ, 0x10, R139 ;  /* 0x00000010ffa77819 */ /* 0x000fe2000001168b */
[----:B------:R-:W-:Y:S01]  /*35f0*/  IMAD.SHL.U32 R136, R136, 0x100, RZ ;  /* 0x0000010088887824 */ /* 0x000fe200078e00ff */
[----:B------:R-:W-:Y:S01]  /*3600*/  LOP3.LUT R166, R139, 0xff0000ff, RZ, 0xc0, !PT ;  /* 0xff0000ff8ba67812 */ /* 0x000fe200078ec0ff */
[----:B------:R-:W-:Y:S01]  /*3610*/  IMAD.SHL.U32 R139, R138, 0x100, RZ ;  /* 0x000001008a8b7824 */ /* 0x000fe200078e00ff */
[----:B------:R-:W-:Y:S01]  /*3620*/  SHF.R.U32.HI R169, RZ, 0x10, R137 ;  /* 0x00000010ffa97819 */ /* 0x000fe20000011689 */
[----:B-1----:R-:W-:Y:S01]  /*3630*/  IMAD.MOV.U32 R138, RZ, RZ, R40 ;  /* 0x000000ffff8a7224 */ /* 0x002fe200078e0028 */
[----:B------:R-:W-:-:S02]  /*3640*/  LOP3.LUT R137, R137, 0xff0000ff, RZ, 0xc0, !PT ;  /* 0xff0000ff89897812 */ /* 0x000fc400078ec0ff */
[----:B------:R-:W-:Y:S01]  /*3650*/  LOP3.LUT R168, R166, 0xff00, R139, 0xf8, !PT ;  /* 0x0000ff00a6a87812 */ /* 0x000fe200078ef88b */
[----:B------:R-:W-:Y:S01]  /*3660*/  IMAD.U32 R139, R167, 0x10000, RZ ;  /* 0x00010000a78b7824 */ /* 0x000fe200078e00ff */
        /* <DEDUP_REMOVED lines=47> */
[--C-:B------:R-:W-:Y:S01]  /*3960*/  HADD2.F32 R169, -RZ, R166.reuse.H1_H1 ;  /* 0x300000a6ffa97230 */ /* 0x100fe20000004100 */
[----:B------:R-:W-:Y:S01]  /*3970*/  F2FP.SATFINITE.E4M3.F32.PACK_AB_MERGE_C R165, R168, R165, RZ ;  /* 0x000000a5a8a5723e */ /* 0x000fe200048070ff */
[----:B------:R-:W-:Y:S01]  /*3980*/  HADD2.F32 R168, -RZ, R166.H0_H0 ;  /* 0x200000a6ffa87230 */ /* 0x000fe20000004100 */
[----:B------:R-:W-:Y:S01]  /*3990*/  F2FP.F16.E4M3.UNPACK_B R167, R42.H1 ;  /* 0x0000002affa7723e */ /* 0x000fe200030006ff */
[--C-:B------:R-:W-:Y:S01]  /*39a0*/  HADD2.F32 R172, -RZ, R174.reuse.H1_H1 ;  /* 0x300000aeffac7230 */ /* 0x100fe20000004100 */
[----:B------:R-:W-:Y:S01]  /*39b0*/  F2FP.F16.E4M3.UNPACK_B R173, R137 ;  /* 0x00000089ffad723e */ /* 0x000fe200020006ff */
[----:B------:R-:W-:Y:S01]  /*39c0*/  HADD2.F32 R174, -RZ, R174.H0_H0 ;  /* 0x200000aeffae7230 */ /* 0x000fe20000004100 */
[-C--:B------:R-:W-:Y:S01]  /*39d0*/  F2FP.F16.E4M3.UNPACK_B R166, R136.reuse.H1 ;  /* 0x00000088ffa6723e */ /* 0x080fe200030006ff */
[----:B------:R-:W-:Y:S01]  /*39e0*/  HADD2.F32 R137, -RZ, R167.H1_H1 ;  /* 0x300000a7ff897230 */ /* 0x000fe20000004100 */
[----:B------:R-:W-:Y:S01]  /*39f0*/  F2FP.F16.E4M3.UNPACK_B R170, R136 ;  /* 0x00000088ffaa723e */ /* 0x000fe200020006ff */
[----:B------:R-:W-:-:S02]  /*3a00*/  HADD2.F32 R176, -RZ, R173.H1_H1 ;  /* 0x300000adffb07230 */ /* 0x000fc40000004100 */
[-C--:B------:R-:W-:Y:S01]  /*3a10*/  FMUL.FTZ R175, R169, R172.reuse ;  /* 0x000000aca9af7220 */ /* 0x080fe20000410000 */
[----:B------:R-:W-:Y:S02]  /*3a20*/  HADD2.F32 R171, -RZ, R166.H1_H1 ;  /* 0x300000a6ffab7230 */ /* 0x000fe40000004100 */
[C---:B------:R-:W-:Y:S01]  /*3a30*/  FMUL.FTZ R180, R168.reuse, R172 ;  /* 0x000000aca8b47220 */ /* 0x040fe20000410000 */
[----:B------:R-:W-:Y:S02]  /*3a40*/  HADD2.F32 R167, -RZ, R167.H0_H0 ;  /* 0x200000a7ffa77230 */ /* 0x000fe40000004100 */
[----:B------:R-:W-:Y:S01]  /*3a50*/  FMUL.FTZ R178, R137, R176 ;  /* 0x000000b089b27220 */ /* 0x000fe20000410000 */
[----:B------:R-:W-:Y:S02]  /*3a60*/  HADD2.F32 R172, -RZ, R170.H1_H1 ;  /* 0x300000aaffac7230 */ /* 0x000fe40000004100 */
[----:B------:R-:W-:Y:S01]  /*3a70*/  FFMA.FTZ R136, R168, R171, -R175 ;  /* 0x000000aba8887223 */ /* 0x000fe200000108af */
[----:B------:R-:W-:Y:S01]  /*3a80*/  F2FP.F16.E4M3.UNPACK_B R42, R42 ;  /* 0x0000002aff2a723e */ /* 0x000fe200020006ff */
[----:B------:R-:W-:Y:S01]  /*3a90*/  FMUL.FTZ R176, R167, R176 ;  /* 0x000000b0a7b07220 */ /* 0x000fe20000410000 */
[----:B------:R-:W-:Y:S01]  /*3aa0*/  F2FP.F16.E4M3.UNPACK_B R168, R43 ;  /* 0x0000002bffa8723e */ /* 0x000fe200020006ff */
[----:B------:R-:W-:Y:S01]  /*3ab0*/  FFMA.FTZ R43, R169, R171, R180 ;  /* 0x000000aba92b7223 */ /* 0x000fe200000100b4 */
[-C--:B------:R-:W-:Y:S01]  /*3ac0*/  FFMA.FTZ R178, R167, R172.reuse, -R178 ;  /* 0x000000aca7b27223 */ /* 0x080fe200000108b2 */
[----:B------:R-:W-:Y:S01]  /*3ad0*/  FFMA.FTZ R169, R137, R172, R176 ;  /* 0x000000ac89a97223 */ /* 0x000fe200000100b0 */
[----:B------:R-:W-:Y:S01]  /*3ae0*/  HADD2.F32 R137, -RZ, R42.H0_H0 ;  /* 0x2000002aff897230 */ /* 0x000fe20000004100 */
[----:B------:R-:W-:Y:S01]  /*3af0*/  F2FP.SATFINITE.E4M3.F32.PACK_AB_MERGE_C R41, R41, R40, R164 ;  /* 0x000000282929723e */ /* 0x000fe200048070a4 */
[----:B------:R-:W-:Y:S01]  /*3b00*/  HADD2.F32 R167, -RZ, R168.H0_H0 ;  /* 0x200000a8ffa77230 */ /* 0x000fe20000004100 */
[----:B------:R-:W-:Y:S01]  /*3b10*/  F2FP.SATFINITE.E4M3.F32.PACK_AB_MERGE_C R43, R43, R136, RZ ;  /* 0x000000882b2b723e */ /* 0x000fe200048070ff */
[----:B------:R-:W-:Y:S01]  /*3b20*/  HADD2.F32 R42, -RZ, R42.H1_H1 ;  /* 0x3000002aff2a7230 */ /* 0x000fe20000004100 */
[----:B------:R-:W-:Y:S01]  /*3b30*/  F2FP.SATFINITE.E4M3.F32.PACK_AB_MERGE_C R169, R169, R178, RZ ;  /* 0x000000b2a9a9723e */ /* 0x000fe200048070ff */
[----:B------:R-:W-:-:S02]  /*3b40*/  HADD2.F32 R173, -RZ, R173.H0_H0 ;  /* 0x200000adffad7230 */ /* 0x000fc40000004100 */
[----:B------:R-:W-:Y:S01]  /*3b50*/  FMUL.FTZ R171, R167, R174 ;  /* 0x000000aea7ab7220 */ /* 0x000fe20000410000 */
[----:B------:R-:W-:Y:S01]  /*3b60*/  HADD2.F32 R168, -RZ, R168.H1_H1 ;  /* 0x300000a8ffa87230 */ /* 0x000fe20000004100 */
[----:B------:R-:W-:Y:S01]  /*3b70*/  F2FP.SATFINITE.E4M3.F32.PACK_AB_MERGE_C R40, R139, R138, R165 ;  /* 0x0000008a8b28723e */ /* 0x000fe200048070a5 */
[----:B------:R-:W-:Y:S02]  /*3b80*/  HADD2.F32 R166, -RZ, R166.H0_H0 ;  /* 0x200000a6ffa67230 */ /* 0x000fe40000004100 */
[-C--:B------:R-:W-:Y:S01]  /*3b90*/  FMUL.FTZ R172, R42, R173.reuse ;  /* 0x000000ad2aac7220 */ /* 0x080fe20000410000 */
[----:B------:R-:W-:Y:S02]  /*3ba0*/  HADD2.F32 R170, -RZ, R170.H0_H0 ;  /* 0x200000aaffaa7230 */ /* 0x000fe40000004100 */
[C---:B------:R-:W-:Y:S01]  /*3bb0*/  FMUL.FTZ R176, R168.reuse, R174 ;  /* 0x000000aea8b07220 */ /* 0x040fe20000410000 */
[----:B------:R-:W-:Y:S01]  /*3bc0*/  FMUL.FTZ R173, R137, R173 ;  /* 0x000000ad89ad7220 */ /* 0x000fe20000410000 */
[----:B------:R-:W-:-:S02]  /*3bd0*/  FFMA.FTZ R171, R168, R166, R171 ;  /* 0x000000a6a8ab7223 */ /* 0x000fc400000100ab */
[----:B------:R-:W-:Y:S01]  /*3be0*/  FFMA.FTZ R176, R167, R166, -R176 ;  /* 0x000000a6a7b07223 */ /* 0x000fe200000108b0 */
[-C--:B------:R-:W-:Y:S01]  /*3bf0*/  FFMA.FTZ R172, R137, R170.reuse, -R172 ;  /* 0x000000aa89ac7223 */ /* 0x080fe200000108ac */
[----:B------:R-:W-:-:S03]  /*3c00*/  FFMA.FTZ R173, R42, R170, R173 ;  /* 0x000000aa2aad7223 */ /* 0x000fc600000100ad */
[----:B------:R-:W-:Y:S02]  /*3c10*/  F2FP.SATFINITE.E4M3.F32.PACK_AB_MERGE_C R43, R171, R176, R43 ;  /* 0x000000b0ab2b723e */ /* 0x000fe4000480702b */
[----:B------:R-:W-:-:S07]  /*3c20*/  F2FP.SATFINITE.E4M3.F32.PACK_AB_MERGE_C R42, R173, R172, R169 ;  /* 0x000000acad2a723e */ /* 0x000fce00048070a9 */
.L_x_2228:
[----:B------:R-:W-:Y:S05]  /*3c30*/  BSYNC B3 ;  /* 0x0000000000037941 */ /* 0x000fea0003800000 */
.L_x_2227:
[----:B-1----:R4:W-:Y:S02]  /*3c40*/  STG.E.128 desc[UR54][R48.64], R40 ;  /* 0x0000002830007986 */ /* 0x0029e4000c101d36 */
.L_x_2226:
[----:B------:R-:W-:Y:S05]  /*3c50*/  BSYNC B2 ;  /* 0x0000000000027941 */ /* 0x000fea0003800000 */
.L_x_2225:
        /* <DEDUP_REMOVED lines=17> */
[----:B-1----:R-:W-:Y:S01]  /*3d70*/  IMAD.MOV.U32 R124, RZ, RZ, R40 ;  /* 0x000000ffff7c7224 */ /* 0x002fe200078e0028 */
[----:B------:R-:W-:Y:S01]  /*3d80*/  SHF.L.U32 R95, R137, 0x10, RZ ;  /* 0x00000010895f7819 */ /* 0x000fe200000006ff */
        /* <DEDUP_REMOVED lines=46> */
[----:B------:R-:W-:Y:S01]  /*4070*/  F2FP.SATFINITE.E4M3.F32.PACK_AB_MERGE_C R137, R138, R137, RZ ;  /* 0x000000898a89723e */ /* 0x000fe200048070ff */
[--C-:B------:R-:W-:Y:S01]  /*4080*/  HADD2.F32 R162, -RZ, R139.reuse.H0_H0 ;  /* 0x2000008bffa27230 */ /* 0x100fe20000004100 */
[-C--:B------:R-:W-:Y:S01]  /*4090*/  F2FP.F16.E4M3.UNPACK_B R167, R95.reuse.H1 ;  /* 0x0000005fffa7723e */ /* 0x080fe200030006ff */
[----:B------:R-:W-:Y:S01]  /*40a0*/  HADD2.F32 R139, -RZ, R139.H1_H1 ;  /* 0x3000008bff8b7230 */ /* 0x000fe20000004100 */
[----:B------:R-:W-:Y:S02]  /*40b0*/  F2FP.F16.E4M3.UNPACK_B R138, R42.H1 ;  /* 0x0000002aff8a723e */ /* 0x000fe400030006ff */
[----:B------:R-:W-:Y:S01]  /*40c0*/  F2FP.F16.E4M3.UNPACK_B R166, R95 ;  /* 0x0000005fffa6723e */ /* 0x000fe200020006ff */
[----:B------:R-:W-:Y:S01]  /*40d0*/  HADD2.F32 R169, -RZ, R167.H1_H1 ;  /* 0x300000a7ffa97230 */ /* 0x000fe20000004100 */
[-C--:B------:R-:W-:Y:S01]  /*40e0*/  F2FP.F16.E4M3.UNPACK_B R163, R94.reuse ;  /* 0x0000005effa3723e */ /* 0x080fe200020006ff */
        /* <DEDUP_REMOVED lines=38> */
.L_x_2232:
[----:B------:R-:W-:Y:S05]  /*4350*/  BSYNC B3 ;  /* 0x0000000000037941 */ /* 0x000fea0003800000 */
.L_x_2231:
[----:B-1----:R0:W-:Y:S02]  /*4360*/  STG.E.128 desc[UR54][R48.64+0x20], R40 ;  /* 0x0000202830007986 */ /* 0x0021e4000c101d36 */
.L_x_2230:
[----:B------:R-:W-:Y:S05]  /*4370*/  BSYNC B2 ;  /* 0x0000000000027941 */ /* 0x000fea0003800000 */
.L_x_2229:
        /* <DEDUP_REMOVED lines=111> */
.L_x_2236:
[----:B------:R-:W-:Y:S05]  /*4a70*/  BSYNC B3 ;  /* 0x0000000000037941 */ /* 0x000fea0003800000 */
.L_x_2235:
[----:B-1----:R0:W-:Y:S02]  /*4a80*/  STG.E.128 desc[UR54][R48.64+0x40], R40 ;  /* 0x0000402830007986 */ /* 0x0021e4000c101d36 */
.L_x_2234:
[----:B------:R-:W-:Y:S05]  /*4a90*/  BSYNC B2 ;  /* 0x0000000000027941 */ /* 0x000fea0003800000 */
.L_x_2233:
        /* <DEDUP_REMOVED lines=112> */
.L_x_2240:
[----:B------:R-:W-:Y:S05]  /*51a0*/  BSYNC B3 ;  /* 0x0000000000037941 */ /* 0x000fea0003800000 */
.L_x_2239:
[----:B-1----:R0:W-:Y:S02]  /*51b0*/  STG.E.128 desc[UR54][R48.64+0x60], R40 ;  /* 0x0000602830007986 */ /* 0x0021e4000c101d36 */
.L_x_2238:
[----:B------:R-:W-:Y:S05]  /*51c0*/  BSYNC B2 ;  /* 0x0000000000027941 */ /* 0x000fea0003800000 */
.L_x_2237:
        /* <DEDUP_REMOVED lines=17> */
[----:B------:R-:W-:Y:S01]  /*52e0*/  IMAD.U32 R79, R85, 0x10000, RZ ;  /* 0x00010000554f7824 */ /* 0x000fe200078e00ff */
[----:B-1----:R-:W-:-:S02]  /*52f0*/  MOV R78, R40 ;  /* 0x00000028004e7202 */ /* 0x002fc40000000f00 */
        /* <DEDUP_REMOVED lines=92> */
.L_x_2244:
[----:B------:R-:W-:Y:S05]  /*58c0*/  BSYNC B3 ;  /* 0x0000000000037941 */ /* 0x000fea0003800000 */
.L_x_2243:
[----:B-1----:R0:W-:Y:S02]  /*58d0*/  STG.E.128 desc[UR54][R48.64+0x80], R40 ;  /* 0x0000802830007986 */ /* 0x0021e4000c101d36 */
.L_x_2242:
[----:B------:R-:W-:Y:S05]  /*58e0*/  BSYNC B2 ;  /* 0x0000000000027941 */ /* 0x000fea0003800000 */
.L_x_2241:
        /* <DEDUP_REMOVED lines=16> */
[----:B------:R-:W-:Y:S01]  /*59f0*/  IMAD.U32 R76, R80, 0x10000, RZ ;  /* 0x00010000504c7824 */ /* 0x000fe200078e00ff */
[----:B-1----:R-:W-:Y:S01]  /*5a00*/  MOV R74, R40 ;  /* 0x00000028004a7202 */ /* 0x002fe20000000f00 */
[----:B------:R-:W-:Y:S01]  /*5a10*/  IMAD.U32 R79, R79, 0x10000, RZ ;  /* 0x000100004f4f7824 */ /* 0x000fe200078e00ff */
[----:B------:R-:W-:-:S02]  /*5a20*/  LOP3.LUT R78, R78, 0xff00, R77, 0xf8, !PT ;  /* 0x0000ff004e4e7812 */ /* 0x000fc400078ef84d */
        /* <DEDUP_REMOVED lines=90> */
.L_x_2246:
[----:B------:R-:W-:Y:S05]  /*5fd0*/  BSYNC B2 ;  /* 0x0000000000027941 */ /* 0x000fea0003800000 */
.L_x_2245:
[----:B-1----:R0:W-:Y:S02]  /*5fe0*/  STG.E.128 desc[UR54][R48.64+0xa0], R40 ;  /* 0x0000a02830007986 */ /* 0x0021e4000c101d36 */
.L_x_2224:
[----:B------:R-:W-:Y:S05]  /*5ff0*/  BSYNC B1 ;  /* 0x0000000000017941 */ /* 0x000fea0003800000 */
.L_x_2223:
        /* <DEDUP_REMOVED lines=11> */
[----:B------:R-:W-:Y:S01]  /*60b0*/  LOP3.LUT R49, R71, 0xff0000ff, RZ, 0xc0, !PT ;  /* 0xff0000ff47317812 */ /* 0x000fe200078ec0ff */
[----:B------:R-:W-:Y:S01]  /*60c0*/  IMAD.SHL.U32 R70, R70, 0x100, RZ ;  /* 0x0000010046467824 */ /* 0x000fe200078e00ff */
[----:B------:R-:W-:Y:S01]  /*60d0*/  SHF.R.U32.HI R74, RZ, 0x10, R71 ;  /* 0x00000010ff4a7819 */ /* 0x000fe20000011647 */
[----:B------:R-:W-:Y:S01]  /*60e0*/  IMAD.SHL.U32 R72, R72, 0x100, RZ ;  /* 0x0000010048487824 */ /* 0x000fe200078e00ff */
[----:B------:R-:W-:Y:S02]  /*60f0*/  LOP3.LUT R71, R73, 0xff0000ff, RZ, 0xc0, !PT ;  /* 0xff0000ff49477812 */ /* 0x000fe400078ec0ff */
[----:B------:R-:W-:-:S02]  /*6100*/  SHF.R.U32.HI R73, RZ, 0x10, R73 ;  /* 0x00000010ff497819 */ /* 0x000fc40000011649 */
[----:B------:R-:W-:Y:S02]  /*6110*/  LOP3.LUT R49, R49, 0xff00, R70, 0xf8, !PT ;  /* 0x0000ff0031317812 */ /* 0x000fe400078ef846 */
[----:B------:R-:W-:Y:S01]  /*6120*/  LOP3.LUT R72, R71, 0xff00, R72, 0xf8, !PT ;  /* 0x0000ff0047487812 */ /* 0x000fe200078ef848 */
[----:B------:R-:W-:Y:S01]  /*6130*/  IMAD.U32 R73, R73, 0x10000, RZ ;  /* 0x0001000049497824 */ /* 0x000fe200078e00ff */
[----:B------:R-:W-:Y:S02]  /*6140*/  SHF.L.U32 R70, R74, 0x10, RZ ;  /* 0x000000104a467819 */ /* 0x000fe400000006ff */
        /* <DEDUP_REMOVED lines=90> */
.L_x_2251:
[----:B------:R-:W-:Y:S05]  /*66f0*/  BSYNC B2 ;  /* 0x0000000000027941 */ /* 0x000fea0003800000 */
.L_x_2250:
[----:B-1----:R0:W-:Y:S02]  /*6700*/  STG.E.128 desc[UR54][R44.64], R40 ;  /* 0x000000282c007986 */ /* 0x0021e4000c101d36 */
.L_x_2249:
[----:B------:R-:W-:Y:S05]  /*6710*/  BSYNC B1 ;  /* 0x0000000000017941 */ /* 0x000fea0003800000 */
.L_x_2248:
        /* <DEDUP_REMOVED lines=14> */
[----:B------:R-:W-:Y:S02]  /*6800*/  SHF.R.U32.HI R71, RZ, 0x10, R69 ;  /* 0x00000010ff477819 */ /* 0x000fe40000011645 */
[----:B------:R-:W-:Y:S01]  /*6810*/  LOP3.LUT R68, R69, 0xff0000ff, RZ, 0xc0, !PT ;  /* 0xff0000ff45447812 */ /* 0x000fe200078ec0ff */
[----:B------:R-:W-:Y:S01]  /*6820*/  IMAD.SHL.U32 R67, R67, 0x100, RZ ;  /* 0x0000010043437824 */ /* 0x000fe200078e00ff */
[----:B------:R-:W-:-:S02]  /*6830*/  LOP3.LUT R66, R66, 0xff00, R49, 0xf8, !PT ;  /* 0x0000ff0042427812 */ /* 0x000fc400078ef831 */
[-C--:B------:R-:W-:Y:S02]  /*6840*/  F2FP.F16.E4M3.UNPACK_B R40, R41.reuse ;  /* 0x00000029ff28723e */ /* 0x080fe400020006ff */
[----:B------:R-:W-:Y:S01]  /*6850*/  LOP3.LUT R70, R68, 0xff00, R67, 0xf8, !PT ;  /* 0x0000ff0044467812 */ /* 0x000fe200078ef843 */
[----:B------:R-:W-:Y:S01]  /*6860*/  IMAD.U32 R67, R71, 0x10000, RZ ;  /* 0x0001000047437824 */ /* 0x000fe200078e00ff */
[----:B------:R-:W-:Y:S02]  /*6870*/  SHF.L.U32 R49, R72, 0x10, RZ ;  /* 0x0000001048317819 */ /* 0x000fe400000006ff */
        /* <DEDUP_REMOVED lines=89> */
.L_x_2255:
[----:B------:R-:W-:Y:S05]  /*6e10*/  BSYNC B2 ;  /* 0x0000000000027941 */ /* 0x000fea0003800000 */
.L_x_2254:
[----:B-1----:R0:W-:Y:S02]  /*6e20*/  STG.E.128 desc[UR54][R44.64+0x20], R40 ;  /* 0x000020282c007986 */ /* 0x0021e4000c101d36 */
.L_x_2253:
[----:B------:R-:W-:Y:S05]  /*6e30*/  BSYNC B1 ;  /* 0x0000000000017941 */ /* 0x000fea0003800000 */
.L_x_2252:
        /* <DEDUP_REMOVED lines=113> */
.L_x_2259:
[----:B------:R-:W-:Y:S05]  /*7550*/  BSYNC B2 ;  /* 0x0000000000027941 */ /* 0x000fea0003800000 */
.L_x_2258:
[----:B-1----:R0:W-:Y:S02]  /*7560*/  STG.E.128 desc[UR54][R44.64+0x40], R40 ;  /* 0x000040282c007986 */ /* 0x0021e4000c101d36 */
.L_x_2257:
[----:B------:R-:W-:Y:S05]  /*7570*/  BSYNC B1 ;  /* 0x0000000000017941 */ /* 0x000fea0003800000 */
.L_x_2256:
        /* <DEDUP_REMOVED lines=16> */
[----:B------:R-:W-:-:S02]  /*7680*/  SHF.R.U32.HI R63, RZ, 0x10, R61 ;  /* 0x00000010ff3f7819 */ /* 0x000fc4000001163d */
[----:B------:R-:W-:Y:S02]  /*7690*/  LOP3.LUT R60, R61, 0xff0000ff, RZ, 0xc0, !PT ;  /* 0xff0000ff3d3c7812 */ /* 0x000fe400078ec0ff */
        /* <DEDUP_REMOVED lines=95> */
.L_x_2263:
[----:B------:R-:W-:Y:S05]  /*7c90*/  BSYNC B2 ;  /* 0x0000000000027941 */ /* 0x000fea0003800000 */
.L_x_2262:
[----:B-1----:R0:W-:Y:S02]  /*7ca0*/  STG.E.128 desc[UR54][R44.64+0x60], R40 ;  /* 0x000060282c007986 */ /* 0x0021e4000c101d36 */
.L_x_2261:
[----:B------:R-:W-:Y:S05]  /*7cb0*/  BSYNC B1 ;  /* 0x0000000000017941 */ /* 0x000fea0003800000 */
.L_x_2260:
        /* <DEDUP_REMOVED lines=8> */
[----:B------:R-:W-:Y:S01]  /*7d40*/  SHF.R.U32.HI R59, RZ, 0x8, R55 ;  /* 0x00000008ff3b7819 */ /* 0x000fe20000011637 */
[----:B-1----:R-:W-:Y:S01]  /*7d50*/  IMAD.MOV.U32 R49, RZ, RZ, R43 ;  /* 0x000000ffff317224 */ /* 0x002fe200078e002b */
        /* <DEDUP_REMOVED lines=9> */
[----:B------:R-:W-:Y:S02]  /*7df0*/  SHF.L.U32 R58, R58, 0x10, RZ ;  /* 0x000000103a3a7819 */ /* 0x000fe400000006ff */
[----:B------:R-:W-:Y:S01]  /*7e00*/  LOP3.LUT R43, R54, 0xff00, R43, 0xf8, !PT ;  /* 0x0000ff00362b7812 */ /* 0x000fe200078ef82b */
[----:B------:R-:W-:Y:S01]  /*7e10*/  IMAD.U32 R54, R56, 0x10000, RZ ;  /* 0x0001000038367824 */ /* 0x000fe200078e00ff */
[----:B------:R-:W-:Y:S02]  /*7e20*/  F2FP.F16.E4M3.UNPACK_B R55, R91.H1 ;  /* 0x0000005bff37723e */ /* 0x000fe400030006ff */
[-C--:B------:R-:W-:Y:S02]  /*7e30*/  F2FP.F16.E4M3.UNPACK_B R42, R41.reuse ;  /* 0x00000029ff2a723e */ /* 0x080fe400020006ff */
[----:B------:R-:W-:Y:S01]  /*7e40*/  LOP3.LUT R56, R47, 0xff0000, R54, 0xf8, !PT ;  /* 0x00ff00002f387812 */ /* 0x000fe200078ef836 */
[--C-:B------:R-:W-:Y:S01]  /*7e50*/  HADD2.F32 R57, -RZ, R55.reuse.H0_H0 ;  /* 0x20000037ff397230 */ /* 0x100fe20000004100 */
        /* <DEDUP_REMOVED lines=86> */
.L_x_2267:
[----:B------:R-:W-:Y:S05]  /*83c0*/  BSYNC B2 ;  /* 0x0000000000027941 */ /* 0x000fea0003800000 */
.L_x_2266:
[----:B-1----:R0:W-:Y:S02]  /*83d0*/  STG.E.128 desc[UR54][R44.64+0x80], R40 ;  /* 0x000080282c007986 */ /* 0x0021e4000c101d36 */
.L_x_2265:
[----:B------:R-:W-:Y:S05]  /*83e0*/  BSYNC B1 ;  /* 0x0000000000017941 */ /* 0x000fea0003800000 */
.L_x_2264:
        /* <DEDUP_REMOVED lines=112> */
.L_x_2269:
[----:B------:R-:W-:Y:S05]  /*8af0*/  BSYNC B1 ;  /* 0x0000000000017941 */ /* 0x000fea0003800000 */
.L_x_2268:
[----:B-1----:R0:W-:Y:S01]  /*8b00*/  STG.E.128 desc[UR54][R44.64+0xa0], R40 ;  /* 0x0000a0282c007986 */ /* 0x0021e2000c101d36 */
[----:B------:R-:W-:Y:S05]  /*8b10*/  BRA `(.L_x_2247) ;  /* 0x0000006800507947 */ /* 0x000fea0003800000 */
.L_x_2215:
        /* <DEDUP_REMOVED lines=43> */
.L_x_2271:
[----:B------:R-:W-:Y:S05]  /*8dd0*/  BSYNC B1 ;  /* 0x0000000000017941 */ /* 0x000fea0003800000 */
.L_x_2270:
        /* <DEDUP_REMOVED lines=47> */
.L_x_2273:
[----:B------:R-:W-:Y:S05]  /*90d0*/  BSYNC B1 ;  /* 0x0000000000017941 */ /* 0x000fea0003800000 */
.L_x_2272:
        /* <DEDUP_REMOVED lines=26> */
.L_x_2274:
[----:B------:R-:W-:Y:S01]  /*9280*/  IMAD R39, R17, 0x8, R16 ;  /* 0x0000000811277824 */ /* 0x000fe200078e0210 */
[----:B------:R-:W-:Y:S01]  /*9290*/  SHF.L.U32 R96, R194, 0x1f, RZ ;  /* 0x0000001fc2607819 */ /* 0x000fe200000006ff */
[----:B------:R-:W1:Y:S01]  /*92a0*/  LDC R146, c[0x0][0x2e4] ;  /* 0x0000b900ff927b82 */ /* 0x000e620000000800 */
[----:B------:R-:W-:Y:S02]  /*92b0*/  BSSY B1, `(.L_x_2275) ;  /* 0x0000004000017945 */ /* 0x000fe40003800000 */
[----:B------:R-:W2:Y:S05]  /*92c0*/  SYNCS.PHASECHK.TRANS64.TRYWAIT P5, [R39+URZ+0x29890], R96 ;  /* 0x02989060270075a7 */ /* 0x000eaa00080a017f */
[----:B------:R-:W3:Y:S01]  /*92d0*/  LDC.64 R136, c[0x0][0x2f0] ;  /* 0x0000bc00ff887b82 */ /* 0x000ee20000000a00 */
[----:B--2---:R-:W-:Y:S05]  /*92e0*/  @!P5 BRA `(.L_x_2276) ;  /* 0x0000022000acd947 */ /* 0x004fea0003800000 */
.L_x_2541:
[----:B------:R-:W-:Y:S05]  /*92f0*/  BSYNC B1 ;  /* 0x0000000000017941 */ /* 0x000fea0003800000 */
.L_x_2275:
        /* <DEDUP_REMOVED lines=8> */
[----:B------:R-:W-:-:S05]  /*9380*/  IMAD R89, R23, R137, R88 ;  /* 0x0000008917597224 */ /* 0x000fca00078e0258 */
[----:B------:R-:W-:Y:S01]  /*9390*/  IADD3 R166, R89, R141, RZ ;  /* 0x0000008d59a67210 */ /* 0x000fe20007ffe0ff */
[----:B------:R-:W-:Y:S06]  /*93a0*/  @!P4 BRA `(.L_x_2280) ;  /* 0x0000000c00bcc947 */ /* 0x000fec0003800000 */
        /* <DEDUP_REMOVED lines=23> */
[----:B------:R-:W-:Y:S01]  /*9520*/  F2FP.F16.E4M3.UNPACK_B R180, R176.H1 ;  /* 0x000000b0ffb4723e */ /* 0x000fe200030006ff */
[----:B-1----:R-:W-:Y:S01]  /*9530*/  IMAD.MOV.U32 R186, RZ, RZ, R94 ;  /* 0x000000ffffba7224 */ /* 0x002fe200078e005e */
[----:B------:R-:W-:Y:S02]  /*9540*/  F2FP.F16.E4M3.UNPACK_B R177, R92.H1 ;  /* 0x0000005cffb1723e */ /* 0x000fe400030006ff */
        /* <DEDUP_REMOVED lines=16> */
[C---:B------:R-:W-:Y:S01]  /*9650*/  FMUL.FTZ R179, R177.reuse, R180 ;  /* 0x000000b4b1b37220 */ /* 0x040fe20000410000 */
[----:B------:R-:W-:Y:S01]  /*9660*/  F2FP.F16.E4M3.UNPACK_B R188, R186.H1 ;  /* 0x000000baffbc723e */ /* 0x000fe200030006ff */
[C---:B------:R-:W-:Y:S01]  /*9670*/  FMUL.FTZ R180, R54.reuse, R180 ;  /* 0x000000b436b47220 */ /* 0x040fe20000410000 */
[----:B------:R-:W-:Y:S01]  /*9680*/  F2FP.F16.E4M3.UNPACK_B R187, R90.H1 ;  /* 0x0000005affbb723e */ /* 0x000fe200030006ff */
[-C--:B------:R-:W-:Y:S01]  /*9690*/  FFMA.FTZ R179, R54, R52.reuse, -R179 ;  /* 0x0000003436b37223 */ /* 0x080fe200000108b3 */
[----:B------:R-:W-:Y:S02]  /*96a0*/  HADD2.F32 R233, -RZ, R94.H0_H0 ;  /* 0x2000005effe97230 */ /* 0x000fe40000004100 */
[----:B------:R-:W-:Y:S01]  /*96b0*/  FFMA.FTZ R177, R177, R52, R180 ;  /* 0x00000034b1b17223 */ /* 0x000fe200000100b4 */
[----:B------:R-:W-:Y:S01]  /*96c0*/  F2FP.F16.E4M3.UNPACK_B R180, R176 ;  /* 0x000000b0ffb4723e */ /* 0x000fe200020006ff */
[----:B------:R-:W-:Y:S01]  /*96d0*/  HADD2.F32 R176, -RZ, R88.H0_H0 ;  /* 0x20000058ffb07230 */ /* 0x000fe20000004100 */
[----:B------:R-:W-:Y:S01]  /*96e0*/  F2FP.F16.E4M3.UNPACK_B R52, R92 ;  /* 0x0000005cff34723e */ /* 0x000fe200020006ff */
[----:B------:R-:W-:Y:S01]  /*96f0*/  HADD2.F32 R228, -RZ, R188.H0_H0 ;  /* 0x200000bcffe47230 */ /* 0x000fe20000004100 */
[----:B------:R-:W-:Y:S01]  /*9700*/  F2FP.F16.E4M3.UNPACK_B R92, R178 ;  /* 0x000000b2ff5c723e */ /* 0x000fe200020006ff */
[----:B------:R-:W-:Y:S01]  /*9710*/  HADD2.F32 R183, -RZ, R180.H0_H0 ;  /* 0x200000b4ffb77230 */ /* 0x000fe20000004100 */
[----:B------:R-:W-:Y:S01]  /*9720*/  F2FP.F16.E4M3.UNPACK_B R229, R173.H1 ;  /* 0x000000adffe5723e */ /* 0x000fe200030006ff */
[----:B------:R-:W-:-:S02]  /*9730*/  HADD2.F32 R54, -RZ, R52.H0_H0 ;  /* 0x20000034ff367230 */ /* 0x000fc40000004100 */
[----:B------:R-:W-:Y:S01]  /*9740*/  FMUL.FTZ R232, R228, R233 ;  /* 0x000000e9e4e87220 */ /* 0x000fe20000410000 */
[----:B------:R-:W-:Y:S01]  /*9750*/  HADD2.F32 R181, -RZ, R92.H0_H0 ;  /* 0x2000005cffb57230 */ /* 0x000fe20000004100 */
[----:B------:R-:W-:Y:S01]  /*9760*/  F2FP.F16.E4M3.UNPACK_B R171, R171 ;  /* 0x000000abffab723e */ /* 0x000fe200020006ff */
[----:B------:R-:W-:Y:S02]  /*9770*/  HADD2.F32 R230, -RZ, R187.H0_H0 ;  /* 0x200000bbffe67230 */ /* 0x000fe40000004100 */
[-C--:B------:R-:W-:Y:S01]  /*9780*/  FMUL.FTZ R185, R54, R183.reuse ;  /* 0x000000b736b97220 */ /* 0x080fe20000410000 */
[----:B------:R-:W-:Y:S01]  /*9790*/  FMUL.FTZ R183, R176, R183 ;  /* 0x000000b7b0b77220 */ /* 0x000fe20000410000 */
[----:B------:R-:W-:Y:S01]  /*97a0*/  HADD2.F32 R231, -RZ, R229.H0_H0 ;  /* 0x200000e5ffe77230 */ /* 0x000fe20000004100 */
[----:B------:R-:W-:Y:S01]  /*97b0*/  F2FP.F16.E4M3.UNPACK_B R186, R186 ;  /* 0x000000baffba723e */ /* 0x000fe200020006ff */
[----:B------:R-:W-:Y:S01]  /*97c0*/  FMUL.FTZ R233, R230, R233 ;  /* 0x000000e9e6e97220 */ /* 0x000fe20000410000 */
[----:B------:R-:W-:Y:S01]  /*97d0*/  FFMA.FTZ R54, R54, R181, R183 ;  /* 0x000000b536367223 */ /* 0x000fe200000100b7 */
[----:B------:R-:W-:-:S02]  /*97e0*/  HADD2.F32 R94, -RZ, R94.H1_H1 ;  /* 0x3000005eff5e7230 */ /* 0x000fc40000004100 */
[----:B------:R-:W-:Y:S01]  /*97f0*/  FFMA.FTZ R176, R176, R181, -R185 ;  /* 0x000000b5b0b07223 */ /* 0x000fe200000108b9 */
[----:B------:R-:W-:Y:S02]  /*9800*/  HADD2.F32 R188, -RZ, R188.H1_H1 ;  /* 0x300000bcffbc7230 */ /* 0x000fe40000004100 */
[-C--:B------:R-:W-:Y:S01]  /*9810*/  FFMA.FTZ R233, R228, R231.reuse, R233 ;  /* 0x000000e7e4e97223 */ /* 0x080fe200000100e9 */
[----:B------:R-:W-:Y:S01]  /*9820*/  HADD2.F32 R183, -RZ, R180.H1_H1 ;  /* 0x300000b4ffb77230 */ /* 0x000fe20000004100 */
[----:B------:R-:W-:Y:S01]  /*9830*/  SHF.R.U32.HI R182, RZ, 0x8, R41 ;  /* 0x00000008ffb67819 */ /* 0x000fe20000011629 */
[----:B------:R-:W-:Y:S02]  /*9840*/  HADD2.F32 R52, -RZ, R52.H1_H1 ;  /* 0x30000034ff347230 */ /* 0x000fe40000004100 */
[----:B------:R-:W-:Y:S01]  /*9850*/  FMUL.FTZ R228, R188, R94 ;  /* 0x0000005ebce47220 */ /* 0x000fe20000410000 */
[----:B------:R-:W-:Y:S02]  /*9860*/  HADD2.F32 R187, -RZ, R187.H1_H1 ;  /* 0x300000bbffbb7230 */ /* 0x000fe40000004100 */
[----:B------:R-:W-:Y:S01]  /*9870*/  FFMA.FTZ R232, R230, R231, -R232 ;  /* 0x000000e7e6e87223 */ /* 0x000fe200000108e8 */
[----:B------:R-:W-:-:S02]  /*9880*/  HADD2.F32 R88, -RZ, R88.H1_H1 ;  /* 0x30000058ff587230 */ /* 0x000fc40000004100 */
[-C--:B------:R-:W-:Y:S01]  /*9890*/  FMUL.FTZ R185, R52, R183.reuse ;  /* 0x000000b734b97220 */ /* 0x080fe20000410000 */
[----:B------:R-:W-:Y:S02]  /*98a0*/  HADD2.F32 R181, -RZ, R92.H1_H1 ;  /* 0x3000005cffb57230 */ /* 0x000fe40000004100 */
[----:B------:R-:W-:Y:S01]  /*98b0*/  FMUL.FTZ R94, R187, R94 ;  /* 0x0000005ebb5e7220 */ /* 0x000fe20000410000 */
[----:B------:R-:W-:Y:S02]  /*98c0*/  HADD2.F32 R229, -RZ, R229.H1_H1 ;  /* 0x300000e5ffe57230 */ /* 0x000fe40000004100 */
[C---:B------:R-:W-:Y:S01]  /*98d0*/  FMUL.FTZ R183, R88.reuse, R183 ;  /* 0x000000b758b77220 */ /* 0x040fe20000410000 */
[----:B------:R-:W-:Y:S01]  /*98e0*/  F2FP.F16.E4M3.UNPACK_B R90, R90 ;  /* 0x0000005aff5a723e */ /* 0x000fe200020006ff */
[----:B------:R-:W-:Y:S01]  /*98f0*/  FFMA.FTZ R92, R88, R181, -R185 ;  /* 0x000000b5585c7223 */ /* 0x000fe200000108b9 */
[----:B------:R-:W-:Y:S01]  /*9900*/  F2FP.F16.E4M3.UNPACK_B R173, R173 ;  /* 0x000000adffad723e */ /* 0x000fe200020006ff */
[----:B------:R-:W-:Y:S01]  /*9910*/  FFMA.FTZ R94, R188, R229, R94 ;  /* 0x000000e5bc5e7223 */ /* 0x000fe2000001005e */
[----:B------:R-:W-:Y:S01]  /*9920*/  SHF.R.U32.HI R88, RZ, 0x8, R53 ;  /* 0x00000008ff587819 */ /* 0x000fe20000011635 */
[----:B------:R-:W-:-:S02]  /*9930*/  HADD2.F32 R231, -RZ, R171.H0_H0 ;  /* 0x200000abffe77230 */ /* 0x000fc40000004100 */
[----:B------:R-:W-:Y:S01]  /*9940*/  FFMA.FTZ R52, R52, R181, R183 ;  /* 0x000000b534347223 */ /* 0x000fe200000100b7 */
[----:B------:R-:W-:Y:S01]  /*9950*/  HADD2.F32 R188, -RZ, R186.H0_H0 ;  /* 0x200000baffbc7230 */ /* 0x000fe20000004100 */
[----:B------:R-:W-:Y:S01]  /*9960*/  SHF.R.U32.HI R178, RZ, 0x10, R53 ;  /* 0x00000010ffb27819 */ /* 0x000fe20000011635 */
[----:B------:R-:W-:Y:S01]  /*9970*/  FFMA.FTZ R187, R187, R229, -R228 ;  /* 0x000000e5bbbb7223 */ /* 0x000fe200000108e4 */
[----:B------:R-:W-:Y:S01]  /*9980*/  LOP3.LUT R181, R53, 0xff0000ff, RZ, 0xc0, !PT ;  /* 0xff0000ff35b57812 */ /* 0x000fe200078ec0ff */
[----:B------:R-:W-:Y:S01]  /*9990*/  IMAD.SHL.U32 R182, R182, 0x100, RZ ;  /* 0x00000100b6b67824 */ /* 0x000fe200078e00ff */
[--C-:B------:R-:W-:Y:S01]  /*99a0*/  SHF.R.U32.HI R180, RZ, 0x10, R55.reuse ;  /* 0x00000010ffb47819 */ /* 0x100fe20000011637 */
[----:B------:R-:W-:Y:S01]  /*99b0*/  HADD2.F32 R229, -RZ, R90.H0_H0 ;  /* 0x2000005affe57230 */ /* 0x000fe20000004100 */
[----:B------:R-:W-:Y:S01]  /*99c0*/  SHF.R.U32.HI R53, RZ, 0x8, R55 ;  /* 0x00000008ff357819 */ /* 0x000fe20000011637 */
[----:B------:R-:W-:Y:S01]  /*99d0*/  HADD2.F32 R228, -RZ, R173.H0_H0 ;  /* 0x200000adffe47230 */ /* 0x000fe20000004100 */
[----:B------:R-:W-:Y:S01]  /*99e0*/  LOP3.LUT R183, R55, 0xff0000ff, RZ, 0xc0, !PT ;  /* 0xff0000ff37b77812 */ /* 0x000fe200078ec0ff */
[-C--:B------:R-:W-:Y:S01]  /*99f0*/  FMUL.FTZ R230, R188, R231.reuse ;  /* 0x000000e7bce67220 */ /* 0x080fe20000410000 */
[----:B------:R-:W-:Y:S01]  /*9a00*/  SHF.R.U32.HI R55, RZ, 0x10, R41 ;  /* 0x00000010ff377819 */ /* 0x000fe20000011629 */
[----:B------:R-:W-:Y:S01]  /*9a10*/  HADD2.F32 R171, -RZ, R171.H1_H1 ;  /* 0x300000abffab7230 */ /* 0x000fe20000004100 */
[----:B------:R-:W-:Y:S01]  /*9a20*/  LOP3.LUT R185, R41, 0xff0000ff, RZ, 0xc0, !PT ;  /* 0xff0000ff29b97812 */ /* 0x000fe200078ec0ff */
[----:B------:R-:W-:Y:S01]  /*9a30*/  HADD2.F32 R186, -RZ, R186.H1_H1 ;  /* 0x300000baffba7230 */ /* 0x000fe20000004100 */
[----:B------:R-:W-:Y:S01]  /*9a40*/  SHF.L.U32 R88, R88, 0x8, RZ ;  /* 0x0000000858587819 */ /* 0x000fe200000006ff */
[----:B------:R-:W-:Y:S01]  /*9a50*/  HADD2.F32 R90, -RZ, R90.H1_H1 ;  /* 0x3000005aff5a7230 */ /* 0x000fe20000004100 */
[----:B------:R-:W-:Y:S01]  /*9a60*/  LOP3.LUT R182, R185, 0xff00, R182, 0xf8, !PT ;  /* 0x0000ff00b9b67812 */ /* 0x000fe200078ef8b6 */
[----:B------:R-:W-:Y:S01]  /*9a70*/  FMUL.FTZ R231, R229, R231 ;  /* 0x000000e7e5e77220 */ /* 0x000fe20000410000 */
[----:B------:R-:W-:Y:S01]  /*9a80*/  LOP3.LUT R181, R181, 0xff00, R88, 0xf8, !PT ;  /* 0x0000ff00b5b57812 */ /* 0x000fe200078ef858 */
[----:B------:R-:W-:Y:S01]  /*9a90*/  FFMA.FTZ R230, R229, R228, -R230 ;  /* 0x000000e4e5e67223 */ /* 0x000fe200000108e6 */
[----:B------:R-:W-:Y:S01]  /*9aa0*/  SHF.L.U32 R55, R55, 0x10, RZ ;  /* 0x0000001037377819 */ /* 0x000fe200000006ff */
[----:B------:R-:W-:-:S02]  /*9ab0*/  IMAD.SHL.U32 R88, R53, 0x100, RZ ;  /* 0x0000010035587824 */ /* 0x000fc400078e00ff */
[-C--:B------:R-:W-:Y:S01]  /*9ac0*/  FMUL.FTZ R229, R186, R171.reuse ;  /* 0x000000abbae57220 */ /* 0x080fe20000410000 */
[----:B------:R-:W-:Y:S02]  /*9ad0*/  HADD2.F32 R173, -RZ, R173.H1_H1 ;  /* 0x300000adffad7230 */ /* 0x000fe40000004100 */
[----:B------:R-:W-:Y:S01]  /*9ae0*/  FMUL.FTZ R171, R90, R171 ;  /* 0x000000ab5aab7220 */ /* 0x000fe20000410000 */
[----:B------:R-:W-:Y:S01]  /*9af0*/  F2FP.SATFINITE.E4M3.F32.PACK_AB_MERGE_C R179, R179, R42, RZ ;  /* 0x0000002ab3b3723e */ /* 0x000fe200048070ff */
[----:B------:R-:W-:Y:S01]  /*9b00*/  IMAD.U32 R178, R178, 0x10000, RZ ;  /* 0x00010000b2b27824 */ /* 0x000fe200078e00ff */
[----:B------:R-:W-:Y:S01]  /*9b10*/  LOP3.LUT R55, R182, 0xff0000, R55, 0xf8, !PT ;  /* 0x00ff0000b6377812 */ /* 0x000fe200078ef837 */
[-C--:B------:R-:W-:Y:S01]  /*9b20*/  FFMA.FTZ R186, R186, R173.reuse, R171 ;  /* 0x000000adbaba7223 */ /* 0x080fe200000100ab */
[----:B------:R-:W-:Y:S01]  /*9b30*/  F2FP.SATFINITE.E4M3.F32.PACK_AB_MERGE_C R177, R177, R40, RZ ;  /* 0x00000028b1b1723e */ /* 0x000fe200048070ff */
[----:B------:R-:W-:Y:S01]  /*9b40*/  FFMA.FTZ R229, R90, R173, -R229 ;  /* 0x000000ad5ae57223 */ /* 0x000fe200000108e5 */
[----:B------:R-:W-:Y:S01]  /*9b50*/  LOP3.LUT R183, R183, 0xff00, R88, 0xf8, !PT ;  /* 0x0000ff00b7b77812 */ /* 0x000fe200078ef858 */
[----:B------:R-:W-:Y:S01]  /*9b60*/  IMAD.U32 R180, R180, 0x10000, RZ ;  /* 0x00010000b4b47824 */ /* 0x000fe200078e00ff */
[----:B------:R-:W-:Y:S01]  /*9b70*/  F2FP.SATFINITE.E4M3.F32.PACK_AB_MERGE_C R88, R92, R176, R179 ;  /* 0x000000b05c58723e */ /* 0x000fe200048070b3 */
[----:B------:R-:W-:Y:S01]  /*9b80*/  FFMA.FTZ R231, R188, R228, R231 ;  /* 0x000000e4bce77223 */ /* 0x000fe200000100e7 */
[----:B------:R-:W-:-:S02]  /*9b90*/  F2FP.F16.E4M3.UNPACK_B R171, R93 ;  /* 0x0000005dffab723e */ /* 0x000fc400020006ff */
[----:B------:R-:W-:Y:S02]  /*9ba0*/  F2FP.SATFINITE.E4M3.F32.PACK_AB_MERGE_C R92, R52, R54, R177 ;  /* 0x00000036345c723e */ /* 0x000fe400048070b1 */
[----:B------:R-:W-:Y:S01]  /*9bb0*/  F2FP.F16.E4M3.UNPACK_B R176, R55 ;  /* 0x00000037ffb0723e */ /* 0x000fe200020006ff */
[--C-:B------:R-:W-:Y:S01]  /*9bc0*/  HADD2.F32 R40, -RZ, R171.reuse.H0_H0 ;  /* 0x200000abff287230 */ /* 0x100fe20000004100 */
[----:B------:R-:W-:Y:S01]  /*9bd0*/  LOP3.LUT R53, R181, 0xff0000, R178, 0xf8, !PT ;  /* 0x00ff0000b5357812 */ /* 0x000fe200078ef8b2 */
[----:B------:R-:W-:Y:S01]  /*9be0*/  HADD2.F32 R171, -RZ, R171.H1_H1 ;  /* 0x300000abffab7230 */ /* 0x000fe20000004100 */
[----:B------:R-:W-:Y:S01]  /*9bf0*/  F2FP.F16.E4M3.UNPACK_B R52, R89 ;  /* 0x00000059ff34723e */ /* 0x000fe200020006ff */
[----:B------:R-:W-:Y:S01]  /*9c00*/  HADD2.F32 R177, -RZ, R176.H0_H0 ;  /* 0x200000b0ffb17230 */ /* 0x000fe20000004100 */
[----:B------:R-:W-:Y:S02]  /*9c10*/  F2FP.F16.E4M3.UNPACK_B R54, R53 ;  /* 0x00000035ff36723e */ /* 0x000fe400020006ff */
[----:B------:R-:W-:Y:S01]  /*9c20*/  SHF.R.U32.HI R184, RZ, 0x8, R43 ;  /* 0x00000008ffb87819 */ /* 0x000fe2000001162b */
[----:B------:R-:W-:-:S02]  /*9c30*/  HADD2.F32 R42, -RZ, R52.H0_H0 ;  /* 0x20000034ff2a7230 */ /* 0x000fc40000004100 */
[-C--:B------:R-:W-:Y:S01]  /*9c40*/  FMUL.FTZ R179, R40, R177.reuse ;  /* 0x000000b128b37220 */ /* 0x080fe20000410000 */
[----:B------:R-:W-:Y:S01]  /*9c50*/  HADD2.F32 R173, -RZ, R54.H0_H0 ;  /* 0x20000036ffad7230 */ /* 0x000fe20000004100 */
[----:B------:R-:W-:Y:S01]  /*9c60*/  SHF.R.U32.HI R41, RZ, 0x10, R43 ;  /* 0x00000010ff297819 */ /* 0x000fe2000001162b */
[----:B------:R-:W-:Y:S02]  /*9c70*/  IMAD.SHL.U32 R184, R184, 0x100, RZ ;  /* 0x00000100b8b87824 */ /* 0x000fe400078e00ff */
[C---:B------:R-:W-:Y:S01]  /*9c80*/  FMUL.FTZ R177, R42.reuse, R177 ;  /* 0x000000b12ab17220 */ /* 0x040fe20000410000 */
[----:B------:R-:W-:Y:S01]  /*9c90*/  LOP3.LUT R43, R43, 0xff0000ff, RZ, 0xc0, !PT ;  /* 0xff0000ff2b2b7812 */ /* 0x000fe200078ec0ff */
[-C--:B------:R-:W-:Y:S01]  /*9ca0*/  FFMA.FTZ R42, R42, R173.reuse, -R179 ;  /* 0x000000ad2a2a7223 */ /* 0x080fe200000108b3 */
[----:B------:R-:W-:Y:S02]  /*9cb0*/  HADD2.F32 R52, -RZ, R52.H1_H1 ;  /* 0x30000034ff347230 */ /* 0x000fe40000004100 */
[----:B------:R-:W-:Y:S01]  /*9cc0*/  FFMA.FTZ R40, R40, R173, R177 ;  /* 0x000000ad28287223 */ /* 0x000fe200000100b1 */
[----:B------:R-:W-:Y:S01]  /*9cd0*/  HADD2.F32 R173, -RZ, R176.H1_H1 ;  /* 0x300000b0ffad7230 */ /* 0x000fe20000004100 */
[----:B------:R-:W-:Y:S01]  /*9ce0*/  F2FP.F16.E4M3.UNPACK_B R93, R93.H1 ;  /* 0x0000005dff5d723e */ /* 0x000fe200030006ff */
[----:B------:R-:W-:Y:S01]  /*9cf0*/  HADD2.F32 R176, -RZ, R54.H1_H1 ;  /* 0x30000036ffb07230 */ /* 0x000fe20000004100 */
[----:B------:R-:W-:Y:S01]  /*9d00*/  F2FP.F16.E4M3.UNPACK_B R178, R55.H1 ;  /* 0x00000037ffb2723e */ /* 0x000fe200030006ff */
[----:B------:R-:W-:Y:S01]  /*9d10*/  IMAD.U32 R41, R41, 0x10000, RZ ;  /* 0x0001000029297824 */ /* 0x000fe200078e00ff */
[----:B------:R-:W-:Y:S01]  /*9d20*/  LOP3.LUT R184, R43, 0xff00, R184, 0xf8, !PT ;  /* 0x0000ff002bb87812 */ /* 0x000fe200078ef8b8 */
[----:B------:R-:W-:Y:S01]  /*9d30*/  FMUL.FTZ R55, R171, R173 ;  /* 0x000000adab377220 */ /* 0x000fe20000410000 */
[----:B------:R-:W-:Y:S01]  /*9d40*/  F2FP.F16.E4M3.UNPACK_B R89, R89.H1 ;  /* 0x00000059ff59723e */ /* 0x000fe200030006ff */
[----:B------:R-:W-:Y:S01]  /*9d50*/  HADD2.F32 R54, -RZ, R93.H0_H0 ;  /* 0x2000005dff367230 */ /* 0x000fe20000004100 */
[----:B------:R-:W-:Y:S01]  /*9d60*/  LOP3.LUT R43, R183, 0xff0000, R180, 0xf8, !PT ;  /* 0x00ff0000b72b7812 */ /* 0x000fe200078ef8b4 */
[----:B------:R-:W-:Y:S01]  /*9d70*/  FMUL.FTZ R180, R52, R173 ;  /* 0x000000ad34b47220 */ /* 0x000fe20000410000 */
[----:B------:R-:W-:Y:S01]  /*9d80*/  F2FP.F16.E4M3.UNPACK_B R173, R53.H1 ;  /* 0x00000035ffad723e */ /* 0x000fe200030006ff */
[----:B------:R-:W-:-:S02]  /*9d90*/  HADD2.F32 R179, -RZ, R178.H0_H0 ;  /* 0x200000b2ffb37230 */ /* 0x000fc40000004100 */
[-C--:B------:R-:W-:Y:S01]  /*9da0*/  FFMA.FTZ R53, R52, R176.reuse, -R55 ;  /* 0x000000b034357223 */ /* 0x080fe20000010837 */
[----:B------:R-:W-:Y:S01]  /*9db0*/  HADD2.F32 R52, -RZ, R89.H0_H0 ;  /* 0x20000059ff347230 */ /* 0x000fe20000004100 */
[----:B------:R-:W-:Y:S01]  /*9dc0*/  LOP3.LUT R41, R184, 0xff0000, R41, 0xf8, !PT ;  /* 0x00ff0000b8297812 */ /* 0x000fe200078ef829 */
[----:B------:R-:W-:Y:S02]  /*9dd0*/  HADD2.F32 R177, -RZ, R93.H1_H1 ;  /* 0x3000005dffb17230 */ /* 0x000fe40000004100 */
[----:B------:R-:W-:Y:S01]  /*9de0*/  FFMA.FTZ R55, R171, R176, R180 ;  /* 0x000000b0ab377223 */ /* 0x000fe200000100b4 */
[----:B------:R-:W-:Y:S02]  /*9df0*/  HADD2.F32 R178, -RZ, R178.H1_H1 ;  /* 0x300000b2ffb27230 */ /* 0x000fe40000004100 */
[-C--:B------:R-:W-:Y:S01]  /*9e00*/  FMUL.FTZ R181, R54, R179.reuse ;  /* 0x000000b336b57220 */ /* 0x080fe20000410000 */
[----:B------:R-:W-:Y:S02]  /*9e10*/  HADD2.F32 R89, -RZ, R89.H1_H1 ;  /* 0x30000059ff597230 */ /* 0x000fe40000004100 */
[----:B------:R-:W-:Y:S01]  /*9e20*/  FMUL.FTZ R179, R52, R179 ;  /* 0x000000b334b37220 */ /* 0x000fe20000410000 */
[----:B------:R-:W-:-:S02]  /*9e30*/  HADD2.F32 R171, -RZ, R173.H0_H0 ;  /* 0x200000adffab7230 */ /* 0x000fc40000004100 */
[-C--:B------:R-:W-:Y:S01]  /*9e40*/  FMUL.FTZ R180, R177, R178.reuse ;  /* 0x000000b2b1b47220 */ /* 0x080fe20000410000 */
[----:B------:R-:W-:Y:S02]  /*9e50*/  HADD2.F32 R176, -RZ, R173.H1_H1 ;  /* 0x300000adffb07230 */ /* 0x000fe40000004100 */
[----:B------:R-:W-:Y:S01]  /*9e60*/  FMUL.FTZ R178, R89, R178 ;  /* 0x000000b259b27220 */ /* 0x000fe20000410000 */
[----:B------:R-:W-:Y:S01]  /*9e70*/  F2FP.F16.E4M3.UNPACK_B R173, R41 ;  /* 0x00000029ffad723e */ /* 0x000fe200020006ff */
[----:B------:R-:W-:Y:S01]  /*9e80*/  FFMA.FTZ R52, R52, R171, -R181 ;  /* 0x000000ab34347223 */ /* 0x000fe200000108b5 */
[----:B------:R-:W-:Y:S01]  /*9e90*/  F2FP.F16.E4M3.UNPACK_B R93, R91 ;  /* 0x0000005bff5d723e */ /* 0x000fe200020006ff */
[----:B------:R-:W-:Y:S01]  /*9ea0*/  FFMA.FTZ R54, R54, R171, R179 ;  /* 0x000000ab36367223 */ /* 0x000fe200000100b3 */
[----:B------:R-:W-:Y:S01]  /*9eb0*/  F2FP.F16.E4M3.UNPACK_B R171, R95 ;  /* 0x0000005fffab723e */ /* 0x000fe200020006ff */
[-C--:B------:R-:W-:Y:S01]  /*9ec0*/  FFMA.FTZ R177, R177, R176.reuse, R178 ;  /* 0x000000b0b1b17223 */ /* 0x080fe200000100b2 */
[----:B------:R-:W-:Y:S01]  /*9ed0*/  FFMA.FTZ R89, R89, R176, -R180 ;  /* 0x000000b059597223 */ /* 0x000fe200000108b4 */
[----:B------:R-:W-:Y:S01]  /*9ee0*/  F2FP.F16.E4M3.UNPACK_B R178, R43 ;  /* 0x0000002bffb2723e */ /* 0x000fe200020006ff */
[----:B------:R-:W-:Y:S01]  /*9ef0*/  HADD2.F32 R181, -RZ, R173.H0_H0 ;  /* 0x200000adffb57230 */ /* 0x000fe20000004100 */
[----:B------:R-:W-:Y:S01]  /*9f00*/  F2FP.F16.E4M3.UNPACK_B R95, R95.H1 ;  /* 0x0000005fff5f723e */ /* 0x000fe200030006ff */
[----:B------:R-:W-:Y:S01]  /*9f10*/  HADD2.F32 R176, -RZ, R93.H0_H0 ;  /* 0x2000005dffb07230 */ /* 0x000fe20000004100 */
[----:B------:R-:W-:Y:S01]  /*9f20*/  F2FP.F16.E4M3.UNPACK_B R91, R91.H1 ;  /* 0x0000005bff5b723e */ /* 0x000fe200030006ff */
[----:B------:R-:W-:Y:S01]  /*9f30*/  HADD2.F32 R179, -RZ, R171.H0_H0 ;  /* 0x200000abffb37230 */ /* 0x000fe20000004100 */
[----:B------:R-:W-:Y:S01]  /*9f40*/  F2FP.SATFINITE.E4M3.F32.PACK_AB_MERGE_C R94, R94, R233, RZ ;  /* 0x000000e95e5e723e */ /* 0x000fe200048070ff */
[----:B------:R-:W-:-:S02]  /*9f50*/  HADD2.F32 R180, -RZ, R178.H0_H0 ;  /* 0x200000b2ffb47230 */ /* 0x000fc40000004100 */
[CC--:B------:R-:W-:Y:S01]  /*9f60*/  FMUL.FTZ R182, R176.reuse, R181.reuse ;  /* 0x000000b5b0b67220 */ /* 0x0c0fe20000410000 */
[----:B------:R-:W-:Y:S02]  /*9f70*/  HADD2.F32 R171, -RZ, R171.H1_H1 ;  /* 0x300000abffab7230 */ /* 0x000fe40000004100 */
[C---:B------:R-:W-:Y:S01]  /*9f80*/  FMUL.FTZ R183, R179.reuse, R181 ;  /* 0x000000b5b3b77220 */ /* 0x040fe20000410000 */
[----:B------:R-:W-:Y:S01]  /*9f90*/  F2FP.F16.E4M3.UNPACK_B R181, R43.H1 ;  /* 0x0000002bffb5723e */ /* 0x000fe200030006ff */
[-C--:B------:R-:W-:Y:S01]  /*9fa0*/  FFMA.FTZ R179, R179, R180.reuse, R182 ;  /* 0x000000b4b3b37223 */ /* 0x080fe200000100b6 */
[----:B------:R-:W-:Y:S01]  /*9fb0*/  F2FP.F16.E4M3.UNPACK_B R182, R41.H1 ;  /* 0x00000029ffb6723e */ /* 0x000fe200030006ff */
[----:B------:R-:W-:Y:S01]  /*9fc0*/  FFMA.FTZ R176, R176, R180, -R183 ;  /* 0x000000b4b0b07223 */ /* 0x000fe200000108b7 */
[----:B------:R-:W-:Y:S01]  /*9fd0*/  HADD2.F32 R180, -RZ, R95.H0_H0 ;  /* 0x2000005fffb47230 */ /* 0x000fe20000004100 */
[----:B------:R-:W-:Y:S01]  /*9fe0*/  F2FP.SATFINITE.E4M3.F32.PACK_AB_MERGE_C R94, R186, R231, R94 ;  /* 0x000000e7ba5e723e */ /* 0x000fe2000480705e */
[----:B------:R-:W-:Y:S01]  /*9ff0*/  HADD2.F32 R41, -RZ, R91.H0_H0 ;  /* 0x2000005bff297230 */ /* 0x000fe20000004100 */
[----:B------:R-:W-:Y:S01]  /*a000*/  F2FP.SATFINITE.E4M3.F32.PACK_AB_MERGE_C R90, R187, R232, RZ ;  /* 0x000000e8bb5a723e */ /* 0x000fe200048070ff */
[----:B------:R-:W-:Y:S01]  /*a010*/  HADD2.F32 R183, -RZ, R182.H0_H0 ;  /* 0x200000b6ffb77230 */ /* 0x000fe20000004100 */
[----:B------:R-:W-:Y:S01]  /*a020*/  F2FP.SATFINITE.E4M3.F32.PACK_AB_MERGE_C R52, R89, R52, RZ ;  /* 0x000000345934723e */ /* 0x000fe200048070ff */
[----:B------:R-:W-:Y:S01]  /*a030*/  HADD2.F32 R43, -RZ, R181.H0_H0 ;  /* 0x200000b5ff2b7230 */ /* 0x000fe20000004100 */
[----:B------:R-:W-:Y:S01]  /*a040*/  F2FP.SATFINITE.E4M3.F32.PACK_AB_MERGE_C R54, R177, R54, RZ ;  /* 0x00000036b136723e */ /* 0x000fe200048070ff */
[----:B------:R-:W-:-:S02]  /*a050*/  HADD2.F32 R95, -RZ, R95.H1_H1 ;  /* 0x3000005fff5f7230 */ /* 0x000fc40000004100 */
[CC--:B------:R-:W-:Y:S01]  /*a060*/  FMUL.FTZ R184, R180.reuse, R183.reuse ;  /* 0x000000b7b4b87220 */ /* 0x0c0fe20000410000 */
[----:B------:R-:W-:Y:S01]  /*a070*/  FMUL.FTZ R183, R41, R183 ;  /* 0x000000b729b77220 */ /* 0x000fe20000410000 */
        /* <DEDUP_REMOVED lines=8> */
[----:B------:R-:W-:Y:S01]  /*a100*/  HADD2.F32 R93, -RZ, R93.H1_H1 ;  /* 0x3000005dff5d7230 */ /* 0x000fe20000004100 */
[----:B------:R-:W-:Y:S01]  /*a110*/  F2FP.SATFINITE.E4M3.F32.PACK_AB_MERGE_C R89, R53, R42, R52 ;  /* 0x0000002a3559723e */ /* 0x000fe20004807034 */
[-C--:B------:R-:W-:Y:S01]  /*a120*/  FFMA.FTZ R184, R91, R180.reuse, -R184 ;  /* 0x000000b45bb87223 */ /* 0x080fe200000108b8 */
[----:B------:R-:W-:Y:S01]  /*a130*/  FFMA.FTZ R186, R95, R180, R182 ;  /* 0x000000b45fba7223 */ /* 0x000fe200000100b6 */
[----:B------:R-:W-:-:S02]  /*a140*/  HADD2.F32 R180, -RZ, R173.H1_H1 ;  /* 0x300000adffb47230 */ /* 0x000fc40000004100 */
[----:B------:R-:W-:Y:S01]  /*a150*/  HADD2.F32 R178, -RZ, R178.H1_H1 ;  /* 0x300000b2ffb27230 */ /* 0x000fe20000004100 */
[----:B------:R-:W-:Y:S02]  /*a160*/  F2FP.SATFINITE.E4M3.F32.PACK_AB_MERGE_C R41, R184, R41, RZ ;  /* 0x00000029b829723e */ /* 0x000fe400048070ff */
[-C--:B------:R-:W-:Y:S01]  /*a170*/  FMUL.FTZ R182, R171, R180.reuse ;  /* 0x000000b4abb67220 */ /* 0x080fe20000410000 */
[C---:B------:R-:W-:Y:S01]  /*a180*/  FMUL.FTZ R180, R93.reuse, R180 ;  /* 0x000000b45db47220 */ /* 0x040fe20000410000 */
[----:B------:R-:W-:Y:S02]  /*a190*/  F2FP.SATFINITE.E4M3.F32.PACK_AB_MERGE_C R43, R186, R43, RZ ;  /* 0x0000002bba2b723e */ /* 0x000fe400048070ff */
[-C--:B------:R-:W-:Y:S01]  /*a1a0*/  FFMA.FTZ R93, R93, R178.reuse, -R182 ;  /* 0x000000b25d5d7223 */ /* 0x080fe200000108b6 */
[----:B------:R-:W-:-:S04]  /*a1b0*/  FFMA.FTZ R180, R171, R178, R180 ;  /* 0x000000b2abb47223 */ /* 0x000fc800000100b4 */
[----:B------:R-:W-:Y:S02]  /*a1c0*/  F2FP.SATFINITE.E4M3.F32.PACK_AB_MERGE_C R91, R93, R176, R41 ;  /* 0x000000b05d5b723e */ /* 0x000fe40004807029 */
[----:B------:R-:W-:Y:S02]  /*a1d0*/  F2FP.SATFINITE.E4M3.F32.PACK_AB_MERGE_C R93, R55, R40, R54 ;  /* 0x00000028375d723e */ /* 0x000fe40004807036 */
[----:B------:R-:W-:-:S07]  /*a1e0*/  F2FP.SATFINITE.E4M3.F32.PACK_AB_MERGE_C R95, R180, R179, R43 ;  /* 0x000000b3b45f723e */ /* 0x000fce000480702b */
.L_x_2282:
[----:B------:R-:W-:Y:S05]  /*a1f0*/  BSYNC B3 ;  /* 0x0000000000037941 */ /* 0x000fea0003800000 */
.L_x_2281:
        /* <DEDUP_REMOVED lines=10> */
.L_x_2280:
[----:B------:R-:W-:Y:S05]  /*a2a0*/  BSYNC B2 ;  /* 0x0000000000027941 */ /* 0x000fea0003800000 */
.L_x_2279:
        /* <DEDUP_REMOVED lines=20> */
[----:B------:R-:W-:-:S03]  /*a3f0*/  IMAD R43, R17, 0x7800, R40 ;  /* 0x00007800112b7824 */ /* 0x000fc600078e0228 */
[C---:B------:R-:W-:Y:S01]  /*a400*/  IADD3 R52, R16.reuse, R41, RZ ;  /* 0x0000002910347210 */ /* 0x040fe20007ffe0ff */
[----:B------:R-:W-:-:S05]  /*a410*/  IMAD.IADD R43, R16, 0x1, R43 ;  /* 0x00000001102b7824 */ /* 0x000fca00078e022b */
[----:B------:R-:W0:Y:S04]  /*a420*/  LDS.128 R52, [R52+0x1a400] ;  /* 0x01a4000034347984 */ /* 0x000e280000000c00 */
[----:B------:R-:W1:Y:S01]  /*a430*/  LDS.128 R40, [R43+0x1a400] ;  /* 0x01a400002b287984 */ /* 0x000e620000000c00 */
[----:B------:R-:W-:Y:S05]  /*a440*/  @P4 BRA `(.L_x_2286) ;  /* 0x0000000c00444947 */ /* 0x000fea0003800000 */
[----:B------:R-:W-:Y:S01]  /*a450*/  SHF.R.U32.HI R173, RZ, 0x8, R57 ;  /* 0x00000008ffad7819 */ /* 0x000fe20000011639 */
[----:B0-----:R-:W-:Y:S01]  /*a460*/  IMAD.MOV.U32 R56, RZ, RZ, R52 ;  /* 0x000000ffff387224 */ /* 0x001fe200078e0034 */
[--C-:B------:R-:W-:Y:S01]  /*a470*/  SHF.R.U32.HI R171, RZ, 0x8, R47.reuse ;  /* 0x00000008ffab7819 */ /* 0x100fe2000001162f */
[----:B-1----:R-:W-:Y:S01]  /*a480*/  IMAD.MOV.U32 R52, RZ, RZ, R42 ;  /* 0x000000ffff347224 */ /* 0x002fe200078e002a */
[----:B------:R-:W-:Y:S02]  /*a490*/  LOP3.LUT R92, R47, 0xff0000ff, RZ, 0xc0, !PT ;  /* 0xff0000ff2f5c7812 */ /* 0x000fe400078ec0ff */
[----:B------:R-:W-:Y:S01]  /*a4a0*/  SHF.R.U32.HI R46, RZ, 0x10, R47 ;  /* 0x00000010ff2e7819 */ /* 0x000fe2000001162f */
[----:B------:R-:W-:Y:S01]  /*a4b0*/  IMAD.SHL.U32 R47, R173, 0x100, RZ ;  /* 0x00000100ad2f7824 */ /* 0x000fe200078e00ff */
[----:B------:R-:W-:Y:S01]  /*a4c0*/  LOP3.LUT R44, R57, 0xff0000ff, RZ, 0xc0, !PT ;  /* 0xff0000ff392c7812 */ /* 0x000fe200078ec0ff */
[----:B------:R-:W-:Y:S01]  /*a4d0*/  IMAD.SHL.U32 R171, R171, 0x100, RZ ;  /* 0x00000100abab7824 */ /* 0x000fe200078e00ff */
[----:B------:R-:W-:Y:S01]  /*a4e0*/  SHF.R.U32.HI R172, RZ, 0x10, R57 ;  /* 0x00000010ffac7819 */ /* 0x000fe20000011639 */
[----:B------:R-:W-:Y:S01]  /*a4f0*/  IMAD.MOV.U32 R57, RZ, RZ, R40 ;  /* 0x000000ffff397224 */ /* 0x000fe200078e0028 */
[----:B------:R-:W-:-:S02]  /*a500*/  SHF.R.U32.HI R93, RZ, 0x8, R45 ;  /* 0x00000008ff5d7819 */ /* 0x000fc4000001162d */
[----:B------:R-:W-:Y:S02]  /*a510*/  SHF.R.U32.HI R95, RZ, 0x8, R59 ;  /* 0x00000008ff5f7819 */ /* 0x000fe4000001163b */
[----:B------:R-:W-:Y:S01]  /*a520*/  LOP3.LUT R44, R44, 0xff00, R47, 0xf8, !PT ;  /* 0x0000ff002c2c7812 */ /* 0x000fe200078ef82f */
[----:B------:R-:W-:Y:S01]  /*a530*/  IMAD.SHL.U32 R93, R93, 0x100, RZ ;  /* 0x000001005d5d7824 */ /* 0x000fe200078e00ff */
[----:B------:R-:W-:Y:S01]  /*a540*/  LOP3.LUT R58, R59, 0xff0000ff, RZ, 0xc0, !PT ;  /* 0xff0000ff3b3a7812 */ /* 0x000fe200078ec0ff */
[----:B------:R-:W-:Y:S01]  /*a550*/  IMAD.U32 R47, R172, 0x10000, RZ ;  /* 0x00010000ac2f7824 */ /* 0x000fe200078e00ff */
[----:B------:R-:W-:Y:S02]  /*a560*/  SHF.R.U32.HI R94, RZ, 0x10, R59 ;  /* 0x00000010ff5e7819 */ /* 0x000fe4000001163b */
[----:B------:R-:W-:Y:S02]  /*a570*/  LOP3.LUT R90, R45, 0xff0000ff, RZ, 0xc0, !PT ;  /* 0xff0000ff2d5a7812 */ /* 0x000fe400078ec0ff */
[----:B------:R-:W-:-:S02]  /*a580*/  SHF.L.U32 R59, R95, 0x8, RZ ;  /* 0x000000085f3b7819 */ /* 0x000fc400000006ff */
[----:B------:R-:W-:Y:S02]  /*a590*/  LOP3.LUT R95, R90, 0xff00, R93, 0xf8, !PT ;  /* 0x0000ff005a5f7812 */ /* 0x000fe400078ef85d */
[----:B------:R-:W-:Y:S01]  /*a5a0*/  LOP3.LUT R44, R44, 0xff0000, R47, 0xf8, !PT ;  /* 0x00ff00002c2c7812 */ /* 0x000fe200078ef82f */
[----:B------:R-:W-:Y:S01]  /*a5b0*/  IMAD.U32 R47, R94, 0x10000, RZ ;  /* 0x000100005e2f7824 */ /* 0x000fe200078e00ff */
[----:B------:R-:W-:Y:S02]  /*a5c0*/  LOP3.LUT R40, R58, 0xff00, R59, 0xf8, !PT ;  /* 0x0000ff003a287812 */ /* 0x000fe400078ef83b */
[----:B------:R-:W-:Y:S02]  /*a5d0*/  F2FP.F16.E4M3.UNPACK_B R93, R167.H1 ;  /* 0x000000a7ff5d723e */ /* 0x000fe400030006ff */
[----:B------:R-:W-:Y:S02]  /*a5e0*/  F2FP.F16.E4M3.UNPACK_B R90, R57.H1 ;  /* 0x00000039ff5a723e */ /* 0x000fe400030006ff */
[----:B------:R-:W-:Y:S01]  /*a5f0*/  F2FP.F16.E4M3.UNPACK_B R58, R56.H1 ;  /* 0x00000038ff3a723e */ /* 0x000fe200030006ff */
[--C-:B------:R-:W-:Y:S01]  /*a600*/  HADD2.F32 R42, -RZ, R93.reuse.H0_H0 ;  /* 0x2000005dff2a7230 */ /* 0x100fe20000004100 */
[----:B------:R-:W-:Y:S01]  /*a610*/  LOP3.LUT R171, R92, 0xff00, R171, 0xf8, !PT ;  /* 0x0000ff005cab7812 */ /* 0x000fe200078ef8ab */
[----:B------:R-:W-:Y:S01]  /*a620*/  HADD2.F32 R59, -RZ, R90.H0_H0 ;  /* 0x2000005aff3b7230 */ /* 0x000fe20000004100 */
[----:B------:R-:W-:Y:S01]  /*a630*/  F2FP.F16.E4M3.UNPACK_B R92, R169.H1 ;  /* 0x000000a9ff5c723e */ /* 0x000fe200030006ff */
[----:B------:R-:W-:Y:S01]  /*a640*/  HADD2.F32 R93, -RZ, R93.H1_H1 ;  /* 0x3000005dff5d7230 */ /* 0x000fe20000004100 */
[----:B------:R-:W-:-:S02]  /*a650*/  SHF.R.U32.HI R45, RZ, 0x10, R45 ;  /* 0x00000010ff2d7819 */ /* 0x000fc4000001162d */
[----:B------:R-:W-:Y:S01]  /*a660*/  LOP3.LUT R40, R40, 0xff0000, R47, 0xf8, !PT ;  /* 0x00ff000028287812 */ /* 0x000fe200078ef82f */
[----:B------:R-:W-:Y:S01]  /*a670*/  HADD2.F32 R47, -RZ, R58.H0_H0 ;  /* 0x2000003aff2f7230 */ /* 0x000fe20000004100 */
[----:B------:R-:W-:Y:S01]  /*a680*/  SHF.L.U32 R46, R46, 0x10, RZ ;  /* 0x000000102e2e7819 */ /* 0x000fe200000006ff */
[--C-:B------:R-:W-:Y:S02]  /*a690*/  HADD2.F32 R94, -RZ, R92.reuse.H0_H0 ;  /* 0x2000005cff5e7230 */ /* 0x100fe40000004100 */
[-C--:B------:R-:W-:Y:S01]  /*a6a0*/  FMUL.FTZ R174, R59, R42.reuse ;  /* 0x0000002a3bae7220 */ /* 0x080fe20000410000 */
[----:B------:R-:W-:Y:S02]  /*a6b0*/  IMAD.U32 R172, R45, 0x10000, RZ ;  /* 0x000100002dac7824 */ /* 0x000fe400078e00ff */
[----:B------:R-:W-:Y:S01]  /*a6c0*/  FMUL.FTZ R176, R47, R42 ;  /* 0x0000002a2fb07220 */ /* 0x000fe20000410000 */
[----:B------:R-:W-:Y:S01]  /*a6d0*/  LOP3.LUT R42, R171, 0xff0000, R46, 0xf8, !PT ;  /* 0x00ff0000ab2a7812 */ /* 0x000fe200078ef82e */
[-C--:B------:R-:W-:Y:S01]  /*a6e0*/  FFMA.FTZ R46, R47, R94.reuse, -R174 ;  /* 0x0000005e2f2e7223 */ /* 0x080fe200000108ae */
[----:B------:R-:W-:Y:S01]  /*a6f0*/  F2FP.F16.E4M3.UNPACK_B R167, R167 ;  /* 0x000000a7ffa7723e */ /* 0x000fe200020006ff */
[----:B------:R-:W-:Y:S01]  /*a700*/  FFMA.FTZ R47, R59, R94, R176 ;  /* 0x0000005e3b2f7223 */ /* 0x000fe200000100b0 */
[----:B------:R-:W-:Y:S01]  /*a710*/  LOP3.LUT R45, R95, 0xff0000, R172, 0xf8, !PT ;  /* 0x00ff00005f2d7812 */ /* 0x000fe200078ef8ac */
        /* <DEDUP_REMOVED lines=44> */
[----:B------:R-:W-:Y:S01]  /*a9e0*/  FFMA.FTZ R92, R94, R172, -R175 ;  /* 0x000000ac5e5c7223 */ /* 0x000fe200000108af */
[--C-:B------:R-:W-:Y:S02]  /*a9f0*/  HADD2.F32 R171, -RZ, R168.reuse.H1_H1 ;  /* 0x300000a8ffab7230 */ /* 0x100fe40000004100 */
[----:B------:R-:W-:Y:S01]  /*aa00*/  FMUL.FTZ R176, R95, R176 ;  /* 0x000000b05fb07220 */ /* 0x000fe20000410000 */
[----:B------:R-:W-:Y:S01]  /*aa10*/  FFMA.FTZ R94, R167, R172, R178 ;  /* 0x000000aca75e7223 */ /* 0x000fe200000100b2 */
[----:B------:R-:W-:Y:S01]  /*aa20*/  FFMA.FTZ R175, R95, R174, -R180 ;  /* 0x000000ae5faf7223 */ /* 0x000fe200000108b4 */
[----:B------:R-:W-:Y:S01]  /*aa30*/  F2FP.F16.E4M3.UNPACK_B R95, R52 ;  /* 0x00000034ff5f723e */ /* 0x000fe200020006ff */
[----:B------:R-:W-:Y:S01]  /*aa40*/  FFMA.FTZ R177, R169, R174, R176 ;  /* 0x000000aea9b17223 */ /* 0x000fe200000100b0 */
[----:B------:R-:W-:Y:S01]  /*aa50*/  HADD2.F32 R169, -RZ, R168.H0_H0 ;  /* 0x200000a8ffa97230 */ /* 0x000fe20000004100 */
[----:B------:R-:W-:Y:S01]  /*aa60*/  F2FP.SATFINITE.E4M3.F32.PACK_AB_MERGE_C R46, R57, R46, RZ ;  /* 0x0000002e392e723e */ /* 0x000fe200048070ff */
[----:B------:R-:W-:Y:S01]  /*aa70*/  HADD2.F32 R52, -RZ, R54.H0_H0 ;  /* 0x20000036ff347230 */ /* 0x000fe20000004100 */
[----:B------:R-:W-:Y:S01]  /*aa80*/  F2FP.SATFINITE.E4M3.F32.PACK_AB_MERGE_C R175, R175, R92, RZ ;  /* 0x0000005cafaf723e */ /* 0x000fe200048070ff */
[----:B------:R-:W-:Y:S01]  /*aa90*/  HADD2.F32 R167, -RZ, R95.H0_H0 ;  /* 0x2000005fffa77230 */ /* 0x000fe20000004100 */
[----:B------:R-:W-:Y:S01]  /*aaa0*/  F2FP.SATFINITE.E4M3.F32.PACK_AB_MERGE_C R47, R56, R47, RZ ;  /* 0x0000002f382f723e */ /* 0x000fe200048070ff */
[----:B------:R-:W-:-:S02]  /*aab0*/  HADD2.F32 R168, -RZ, R170.H0_H0 ;  /* 0x200000aaffa87230 */ /* 0x000fc40000004100 */
[CC--:B------:R-:W-:Y:S01]  /*aac0*/  FMUL.FTZ R172, R52.reuse, R169.reuse ;  /* 0x000000a934ac7220 */ /* 0x0c0fe20000410000 */
[----:B------:R-:W-:Y:S02]  /*aad0*/  HADD2.F32 R54, -RZ, R54.H1_H1 ;  /* 0x30000036ff367230 */ /* 0x000fe40000004100 */
[----:B------:R-:W-:Y:S01]  /*aae0*/  FMUL.FTZ R173, R167, R169 ;  /* 0x000000a9a7ad7220 */ /* 0x000fe20000410000 */
[----:B------:R-:W-:Y:S01]  /*aaf0*/  HADD2.F32 R95, -RZ, R95.H1_H1 ;  /* 0x3000005fff5f7230 */ /* 0x000fe20000004100 */
[----:B------:R-:W-:Y:S01]  /*ab00*/  F2FP.F16.E4M3.UNPACK_B R92, R41 ;  /* 0x00000029ff5c723e */ /* 0x000fe200020006ff */
[----:B------:R-:W-:Y:S02]  /*ab10*/  HADD2.F32 R170, -RZ, R170.H1_H1 ;  /* 0x300000aaffaa7230 */ /* 0x000fe40000004100 */
[----:B------:R-:W-:Y:S01]  /*ab20*/  FFMA.FTZ R173, R52, R168, -R173 ;  /* 0x000000a834ad7223 */ /* 0x000fe200000108ad */
[----:B------:R-:W-:Y:S01]  /*ab30*/  F2FP.SATFINITE.E4M3.F32.PACK_AB_MERGE_C R52, R93, R58, R46 ;  /* 0x0000003a5d34723e */ /* 0x000fe2000480702e */
[----:B------:R-:W-:Y:S01]  /*ab40*/  FMUL.FTZ R174, R54, R171 ;  /* 0x000000ab36ae7220 */ /* 0x000fe20000410000 */
[----:B------:R-:W-:Y:S01]  /*ab50*/  F2FP.F16.E4M3.UNPACK_B R58, R45 ;  /* 0x0000002dff3a723e */ /* 0x000fe200020006ff */
[----:B------:R-:W-:Y:S01]  /*ab60*/  FMUL.FTZ R169, R95, R171 ;  /* 0x000000ab5fa97220 */ /* 0x000fe20000410000 */
[----:B------:R-:W-:Y:S01]  /*ab70*/  F2FP.F16.E4M3.UNPACK_B R57, R53 ;  /* 0x00000035ff39723e */ /* 0x000fe200020006ff */
[----:B------:R-:W-:Y:S01]  /*ab80*/  FFMA.FTZ R172, R167, R168, R172 ;  /* 0x000000a8a7ac7223 */ /* 0x000fe200000100ac */
[----:B------:R-:W-:Y:S01]  /*ab90*/  F2FP.SATFINITE.E4M3.F32.PACK_AB_MERGE_C R177, R177, R94, RZ ;  /* 0x0000005eb1b1723e */ /* 0x000fe200048070ff */
[----:B------:R-:W-:Y:S01]  /*aba0*/  HADD2.F32 R94, -RZ, R58.H0_H0 ;  /* 0x2000003aff5e7230 */ /* 0x000fe20000004100 */
[----:B------:R-:W-:Y:S01]  /*abb0*/  F2FP.SATFINITE.E4M3.F32.PACK_AB_MERGE_C R47, R90, R59, R47 ;  /* 0x0000003b5a2f723e */ /* 0x000fe2000480702f */
[----:B------:R-:W-:Y:S01]  /*abc0*/  HADD2.F32 R59, -RZ, R92.H0_H0 ;  /* 0x2000005cff3b7230 */ /* 0x000fe20000004100 */
[----:B------:R-:W-:Y:S01]  /*abd0*/  F2FP.F16.E4M3.UNPACK_B R90, R44 ;  /* 0x0000002cff5a723e */ /* 0x000fe200020006ff */
[----:B------:R-:W-:Y:S01]  /*abe0*/  FFMA.FTZ R95, R95, R170, R174 ;  /* 0x000000aa5f5f7223 */ /* 0x000fe200000100ae */
[----:B------:R-:W-:Y:S01]  /*abf0*/  HADD2.F32 R56, -RZ, R57.H0_H0 ;  /* 0x20000039ff387230 */ /* 0x000fe20000004100 */
[----:B------:R-:W-:Y:S01]  /*ac00*/  F2FP.F16.E4M3.UNPACK_B R53, R53.H1 ;  /* 0x00000035ff35723e */ /* 0x000fe200030006ff */
[----:B------:R-:W-:Y:S01]  /*ac10*/  FMUL.FTZ R167, R59, R94 ;  /* 0x0000005e3ba77220 */ /* 0x000fe20000410000 */
[----:B------:R-:W-:Y:S01]  /*ac20*/  HADD2.F32 R93, -RZ, R90.H0_H0 ;  /* 0x2000005aff5d7230 */ /* 0x000fe20000004100 */
[----:B------:R-:W-:Y:S01]  /*ac30*/  F2FP.SATFINITE.E4M3.F32.PACK_AB_MERGE_C R46, R95, R172, R177 ;  /* 0x000000ac5f2e723e */ /* 0x000fe200048070b1 */
[----:B------:R-:W-:Y:S01]  /*ac40*/  FMUL.FTZ R94, R56, R94 ;  /* 0x0000005e385e7220 */ /* 0x000fe20000410000 */
[----:B------:R-:W-:Y:S01]  /*ac50*/  HADD2.F32 R92, -RZ, R92.H1_H1 ;  /* 0x3000005cff5c7230 */ /* 0x000fe20000004100 */
[----:B------:R-:W-:Y:S01]  /*ac60*/  F2FP.F16.E4M3.UNPACK_B R44, R44.H1 ;  /* 0x0000002cff2c723e */ /* 0x000fe200030006ff */
[----:B------:R-:W-:-:S02]  /*ac70*/  HADD2.F32 R95, -RZ, R58.H1_H1 ;  /* 0x3000003aff5f7230 */ /* 0x000fc40000004100 */
[-C--:B------:R-:W-:Y:S01]  /*ac80*/  FFMA.FTZ R56, R56, R93.reuse, -R167 ;  /* 0x0000005d38387223 */ /* 0x080fe200000108a7 */
[----:B------:R-:W-:Y:S02]  /*ac90*/  HADD2.F32 R58, -RZ, R57.H1_H1 ;  /* 0x30000039ff3a7230 */ /* 0x000fe40000004100 */
[----:B------:R-:W-:Y:S01]  /*aca0*/  FFMA.FTZ R57, R59, R93, R94 ;  /* 0x0000005d3b397223 */ /* 0x000fe2000001005e */
[----:B------:R-:W-:Y:S02]  /*acb0*/  HADD2.F32 R93, -RZ, R90.H1_H1 ;  /* 0x3000005aff5d7230 */ /* 0x000fe40000004100 */
[----:B------:R-:W-:Y:S01]  /*acc0*/  FMUL.FTZ R167, R92, R95 ;  /* 0x0000005f5ca77220 */ /* 0x000fe20000410000 */
[----:B------:R-:W-:Y:S01]  /*acd0*/  F2FP.F16.E4M3.UNPACK_B R59, R41.H1 ;  /* 0x00000029ff3b723e */ /* 0x000fe200030006ff */
[C---:B------:R-:W-:Y:S01]  /*ace0*/  FMUL.FTZ R95, R58.reuse, R95 ;  /* 0x0000005f3a5f7220 */ /* 0x040fe20000410000 */
[----:B------:R-:W-:Y:S01]  /*acf0*/  F2FP.F16.E4M3.UNPACK_B R94, R45.H1 ;  /* 0x0000002dff5e723e */ /* 0x000fe200030006ff */
[----:B------:R-:W-:Y:S01]  /*ad00*/  FFMA.FTZ R41, R58, R93, -R167 ;  /* 0x0000005d3a297223 */ /* 0x000fe200000108a7 */
[----:B------:R-:W-:-:S02]  /*ad10*/  HADD2.F32 R45, -RZ, R53.H0_H0 ;  /* 0x20000035ff2d7230 */ /* 0x000fc40000004100 */
[----:B------:R-:W-:Y:S01]  /*ad20*/  FFMA.FTZ R58, R92, R93, R95 ;  /* 0x0000005d5c3a7223 */ /* 0x000fe2000001005f */
[--C-:B------:R-:W-:Y:S02]  /*ad30*/  HADD2.F32 R90, -RZ, R59.reuse.H0_H0 ;  /* 0x2000003bff5a7230 */ /* 0x100fe40000004100 */
[----:B------:R-:W-:Y:S01]  /*ad40*/  FFMA.FTZ R54, R54, R170, -R169 ;  /* 0x000000aa36367223 */ /* 0x000fe200000108a9 */
[--C-:B------:R-:W-:Y:S01]  /*ad50*/  HADD2.F32 R93, -RZ, R94.reuse.H0_H0 ;  /* 0x2000005eff5d7230 */ /* 0x100fe20000004100 */
[-C--:B------:R-:W-:Y:S01]  /*ad60*/  F2FP.F16.E4M3.UNPACK_B R172, R42.reuse.H1 ;  /* 0x0000002affac723e */ /* 0x080fe200030006ff */
[----:B------:R-:W-:Y:S01]  /*ad70*/  HADD2.F32 R92, -RZ, R59.H1_H1 ;  /* 0x3000003bff5c7230 */ /* 0x000fe20000004100 */
[----:B------:R-:W-:Y:S01]  /*ad80*/  F2FP.F16.E4M3.UNPACK_B R171, R42 ;  /* 0x0000002affab723e */ /* 0x000fe200020006ff */
[----:B------:R-:W-:Y:S02]  /*ad90*/  HADD2.F32 R95, -RZ, R94.H1_H1 ;  /* 0x3000005eff5f7230 */ /* 0x000fe40000004100 */
[----:B------:R-:W-:Y:S01]  /*ada0*/  FMUL.FTZ R168, R90, R93 ;  /* 0x0000005d5aa87220 */ /* 0x000fe20000410000 */
[----:B------:R-:W-:-:S02]  /*adb0*/  HADD2.F32 R53, -RZ, R53.H1_H1 ;  /* 0x30000035ff357230 */ /* 0x000fc40000004100 */
[----:B------:R-:W-:Y:S01]  /*adc0*/  FMUL.FTZ R93, R45, R93 ;  /* 0x0000005d2d5d7220 */ /* 0x000fe20000410000 */
[--C-:B------:R-:W-:Y:S02]  /*add0*/  HADD2.F32 R59, -RZ, R44.reuse.H0_H0 ;  /* 0x2000002cff3b7230 */ /* 0x100fe40000004100 */
[-C--:B------:R-:W-:Y:S01]  /*ade0*/  FMUL.FTZ R170, R92, R95.reuse ;  /* 0x0000005f5caa7220 */ /* 0x080fe20000410000 */
[----:B------:R-:W-:Y:S02]  /*adf0*/  HADD2.F32 R94, -RZ, R44.H1_H1 ;  /* 0x3000002cff5e7230 */ /* 0x000fe40000004100 */
[----:B------:R-:W-:Y:S01]  /*ae00*/  FMUL.FTZ R95, R53, R95 ;  /* 0x0000005f355f7220 */ /* 0x000fe20000410000 */
[----:B------:R-:W-:Y:S01]  /*ae10*/  F2FP.SATFINITE.E4M3.F32.PACK_AB_MERGE_C R54, R54, R173, R175 ;  /* 0x000000ad3636723e */ /* 0x000fe200048070af */
[-C--:B------:R-:W-:Y:S01]  /*ae20*/  FFMA.FTZ R44, R45, R59.reuse, -R168 ;  /* 0x0000003b2d2c7223 */ /* 0x080fe200000108a8 */
[----:B------:R-:W-:Y:S01]  /*ae30*/  FFMA.FTZ R45, R90, R59, R93 ;  /* 0x0000003b5a2d7223 */ /* 0x000fe2000001005d */
[-C--:B------:R-:W-:Y:S01]  /*ae40*/  FFMA.FTZ R53, R53, R94.reuse, -R170 ;  /* 0x0000005e35357223 */ /* 0x080fe200000108aa */
[----:B------:R-:W-:Y:S01]  /*ae50*/  FFMA.FTZ R90, R92, R94, R95 ;  /* 0x0000005e5c5a7223 */ /* 0x000fe2000001005f */
[-C--:B------:R-:W-:Y:S01]  /*ae60*/  F2FP.F16.E4M3.UNPACK_B R94, R43.reuse.H1 ;  /* 0x0000002bff5e723e */ /* 0x080fe200030006ff */
[--C-:B------:R-:W-:Y:S01]  /*ae70*/  HADD2.F32 R173, -RZ, R172.reuse.H0_H0 ;  /* 0x200000acffad7230 */ /* 0x100fe20000004100 */
[----:B------:R-:W-:Y:S01]  /*ae80*/  F2FP.F16.E4M3.UNPACK_B R93, R43 ;  /* 0x0000002bff5d723e */ /* 0x000fe200020006ff */
[----:B------:R-:W-:Y:S01]  /*ae90*/  HADD2.F32 R172, -RZ, R172.H1_H1 ;  /* 0x300000acffac7230 */ /* 0x000fe20000004100 */
[-C--:B------:R-:W-:Y:S01]  /*aea0*/  F2FP.F16.E4M3.UNPACK_B R59, R55.reuse ;  /* 0x00000037ff3b723e */ /* 0x080fe200020006ff */
        /* <DEDUP_REMOVED lines=37> */
[----:B------:R-:W-:Y:S02]  /*b100*/  F2FP.SATFINITE.E4M3.F32.PACK_AB_MERGE_C R53, R41, R56, R44 ;  /* 0x000000382935723e */ /* 0x000fe4000480702c */
[----:B------:R-:W-:Y:S01]  /*b110*/  F2FP.SATFINITE.E4M3.F32.PACK_AB_MERGE_C R55, R59, R40, R174 ;  /* 0x000000283b37723e */ /* 0x000fe200048070ae */
[----:B------:R-:W-:Y:S01]  /*b120*/  IMAD.MOV.U32 R40, RZ, RZ, R47 ;  /* 0x000000ffff287224 */ /* 0x000fe200078e002f */
[----:B------:R-:W-:Y:S01]  /*b130*/  F2FP.SATFINITE.E4M3.F32.PACK_AB_MERGE_C R43, R93, R42, R43 ;  /* 0x0000002a5d2b723e */ /* 0x000fe2000480702b */
[----:B------:R-:W-:Y:S01]  /*b140*/  IMAD.MOV.U32 R42, RZ, RZ, R46 ;  /* 0x000000ffff2a7224 */ /* 0x000fe200078e002e */
[----:B------:R-:W-:-:S07]  /*b150*/  F2FP.SATFINITE.E4M3.F32.PACK_AB_MERGE_C R41, R58, R57, R45 ;  /* 0x000000393a29723e */ /* 0x000fce000480702d */
.L_x_2286:
[----:B------:R-:W-:Y:S05]  /*b160*/  BSYNC B3 ;  /* 0x0000000000037941 */ /* 0x000fea0003800000 */
.L_x_2285:
        /* <DEDUP_REMOVED lines=10> */
.L_x_2284:
[----:B------:R-:W-:Y:S05]  /*b210*/  BSYNC B2 ;  /* 0x0000000000027941 */ /* 0x000fea0003800000 */
.L_x_2283:
        /* <DEDUP_REMOVED lines=17> */
[----:B------:R-:W-:-:S04]  /*b330*/  LOP3.LUT R40, R40, R197, RZ, 0x3c, !PT ;  /* 0x000000c528287212 */ /* 0x000fc800078e3cff */
[----:B------:R-:W-:Y:S01]  /*b340*/  IADD3 R40, R41, R40, RZ ;  /* 0x0000002829287210 */ /* 0x000fe20007ffe0ff */
[----:B------:R-:W-:-:S04]  /*b350*/  IMAD R41, R17, 0x7800, R132 ;  /* 0x0000780011297824 */ /* 0x000fc800078e0284 */
        /* <DEDUP_REMOVED lines=11> */
[----:B------:R-:W-:Y:S01]  /*b410*/  IMAD.MOV.U32 R48, RZ, RZ, R41 ;  /* 0x000000ffff307224 */ /* 0x000fe200078e0029 */
[----:B------:R-:W-:Y:S02]  /*b420*/  SHF.R.U32.HI R61, RZ, 0x8, R63 ;  /* 0x00000008ff3d7819 */ /* 0x000fe4000001163f */
[----:B------:R-:W-:Y:S02]  /*b430*/  SHF.L.U32 R40, R89, 0x8, RZ ;  /* 0x0000000859287819 */ /* 0x000fe400000006ff */
[----:B------:R-:W-:-:S02]  /*b440*/  SHF.R.U32.HI R88, RZ, 0x10, R49 ;  /* 0x00000010ff587819 */ /* 0x000fc40000011631 */
[----:B------:R-:W-:Y:S02]  /*b450*/  SHF.R.U32.HI R60, RZ, 0x8, R49 ;  /* 0x00000008ff3c7819 */ /* 0x000fe40000011631 */
[----:B------:R-:W-:Y:S01]  /*b460*/  LOP3.LUT R50, R49, 0xff0000ff, RZ, 0xc0, !PT ;  /* 0xff0000ff31327812 */ /* 0x000fe200078ec0ff */
[----:B------:R-:W-:Y:S01]  /*b470*/  IMAD.MOV.U32 R49, RZ, RZ, R42 ;  /* 0x000000ffff317224 */ /* 0x000fe200078e002a */
[----:B------:R-:W-:Y:S01]  /*b480*/  LOP3.LUT R57, R57, 0xff00, R40, 0xf8, !PT ;  /* 0x0000ff0039397812 */ /* 0x000fe200078ef828 */
[----:B------:R-:W-:Y:S01]  /*b490*/  IMAD.SHL.U32 R40, R61, 0x100, RZ ;  /* 0x000001003d287824 */ /* 0x000fe200078e00ff */
[----:B------:R-:W-:Y:S01]  /*b4a0*/  LOP3.LUT R59, R63, 0xff0000ff, RZ, 0xc0, !PT ;  /* 0xff0000ff3f3b7812 */ /* 0x000fe200078ec0ff */
[----:B------:R-:W-:Y:S01]  /*b4b0*/  IMAD.U32 R42, R91, 0x10000, RZ ;  /* 0x000100005b2a7824 */ /* 0x000fe200078e00ff */
[----:B------:R-:W-:Y:S01]  /*b4c0*/  SHF.R.U32.HI R58, RZ, 0x8, R51 ;  /* 0x00000008ff3a7819 */ /* 0x000fe20000011633 */
[----:B------:R-:W-:Y:S01]  /*b4d0*/  IMAD.SHL.U32 R41, R60, 0x100, RZ ;  /* 0x000001003c297824 */ /* 0x000fe200078e00ff */
[----:B------:R-:W-:-:S02]  /*b4e0*/  SHF.R.U32.HI R90, RZ, 0x10, R63 ;  /* 0x00000010ff5a7819 */ /* 0x000fc4000001163f */
[----:B------:R-:W-:Y:S01]  /*b4f0*/  LOP3.LUT R59, R59, 0xff00, R40, 0xf8, !PT ;  /* 0x0000ff003b3b7812 */ /* 0x000fe200078ef828 */
[----:B------:R-:W-:Y:S01]  /*b500*/  IMAD.SHL.U32 R44, R58, 0x100, RZ ;  /* 0x000001003a2c7824 */ /* 0x000fe200078e00ff */
[----:B------:R-:W-:Y:S02]  /*b510*/  SHF.R.U32.HI R62, RZ, 0x10, R51 ;  /* 0x00000010ff3e7819 */ /* 0x000fe40000011633 */
[----:B------:R-:W-:Y:S02]  /*b520*/  LOP3.LUT R42, R57, 0xff0000, R42, 0xf8, !PT ;  /* 0x00ff0000392a7812 */ /* 0x000fe400078ef82a */
[----:B------:R-:W-:Y:S01]  /*b530*/  SHF.L.U32 R40, R90, 0x10, RZ ;  /* 0x000000105a287819 */ /* 0x000fe200000006ff */
[----:B------:R-:W-:Y:S01]  /*b540*/  IMAD.U32 R62, R62, 0x10000, RZ ;  /* 0x000100003e3e7824 */ /* 0x000fe200078e00ff */
[----:B------:R-:W-:Y:S02]  /*b550*/  LOP3.LUT R51, R51, 0xff0000ff, RZ, 0xc0, !PT ;  /* 0xff0000ff33337812 */ /* 0x000fe400078ec0ff */
        /* <DEDUP_REMOVED lines=9> */
[----:B------:R-:W-:Y:S01]  /*b5f0*/  HADD2.F32 R50, -RZ, R57.H0_H0 ;  /* 0x20000039ff327230 */ /* 0x000fe20000004100 */
[----:B------:R-:W-:Y:S01]  /*b600*/  F2FP.F16.E4M3.UNPACK_B R163, R163 ;  /* 0x000000a3ffa3723e */ /* 0x000fe200020006ff */
[----:B------:R-:W-:-:S02]  /*b610*/  IMAD.U32 R44, R88, 0x10000, RZ ;  /* 0x00010000582c7824 */ /* 0x000fc400078e00ff */
[-C--:B------:R-:W-:Y:S01]  /*b620*/  FMUL.FTZ R91, R51, R41.reuse ;  /* 0x00000029335b7220 */ /* 0x080fe20000410000 */
[----:B------:R-:W-:Y:S02]  /*b630*/  HADD2.F32 R60, -RZ, R59.H0_H0 ;  /* 0x2000003bff3c7230 */ /* 0x000fe40000004100 */
[C---:B------:R-:W-:Y:S01]  /*b640*/  FMUL.FTZ R88, R50.reuse, R41 ;  /* 0x0000002932587220 */ /* 0x040fe20000410000 */
[----:B------:R-:W-:Y:S01]  /*b650*/  LOP3.LUT R41, R89, 0xff0000, R62, 0xf8, !PT ;  /* 0x00ff000059297812 */ /* 0x000fe200078ef83e */
[----:B------:R-:W-:Y:S01]  /*b660*/  HADD2.F32 R57, -RZ, R57.H1_H1 ;  /* 0x30000039ff397230 */ /* 0x000fe20000004100 */
[----:B------:R-:W-:Y:S01]  /*b670*/  F2FP.F16.E4M3.UNPACK_B R164, R164 ;  /* 0x000000a4ffa4723e */ /* 0x000fe200020006ff */
[-C--:B------:R-:W-:Y:S01]  /*b680*/  FFMA.FTZ R50, R50, R60.reuse, -R91 ;  /* 0x0000003c32327223 */ /* 0x080fe2000001085b */
        /* <DEDUP_REMOVED lines=8> */
[----:B------:R-:W-:Y:S01]  /*b710*/  FMUL.FTZ R54, R61, R60 ;  /* 0x0000003c3d367220 */ /* 0x000fe20000410000 */
[----:B------:R-:W-:Y:S01]  /*b720*/  HADD2.F32 R89, -RZ, R163.H0_H0 ;  /* 0x200000a3ff597230 */ /* 0x000fe20000004100 */
[----:B------:R-:W-:Y:S01]  /*b730*/  F2FP.F16.E4M3.UNPACK_B R90, R162.H1 ;  /* 0x000000a2ff5a723e */ /* 0x000fe200030006ff */
        /* <DEDUP_REMOVED lines=156> */
.L_x_2288:
[----:B------:R-:W-:Y:S05]  /*c100*/  BSYNC B2 ;  /* 0x0000000000027941 */ /* 0x000fea0003800000 */
.L_x_2287:
        /* <DEDUP_REMOVED lines=10> */
.L_x_2278:
[----:B------:R-:W-:Y:S05]  /*c1b0*/  BSYNC B1 ;  /* 0x0000000000017941 */ /* 0x000fea0003800000 */
.L_x_2277:
        /* <DEDUP_REMOVED lines=22> */
[----:B------:R-:W-:-:S04]  /*c320*/  @!P2 IADD3 R50, P4, R51, R124, RZ ;  /* 0x0000007c3332a210 */ /* 0x000fc80007f9e0ff */
[----:B------:R-:W-:Y:S02]  /*c330*/  @!P2 IADD3.X R51, R40, R125, RZ, P4, !PT ;  /* 0x0000007d2833a210 */ /* 0x000fe400027fe4ff */
[----:B------:R-:W-:Y:S02]  /*c340*/  SHF.R.S32.HI R40, RZ, 0x1f, R41 ;  /* 0x0000001fff287819 */ /* 0x000fe40000011429 */
[----:B------:R-:W-:Y:S02]  /*c350*/  ISETP.GE.AND P4, PT, R18, R134, PT ;  /* 0x000000861200720c */ /* 0x000fe40003f86270 */
[----:B------:R-:W-:Y:S02]  /*c360*/  LEA.HI R40, R40, R41, RZ, 0x2 ;  /* 0x0000002928287211 */ /* 0x000fe400078f10ff */
[----:B------:R-:W-:Y:S02]  /*c370*/  LOP3.LUT R41, R199, 0x30, R43, 0xf8, !PT ;  /* 0x00000030c7297812 */ /* 0x000fe400078ef82b */
[----:B------:R-:W-:-:S02]  /*c380*/  SHF.R.S32.HI R45, RZ, 0x2, R40 ;  /* 0x00000002ff2d7819 */ /* 0x000fc40000011428 */
        /* <DEDUP_REMOVED lines=10> */
[----:B------:R-:W-:Y:S01]  /*c430*/  SHF.R.U32.HI R54, RZ, 0x8, R77 ;  /* 0x00000008ff367819 */ /* 0x000fe2000001164d */
[----:B0-----:R-:W-:Y:S01]  /*c440*/  IMAD.MOV.U32 R57, RZ, RZ, R40 ;  /* 0x000000ffff397224 */ /* 0x001fe200078e0028 */
[----:B------:R-:W-:Y:S01]  /*c450*/  SHF.R.U32.HI R61, RZ, 0x8, R65 ;  /* 0x00000008ff3d7819 */ /* 0x000fe20000011641 */
[----:B------:R-:W-:Y:S01]  /*c460*/  IMAD.MOV.U32 R52, RZ, RZ, R41 ;  /* 0x000000ffff347224 */ /* 0x000fe200078e0029 */
[----:B------:R-:W-:Y:S01]  /*c470*/  SHF.R.U32.HI R63, RZ, 0x8, R67 ;  /* 0x00000008ff3f7819 */ /* 0x000fe20000011643 */
[----:B------:R-:W-:Y:S01]  /*c480*/  IMAD.SHL.U32 R40, R54, 0x100, RZ ;  /* 0x0000010036287824 */ /* 0x000fe200078e00ff */
[----:B------:R-:W-:Y:S01]  /*c490*/  LOP3.LUT R55, R77, 0xff0000ff, RZ, 0xc0, !PT ;  /* 0xff0000ff4d377812 */ /* 0x000fe200078ec0ff */
[----:B------:R-:W-:Y:S01]  /*c4a0*/  IMAD.SHL.U32 R61, R61, 0x100, RZ ;  /* 0x000001003d3d7824 */ /* 0x000fe200078e00ff */
[----:B------:R-:W-:Y:S01]  /*c4b0*/  SHF.R.U32.HI R66, RZ, 0x10, R77 ;  /* 0x00000010ff427819 */ /* 0x000fe2000001164d */
[----:B------:R-:W-:Y:S01]  /*c4c0*/  IMAD.SHL.U32 R63, R63, 0x100, RZ ;  /* 0x000001003f3f7824 */ /* 0x000fe200078e00ff */
[--C-:B------:R-:W-:Y:S01]  /*c4d0*/  SHF.R.U32.HI R64, RZ, 0x8, R79.reuse ;  /* 0x00000008ff407819 */ /* 0x100fe2000001164f */
[----:B------:R-:W-:Y:S01]  /*c4e0*/  IMAD.MOV.U32 R54, RZ, RZ, R42 ;  /* 0x000000ffff367224 */ /* 0x000fe200078e002a */
[----:B------:R-:W-:-:S02]  /*c4f0*/  SHF.R.U32.HI R62, RZ, 0x10, R79 ;  /* 0x00000010ff3e7819 */ /* 0x000fc4000001164f */
[----:B------:R-:W-:Y:S01]  /*c500*/  LOP3.LUT R40, R55, 0xff00, R40, 0xf8, !PT ;  /* 0x0000ff0037287812 */ /* 0x000fe200078ef828 */
[----:B------:R-:W-:Y:S01]  /*c510*/  IMAD.SHL.U32 R55, R64, 0x100, RZ ;  /* 0x0000010040377824 */ /* 0x000fe200078e00ff */
[----:B------:R-:W-:Y:S02]  /*c520*/  SHF.L.U32 R41, R66, 0x10, RZ ;  /* 0x0000001042297819 */ /* 0x000fe400000006ff */
[----:B------:R-:W-:Y:S02]  /*c530*/  LOP3.LUT R58, R65, 0xff0000ff, RZ, 0xc0, !PT ;  /* 0xff0000ff413a7812 */ /* 0x000fe400078ec0ff */
[----:B------:R-:W-:Y:S02]  /*c540*/  LOP3.LUT R60, R67, 0xff0000ff, RZ, 0xc0, !PT ;  /* 0xff0000ff433c7812 */ /* 0x000fe400078ec0ff */
[----:B------:R-:W-:Y:S02]  /*c550*/  LOP3.LUT R56, R79, 0xff0000ff, RZ, 0xc0, !PT ;  /* 0xff0000ff4f387812 */ /* 0x000fe400078ec0ff */
[----:B-1----:R-:W-:-:S02]  /*c560*/  MOV R59, R44 ;  /* 0x0000002c003b7202 */ /* 0x002fc40000000f00 */
[----:B------:R-:W-:Y:S01]  /*c570*/  LOP3.LUT R42, R40, 0xff0000, R41, 0xf8, !PT ;  /* 0x00ff0000282a7812 */ /* 0x000fe200078ef829 */
[----:B------:R-:W-:Y:S01]  /*c580*/  IMAD.U32 R40, R62, 0x10000, RZ ;  /* 0x000100003e287824 */ /* 0x000fe200078e00ff */
[----:B------:R-:W-:Y:S02]  /*c590*/  LOP3.LUT R44, R58, 0xff00, R61, 0xf8, !PT ;  /* 0x0000ff003a2c7812 */ /* 0x000fe400078ef83d */
[----:B------:R-:W-:Y:S02]  /*c5a0*/  LOP3.LUT R64, R60, 0xff00, R63, 0xf8, !PT ;  /* 0x0000ff003c407812 */ /* 0x000fe400078ef83f */
[----:B------:R-:W-:Y:S02]  /*c5b0*/  LOP3.LUT R55, R56, 0xff00, R55, 0xf8, !PT ;  /* 0x0000ff0038377812 */ /* 0x000fe400078ef837 */
[----:B------:R-:W-:Y:S02]  /*c5c0*/  F2FP.F16.E4M3.UNPACK_B R63, R158.H1 ;  /* 0x0000009eff3f723e */ /* 0x000fe400030006ff */
[----:B------:R-:W-:-:S02]  /*c5d0*/  F2FP.F16.E4M3.UNPACK_B R60, R59.H1 ;  /* 0x0000003bff3c723e */ /* 0x000fc400030006ff */
[----:B------:R-:W-:Y:S01]  /*c5e0*/  F2FP.F16.E4M3.UNPACK_B R58, R57.H1 ;  /* 0x00000039ff3a723e */ /* 0x000fe200030006ff */
[----:B------:R-:W-:Y:S01]  /*c5f0*/  HADD2.F32 R41, -RZ, R63.H0_H0 ;  /* 0x2000003fff297230 */ /* 0x000fe20000004100 */
[----:B------:R-:W-:Y:S01]  /*c600*/  LOP3.LUT R40, R55, 0xff0000, R40, 0xf8, !PT ;  /* 0x00ff000037287812 */ /* 0x000fe200078ef828 */
[----:B------:R-:W-:Y:S01]  /*c610*/  HADD2.F32 R56, -RZ, R60.H0_H0 ;  /* 0x2000003cff387230 */ /* 0x000fe20000004100 */
[----:B------:R-:W-:Y:S01]  /*c620*/  F2FP.F16.E4M3.UNPACK_B R61, R160.H1 ;  /* 0x000000a0ff3d723e */ /* 0x000fe200030006ff */
[--C-:B------:R-:W-:Y:S01]  /*c630*/  HADD2.F32 R55, -RZ, R58.reuse.H0_H0 ;  /* 0x2000003aff377230 */ /* 0x100fe20000004100 */
[----:B------:R-:W-:Y:S01]  /*c640*/  SHF.R.U32.HI R67, RZ, 0x10, R67 ;  /* 0x00000010ff437819 */ /* 0x000fe20000011643 */
[----:B------:R-:W-:Y:S02]  /*c650*/  HADD2.F32 R58, -RZ, R58.H1_H1 ;  /* 0x3000003aff3a7230 */ /* 0x000fe40000004100 */
[----:B------:R-:W-:Y:S01]  /*c660*/  FMUL.FTZ R66, R56, R41 ;  /* 0x0000002938427220 */ /* 0x000fe20000410000 */
[----:B------:R-:W-:-:S02]  /*c670*/  HADD2.F32 R62, -RZ, R61.H0_H0 ;  /* 0x2000003dff3e7230 */ /* 0x000fc40000004100 */
[----:B------:R-:W-:Y:S01]  /*c680*/  FMUL.FTZ R77, R55, R41 ;  /* 0x00000029374d7220 */ /* 0x000fe20000410000 */
[----:B------:R-:W-:Y:S01]  /*c690*/  IMAD.U32 R67, R67, 0x10000, RZ ;  /* 0x0001000043437824 */ /* 0x000fe200078e00ff */
[----:B------:R-:W-:Y:S01]  /*c6a0*/  SHF.R.U32.HI R65, RZ, 0x10, R65 ;  /* 0x00000010ff417819 */ /* 0x000fe20000011641 */
[-C--:B------:R-:W-:Y:S01]  /*c6b0*/  FFMA.FTZ R55, R55, R62.reuse, -R66 ;  /* 0x0000003e37377223 */ /* 0x080fe20000010842 */
[----:B------:R-:W-:Y:S02]  /*c6c0*/  FFMA.FTZ R56, R56, R62, R77 ;  /* 0x0000003e38387223 */ /* 0x000fe4000001004d */
[----:B------:R-:W-:Y:S01]  /*c6d0*/  LOP3.LUT R41, R64, 0xff0000, R67, 0xf8, !PT ;  /* 0x00ff000040297812 */ /* 0x000fe200078ef843 */
[----:B------:R-:W-:Y:S01]  /*c6e0*/  HADD2.F32 R62, -RZ, R63.H1_H1 ;  /* 0x3000003fff3e7230 */ /* 0x000fe20000004100 */
[----:B------:R-:W-:Y:S01]  /*c6f0*/  F2FP.F16.E4M3.UNPACK_B R158, R158 ;  /* 0x0000009eff9e723e */ /* 0x000fe200020006ff */
[----:B------:R-:W-:Y:S01]  /*c700*/  IMAD.U32 R65, R65, 0x10000, RZ ;  /* 0x0001000041417824 */ /* 0x000fe200078e00ff */
[----:B------:R-:W-:Y:S01]  /*c710*/  F2FP.F16.E4M3.UNPACK_B R160, R160 ;  /* 0x000000a0ffa0723e */ /* 0x000fe200020006ff */
[----:B------:R-:W-:Y:S01]  /*c720*/  HADD2.F32 R64, -RZ, R61.H1_H1 ;  /* 0x3000003dff407230 */ /* 0x000fe20000004100 */
[----:B------:R-:W-:Y:S01]  /*c730*/  F2FP.F16.E4M3.UNPACK_B R61, R59 ;  /* 0x0000003bff3d723e */ /* 0x000fe200020006ff */
[----:B------:R-:W-:Y:S01]  /*c740*/  HADD2.F32 R63, -RZ, R60.H1_H1 ;  /* 0x3000003cff3f7230 */ /* 0x000fe20000004100 */
[----:B------:R-:W-:Y:S01]  /*c750*/  F2FP.F16.E4M3.UNPACK_B R60, R57 ;  /* 0x00000039ff3c723e */ /* 0x000fe200020006ff */
[----:B------:R-:W-:Y:S01]  /*c760*/  FMUL.FTZ R66, R58, R62 ;  /* 0x0000003e3a427220 */ /* 0x000fe20000410000 */
[----:B------:R-:W-:Y:S01]  /*c770*/  LOP3.LUT R44, R44, 0xff0000, R65, 0xf8, !PT ;  /* 0x00ff00002c2c7812 */ /* 0x000fe200078ef841 */
[----:B------:R-:W-:-:S02]  /*c780*/  HADD2.F32 R65, -RZ, R158.H0_H0 ;  /* 0x2000009eff417230 */ /* 0x000fc40000004100 */
[C---:B------:R-:W-:Y:S01]  /*c790*/  FMUL.FTZ R57, R63.reuse, R62 ;  /* 0x0000003e3f397220 */ /* 0x040fe20000410000 */
[--C-:B------:R-:W-:Y:S02]  /*c7a0*/  HADD2.F32 R62, -RZ, R61.reuse.H0_H0 ;  /* 0x2000003dff3e7230 */ /* 0x100fe40000004100 */
[----:B------:R-:W-:Y:S02]  /*c7b0*/  HADD2.F32 R59, -RZ, R60.H0_H0 ;  /* 0x2000003cff3b7230 */ /* 0x000fe40000004100 */
[-C--:B------:R-:W-:Y:S01]  /*c7c0*/  FFMA.FTZ R58, R58, R64.reuse, -R57 ;  /* 0x000000403a3a7223 */ /* 0x080fe20000010839 */
[----:B------:R-:W-:Y:S01]  /*c7d0*/  FFMA.FTZ R57, R63, R64, R66 ;  /* 0x000000403f397223 */ /* 0x000fe20000010042 */
[----:B------:R-:W-:Y:S02]  /*c7e0*/  HADD2.F32 R63, -RZ, R160.H0_H0 ;  /* 0x200000a0ff3f7230 */ /* 0x000fe40000004100 */
[-C--:B------:R-:W-:Y:S01]  /*c7f0*/  FMUL.FTZ R64, R62, R65.reuse ;  /* 0x000000413e407220 */ /* 0x080fe20000410000 */
[----:B------:R-:W-:Y:S01]  /*c800*/  FMUL.FTZ R65, R59, R65 ;  /* 0x000000413b417220 */ /* 0x000fe20000410000 */
[----:B------:R-:W-:Y:S01]  /*c810*/  HADD2.F32 R158, -RZ, R158.H1_H1 ;  /* 0x3000009eff9e7230 */ /* 0x000fe20000004100 */
[----:B------:R-:W-:Y:S01]  /*c820*/  F2FP.SATFINITE.E4M3.F32.PACK_AB_MERGE_C R55, R58, R55, RZ ;  /* 0x000000373a37723e */ /* 0x000fe200048070ff */
[----:B------:R-:W-:-:S02]  /*c830*/  HADD2.F32 R61, -RZ, R61.H1_H1 ;  /* 0x3000003dff3d7230 */ /* 0x000fc40000004100 */
[-C--:B------:R-:W-:Y:S01]  /*c840*/  FFMA.FTZ R59, R59, R63.reuse, -R64 ;  /* 0x0000003f3b3b7223 */ /* 0x080fe20000010840 */
[----:B------:R-:W-:Y:S01]  /*c850*/  FFMA.FTZ R67, R62, R63, R65 ;  /* 0x0000003f3e437223 */ /* 0x000fe20000010041 */
[----:B------:R-:W-:Y:S01]  /*c860*/  HADD2.F32 R60, -RZ, R60.H1_H1 ;  /* 0x3000003cff3c7230 */ /* 0x000fe20000004100 */
[----:B------:R-:W-:Y:S01]  /*c870*/  F2FP.F16.E4M3.UNPACK_B R65, R159.H1 ;  /* 0x0000009fff41723e */ /* 0x000fe200030006ff */
        /* <DEDUP_REMOVED lines=23> */
[--C-:B------:R-:W-:Y:S02]  /*c9f0*/  HADD2.F32 R63, -RZ, R159.reuse.H0_H0 ;  /* 0x2000009fff3f7230 */ /* 0x100fe40000004100 */
[C---:B------:R-:W-:Y:S01]  /*ca00*/  FMUL.FTZ R65, R60.reuse, R65 ;  /* 0x000000413c417220 */ /* 0x040fe20000410000 */
[----:B------:R-:W-:Y:S01]  /*ca10*/  F2FP.F16.E4M3.UNPACK_B R161, R161 ;  /* 0x000000a1ffa1723e */ /* 0x000fe200020006ff */
[-C--:B------:R-:W-:Y:S01]  /*ca20*/  FFMA.FTZ R77, R60, R61.reuse, -R77 ;  /* 0x0000003d3c4d7223 */ /* 0x080fe2000001084d */
[----:B------:R-:W-:Y:S01]  /*ca30*/  F2FP.F16.E4M3.UNPACK_B R60, R46 ;  /* 0x0000002eff3c723e */ /* 0x000fe200020006ff */
[----:B------:R-:W-:Y:S01]  /*ca40*/  FFMA.FTZ R79, R62, R61, R65 ;  /* 0x0000003d3e4f7223 */ /* 0x000fe20000010041 */
[----:B------:R-:W-:Y:S01]  /*ca50*/  HADD2.F32 R46, -RZ, R54.H0_H0 ;  /* 0x20000036ff2e7230 */ /* 0x000fe20000004100 */
[----:B------:R-:W-:Y:S01]  /*ca60*/  F2FP.SATFINITE.E4M3.F32.PACK_AB_MERGE_C R57, R57, R56, RZ ;  /* 0x000000383939723e */ /* 0x000fe200048070ff */
[----:B------:R-:W-:Y:S01]  /*ca70*/  HADD2.F32 R159, -RZ, R159.H1_H1 ;  /* 0x3000009fff9f7230 */ /* 0x000fe20000004100 */
[----:B------:R-:W-:Y:S01]  /*ca80*/  F2FP.F16.E4M3.UNPACK_B R58, R52 ;  /* 0x00000034ff3a723e */ /* 0x000fe200020006ff */
[----:B------:R-:W-:-:S02]  /*ca90*/  HADD2.F32 R61, -RZ, R60.H0_H0 ;  /* 0x2000003cff3d7230 */ /* 0x000fc40000004100 */
[----:B------:R-:W-:Y:S01]  /*caa0*/  FMUL.FTZ R64, R46, R63 ;  /* 0x0000003f2e407220 */ /* 0x000fe20000410000 */
[----:B------:R-:W-:Y:S01]  /*cab0*/  HADD2.F32 R60, -RZ, R60.H1_H1 ;  /* 0x3000003cff3c7230 */ /* 0x000fe20000004100 */
[----:B------:R-:W-:Y:S01]  /*cac0*/  F2FP.SATFINITE.E4M3.F32.PACK_AB_MERGE_C R56, R78, R59, R55 ;  /* 0x0000003b4e38723e */ /* 0x000fe20004807037 */
[----:B------:R-:W-:Y:S02]  /*cad0*/  HADD2.F32 R54, -RZ, R54.H1_H1 ;  /* 0x30000036ff367230 */ /* 0x000fe40000004100 */
[----:B------:R-:W-:Y:S01]  /*cae0*/  FMUL.FTZ R65, R61, R63 ;  /* 0x0000003f3d417220 */ /* 0x000fe20000410000 */
[--C-:B------:R-:W-:Y:S02]  /*caf0*/  HADD2.F32 R62, -RZ, R161.reuse.H0_H0 ;  /* 0x200000a1ff3e7230 */ /* 0x100fe40000004100 */
[-C--:B------:R-:W-:Y:S01]  /*cb00*/  FMUL.FTZ R63, R60, R159.reuse ;  /* 0x0000009f3c3f7220 */ /* 0x080fe20000410000 */
[----:B------:R-:W-:Y:S02]  /*cb10*/  HADD2.F32 R161, -RZ, R161.H1_H1 ;  /* 0x300000a1ffa17230 */ /* 0x000fe40000004100 */
[----:B------:R-:W-:Y:S01]  /*cb20*/  FMUL.FTZ R159, R54, R159 ;  /* 0x0000009f369f7220 */ /* 0x000fe20000410000 */
[----:B------:R-:W-:Y:S01]  /*cb30*/  F2FP.SATFINITE.E4M3.F32.PACK_AB_MERGE_C R77, R77, R88, RZ ;  /* 0x000000584d4d723e */ /* 0x000fe200048070ff */
[-C--:B------:R-:W-:Y:S01]  /*cb40*/  FFMA.FTZ R65, R46, R62.reuse, -R65 ;  /* 0x0000003e2e417223 */ /* 0x080fe20000010841 */
[----:B------:R-:W-:Y:S01]  /*cb50*/  FFMA.FTZ R46, R61, R62, R64 ;  /* 0x0000003e3d2e7223 */ /* 0x000fe20000010040 */
[-C--:B------:R-:W-:Y:S01]  /*cb60*/  FFMA.FTZ R54, R54, R161.reuse, -R63 ;  /* 0x000000a136367223 */ /* 0x080fe2000001083f */
[----:B------:R-:W-:Y:S01]  /*cb70*/  FFMA.FTZ R159, R60, R161, R159 ;  /* 0x000000a13c9f7223 */ /* 0x000fe2000001009f */
[----:B------:R-:W-:-:S02]  /*cb80*/  F2FP.F16.E4M3.UNPACK_B R60, R45 ;  /* 0x0000002dff3c723e */ /* 0x000fc400020006ff */
[----:B------:R-:W-:Y:S02]  /*cb90*/  F2FP.F16.E4M3.UNPACK_B R63, R44 ;  /* 0x0000002cff3f723e */ /* 0x000fe400020006ff */
[----:B------:R-:W-:Y:S01]  /*cba0*/  F2FP.SATFINITE.E4M3.F32.PACK_AB_MERGE_C R76, R79, R76, RZ ;  /* 0x0000004c4f4c723e */ /* 0x000fe200048070ff */
[----:B------:R-:W-:Y:S01]  /*cbb0*/  HADD2.F32 R59, -RZ, R60.H0_H0 ;  /* 0x2000003cff3b7230 */ /* 0x000fe20000004100 */
[----:B------:R-:W-:Y:S01]  /*cbc0*/  F2FP.SATFINITE.E4M3.F32.PACK_AB_MERGE_C R55, R158, R67, R57 ;  /* 0x000000439e37723e */ /* 0x000fe20004807039 */
[----:B------:R-:W-:Y:S01]  /*cbd0*/  HADD2.F32 R66, -RZ, R63.H0_H0 ;  /* 0x2000003fff427230 */ /* 0x000fe20000004100 */
[----:B------:R-:W-:Y:S01]  /*cbe0*/  F2FP.F16.E4M3.UNPACK_B R61, R42 ;  /* 0x0000002aff3d723e */ /* 0x000fe200020006ff */
[----:B------:R-:W-:Y:S01]  /*cbf0*/  HADD2.F32 R57, -RZ, R58.H0_H0 ;  /* 0x2000003aff397230 */ /* 0x000fe20000004100 */
[----:B------:R-:W-:Y:S01]  /*cc00*/  F2FP.SATFINITE.E4M3.F32.PACK_AB_MERGE_C R54, R54, R65, R77 ;  /* 0x000000413636723e */ /* 0x000fe2000480704d */
[----:B------:R-:W-:Y:S01]  /*cc10*/  HADD2.F32 R62, -RZ, R60.H1_H1 ;  /* 0x3000003cff3e7230 */ /* 0x000fe20000004100 */
[----:B------:R-:W-:Y:S01]  /*cc20*/  F2FP.SATFINITE.E4M3.F32.PACK_AB_MERGE_C R46, R159, R46, R76 ;  /* 0x0000002e9f2e723e */ /* 0x000fe2000480704c */
        /* <DEDUP_REMOVED lines=18> */
[----:B------:R-:W-:Y:S01]  /*cd50*/  F2FP.F16.E4M3.UNPACK_B R66, R41.H1 ;  /* 0x00000029ff42723e */ /* 0x000fe200030006ff */
[----:B------:R-:W-:Y:S02]  /*cd60*/  HADD2.F32 R44, -RZ, R59.H0_H0 ;  /* 0x2000003bff2c7230 */ /* 0x000fe40000004100 */
[----:B------:R-:W-:-:S02]  /*cd70*/  HADD2.F32 R61, -RZ, R61.H1_H1 ;  /* 0x3000003dff3d7230 */ /* 0x000fc40000004100 */
[-C--:B------:R-:W-:Y:S01]  /*cd80*/  FMUL.FTZ R67, R60, R65.reuse ;  /* 0x000000413c437220 */ /* 0x080fe20000410000 */
[----:B------:R-:W-:Y:S02]  /*cd90*/  HADD2.F32 R64, -RZ, R64.H1_H1 ;  /* 0x30000040ff407230 */ /* 0x000fe40000004100 */
[----:B------:R-:W-:Y:S01]  /*cda0*/  FMUL.FTZ R65, R44, R65 ;  /* 0x000000412c417220 */ /* 0x000fe20000410000 */
[----:B------:R-:W-:Y:S02]  /*cdb0*/  HADD2.F32 R59, -RZ, R59.H1_H1 ;  /* 0x3000003bff3b7230 */ /* 0x000fe40000004100 */
        /* <DEDUP_REMOVED lines=8> */
[----:B------:R-:W-:Y:S01]  /*ce40*/  FFMA.FTZ R77, R44, R63, -R67 ;  /* 0x0000003f2c4d7223 */ /* 0x000fe20000010843 */
[-C--:B------:R-:W-:Y:S01]  /*ce50*/  F2FP.F16.E4M3.UNPACK_B R59, R47.reuse ;  /* 0x0000002fff3b723e */ /* 0x080fe200020006ff */
        /* <DEDUP_REMOVED lines=48> */
[----:B------:R-:W-:-:S07]  /*d160*/  MOV R44, R55 ;  /* 0x00000037002c7202 */ /* 0x000fce0000000f00 */
.L_x_2292:
[----:B------:R-:W-:Y:S05]  /*d170*/  BSYNC B2 ;  /* 0x0000000000027941 */ /* 0x000fea0003800000 */
.L_x_2291:
[----:B0-----:R0:W-:Y:S04]  /*d180*/  STG.E.128 desc[UR54][R48.64], R40 ;  /* 0x0000002830007986 */ /* 0x0011e8000c101d36 */
[----:B-1----:R0:W-:Y:S02]  /*d190*/  @!P2 STG.E.128 desc[UR54][R50.64], R44 ;  /* 0x0000002c3200a986 */ /* 0x0021e4000c101d36 */
.L_x_2290:
[----:B------:R-:W-:Y:S05]  /*d1a0*/  BSYNC B1 ;  /* 0x0000000000017941 */ /* 0x000fea0003800000 */
.L_x_2289:
        /* <DEDUP_REMOVED lines=48> */
[----:B------:R-:W-:Y:S02]  /*d4b0*/  LOP3.LUT R61, R69, 0xff0000ff, RZ, 0xc0, !PT ;  /* 0xff0000ff453d7812 */ /* 0x000fe400078ec0ff */
[----:B------:R-:W-:Y:S01]  /*d4c0*/  SHF.R.U32.HI R56, RZ, 0x8, R71 ;  /* 0x00000008ff387819 */ /* 0x000fe20000011647 */
[----:B------:R-:W-:Y:S01]  /*d4d0*/  IMAD.U32 R44, R66, 0x10000, RZ ;  /* 0x00010000422c7824 */ /* 0x000fe200078e00ff */
[----:B------:R-:W-:Y:S01]  /*d4e0*/  LOP3.LUT R59, R59, 0xff00, R40, 0xf8, !PT ;  /* 0x0000ff003b3b7812 */ /* 0x000fe200078ef828 */
[----:B------:R-:W-:Y:S01]  /*d4f0*/  IMAD.U32 R40, R64, 0x10000, RZ ;  /* 0x0001000040287824 */ /* 0x000fe200078e00ff */
[----:B------:R-:W-:Y:S02]  /*d500*/  LOP3.LUT R63, R61, 0xff00, R42, 0xf8, !PT ;  /* 0x0000ff003d3f7812 */ /* 0x000fe400078ef82a */
[----:B------:R-:W-:Y:S02]  /*d510*/  F2FP.F16.E4M3.UNPACK_B R64, R151.H1 ;  /* 0x00000097ff40723e */ /* 0x000fe400030006ff */
[----:B------:R-:W-:-:S02]  /*d520*/  F2FP.F16.E4M3.UNPACK_B R61, R60.H1 ;  /* 0x0000003cff3d723e */ /* 0x000fc400030006ff */
[----:B------:R-:W-:Y:S01]  /*d530*/  F2FP.F16.E4M3.UNPACK_B R58, R57.H1 ;  /* 0x00000039ff3a723e */ /* 0x000fe200030006ff */
[----:B------:R-:W-:Y:S01]  /*d540*/  HADD2.F32 R42, -RZ, R64.H0_H0 ;  /* 0x20000040ff2a7230 */ /* 0x000fe20000004100 */
[----:B------:R-:W-:Y:S01]  /*d550*/  MOV R54, R46 ;  /* 0x0000002e00367202 */ /* 0x000fe20000000f00 */
[----:B------:R-:W-:Y:S01]  /*d560*/  IMAD.SHL.U32 R46, R56, 0x100, RZ ;  /* 0x00000100382e7824 */ /* 0x000fe200078e00ff */
[----:B------:R-:W-:Y:S01]  /*d570*/  SHF.R.U32.HI R62, RZ, 0x10, R71 ;  /* 0x00000010ff3e7819 */ /* 0x000fe20000011647 */
[----:B------:R-:W-:Y:S01]  /*d580*/  HADD2.F32 R56, -RZ, R61.H0_H0 ;  /* 0x2000003dff387230 */ /* 0x000fe20000004100 */
[----:B------:R-:W-:Y:S02]  /*d590*/  LOP3.LUT R65, R71, 0xff0000ff, RZ, 0xc0, !PT ;  /* 0xff0000ff47417812 */ /* 0x000fe400078ec0ff */
[----:B------:R-:W-:Y:S02]  /*d5a0*/  LOP3.LUT R40, R59, 0xff0000, R40, 0xf8, !PT ;  /* 0x00ff00003b287812 */ /* 0x000fe400078ef828 */
[----:B------:R-:W-:Y:S01]  /*d5b0*/  LOP3.LUT R44, R55, 0xff0000, R44, 0xf8, !PT ;  /* 0x00ff0000372c7812 */ /* 0x000fe200078ef82c */
[----:B------:R-:W-:Y:S01]  /*d5c0*/  HADD2.F32 R55, -RZ, R58.H0_H0 ;  /* 0x2000003aff377230 */ /* 0x000fe20000004100 */
[----:B------:R-:W-:Y:S01]  /*d5d0*/  F2FP.F16.E4M3.UNPACK_B R59, R153.H1 ;  /* 0x00000099ff3b723e */ /* 0x000fe200030006ff */
[----:B------:R-:W-:Y:S01]  /*d5e0*/  FMUL.FTZ R68, R56, R42 ;  /* 0x0000002a38447220 */ /* 0x000fe20000410000 */
[----:B------:R-:W-:-:S02]  /*d5f0*/  SHF.R.U32.HI R67, RZ, 0x10, R69 ;  /* 0x00000010ff437819 */ /* 0x000fc40000011645 */
[----:B------:R-:W-:Y:S01]  /*d600*/  LOP3.LUT R66, R65, 0xff00, R46, 0xf8, !PT ;  /* 0x0000ff0041427812 */ /* 0x000fe200078ef82e */
[----:B------:R-:W-:Y:S01]  /*d610*/  IMAD.U32 R65, R62, 0x10000, RZ ;  /* 0x000100003e417824 */ /* 0x000fe200078e00ff */
[----:B------:R-:W-:Y:S01]  /*d620*/  SHF.L.U32 R46, R67, 0x10, RZ ;  /* 0x00000010432e7819 */ /* 0x000fe200000006ff */
[--C-:B------:R-:W-:Y:S02]  /*d630*/  HADD2.F32 R62, -RZ, R59.reuse.H0_H0 ;  /* 0x2000003bff3e7230 */ /* 0x100fe40000004100 */
[----:B------:R-:W-:Y:S01]  /*d640*/  FMUL.FTZ R67, R55, R42 ;  /* 0x0000002a37437220 */ /* 0x000fe20000410000 */
[----:B------:R-:W-:Y:S02]  /*d650*/  F2FP.F16.E4M3.UNPACK_B R151, R151 ;  /* 0x00000097ff97723e */ /* 0x000fe400020006ff */
        /* <DEDUP_REMOVED lines=10> */
[----:B------:R-:W-:-:S02]  /*d700*/  HADD2.F32 R59, -RZ, R58.H1_H1 ;  /* 0x3000003aff3b7230 */ /* 0x000fc40000004100 */
[----:B------:R-:W-:Y:S02]  /*d710*/  HADD2.F32 R64, -RZ, R151.H0_H0 ;  /* 0x20000097ff407230 */ /* 0x000fe40000004100 */
        /* <DEDUP_REMOVED lines=49> */
[----:B------:R-:W-:Y:S01]  /*da30*/  HADD2.F32 R57, -RZ, R57.H1_H1 ;  /* 0x30000039ff397230 */ /* 0x000fe20000004100 */
[----:B------:R-:W-:Y:S01]  /*da40*/  F2FP.SATFINITE.E4M3.F32.PACK_AB_MERGE_C R67, R67, R56, RZ ;  /* 0x000000384343723e */ /* 0x000fe200048070ff */
[----:B------:R-:W-:-:S02]  /*da50*/  HADD2.F32 R59, -RZ, R154.H0_H0 ;  /* 0x2000009aff3b7230 */ /* 0x000fc40000004100 */
[-C--:B------:R-:W-:Y:S01]  /*da60*/  FMUL.FTZ R63, R58, R61.reuse ;  /* 0x0000003d3a3f7220 */ /* 0x080fe20000410000 */
[----:B------:R-:W-:Y:S02]  /*da70*/  HADD2.F32 R52, -RZ, R52.H1_H1 ;  /* 0x30000034ff347230 */ /* 0x000fe40000004100 */
[C---:B------:R-:W-:Y:S01]  /*da80*/  FMUL.FTZ R61, R54.reuse, R61 ;  /* 0x0000003d363d7220 */ /* 0x040fe20000410000 */
[----:B------:R-:W-:Y:S02]  /*da90*/  HADD2.F32 R154, -RZ, R154.H1_H1 ;  /* 0x3000009aff9a7230 */ /* 0x000fe40000004100 */
[CC--:B------:R-:W-:Y:S01]  /*daa0*/  FMUL.FTZ R69, R57.reuse, R152.reuse ;  /* 0x0000009839457220 */ /* 0x0c0fe20000410000 */
[-C--:B------:R-:W-:Y:S01]  /*dab0*/  FFMA.FTZ R54, R54, R59.reuse, -R63 ;  /* 0x0000003b36367223 */ /* 0x080fe2000001083f */
[----:B------:R-:W-:Y:S01]  /*dac0*/  FFMA.FTZ R61, R58, R59, R61 ;  /* 0x0000003b3a3d7223 */ /* 0x000fe2000001003d */
[C---:B------:R-:W-:Y:S01]  /*dad0*/  FMUL.FTZ R152, R52.reuse, R152 ;  /* 0x0000009834987220 */ /* 0x040fe20000410000 */
[----:B------:R-:W-:Y:S01]  /*dae0*/  F2FP.F16.E4M3.UNPACK_B R59, R45 ;  /* 0x0000002dff3b723e */ /* 0x000fe200020006ff */
[-C--:B------:R-:W-:Y:S01]  /*daf0*/  FFMA.FTZ R69, R52, R154.reuse, -R69 ;  /* 0x0000009a34457223 */ /* 0x080fe20000010845 */
[----:B------:R-:W-:Y:S01]  /*db00*/  F2FP.F16.E4M3.UNPACK_B R58, R41 ;  /* 0x00000029ff3a723e */ /* 0x000fe200020006ff */
[----:B------:R-:W-:Y:S01]  /*db10*/  FFMA.FTZ R52, R57, R154, R152 ;  /* 0x0000009a39347223 */ /* 0x000fe20000010098 */
[----:B------:R-:W-:Y:S01]  /*db20*/  F2FP.SATFINITE.E4M3.F32.PACK_AB_MERGE_C R71, R60, R71, RZ ;  /* 0x000000473c47723e */ /* 0x000fe200048070ff */
[--C-:B------:R-:W-:Y:S01]  /*db30*/  HADD2.F32 R60, -RZ, R59.reuse.H0_H0 ;  /* 0x2000003bff3c7230 */ /* 0x100fe20000004100 */
[----:B------:R-:W-:Y:S01]  /*db40*/  F2FP.SATFINITE.E4M3.F32.PACK_AB_MERGE_C R56, R68, R65, R55 ;  /* 0x000000414438723e */ /* 0x000fe20004807037 */
[----:B------:R-:W-:Y:S01]  /*db50*/  HADD2.F32 R65, -RZ, R64.H0_H0 ;  /* 0x20000040ff417230 */ /* 0x000fe20000004100 */
[----:B------:R-:W-:Y:S01]  /*db60*/  F2FP.F16.E4M3.UNPACK_B R62, R44 ;  /* 0x0000002cff3e723e */ /* 0x000fe200020006ff */
[----:B------:R-:W-:Y:S01]  /*db70*/  HADD2.F32 R57, -RZ, R58.H0_H0 ;  /* 0x2000003aff397230 */ /* 0x000fe20000004100 */
[----:B------:R-:W-:Y:S01]  /*db80*/  F2FP.SATFINITE.E4M3.F32.PACK_AB_MERGE_C R76, R77, R76, RZ ;  /* 0x0000004c4d4c723e */ /* 0x000fe200048070ff */
[----:B------:R-:W-:Y:S01]  /*db90*/  HADD2.F32 R64, -RZ, R64.H1_H1 ;  /* 0x30000040ff407230 */ /* 0x000fe20000004100 */
[----:B------:R-:W-:Y:S01]  /*dba0*/  F2FP.SATFINITE.E4M3.F32.PACK_AB_MERGE_C R55, R151, R66, R67 ;  /* 0x000000429737723e */ /* 0x000fe20004807043 */
[----:B------:R-:W-:Y:S01]  /*dbb0*/  HADD2.F32 R63, -RZ, R62.H0_H0 ;  /* 0x2000003eff3f7230 */ /* 0x000fe20000004100 */
[----:B------:R-:W-:Y:S01]  /*dbc0*/  F2FP.SATFINITE.E4M3.F32.PACK_AB_MERGE_C R52, R52, R61, R76 ;  /* 0x0000003d3434723e */ /* 0x000fe2000480704c */
[----:B------:R-:W-:Y:S01]  /*dbd0*/  FMUL.FTZ R66, R60, R65 ;  /* 0x000000413c427220 */ /* 0x000fe20000410000 */
[----:B------:R-:W-:-:S02]  /*dbe0*/  HADD2.F32 R61, -RZ, R59.H1_H1 ;  /* 0x3000003bff3d7230 */ /* 0x000fc40000004100 */
[C---:B------:R-:W-:Y:S01]  /*dbf0*/  FMUL.FTZ R65, R57.reuse, R65 ;  /* 0x0000004139417220 */ /* 0x040fe20000410000 */
[----:B------:R-:W-:Y:S02]  /*dc00*/  HADD2.F32 R59, -RZ, R58.H1_H1 ;  /* 0x3000003aff3b7230 */ /* 0x000fe40000004100 */
[-C--:B------:R-:W-:Y:S01]  /*dc10*/  FFMA.FTZ R57, R57, R63.reuse, -R66 ;  /* 0x0000003f39397223 */ /* 0x080fe20000010842 */
[----:B------:R-:W-:Y:S02]  /*dc20*/  HADD2.F32 R62, -RZ, R62.H1_H1 ;  /* 0x3000003eff3e7230 */ /* 0x000fe40000004100 */
[-C--:B------:R-:W-:Y:S01]  /*dc30*/  FMUL.FTZ R66, R61, R64.reuse ;  /* 0x000000403d427220 */ /* 0x080fe20000410000 */
[----:B------:R-:W-:Y:S01]  /*dc40*/  FFMA.FTZ R58, R60, R63, R65 ;  /* 0x0000003f3c3a7223 */ /* 0x000fe20000010041 */
[C---:B------:R-:W-:Y:S01]  /*dc50*/  FMUL.FTZ R64, R59.reuse, R64 ;  /* 0x000000403b407220 */ /* 0x040fe20000410000 */
[----:B------:R-:W-:Y:S01]  /*dc60*/  F2FP.F16.E4M3.UNPACK_B R60, R45.H1 ;  /* 0x0000002dff3c723e */ /* 0x000fe200030006ff */
[----:B------:R-:W-:Y:S01]  /*dc70*/  FFMA.FTZ R68, R59, R62, -R66 ;  /* 0x0000003e3b447223 */ /* 0x000fe20000010842 */
[----:B------:R-:W-:Y:S01]  /*dc80*/  F2FP.F16.E4M3.UNPACK_B R59, R46.H1 ;  /* 0x0000002eff3b723e */ /* 0x000fe200030006ff */
[----:B------:R-:W-:Y:S01]  /*dc90*/  FFMA.FTZ R67, R61, R62, R64 ;  /* 0x0000003e3d437223 */ /* 0x000fe20000010040 */
[----:B------:R-:W-:Y:S01]  /*dca0*/  F2FP.F16.E4M3.UNPACK_B R41, R41.H1 ;  /* 0x00000029ff29723e */ /* 0x000fe200030006ff */
[--C-:B------:R-:W-:Y:S01]  /*dcb0*/  HADD2.F32 R46, -RZ, R60.reuse.H0_H0 ;  /* 0x2000003cff2e7230 */ /* 0x100fe20000004100 */
[----:B------:R-:W-:Y:S01]  /*dcc0*/  F2FP.F16.E4M3.UNPACK_B R44, R44.H1 ;  /* 0x0000002cff2c723e */ /* 0x000fe200030006ff */
        /* <DEDUP_REMOVED lines=68> */
.L_x_2296:
[----:B------:R-:W-:Y:S05]  /*e110*/  BSYNC B2 ;  /* 0x0000000000027941 */ /* 0x000fea0003800000 */
.L_x_2295:
[----:B0-----:R3:W-:Y:S04]  /*e120*/  STG.E.128 desc[UR54][R48.64], R40 ;  /* 0x0000002830007986 */ /* 0x0017e8000c101d36 */
[----:B-1----:R3:W-:Y:S02]  /*e130*/  @!P2 STG.E.128 desc[UR54][R50.64], R44 ;  /* 0x0000002c3200a986 */ /* 0x0027e4000c101d36 */
.L_x_2294:
[----:B------:R-:W-:Y:S05]  /*e140*/  BSYNC B1 ;  /* 0x0000000000017941 */ /* 0x000fea0003800000 */
.L_x_2293:
        /* <DEDUP_REMOVED lines=13> */
[----:B------:R-:W-:Y:S02]  /*e220*/  SHF.R.S32.HI R40, RZ, 0x1f, R155 ;  /* 0x0000001fff287819 */ /* 0x000fe4000001149b */
[----:B------:R-:W-:Y:S02]  /*e230*/  SHF.L.U32 R51, R155, 0x4, RZ ;  /* 0x000000049b337819 */ /* 0x000fe400000006ff */
[----:B------:R-:W-:Y:S02]  /*e240*/  LEA.HI R40, R40, R155, RZ, 0x2 ;  /* 0x0000009b28287211 */ /* 0x000fe400078f10ff */
[----:B------:R-:W-:-:S02]  /*e250*/  LOP3.LUT R41, R199, 0x30, R51, 0xf8, !PT ;  /* 0x00000030c7297812 */ /* 0x000fc400078ef833 */
        /* <DEDUP_REMOVED lines=15> */
[----:B------:R-:W-:Y:S01]  /*e350*/  LOP3.LUT R52, R85, 0xff0000ff, RZ, 0xc0, !PT ;  /* 0xff0000ff55347812 */ /* 0x000fe200078ec0ff */
[----:B------:R-:W-:Y:S01]  /*e360*/  IMAD.SHL.U32 R57, R57, 0x100, RZ ;  /* 0x0000010039397824 */ /* 0x000fe200078e00ff */
[----:B------:R-:W-:Y:S01]  /*e370*/  SHF.R.U32.HI R66, RZ, 0x10, R85 ;  /* 0x00000010ff427819 */ /* 0x000fe20000011655 */
[----:B------:R-:W-:Y:S01]  /*e380*/  IMAD.SHL.U32 R61, R61, 0x100, RZ ;  /* 0x000001003d3d7824 */ /* 0x000fe200078e00ff */
[----:B-1----:R-:W-:Y:S01]  /*e390*/  MOV R56, R44 ;  /* 0x0000002c00387202 */ /* 0x002fe20000000f00 */
[----:B------:R-:W-:Y:S01]  /*e3a0*/  IMAD.MOV.U32 R59, RZ, RZ, R46 ;  /* 0x000000ffff3b7224 */ /* 0x000fe200078e002e */
[----:B------:R-:W-:Y:S01]  /*e3b0*/  LOP3.LUT R44, R52, 0xff00, R57, 0xf8, !PT ;  /* 0x0000ff00342c7812 */ /* 0x000fe200078ef839 */
[----:B------:R-:W-:Y:S01]  /*e3c0*/  IMAD.U32 R57, R66, 0x10000, RZ ;  /* 0x0001000042397824 */ /* 0x000fe200078e00ff */
[----:B------:R-:W-:-:S02]  /*e3d0*/  LOP3.LUT R54, R87, 0xff0000ff, RZ, 0xc0, !PT ;  /* 0xff0000ff57367812 */ /* 0x000fc400078ec0ff */
[----:B------:R-:W-:Y:S02]  /*e3e0*/  SHF.R.U32.HI R62, RZ, 0x10, R87 ;  /* 0x00000010ff3e7819 */ /* 0x000fe40000011657 */
[----:B------:R-:W-:Y:S02]  /*e3f0*/  SHF.R.U32.HI R63, RZ, 0x8, R73 ;  /* 0x00000008ff3f7819 */ /* 0x000fe40000011649 */
[----:B------:R-:W-:Y:S02]  /*e400*/  SHF.R.U32.HI R65, RZ, 0x8, R75 ;  /* 0x00000008ff417819 */ /* 0x000fe4000001164b */
[----:B------:R-:W-:Y:S01]  /*e410*/  LOP3.LUT R40, R54, 0xff00, R61, 0xf8, !PT ;  /* 0x0000ff0036287812 */ /* 0x000fe200078ef83d */
[----:B------:R-:W-:Y:S01]  /*e420*/  IMAD.SHL.U32 R63, R63, 0x100, RZ ;  /* 0x000001003f3f7824 */ /* 0x000fe200078e00ff */
[----:B------:R-:W-:Y:S01]  /*e430*/  LOP3.LUT R44, R44, 0xff0000, R57, 0xf8, !PT ;  /* 0x00ff00002c2c7812 */ /* 0x000fe200078ef839 */
[----:B------:R-:W-:Y:S01]  /*e440*/  IMAD.U32 R61, R62, 0x10000, RZ ;  /* 0x000100003e3d7824 */ /* 0x000fe200078e00ff */
[----:B------:R-:W-:-:S02]  /*e450*/  LOP3.LUT R58, R73, 0xff0000ff, RZ, 0xc0, !PT ;  /* 0xff0000ff493a7812 */ /* 0x000fc400078ec0ff */
[----:B------:R-:W-:Y:S02]  /*e460*/  LOP3.LUT R60, R75, 0xff0000ff, RZ, 0xc0, !PT ;  /* 0xff0000ff4b3c7812 */ /* 0x000fe400078ec0ff */
[----:B------:R-:W-:Y:S02]  /*e470*/  SHF.L.U32 R65, R65, 0x8, RZ ;  /* 0x0000000841417819 */ /* 0x000fe400000006ff */
[----:B------:R-:W-:Y:S02]  /*e480*/  F2FP.F16.E4M3.UNPACK_B R62, R150.H1 ;  /* 0x00000096ff3e723e */ /* 0x000fe400030006ff */
        /* <DEDUP_REMOVED lines=13> */
[----:B------:R-:W-:Y:S01]  /*e560*/  F2FP.F16.E4M3.UNPACK_B R150, R150 ;  /* 0x00000096ff96723e */ /* 0x000fe200020006ff */
        /* <DEDUP_REMOVED lines=8> */
[----:B------:R-:W-:Y:S01]  /*e5f0*/  LOP3.LUT R46, R46, 0xff0000, R65, 0xf8, !PT ;  /* 0x00ff00002e2e7812 */ /* 0x000fe200078ef841 */
[----:B------:R-:W-:Y:S01]  /*e600*/  HADD2.F32 R61, -RZ, R60.H1_H1 ;  /* 0x3000003cff3d7230 */ /* 0x000fe20000004100 */
[----:B------:R-:W-:Y:S01]  /*e610*/  F2FP.F16.E4M3.UNPACK_B R148, R148 ;  /* 0x00000094ff94723e */ /* 0x000fe200020006ff */
[----:B------:R-:W-:Y:S01]  /*e620*/  FMUL.FTZ R65, R58, R63 ;  /* 0x0000003f3a417220 */ /* 0x000fe20000410000 */
[----:B------:R-:W-:-:S02]  /*e630*/  HADD2.F32 R60, -RZ, R150.H0_H0 ;  /* 0x20000096ff3c7230 */ /* 0x000fc40000004100 */
        /* <DEDUP_REMOVED lines=9> */
[----:B------:R-:W-:Y:S01]  /*e6d0*/  HADD2.F32 R56, -RZ, R56.H1_H1 ;  /* 0x30000038ff387230 */ /* 0x000fe20000004100 */
[----:B------:R-:W-:Y:S01]  /*e6e0*/  SHF.R.U32.HI R67, RZ, 0x10, R75 ;  /* 0x00000010ff437819 */ /* 0x000fe2000001164b */
[-C--:B------:R-:W-:Y:S01]  /*e6f0*/  FFMA.FTZ R62, R52, R54.reuse, -R61 ;  /* 0x00000036343e7223 */ /* 0x080fe2000001083d */
[----:B------:R-:W-:Y:S01]  /*e700*/  FFMA.FTZ R64, R57, R54, R60 ;  /* 0x0000003639407223 */ /* 0x000fe2000001003c */
[----:B------:R-:W-:Y:S02]  /*e710*/  HADD2.F32 R50, -RZ, R50.H1_H1 ;  /* 0x30000032ff327230 */ /* 0x000fe40000004100 */
[----:B------:R-:W-:Y:S01]  /*e720*/  FMUL.FTZ R57, R56, R63 ;  /* 0x0000003f38397220 */ /* 0x000fe20000410000 */
[----:B------:R-:W-:Y:S01]  /*e730*/  HADD2.F32 R61, -RZ, R148.H1_H1 ;  /* 0x30000094ff3d7230 */ /* 0x000fe20000004100 */
[----:B------:R-:W-:Y:S01]  /*e740*/  F2FP.F16.E4M3.UNPACK_B R52, R149.H1 ;  /* 0x00000095ff34723e */ /* 0x000fe200030006ff */
[----:B------:R-:W-:Y:S01]  /*e750*/  IMAD.U32 R67, R67, 0x10000, RZ ;  /* 0x0001000043437824 */ /* 0x000fe200078e00ff */
[----:B------:R-:W-:Y:S01]  /*e760*/  F2FP.F16.E4M3.UNPACK_B R54, R59.H1 ;  /* 0x0000003bff36723e */ /* 0x000fe200030006ff */
[C---:B------:R-:W-:Y:S01]  /*e770*/  FMUL.FTZ R63, R50.reuse, R63 ;  /* 0x0000003f323f7220 */ /* 0x040fe20000410000 */
[----:B------:R-:W-:Y:S01]  /*e780*/  FFMA.FTZ R65, R50, R61, -R57 ;  /* 0x0000003d32417223 */ /* 0x000fe20000010839 */
[----:B------:R-:W-:Y:S01]  /*e790*/  F2FP.F16.E4M3.UNPACK_B R50, R55.H1 ;  /* 0x00000037ff32723e */ /* 0x000fe200030006ff */
[----:B------:R-:W-:Y:S01]  /*e7a0*/  HADD2.F32 R60, -RZ, R52.H0_H0 ;  /* 0x20000034ff3c7230 */ /* 0x000fe20000004100 */
[----:B------:R-:W-:Y:S01]  /*e7b0*/  F2FP.F16.E4M3.UNPACK_B R58, R147.H1 ;  /* 0x00000093ff3a723e */ /* 0x000fe200030006ff */
[----:B------:R-:W-:Y:S01]  /*e7c0*/  HADD2.F32 R57, -RZ, R54.H0_H0 ;  /* 0x20000036ff397230 */ /* 0x000fe20000004100 */
[----:B------:R-:W-:Y:S01]  /*e7d0*/  LOP3.LUT R42, R42, 0xff0000, R67, 0xf8, !PT ;  /* 0x00ff00002a2a7812 */ /* 0x000fe200078ef843 */
[----:B------:R-:W-:Y:S01]  /*e7e0*/  FFMA.FTZ R67, R56, R61, R63 ;  /* 0x0000003d38437223 */ /* 0x000fe2000001003f */
[----:B------:R-:W-:Y:S01]  /*e7f0*/  HADD2.F32 R63, -RZ, R52.H1_H1 ;  /* 0x30000034ff3f7230 */ /* 0x000fe20000004100 */
[----:B------:R-:W-:Y:S01]  /*e800*/  F2FP.F16.E4M3.UNPACK_B R149, R149 ;  /* 0x00000095ff95723e */ /* 0x000fe200020006ff */
[----:B------:R-:W-:-:S02]  /*e810*/  HADD2.F32 R52, -RZ, R50.H0_H0 ;  /* 0x20000032ff347230 */ /* 0x000fc40000004100 */
[CC--:B------:R-:W-:Y:S01]  /*e820*/  FMUL.FTZ R61, R57.reuse, R60.reuse ;  /* 0x0000003c393d7220 */ /* 0x0c0fe20000410000 */
[----:B------:R-:W-:Y:S01]  /*e830*/  HADD2.F32 R56, -RZ, R58.H0_H0 ;  /* 0x2000003aff387230 */ /* 0x000fe20000004100 */
[----:B------:R-:W-:Y:S01]  /*e840*/  F2FP.F16.E4M3.UNPACK_B R59, R59 ;  /* 0x0000003bff3b723e */ /* 0x000fe200020006ff */
[----:B------:R-:W-:Y:S02]  /*e850*/  HADD2.F32 R54, -RZ, R54.H1_H1 ;  /* 0x30000036ff367230 */ /* 0x000fe40000004100 */
[C---:B------:R-:W-:Y:S01]  /*e860*/  FMUL.FTZ R70, R52.reuse, R60 ;  /* 0x0000003c34467220 */ /* 0x040fe20000410000 */
[----:B------:R-:W-:Y:S02]  /*e870*/  HADD2.F32 R50, -RZ, R50.H1_H1 ;  /* 0x30000032ff327230 */ /* 0x000fe40000004100 */
[-C--:B------:R-:W-:Y:S01]  /*e880*/  FFMA.FTZ R60, R52, R56.reuse, -R61 ;  /* 0x00000038343c7223 */ /* 0x080fe2000001083d */
[----:B------:R-:W-:Y:S02]  /*e890*/  HADD2.F32 R61, -RZ, R58.H1_H1 ;  /* 0x3000003aff3d7230 */ /* 0x000fe40000004100 */
[----:B------:R-:W-:Y:S01]  /*e8a0*/  FMUL.FTZ R73, R54, R63 ;  /* 0x0000003f36497220 */ /* 0x000fe20000410000 */
[----:B------:R-:W-:Y:S01]  /*e8b0*/  F2FP.F16.E4M3.UNPACK_B R55, R55 ;  /* 0x00000037ff37723e */ /* 0x000fe200020006ff */
[C---:B------:R-:W-:Y:S01]  /*e8c0*/  FMUL.FTZ R63, R50.reuse, R63 ;  /* 0x0000003f323f7220 */ /* 0x040fe20000410000 */
[----:B------:R-:W-:Y:S01]  /*e8d0*/  FFMA.FTZ R74, R57, R56, R70 ;  /* 0x00000038394a7223 */ /* 0x000fe20000010046 */
[----:B------:R-:W-:Y:S01]  /*e8e0*/  FFMA.FTZ R75, R50, R61, -R73 ;  /* 0x0000003d324b7223 */ /* 0x000fe20000010849 */
[----:B------:R-:W-:Y:S01]  /*e8f0*/  F2FP.F16.E4M3.UNPACK_B R147, R147 ;  /* 0x00000093ff93723e */ /* 0x000fe200020006ff */
[----:B------:R-:W-:Y:S01]  /*e900*/  FFMA.FTZ R77, R54, R61, R63 ;  /* 0x0000003d364d7223 */ /* 0x000fe2000001003f */
[----:B------:R-:W-:-:S02]  /*e910*/  HADD2.F32 R61, -RZ, R149.H0_H0 ;  /* 0x20000095ff3d7230 */ /* 0x000fc40000004100 */
[----:B------:R-:W-:Y:S02]  /*e920*/  HADD2.F32 R52, -RZ, R59.H0_H0 ;  /* 0x2000003bff347230 */ /* 0x000fe40000004100 */
[----:B------:R-:W-:Y:S02]  /*e930*/  HADD2.F32 R56, -RZ, R149.H1_H1 ;  /* 0x30000095ff387230 */ /* 0x000fe40000004100 */
[----:B------:R-:W-:Y:S02]  /*e940*/  HADD2.F32 R50, -RZ, R55.H0_H0 ;  /* 0x20000037ff327230 */ /* 0x000fe40000004100 */
[-C--:B------:R-:W-:Y:S01]  /*e950*/  FMUL.FTZ R63, R52, R61.reuse ;  /* 0x0000003d343f7220 */ /* 0x080fe20000410000 */
[----:B------:R-:W-:Y:S02]  /*e960*/  HADD2.F32 R59, -RZ, R59.H1_H1 ;  /* 0x3000003bff3b7230 */ /* 0x000fe40000004100 */
[----:B------:R-:W-:Y:S02]  /*e970*/  HADD2.F32 R55, -RZ, R55.H1_H1 ;  /* 0x30000037ff377230 */ /* 0x000fe40000004100 */
[----:B------:R-:W-:Y:S01]  /*e980*/  FMUL.FTZ R61, R50, R61 ;  /* 0x0000003d323d7220 */ /* 0x000fe20000410000 */
[----:B------:R-:W-:-:S02]  /*e990*/  HADD2.F32 R57, -RZ, R147.H0_H0 ;  /* 0x20000093ff397230 */ /* 0x000fc40000004100 */
[-C--:B------:R-:W-:Y:S01]  /*e9a0*/  FMUL.FTZ R58, R59, R56.reuse ;  /* 0x000000383b3a7220 */ /* 0x080fe20000410000 */
[----:B------:R-:W-:Y:S02]  /*e9b0*/  HADD2.F32 R54, -RZ, R147.H1_H1 ;  /* 0x30000093ff367230 */ /* 0x000fe40000004100 */
[C---:B------:R-:W-:Y:S01]  /*e9c0*/  FMUL.FTZ R56, R55.reuse, R56 ;  /* 0x0000003837387220 */ /* 0x040fe20000410000 */
[-C--:B------:R-:W-:Y:S01]  /*e9d0*/  FFMA.FTZ R63, R50, R57.reuse, -R63 ;  /* 0x00000039323f7223 */ /* 0x080fe2000001083f */
[----:B------:R-:W-:Y:S01]  /*e9e0*/  FFMA.FTZ R70, R52, R57, R61 ;  /* 0x0000003934467223 */ /* 0x000fe2000001003d */
[-C--:B------:R-:W-:Y:S01]  /*e9f0*/  FFMA.FTZ R72, R55, R54.reuse, -R58 ;  /* 0x0000003637487223 */ /* 0x080fe2000001083a */
[----:B------:R-:W-:Y:S01]  /*ea00*/  FFMA.FTZ R73, R59, R54, R56 ;  /* 0x000000363b497223 */ /* 0x000fe20000010038 */
[----:B------:R-:W-:Y:S02]  /*ea10*/  F2FP.SATFINITE.E4M3.F32.PACK_AB_MERGE_C R50, R71, R66, RZ ;  /* 0x000000424732723e */ /* 0x000fe400048070ff */
[----:B------:R-:W-:-:S02]  /*ea20*/  F2FP.F16.E4M3.UNPACK_B R58, R45 ;  /* 0x0000002dff3a723e */ /* 0x000fc400020006ff */
[----:B------:R-:W-:Y:S02]  /*ea30*/  F2FP.F16.E4M3.UNPACK_B R61, R46 ;  /* 0x0000002eff3d723e */ /* 0x000fe400020006ff */
[----:B------:R-:W-:Y:S01]  /*ea40*/  F2FP.F16.E4M3.UNPACK_B R56, R41 ;  /* 0x00000029ff38723e */ /* 0x000fe200020006ff */
[--C-:B------:R-:W-:Y:S01]  /*ea50*/  HADD2.F32 R59, -RZ, R58.reuse.H0_H0 ;  /* 0x2000003aff3b7230 */ /* 0x100fe20000004100 */
[----:B------:R-:W-:Y:S01]  /*ea60*/  F2FP.SATFINITE.E4M3.F32.PACK_AB_MERGE_C R55, R75, R60, RZ ;  /* 0x0000003c4b37723e */ /* 0x000fe200048070ff */
[----:B------:R-:W-:Y:S01]  /*ea70*/  HADD2.F32 R58, -RZ, R58.H1_H1 ;  /* 0x3000003aff3a7230 */ /* 0x000fe20000004100 */
[----:B------:R-:W-:Y:S01]  /*ea80*/  F2FP.SATFINITE.E4M3.F32.PACK_AB_MERGE_C R50, R67, R64, R50 ;  /* 0x000000404332723e */ /* 0x000fe20004807032 */
[--C-:B------:R-:W-:Y:S01]  /*ea90*/  HADD2.F32 R64, -RZ, R61.reuse.H0_H0 ;  /* 0x2000003dff407230 */ /* 0x100fe20000004100 */
[----:B------:R-:W-:Y:S01]  /*eaa0*/  F2FP.SATFINITE.E4M3.F32.PACK_AB_MERGE_C R52, R68, R69, RZ ;  /* 0x000000454434723e */ /* 0x000fe200048070ff */
[----:B------:R-:W-:Y:S01]  /*eab0*/  HADD2.F32 R57, -RZ, R56.H0_H0 ;  /* 0x20000038ff397230 */ /* 0x000fe20000004100 */
[----:B------:R-:W-:Y:S01]  /*eac0*/  F2FP.F16.E4M3.UNPACK_B R60, R44 ;  /* 0x0000002cff3c723e */ /* 0x000fe200020006ff */
[----:B------:R-:W-:Y:S01]  /*ead0*/  HADD2.F32 R61, -RZ, R61.H1_H1 ;  /* 0x3000003dff3d7230 */ /* 0x000fe20000004100 */
[----:B------:R-:W-:Y:S01]  /*eae0*/  F2FP.SATFINITE.E4M3.F32.PACK_AB_MERGE_C R52, R65, R62, R52 ;  /* 0x0000003e4134723e */ /* 0x000fe20004807034 */
[-C--:B------:R-:W-:Y:S01]  /*eaf0*/  FMUL.FTZ R66, R59, R64.reuse ;  /* 0x000000403b427220 */ /* 0x080fe20000410000 */
[----:B------:R-:W-:Y:S01]  /*eb00*/  FMUL.FTZ R64, R57, R64 ;  /* 0x0000004039407220 */ /* 0x000fe20000410000 */
[----:B------:R-:W-:Y:S01]  /*eb10*/  HADD2.F32 R62, -RZ, R60.H0_H0 ;  /* 0x2000003cff3e7230 */ /* 0x000fe20000004100 */
[----:B------:R-:W-:Y:S01]  /*eb20*/  F2FP.SATFINITE.E4M3.F32.PACK_AB_MERGE_C R55, R72, R63, R55 ;  /* 0x0000003f4837723e */ /* 0x000fe20004807037 */
[----:B------:R-:W-:-:S02]  /*eb30*/  HADD2.F32 R56, -RZ, R56.H1_H1 ;  /* 0x30000038ff387230 */ /* 0x000fc40000004100 */
[----:B------:R-:W-:Y:S01]  /*eb40*/  FMUL.FTZ R63, R58, R61 ;  /* 0x0000003d3a3f7220 */ /* 0x000fe20000410000 */
[----:B------:R-:W-:Y:S01]  /*eb50*/  F2FP.F16.E4M3.UNPACK_B R41, R41.H1 ;  /* 0x00000029ff29723e */ /* 0x000fe200030006ff */
[-C--:B------:R-:W-:Y:S01]  /*eb60*/  FFMA.FTZ R64, R59, R62.reuse, R64 ;  /* 0x0000003e3b407223 */ /* 0x080fe20000010040 */
[----:B------:R-:W-:Y:S02]  /*eb70*/  HADD2.F32 R59, -RZ, R60.H1_H1 ;  /* 0x3000003cff3b7230 */ /* 0x000fe40000004100 */
[----:B------:R-:W-:Y:S01]  /*eb80*/  FFMA.FTZ R66, R57, R62, -R66 ;  /* 0x0000003e39427223 */ /* 0x000fe20000010842 */
[C---:B------:R-:W-:Y:S01]  /*eb90*/  FMUL.FTZ R61, R56.reuse, R61 ;  /* 0x0000003d383d7220 */ /* 0x040fe20000410000 */
[----:B------:R-:W-:Y:S01]  /*eba0*/  F2FP.F16.E4M3.UNPACK_B R57, R45.H1 ;  /* 0x0000002dff39723e */ /* 0x000fe200030006ff */
[----:B------:R-:W-:Y:S02]  /*ebb0*/  HADD2.F32 R45, -RZ, R41.H0_H0 ;  /* 0x20000029ff2d7230 */ /* 0x000fe40000004100 */
[-C--:B------:R-:W-:Y:S01]  /*ebc0*/  FFMA.FTZ R65, R56, R59.reuse, -R63 ;  /* 0x0000003b38417223 */ /* 0x080fe2000001083f */
[----:B------:R-:W-:Y:S01]  /*ebd0*/  F2FP.F16.E4M3.UNPACK_B R56, R46.H1 ;  /* 0x0000002eff38723e */ /* 0x000fe200030006ff */
[----:B------:R-:W-:Y:S01]  /*ebe0*/  FFMA.FTZ R67, R58, R59, R61 ;  /* 0x0000003b3a437223 */ /* 0x000fe2000001003d */
[--C-:B------:R-:W-:Y:S01]  /*ebf0*/  HADD2.F32 R46, -RZ, R57.reuse.H0_H0 ;  /* 0x20000039ff2e7230 */ /* 0x100fe20000004100 */
[----:B------:R-:W-:Y:S01]  /*ec00*/  F2FP.F16.E4M3.UNPACK_B R44, R44.H1 ;  /* 0x0000002cff2c723e */ /* 0x000fe200030006ff */
[----:B------:R-:W-:Y:S01]  /*ec10*/  HADD2.F32 R57, -RZ, R57.H1_H1 ;  /* 0x30000039ff397230 */ /* 0x000fe20000004100 */
[----:B------:R-:W-:Y:S01]  /*ec20*/  F2FP.SATFINITE.E4M3.F32.PACK_AB_MERGE_C R54, R77, R74, RZ ;  /* 0x0000004a4d36723e */ /* 0x000fe200048070ff */
[--C-:B------:R-:W-:Y:S01]  /*ec30*/  HADD2.F32 R58, -RZ, R56.reuse.H0_H0 ;  /* 0x20000038ff3a7230 */ /* 0x100fe20000004100 */
[----:B------:R-:W-:Y:S01]  /*ec40*/  F2FP.F16.E4M3.UNPACK_B R61, R42.H1 ;  /* 0x0000002aff3d723e */ /* 0x000fe200030006ff */
[----:B------:R-:W-:Y:S01]  /*ec50*/  HADD2.F32 R60, -RZ, R56.H1_H1 ;  /* 0x30000038ff3c7230 */ /* 0x000fe20000004100 */
[----:B------:R-:W-:Y:S01]  /*ec60*/  F2FP.SATFINITE.E4M3.F32.PACK_AB_MERGE_C R54, R73, R70, R54 ;  /* 0x000000464936723e */ /* 0x000fe20004807036 */
[----:B------:R-:W-:-:S02]  /*ec70*/  HADD2.F32 R41, -RZ, R41.H1_H1 ;  /* 0x30000029ff297230 */ /* 0x000fc40000004100 */
[CC--:B------:R-:W-:Y:S01]  /*ec80*/  FMUL.FTZ R62, R46.reuse, R58.reuse ;  /* 0x0000003a2e3e7220 */ /* 0x0c0fe20000410000 */
[--C-:B------:R-:W-:Y:S02]  /*ec90*/  HADD2.F32 R56, -RZ, R44.reuse.H0_H0 ;  /* 0x2000002cff387230 */ /* 0x100fe40000004100 */
        /* <DEDUP_REMOVED lines=54> */
[----:B------:R-:W-:Y:S01]  /*f000*/  F2FP.SATFINITE.E4M3.F32.PACK_AB_MERGE_C R47, R42, R63, R58 ;  /* 0x0000003f2a2f723e */ /* 0x000fe2000480703a */
[----:B------:R-:W-:Y:S01]  /*f010*/  IMAD.MOV.U32 R42, RZ, RZ, R55 ;  /* 0x000000ffff2a7224 */ /* 0x000fe200078e0037 */
[----:B------:R-:W-:Y:S02]  /*f020*/  F2FP.SATFINITE.E4M3.F32.PACK_AB_MERGE_C R41, R65, R66, R68 ;  /* 0x000000424129723e */ /* 0x000fe40004807044 */
[----:B------:R-:W-:Y:S02]  /*f030*/  F2FP.SATFINITE.E4M3.F32.PACK_AB_MERGE_C R45, R67, R64, R69 ;  /* 0x00000040432d723e */ /* 0x000fe40004807045 */
[----:B------:R-:W-:-:S07]  /*f040*/  MOV R44, R50 ;  /* 0x00000032002c7202 */ /* 0x000fce0000000f00 */
.L_x_2298:
[----:B------:R-:W-:Y:S05]  /*f050*/  BSYNC B1 ;  /* 0x0000000000017941 */ /* 0x000fea0003800000 */
.L_x_2297:
        /* <DEDUP_REMOVED lines=10> */
.L_x_2214:
[----:B------:R-:W-:-:S06]  /*f100*/  UISETP.NE.AND UP0, UPT, UR53, 0x3, UPT ;  /* 0x000000033500788c */ /* 0x000fcc000bf05270 */
[----:B------:R-:W-:-:S13]  /*f110*/  PLOP3.LUT P1, PT, PT, PT, UP0, 0x80, 0x0 ;  /* 0x000000000000781c */ /* 0x000fda0003f2f008 */
[----:B------:R-:W-:Y:S05]  /*f120*/  @!P1 BRA `(.L_x_2299) ;  /* 0x0000000000049947 */ /* 0x000fea0003800000 */
[----:B------:R-:W-:Y:S01]  /*f130*/  BPT.TRAP 0x1 ;  /* 0x000000040000795c */ /* 0x000fe20000300000 */
.L_x_2299:
[----:B------:R-:W-:Y:S01]  /*f140*/  IMAD R39, R17, 0x8, R16 ;  /* 0x0000000811277824 */ /* 0x000fe200078e0210 */
[----:B------:R-:W-:Y:S01]  /*f150*/  SHF.L.U32 R96, R194, 0x1f, RZ ;  /* 0x0000001fc2607819 */ /* 0x000fe200000006ff */
[----:B------:R-:W-:Y:S01]  /*f160*/  IMAD R38, R24, -0xa0, R2 ;  /* 0xffffff6018267824 */ /* 0x000fe200078e0202 */
[----:B------:R-:W-:Y:S02]  /*f170*/  BSSY B1, `(.L_x_2300) ;  /* 0x0000004000017945 */ /* 0x000fe40003800000 */
[----:B------:R-:W1:Y:S02]  /*f180*/  SYNCS.PHASECHK.TRANS64.TRYWAIT P2, [R39+URZ+0x29890], R96 ;  /* 0x02989060270075a7 */ /* 0x000e64000804017f */
[----:B------:R-:W-:Y:S01]  /*f190*/  VIMNMX R38, R38, 0xa0, PT ;  /* 0x000000a026267848 */ /* 0x000fe20003fe0100 */
[----:B-1----:R-:W-:Y:S06]  /*f1a0*/  @!P2 BRA `(.L_x_2301) ;  /* 0x000001c40010a947 */ /* 0x002fec0003800000 */
.L_x_2542:
[----:B------:R-:W-:Y:S05]  /*f1b0*/  BSYNC B1 ;  /* 0x0000000000017941 */ /* 0x000fea0003800000 */
.L_x_2300:
        /* <DEDUP_REMOVED lines=21> */
.L_x_2303:
[----:B------:R-:W-:Y:S05]  /*f310*/  BSYNC B1 ;  /* 0x0000000000017941 */ /* 0x000fea0003800000 */
.L_x_2302:
        /* <DEDUP_REMOVED lines=20> */
.L_x_2247:
[----:B------:R-:W-:Y:S05]  /*f460*/  BSYNC B0 ;  /* 0x0000000000007941 */ /* 0x000fea0003800000 */
.L_x_2213:
        /* <DEDUP_REMOVED lines=17> */
.L_x_2305:
[----:B------:R-:W-:Y:S05]  /*f580*/  BSYNC B0 ;  /* 0x0000000000007941 */ /* 0x000fea0003800000 */
.L_x_2304:
[----:B------:R-:W1:Y:S01]  /*f590*/  SYNCS.PHASECHK.TRANS64.TRYWAIT P1, [R39+URZ+0x298b0], R96 ;  /* 0x0298b060270075a7 */ /* 0x000e62000802017f */
[----:B------:R-:W-:Y:S01]  /*f5a0*/  ULDC UR42, c[0x0][0x310] ;  /* 0x0000c400002a7ab9 */ /* 0x000fe20000000800 */
[----:B------:R-:W-:Y:S01]  /*f5b0*/  ULDC.64 UR38, c[0x0][0x318] ;  /* 0x0000c60000267ab9 */ /* 0x000fe20000000a00 */
[----:B------:R-:W-:Y:S01]  /*f5c0*/  ULDC.64 UR40, c[0x0][0x308] ;  /* 0x0000c20000287ab9 */ /* 0x000fe20000000a00 */
[----:B------:R-:W-:Y:S01]  /*f5d0*/  BSSY B0, `(.L_x_2306) ;  /* 0x0000003000007945 */ /* 0x000fe20003800000 */
[----:B------:R-:W-:-:S03]  /*f5e0*/  IMAD R41, R17, 0x5000, R209 ;  /* 0x0000500011297824 */ /* 0x000fc600078e02d1 */
[----:B-1----:R-:W-:Y:S05]  /*f5f0*/  @!P1 BRA `(.L_x_2307) ;  /* 0x000001c000109947 */ /* 0x002fea0003800000 */
.L_x_2543:
[----:B------:R-:W-:Y:S05]  /*f600*/  BSYNC B0 ;  /* 0x0000000000007941 */ /* 0x000fea0003800000 */
.L_x_2306:
        /* <DEDUP_REMOVED lines=27> */
.L_x_2309:
[----:B------:R-:W-:Y:S05]  /*f7c0*/  BSYNC B0 ;  /* 0x0000000000007941 */ /* 0x000fea0003800000 */
.L_x_2308:
[----:B------:R-:W-:Y:S01]  /*f7d0*/  ISETP.GE.AND P1, PT, R216, R38, PT ;  /* 0x00000026d800720c */ /* 0x000fe20003f26270 */
[----:B------:R-:W-:-:S12]  /*f7e0*/  BSSY B0, `(.L_x_2310) ;  /* 0x0000017000007945 */ /* 0x000fd80003800000 */
[----:B------:R-:W-:Y:S05]  /*f7f0*/  @P1 BRA `(.L_x_2311) ;  /* 0x0000000000541947 */ /* 0x000fea0003800000 */
[----:B--2---:R-:W-:Y:S01]  /*f800*/  IADD3 R43, P1, R44, 0x80, RZ ;  /* 0x000000802c2b7810 */ /* 0x004fe20007f3e0ff */
[----:B0-----:R-:W-:Y:S02]  /*f810*/  IMAD.MOV.U32 R40, RZ, RZ, R114 ;  /* 0x000000ffff287224 */ /* 0x001fe400078e0072 */
        /* <DEDUP_REMOVED lines=19> */
.L_x_2311:
[----:B------:R-:W-:Y:S05]  /*f950*/  BSYNC B0 ;  /* 0x0000000000007941 */ /* 0x000fea0003800000 */
.L_x_2310:
[----:B------:R-:W4:Y:S01]  /*f960*/  LDL R38, [R1+0x20] ;  /* 0x0000200001267983 */ /* 0x000f220000100800 */
[----:B-1----:R-:W-:Y:S01]  /*f970*/  @!P2 IADD3 R39, R39, 0x298c0, RZ ;  /* 0x000298c02727a810 */ /* 0x002fe20007ffe0ff */
[----:B------:R-:W-:Y:S01]  /*f980*/  VIADD R17, R17, 0x1 ;  /* 0x0000000111117836 */ /* 0x000fe20000000000 */
[----:B------:R-:W-:Y:S01]  /*f990*/  @!PT LDS RZ, [RZ] ;  /* 0x00000000fffff984 */ /* 0x000fe20000000800 */
[----:B------:R-:W-:Y:S01]  /*f9a0*/  @!PT LDS RZ, [RZ] ;  /* 0x00000000fffff984 */ /* 0x000fe20000000800 */
[----:B------:R-:W-:Y:S01]  /*f9b0*/  @!PT LDS RZ, [RZ] ;  /* 0x00000000fffff984 */ /* 0x000fe20000000800 */
[----:B------:R-:W-:Y:S01]  /*f9c0*/  @!PT LDS RZ, [RZ] ;  /* 0x00000000fffff984 */ /* 0x000fe20000000800 */
[----:B------:R1:W-:Y:S06]  /*f9d0*/  MEMBAR.ALL.CTA ;  /* 0x0000000000007992 */ /* 0x0003ec0000008000 */
[----:B-1----:R-:W1:Y:S01]  /*f9e0*/  FENCE.VIEW.ASYNC.S ;  /* 0x00000000000073c6 */ /* 0x002e620000000000 */
[----:B------:R-:W-:Y:S01]  /*f9f0*/  @!P2 PRMT R39, RZ, 0x654, R39 ;  /* 0x00000654ff27a816 */ /* 0x000fe20000000027 */
[----:B-1----:R1:W-:Y:S01]  /*fa00*/  BAR.SYNC.DEFER_BLOCKING R156, 0x80 ;  /* 0x0002009c0000751d */ /* 0x0023e20000010000 */
[----:B------:R-:W-:-:S04]  /*fa10*/  ISETP.NE.AND P1, PT, R17, 0x2, PT ;  /* 0x000000021100780c */ /* 0x000fc80003f25270 */
[----:B------:R-:W-:Y:S01]  /*fa20*/  SEL R17, R17, RZ, P1 ;  /* 0x000000ff11117207 */ /* 0x000fe20000800000 */
[----:B------:R5:W-:Y:S02]  /*fa30*/  @!P2 SYNCS.ARRIVE.TRANS64.RED.A1T0 RZ, [R39+URZ], RZ ;  /* 0x000000ff27ffa9a7 */ /* 0x000be4000810043f */
[----:B-----5:R-:W-:-:S04]  /*fa40*/  SEL R39, RZ, 0x1, P1 ;  /* 0x00000001ff277807 */ /* 0x020fc80000800000 */
[----:B------:R-:W-:Y:S02]  /*fa50*/  LOP3.LUT R194, R194, R39, RZ, 0x3c, !PT ;  /* 0x00000027c2c27212 */ /* 0x000fe400078e3cff */
[----:B----4-:R-:W-:-:S13]  /*fa60*/  LOP3.LUT P4, RZ, R38, 0x2, RZ, 0xc0, !PT ;  /* 0x0000000226ff7812 */ /* 0x010fda000788c0ff */
[----:B-1----:R-:W-:Y:S05]  /*fa70*/  @P4 BRA `(.L_x_2312) ;  /* 0xffffff2c00a84947 */ /* 0x002fea000383ffff */
[----:B------:R-:W1:Y:S01]  /*fa80*/  S2R R38, SR_TID.X ;  /* 0x0000000000267919 */ /* 0x000e620000002100 */
[----:B------:R-:W-:Y:S02]  /*fa90*/  PLOP3.LUT P0, PT, PT, PT, PT, 0x8, 0x0 ;  /* 0x000000000000781c */ /* 0x000fe40003f0e170 */
[----:B-1----:R-:W-:-:S04]  /*faa0*/  SHF.R.U32.HI R38, RZ, 0x7, R38 ;  /* 0x00000007ff267819 */ /* 0x002fc80000011626 */
[----:B------:R-:W-:-:S13]  /*fab0*/  ISETP.NE.AND P4, PT, R38, 0x1, PT ;  /* 0x000000012600780c */ /* 0x000fda0003f85270 */
[----:B------:R-:W-:Y:S06]  /*fac0*/  @!P4 BAR.ARV 0x9, 0x100 ;  /* 0x024400000000cb1d */ /* 0x000fec0000002000 */
.L_x_2208:
[----:B------:R-:W1:Y:S01]  /*fad0*/  LDC R0, c[0x0][0x428] ;  /* 0x00010a00ff007b82 */ /* 0x000e620000000800 */
[----:B------:R-:W-:Y:S05]  /*fae0*/  @P0 BRA `(.L_x_2313) ;  /* 0x00000000000c0947 */ /* 0x000fea0003800000 */
[----:B------:R-:W4:Y:S01]  /*faf0*/  FENCE.VIEW.ASYNC.G ;  /* 0x00000000000073c6 */ /* 0x000f220000000100 */
[----:B------:R-:W-:Y:S05]  /*fb00*/  WARPSYNC.ALL ;  /* 0x0000000000007948 */ /* 0x000fea0003800000 */
[----:B----4-:R-:W-:Y:S06]  /*fb10*/  BAR.ARV 0xc, 0x180 ;  /* 0x0306000000007b1d */ /* 0x010fec0000002000 */
.L_x_2313:
[----:B------:R-:W-:Y:S01]  /*fb20*/  ULDC.64 UR4, c[0x0][0x990] ;  /* 0x0002640000047ab9 */ /* 0x000fe20000000a00 */
[----:B-1----:R-:W-:Y:S01]  /*fb30*/  ISETP.NE.AND P2, PT, R0, 0x1, PT ;  /* 0x000000010000780c */ /* 0x002fe20003f45270 */
[----:B------:R-:W-:Y:S01]  /*fb40*/  ULDC.64 UR6, c[0x0][0x998] ;  /* 0x0002660000067ab9 */ /* 0x000fe20000000a00 */
[----:B------:R-:W-:Y:S01]  /*fb50*/  ISETP.NE.U32.AND P0, PT, RZ, UR4, PT ;  /* 0x00000004ff007c0c */ /* 0x000fe2000bf05070 */
[----:B------:R-:W-:Y:S01]  /*fb60*/  IMAD.MOV.U32 R7, RZ, RZ, R190 ;  /* 0x000000ffff077224 */ /* 0x000fe200078e00be */
[----:B------:R-:W-:Y:S02]  /*fb70*/  ISETP.NE.U32.AND P1, PT, RZ, UR6, PT ;  /* 0x00000006ff007c0c */ /* 0x000fe4000bf25070 */
[----:B------:R-:W-:Y:S02]  /*fb80*/  ISETP.NE.AND.EX P0, PT, RZ, UR5, PT, P0 ;  /* 0x00000005ff007c0c */ /* 0x000fe4000bf05300 */
[----:B------:R-:W-:-:S05]  /*fb90*/  ISETP.NE.AND.EX P1, PT, RZ, UR7, PT, P1 ;  /* 0x00000007ff007c0c */ /* 0x000fca000bf25310 */
[----:B------:R-:W1:Y:S08]  /*fba0*/  @P2 LDC R3, c[0x0][0x42c] ;  /* 0x00010b00ff032b82 */ /* 0x000e700000000800 */
[----:B------:R-:W4:Y:S08]  /*fbb0*/  @P0 LDC.64 R10, c[0x0][0x9a8] ;  /* 0x00026a00ff0a0b82 */ /* 0x000f300000000a00 */
[----:B------:R-:W0:Y:S08]  /*fbc0*/  @P2 LDC R2, c[0x0][0x430] ;  /* 0x00010c00ff022b82 */ /* 0x000e300000000800 */
[----:B------:R-:W2:Y:S01]  /*fbd0*/  @P1 LDC.64 R12, c[0x0][0x9b8] ;  /* 0x00026e00ff0c1b82 */ /* 0x000ea20000000a00 */
[----:B-1----:R-:W-:-:S07]  /*fbe0*/  @P2 IMAD.HI.U32 R3, R190, R3, RZ ;  /* 0x00000003be032227 */ /* 0x002fce00078e00ff */
[----:B------:R-:W1:Y:S01]  /*fbf0*/  @P0 LDC.64 R14, c[0x0][0x9b0] ;  /* 0x00026c00ff0e0b82 */ /* 0x000e620000000a00 */
[----:B----4-:R-:W-:-:S04]  /*fc00*/  @P0 IMAD R0, R214, R10, RZ ;  /* 0x0000000ad6000224 */ /* 0x010fc800078e02ff */
[----:B------:R-:W-:-:S03]  /*fc10*/  @P0 IMAD R11, R210, R11, R0 ;  /* 0x0000000bd20b0224 */ /* 0x000fc600078e0200 */
[----:B------:R-:W4:Y:S01]  /*fc20*/  @P1 LDC.64 R20, c[0x0][0x9c0] ;  /* 0x00027000ff141b82 */ /* 0x000f220000000a00 */
[----:B0-----:R-:W-:Y:S01]  /*fc30*/  @P2 SHF.R.U32.HI R7, RZ, R2, R3 ;  /* 0x00000002ff072219 */ /* 0x001fe20000011603 */
[----:B------:R-:W-:-:S03]  /*fc40*/  @P0 IMAD.WIDE.U32 R2, R210, R10, RZ ;  /* 0x0000000ad2020225 */ /* 0x000fc600078e00ff */
[----:B------:R-:W-:Y:S01]  /*fc50*/  @P0 SHF.R.S32.HI R9, RZ, 0x1f, R7 ;  /* 0x0000001fff090819 */ /* 0x000fe20000011407 */
[----:B------:R-:W-:Y:S01]  /*fc60*/  @P0 IMAD.IADD R3, R3, 0x1, R11 ;  /* 0x0000000103030824 */ /* 0x000fe200078e020b */
[----:B------:R-:W-:Y:S01]  /*fc70*/  @P1 SHF.R.S32.HI R11, RZ, 0x1f, R7 ;  /* 0x0000001fff0b1819 */ /* 0x000fe20000011407 */
[----:B--2---:R-:W-:-:S04]  /*fc80*/  @P1 IMAD R4, R214, R12, RZ ;  /* 0x0000000cd6041224 */ /* 0x004fc800078e02ff */
[C---:B------:R-:W-:Y:S02]  /*fc90*/  @P1 IMAD R13, R210.reuse, R13, R4 ;  /* 0x0000000dd20d1224 */ /* 0x040fe400078e0204 */
[----:B------:R-:W-:-:S04]  /*fca0*/  @P1 IMAD.WIDE.U32 R4, R210, R12, RZ ;  /* 0x0000000cd2041225 */ /* 0x000fc800078e00ff */
[----:B-1----:R-:W-:Y:S02]  /*fcb0*/  @P0 IMAD R0, R9, R14, RZ ;  /* 0x0000000e09000224 */ /* 0x002fe400078e02ff */
        /* <DEDUP_REMOVED lines=9> */
[----:B------:R-:W-:Y:S01]  /*fd50*/  @P1 IADD3 R3, R7, R11, RZ ;  /* 0x0000000b07031210 */ /* 0x000fe20007ffe0ff */
[----:B------:R-:W-:Y:S01]  /*fd60*/  IMAD.MOV.U32 R0, RZ, RZ, 0x3f800000 ;  /* 0x3f800000ff007424 */ /* 0x000fe200078e00ff */
[----:B------:R-:W-:Y:S01]  /*fd70*/  @P1 LEA R8, P4, R6, UR6, 0x2 ;  /* 0x0000000606081c11 */ /* 0x000fe2000f8810ff */
[----:B------:R-:W0:Y:S01]  /*fd80*/  @P2 LDC R11, c[0x0][0x42c] ;  /* 0x00010b00ff0b2b82 */ /* 0x000e220000000800 */
[----:B------:R-:W-:-:S02]  /*fd90*/  @P0 LEA.HI.X R5, R2, UR5, R5, 0x2, P3 ;  /* 0x0000000502050c11 */ /* 0x000fc400098f1405 */
[----:B------:R-:W-:Y:S01]  /*fda0*/  @P1 LEA.HI.X R9, R6, UR7, R3, 0x2, P4 ;  /* 0x0000000706091c11 */ /* 0x000fe2000a0f1403 */
[----:B------:R-:W-:-:S04]  /*fdb0*/  IMAD.MOV.U32 R3, RZ, RZ, 0x3f800000 ;  /* 0x3f800000ff037424 */ /* 0x000fc800078e00ff */
[----:B------:R1:W2:Y:S01]  /*fdc0*/  @P1 LDG.E R0, desc[UR54][R8.64] ;  /* 0x0000003608001981 */ /* 0x0002a2000c1e1900 */
[----:B------:R-:W-:Y:S01]  /*fdd0*/  IADD3 R2, R202, 0x11f, -R191 ;  /* 0x0000011fca027810 */ /* 0x000fe20007ffe8bf */
[----:B------:R-:W4:Y:S02]  /*fde0*/  @P2 LDC R6, c[0x0][0x430] ;  /* 0x00010c00ff062b82 */ /* 0x000f240000000800 */
[----:B------:R3:W2:Y:S02]  /*fdf0*/  @P0 LDG.E R3, desc[UR54][R4.64] ;  /* 0x0000003604030981 */ /* 0x0006a4000c1e1900 */
[----:B------:R-:W-:-:S04]  /*fe00*/  IMAD R2, R189, 0x80, R2 ;  /* 0x00000080bd027824 */ /* 0x000fc800078e0202 */
[----:B------:R-:W-:-:S05]  /*fe10*/  IMAD.HI R2, R2, 0x66666667, RZ ;  /* 0x6666666702027827 */ /* 0x000fca00078e02ff */
[----:B------:R-:W-:-:S04]  /*fe20*/  SHF.R.U32.HI R7, RZ, 0x1f, R2 ;  /* 0x0000001fff077819 */ /* 0x000fc80000011602 */
[----:B------:R-:W-:-:S04]  /*fe30*/  LEA.HI.SX32 R2, R2, R7, 0x1a ;  /* 0x0000000702027211 */ /* 0x000fc800078fd2ff */
[----:B------:R-:W-:-:S04]  /*fe40*/  VIMNMX R157, R157, R2, PT ;  /* 0x000000029d9d7248 */ /* 0x000fc80003fe0100 */
[----:B------:R-:W-:Y:S01]  /*fe50*/  ISETP.GE.AND P1, PT, R157, 0x1, PT ;  /* 0x000000019d00780c */ /* 0x000fe20003f26270 */
[----:B0-----:R-:W-:Y:S01]  /*fe60*/  @P2 IMAD.HI.U32 R11, R190, R11, RZ ;  /* 0x0000000bbe0b2227 */ /* 0x001fe200078e00ff */
[----:B------:R-:W-:Y:S02]  /*fe70*/  PLOP3.LUT P0, PT, PT, PT, PT, 0x80, 0x0 ;  /* 0x000000000000781c */ /* 0x000fe40003f0f070 */
[----:B------:R-:W-:Y:S02]  /*fe80*/  CS2R R88, SRZ ;  /* 0x0000000000587805 */ /* 0x000fe4000001ff00 */
[----:B-1----:R-:W-:Y:S01]  /*fe90*/  CS2R R8, SRZ ;  /* 0x0000000000087805 */ /* 0x002fe2000001ff00 */
[----:B------:R-:W-:Y:S01]  /*fea0*/  IMAD.MOV.U32 R87, RZ, RZ, RZ ;  /* 0x000000ffff577224 */ /* 0x000fe200078e00ff */
[----:B----4-:R-:W-:Y:S02]  /*feb0*/  @P2 SHF.R.U32.HI R190, RZ, R6, R11 ;  /* 0x00000006ffbe2219 */ /* 0x010fe4000001160b */
[----:B------:R-:W-:-:S02]  /*fec0*/  CS2R R6, SRZ ;  /* 0x0000000000067805 */ /* 0x000fc4000001ff00 */
[----:B------:R-:W-:Y:S02]  /*fed0*/  CS2R R10, SRZ ;  /* 0x00000000000a7805 */ /* 0x000fe4000001ff00 */
[----:B---3--:R-:W-:Y:S02]  /*fee0*/  CS2R R4, SRZ ;  /* 0x0000000000047805 */ /* 0x008fe4000001ff00 */
        /* <DEDUP_REMOVED lines=27> */
[----:B------:R-:W-:Y:S01]  /*100a0*/  MOV R72, RZ ;  /* 0x000000ff00487202 */ /* 0x000fe20000000f00 */
[----:B------:R-:W-:Y:S02]  /*100b0*/  IMAD.MOV.U32 R103, RZ, RZ, RZ ;  /* 0x000000ffff677224 */ /* 0x000fe400078e00ff */
[----:B--2---:R-:W-:-:S04]  /*100c0*/  FMUL.FTZ R0, R3, R0 ;  /* 0x0000000003007220 */ /* 0x004fc80000410000 */
[----:B------:R-:W-:Y:S01]  /*100d0*/  FMUL.FTZ R2, R0, UR4 ;  /* 0x0000000400027c20 */ /* 0x000fe20008410000 */
[----:B------:R-:W-:Y:S06]  /*100e0*/  @!P1 BRA `(.L_x_2314) ;  /* 0x0000012400949947 */ /* 0x000fec0003800000 */
[----:B------:R-:W-:-:S03]  /*100f0*/  UMOV UR4, 0xffffffff ;  /* 0xffffffff00047882 */ /* 0x000fc60000000000 */
[----:B------:R-:W-:Y:S05]  /*10100*/  BRA.DIV UR4, `(.L_x_2315) ;  /* 0x000001b604607947 */ /* 0x000fea000b800000 */
[----:B------:R0:W1:Y:S02]  /*10110*/  SHFL.IDX PT, R188, R223, RZ, 0x1f ;  /* 0x00001fffdfbc7589 */ /* 0x00006400000e0000 */
.L_x_2546:
        /* <DEDUP_REMOVED lines=18> */
[----:B------:R-:W-:Y:S02]  /*10240*/  IMAD.U32 R10, RZ, RZ, UR4 ;  /* 0x00000004ff0a7e24 */ /* 0x000fe4000f8e00ff */
[----:B------:R-:W-:-:S02]  /*10250*/  IMAD.U32 R11, RZ, RZ, UR5 ;  /* 0x00000005ff0b7e24 */ /* 0x000fc4000f8e00ff */
[----:B------:R-:W-:Y:S02]  /*10260*/  IMAD.MOV.U32 R8, RZ, RZ, 0x70 ;  /* 0x00000070ff087424 */ /* 0x000fe400078e00ff */
[----:B------:R-:W-:Y:S02]  /*10270*/  IMAD.MOV.U32 R12, RZ, RZ, 0x1 ;  /* 0x00000001ff0c7424 */ /* 0x000fe400078e00ff */
[----:B-1----:R-:W-:-:S07]  /*10280*/  IMAD.MOV.U32 R13, RZ, RZ, RZ ;  /* 0x000000ffff0d7224 */ /* 0x002fce00078e00ff */
[----:B------:R-:W-:-:S07]  /*10290*/  LEPC R20, `(.L_x_2316) ;  /* 0x000000001014794e */ /* 0x000fce0000000000 */
[----:B0-2--5:R-:W-:Y:S05]  /*102a0*/  CALL.ABS.NOINC R14 ;  /* 0x000000000e007343 */ /* 0x025fea0003c00000 */
.L_x_2316:
[----:B------:R-:W-:Y:S02]  /*102b0*/  ULDC UR4, c[0x0][0x3d4] ;  /* 0x0000f50000047ab9 */ /* 0x000fe40000000800 */
[----:B------:R-:W-:-:S13]  /*102c0*/  ISETP.LT.AND P0, PT, RZ, UR4, PT ;  /* 0x00000004ff007c0c */ /* 0x000fda000bf01270 */
[----:B------:R-:W-:Y:S05]  /*102d0*/  @P0 BRA `(.L_x_2317) ;  /* 0x0000000000400947 */ /* 0x000fea0003800000 */
[----:B------:R-:W-:-:S04]  /*102e0*/  ULEA.HI UR4, UR43, UR43, URZ, 0x1 ;  /* 0x0000002b2b047291 */ /* 0x000fc8000f8f083f */
[----:B------:R-:W-:-:S04]  /*102f0*/  ULOP3.LUT UR4, UR4, 0xfffffffe, URZ, 0xc0, !UPT ;  /* 0xfffffffe04047892 */ /* 0x000fc8000f8ec03f */
[----:B------:R-:W-:-:S06]  /*10300*/  UIADD3 UR4, UR43, -UR4, URZ ;  /* 0x800000042b047290 */ /* 0x000fcc000fffe03f */
[----:B------:R-:W-:-:S04]  /*10310*/  MOV R3, UR4 ;  /* 0x0000000400037c02 */ /* 0x000fc80008000f00 */
[----:B------:R-:W-:-:S04]  /*10320*/  SHF.L.U32 R3, R3, 0x1f, RZ ;  /* 0x0000001f03037819 */ /* 0x000fc800000006ff */
[----:B------:R1:W2:Y:S03]  /*10330*/  SYNCS.PHASECHK.TRANS64.TRYWAIT P0, [R16+URZ+0x29800], R3 ;  /* 0x02980003100075a7 */ /* 0x0002a6000800017f */
[----:B--2---:R-:W-:Y:S05]  /*10340*/  @!P0 NANOSLEEP.SYNCS 0x989680 ;  /* 0x009896800000895d */ /* 0x004fea0003900000 */
[----:B------:R-:W2:Y:S01]  /*10350*/  @!P0 SYNCS.PHASECHK.TRANS64 P0, [R16+URZ+0x29800], R3 ;  /* 0x02980003100085a7 */ /* 0x000ea2000800007f */
[----:B------:R-:W-:Y:S04]  /*10360*/  BSSY B0, `(.L_x_2318) ;  /* 0x0000006000007945 */ /* 0x000fe80003800000 */
[----:B--2---:R-:W-:Y:S05]  /*10370*/  @P0 BRA `(.L_x_2319) ;  /* 0x0000000000100947 */ /* 0x004fea0003800000 */
.L_x_2320:
[----:B--2---:R2:W3:Y:S02]  /*10380*/  SYNCS.PHASECHK.TRANS64.TRYWAIT P0, [R16+URZ+0x29800], R3 ;  /* 0x02980003100075a7 */ /* 0x0044e4000800017f */
[----:B---3--:R-:W-:Y:S05]  /*10390*/  @!P0 NANOSLEEP.SYNCS 0x989680 ;  /* 0x009896800000895d */ /* 0x008fea0003900000 */
[----:B------:R-:W3:Y:S02]  /*103a0*/  @!P0 SYNCS.PHASECHK.TRANS64 P0, [R16+URZ+0x29800], R3 ;  /* 0x02980003100085a7 */ /* 0x000ee4000800007f */
[----:B---3--:R-:W-:Y:S05]  /*103b0*/  @!P0 BRA `(.L_x_2320) ;  /* 0xfffffffc00f08947 */ /* 0x008fea000383ffff */
.L_x_2319:
[----:B------:R-:W-:Y:S05]  /*103c0*/  BSYNC B0 ;  /* 0x0000000000007941 */ /* 0x000fea0003800000 */
.L_x_2318:
[----:B------:R-:W-:Y:S05]  /*103d0*/  BRA `(.L_x_2321) ;  /* 0x0000006c00d87947 */ /* 0x000fea0003800000 */
.L_x_2317:
        /* <DEDUP_REMOVED lines=31> */
[----:B0-2---:R-:W-:Y:S05]  /*105d0*/  CALL.ABS.NOINC R14 ;  /* 0x000000000e007343 */ /* 0x005fea0003c00000 */
.L_x_2322:
        /* <DEDUP_REMOVED lines=11> */
[----:B------:R-:W-:-:S03]  /*10690*/  IMAD.WIDE.U32 R6, R189, R10, RZ ;  /* 0x0000000abd067225 */ /* 0x000fc600078e00ff */
[----:B------:R-:W-:Y:S01]  /*106a0*/  IADD3 R5, R5, R3, RZ ;  /* 0x0000000305057210 */ /* 0x000fe20007ffe0ff */
[C---:B------:R-:W-:Y:S02]  /*106b0*/  IMAD R9, R189.reuse, R11, R8 ;  /* 0x0000000bbd097224 */ /* 0x040fe400078e0208 */
[----:B------:R-:W-:Y:S01]  /*106c0*/  IMAD R0, R189, -0x80, R191 ;  /* 0xffffff80bd007824 */ /* 0x000fe200078e02bf */
[----:B------:R-:W-:Y:S01]  /*106d0*/  SHF.L.U64.HI R52, R4, 0x7, R5 ;  /* 0x0000000704347819 */ /* 0x000fe20000010205 */
[----:B------:R-:W-:Y:S02]  /*106e0*/  IMAD.IADD R3, R7, 0x1, R9 ;  /* 0x0000000107037824 */ /* 0x000fe400078e0209 */
        /* <DEDUP_REMOVED lines=27> */
[----:B--2---:R-:W-:Y:S02]  /*108a0*/  @P1 SHF.R.U32.HI R3, RZ, R5, R0 ;  /* 0x00000005ff031219 */ /* 0x004fe40000011600 */
[----:B------:R-:W-:Y:S02]  /*108b0*/  MOV R5, R53 ;  /* 0x0000003500057202 */ /* 0x000fe40000000f00 */
        /* <DEDUP_REMOVED lines=18> */
[C---:B------:R-:W-:Y:S01]  /*109e0*/  VIADD R20, R19.reuse, 0x20 ;  /* 0x0000002013147836 */ /* 0x040fe20000000000 */
[----:B------:R-:W-:Y:S01]  /*109f0*/  IADD3 R8, R19, 0x10, RZ ;  /* 0x0000001013087810 */ /* 0x000fe20007ffe0ff */
[----:B------:R-:W-:Y:S02]  /*10a00*/  IMAD.IADD R0, R9, 0x1, R15 ;  /* 0x0000000109007824 */ /* 0x000fe400078e020f */
[C---:B------:R-:W-:Y:S01]  /*10a10*/  VIADD R9, R19.reuse, 0x30 ;  /* 0x0000003013097836 */ /* 0x040fe20000000000 */
[----:B------:R-:W-:Y:S02]  /*10a20*/  ISETP.GE.AND P1, PT, R8, UR4, PT ;  /* 0x0000000408007c0c */ /* 0x000fe4000bf26270 */
        /* <DEDUP_REMOVED lines=35> */
.L_x_2326:
[----:B------:R-:W-:Y:S05]  /*10c60*/  BSYNC B1 ;  /* 0x0000000000017941 */ /* 0x000fea0003800000 */
.L_x_2325:
        /* <DEDUP_REMOVED lines=14> */
.L_x_2549:
[----:B------:R-:W-:-:S03]  /*10d50*/  UMOV UR4, 0xffffffff ;  /* 0xffffffff00047882 */ /* 0x000fc60000000000 */
[----:B------:R-:W-:Y:S05]  /*10d60*/  BRA.DIV UR4, `(.L_x_2328) ;  /* 0x000001aa04987947 */ /* 0x000fea000b800000 */
.L_x_2552:
[----:B------:R-:W-:-:S03]  /*10d70*/  UMOV UR4, 0xffffffff ;  /* 0xffffffff00047882 */ /* 0x000fc60000000000 */
[----:B------:R-:W-:Y:S05]  /*10d80*/  BRA.DIV UR4, `(.L_x_2329) ;  /* 0x000001aa04b87947 */ /* 0x000fea000b800000 */
.L_x_2555:
[----:B------:R-:W-:-:S03]  /*10d90*/  UMOV UR4, 0xffffffff ;  /* 0xffffffff00047882 */ /* 0x000fc60000000000 */
[----:B------:R-:W-:Y:S05]  /*10da0*/  BRA.DIV UR4, `(.L_x_2330) ;  /* 0x000001aa04d87947 */ /* 0x000fea000b800000 */
.L_x_2558:
        /* <DEDUP_REMOVED lines=8> */
.L_x_2559:
[----:B------:R-:W-:Y:S05]  /*10e30*/  BSYNC B1 ;  /* 0x0000000000017941 */ /* 0x000fea0003800000 */
.L_x_2331:
[----:B------:R-:W-:Y:S05]  /*10e40*/  @P0 BRA `(.L_x_2333) ;  /* 0x0000006400180947 */ /* 0x000fea0003800000 */
[----:B------:R-:W3:Y:S01]  /*10e50*/  LDC R0, c[0x0][0x3d4] ;  /* 0x0000f500ff007b82 */ /* 0x000ee20000000800 */
[C---:B--2---:R-:W-:Y:S01]  /*10e60*/  VIADD R3, R19.reuse, 0x10 ;  /* 0x0000001013037836 */ /* 0x044fe20000000000 */
[----:B------:R-:W-:Y:S01]  /*10e70*/  BSSY B1, `(.L_x_2334) ;  /* 0x0000083000017945 */ /* 0x000fe20003800000 */
[C---:B------:R-:W-:Y:S02]  /*10e80*/  VIADD R5, R19.reuse, 0x20 ;  /* 0x0000002013057836 */ /* 0x040fe40000000000 */
[C---:B------:R-:W-:Y:S01]  /*10e90*/  VIADD R7, R19.reuse, 0x30 ;  /* 0x0000003013077836 */ /* 0x040fe20000000000 */
[-C--:B---3--:R-:W-:Y:S02]  /*10ea0*/  ISETP.GE.AND P0, PT, R19, R0.reuse, PT ;  /* 0x000000001300720c */ /* 0x088fe40003f06270 */
[-C--:B------:R-:W-:Y:S01]  /*10eb0*/  ISETP.GE.AND P1, PT, R3, R0.reuse, PT ;  /* 0x000000000300720c */ /* 0x080fe20003f26270 */
[----:B------:R-:W-:Y:S01]  /*10ec0*/  VIADD R3, R19, 0x40 ;  /* 0x0000004013037836 */ /* 0x000fe20000000000 */
[-C--:B------:R-:W-:Y:S01]  /*10ed0*/  ISETP.GE.AND P2, PT, R5, R0.reuse, PT ;  /* 0x000000000500720c */ /* 0x080fe20003f46270 */
[----:B------:R-:W-:Y:S01]  /*10ee0*/  VIADD R5, R19, 0x50 ;  /* 0x0000005013057836 */ /* 0x000fe20000000000 */
[----:B------:R-:W-:-:S02]  /*10ef0*/  ISETP.GE.AND P3, PT, R7, R0, PT ;  /* 0x000000000700720c */ /* 0x000fc40003f66270 */
[-C--:B------:R-:W-:Y:S02]  /*10f00*/  ISETP.GE.AND P4, PT, R3, R0.reuse, PT ;  /* 0x000000000300720c */ /* 0x080fe40003f86270 */
[----:B------:R-:W-:Y:S02]  /*10f10*/  ISETP.GE.AND P5, PT, R5, R0, PT ;  /* 0x000000000500720c */ /* 0x000fe40003fa6270 */
[----:B------:R-:W-:Y:S01]  /*10f20*/  IADD3 R0, R16, R207, RZ ;  /* 0x000000cf10007210 */ /* 0x000fe20007ffe0ff */
        /* <DEDUP_REMOVED lines=119> */
.L_x_2335:
[----:B------:R-:W-:Y:S05]  /*116a0*/  BSYNC B1 ;  /* 0x0000000000017941 */ /* 0x000fea0003800000 */
.L_x_2334:
        /* <DEDUP_REMOVED lines=124> */
.L_x_2337:
[----:B------:R-:W-:Y:S05]  /*11e70*/  BSYNC B1 ;  /* 0x0000000000017941 */ /* 0x000fea0003800000 */
.L_x_2336:
        /* <DEDUP_REMOVED lines=120> */
.L_x_2339:
[----:B------:R-:W-:Y:S05]  /*12600*/  BSYNC B1 ;  /* 0x0000000000017941 */ /* 0x000fea0003800000 */
.L_x_2338:
        /* <DEDUP_REMOVED lines=124> */
.L_x_2341:
[----:B------:R-:W-:Y:S05]  /*12dd0*/  BSYNC B1 ;  /* 0x0000000000017941 */ /* 0x000fea0003800000 */
.L_x_2340:
        /* <DEDUP_REMOVED lines=120> */
.L_x_2343:
[----:B------:R-:W-:Y:S05]  /*13560*/  BSYNC B1 ;  /* 0x0000000000017941 */ /* 0x000fea0003800000 */
.L_x_2342:
        /* <DEDUP_REMOVED lines=124> */
.L_x_2324:
        /* <DEDUP_REMOVED lines=26> */
[----:B------:R-:W-:Y:S01]  /*13ed0*/  MOV R5, R59 ;  /* 0x0000003b00057202 */ /* 0x000fe20000000f00 */
[C---:B------:R-:W-:Y:S01]  /*13ee0*/  IMAD R0, R215.reuse, R12, RZ ;  /* 0x0000000cd7007224 */ /* 0x040fe200078e02ff */
[----:B------:R-:W-:Y:S01]  /*13ef0*/  ULDC.64 UR4, c[0x0][0x3c8] ;  /* 0x0000f20000047ab9 */ /* 0x000fe20000000a00 */
[----:B------:R-:W-:Y:S01]  /*13f00*/  IMAD.MOV.U32 R4, RZ, RZ, R18 ;  /* 0x000000ffff047224 */ /* 0x000fe200078e0012 */
[----:B------:R-:W-:Y:S01]  /*13f10*/  ULDC.64 UR6, c[0x0][0x3e0] ;  /* 0x0000f80000067ab9 */ /* 0x000fe20000000a00 */
        /* <DEDUP_REMOVED lines=20> */
[----:B------:R-:W-:Y:S02]  /*14060*/  CS2R R30, SRZ ;  /* 0x00000000001e7805 */ /* 0x000fe4000001ff00 */
[----:B------:R-:W-:Y:S01]  /*14070*/  IADD3 R8, P1, R8, UR4, RZ ;  /* 0x0000000408087c10 */ /* 0x000fe2000ff3e0ff */
[----:B------:R-:W-:Y:S01]  /*14080*/  ULDC UR4, c[0x0][0x3d4] ;  /* 0x0000f50000047ab9 */ /* 0x000fe20000000800 */
[----:B------:R-:W-:Y:S02]  /*14090*/  IADD3.X R0, R54, R51, R0, P3, P4 ;  /* 0x0000003336007210 */ /* 0x000fe40001fe8400 */
[----:B------:R-:W-:-:S02]  /*140a0*/  IADD3 R14, P2, R14, UR6, RZ ;  /* 0x000000060e0e7c10 */ /* 0x000fc4000ff5e0ff */
[----:B------:R-:W-:Y:S02]  /*140b0*/  IADD3.X R9, R4, UR5, RZ, P1, !PT ;  /* 0x0000000504097c10 */ /* 0x000fe40008ffe4ff */
        /* <DEDUP_REMOVED lines=11> */
.L_x_2345:
[----:B------:R-:W-:Y:S05]  /*14170*/  BSYNC B1 ;  /* 0x0000000000017941 */ /* 0x000fea0003800000 */
.L_x_2344:
        /* <DEDUP_REMOVED lines=14> */
.L_x_2562:
[----:B------:R-:W-:-:S03]  /*14260*/  UMOV UR4, 0xffffffff ;  /* 0xffffffff00047882 */ /* 0x000fc60000000000 */
[----:B------:R-:W-:Y:S05]  /*14270*/  BRA.DIV UR4, `(.L_x_2347) ;  /* 0x0000017a04047947 */ /* 0x000fea000b800000 */
.L_x_2565:
[----:B------:R-:W-:-:S03]  /*14280*/  UMOV UR4, 0xffffffff ;  /* 0xffffffff00047882 */ /* 0x000fc60000000000 */
[----:B------:R-:W-:Y:S05]  /*14290*/  BRA.DIV UR4, `(.L_x_2348) ;  /* 0x0000017a04247947 */ /* 0x000fea000b800000 */
.L_x_2568:
[----:B------:R-:W-:-:S03]  /*142a0*/  UMOV UR4, 0xffffffff ;  /* 0xffffffff00047882 */ /* 0x000fc60000000000 */
[----:B------:R-:W-:Y:S05]  /*142b0*/  BRA.DIV UR4, `(.L_x_2349) ;  /* 0x0000017a04447947 */ /* 0x000fea000b800000 */
.L_x_2571:
        /* <DEDUP_REMOVED lines=8> */
.L_x_2572:
[----:B------:R-:W-:Y:S05]  /*14340*/  BSYNC B1 ;  /* 0x0000000000017941 */ /* 0x000fea0003800000 */
.L_x_2350:
[----:B------:R-:W-:Y:S05]  /*14350*/  @P0 BRA `(.L_x_2333) ;  /* 0x0000002c00d40947 */ /* 0x000fea0003800000 */
[----:B------:R-:W2:Y:S01]  /*14360*/  LDC R0, c[0x0][0x3d4] ;  /* 0x0000f500ff007b82 */ /* 0x000ea20000000800 */
[----:B------:R-:W-:Y:S01]  /*14370*/  BSSY B1, `(.L_x_2352) ;  /* 0x00000fb000017945 */ /* 0x000fe20003800000 */
[-C--:B--2---:R-:W-:Y:S02]  /*14380*/  ISETP.GE.AND P0, PT, R18, R0.reuse, PT ;  /* 0x000000001200720c */ /* 0x084fe40003f06270 */
[-C--:B------:R-:W-:Y:S02]  /*14390*/  ISETP.GE.AND P1, PT, R193, R0.reuse, PT ;  /* 0x00000000c100720c */ /* 0x080fe40003f26270 */
[----:B------:R-:W-:-:S09]  /*143a0*/  ISETP.GE.AND P2, PT, R195, R0, PT ;  /* 0x00000000c300720c */ /* 0x000fd20003f46270 */
[----:B------:R-:W-:Y:S05]  /*143b0*/  @P0 BRA `(.L_x_2353) ;  /* 0x0000000c00d80947 */ /* 0x000fea0003800000 */
[----:B-1---5:R-:W-:Y:S02]  /*143c0*/  SHF.R.U32.HI R3, RZ, 0x8, R32 ;  /* 0x00000008ff037819 */ /* 0x022fe40000011620 */
        /* <DEDUP_REMOVED lines=10> */
[----:B------:R-:W-:Y:S02]  /*14470*/  SHF.R.U32.HI R10, RZ, 0x8, R33 ;  /* 0x00000008ff0a7819 */ /* 0x000fe40000011621 */
[----:B------:R-:W-:Y:S01]  /*14480*/  PRMT R47, R12, 0x7604, R13 ;  /* 0x000076040c2f7816 */ /* 0x000fe2000000000d */
[----:B------:R-:W-:Y:S01]  /*14490*/  IMAD.SHL.U32 R9, R9, 0x800, RZ ;  /* 0x0000080009097824 */ /* 0x000fe200078e00ff */
[----:B------:R-:W-:-:S02]  /*144a0*/  SHF.R.U32.HI R12, RZ, 0x8, R4 ;  /* 0x00000008ff0c7819 */ /* 0x000fc40000011604 */
[----:B------:R-:W-:Y:S02]  /*144b0*/  LOP3.LUT R11, R33, 0xff, RZ, 0xc0, !PT ;  /* 0x000000ff210b7812 */ /* 0x000fe400078ec0ff */
[----:B------:R-:W-:Y:S02]  /*144c0*/  LOP3.LUT R10, R10, 0xff, RZ, 0xc0, !PT ;  /* 0x000000ff0a0a7812 */ /* 0x000fe400078ec0ff */
[----:B------:R-:W-:Y:S02]  /*144d0*/  LOP3.LUT R8, R196, 0x30, R3, 0xf8, !PT ;  /* 0x00000030c4087812 */ /* 0x000fe400078ef803 */
[----:B------:R-:W-:Y:S02]  /*144e0*/  LOP3.LUT R13, R12, 0xff, RZ, 0xc0, !PT ;  /* 0x000000ff0c0d7812 */ /* 0x000fe400078ec0ff */
[----:B------:R-:W-:Y:S02]  /*144f0*/  PRMT R20, R10, 0x7604, R11 ;  /* 0x000076040a147816 */ /* 0x000fe4000000000b */
[----:B------:R-:W-:-:S02]  /*14500*/  LOP3.LUT R12, R8, R197, RZ, 0x3c, !PT ;  /* 0x000000c5080c7212 */ /* 0x000fc400078e3cff */
[----:B------:R-:W-:Y:S02]  /*14510*/  LOP3.LUT R3, R9, 0xffffe000, RZ, 0xc0, !PT ;  /* 0xffffe00009037812 */ /* 0x000fe400078ec0ff */
[----:B------:R-:W-:Y:S02]  /*14520*/  SHF.R.U32.HI R10, RZ, 0x8, R35 ;  /* 0x00000008ff0a7819 */ /* 0x000fe40000011623 */
[----:B------:R-:W-:Y:S02]  /*14530*/  IADD3 R3, R12, R198, R3 ;  /* 0x000000c60c037210 */ /* 0x000fe40007ffe003 */
[----:B------:R-:W-:Y:S02]  /*14540*/  LOP3.LUT R11, R35, 0xff, RZ, 0xc0, !PT ;  /* 0x000000ff230b7812 */ /* 0x000fe400078ec0ff */
[----:B------:R-:W-:Y:S02]  /*14550*/  LOP3.LUT R10, R10, 0xff, RZ, 0xc0, !PT ;  /* 0x000000ff0a0a7812 */ /* 0x000fe400078ec0ff */
[----:B------:R-:W-:-:S02]  /*14560*/  LOP3.LUT R14, R4, 0xff, RZ, 0xc0, !PT ;  /* 0x000000ff040e7812 */ /* 0x000fc400078ec0ff */
[----:B------:R-:W-:Y:S02]  /*14570*/  IADD3 R3, R16, R3, RZ ;  /* 0x0000000310037210 */ /* 0x000fe40007ffe0ff */
[----:B------:R-:W-:Y:S02]  /*14580*/  PRMT R46, R10, 0x7604, R11 ;  /* 0x000076040a2e7816 */ /* 0x000fe4000000000b */
[----:B------:R-:W1:Y:S01]  /*14590*/  LDS.128 R8, [R222+0x14400] ;  /* 0x01440000de087984 */ /* 0x000e620000000c00 */
[----:B------:R-:W-:Y:S02]  /*145a0*/  PRMT R51, R13, 0x7604, R14 ;  /* 0x000076040d337816 */ /* 0x000fe4000000000e */
[----:B------:R-:W-:Y:S01]  /*145b0*/  SHF.R.U32.HI R49, RZ, 0x8, R6 ;  /* 0x00000008ff317819 */ /* 0x000fe20000011606 */
[----:B------:R-:W2:Y:S01]  /*145c0*/  LDS.128 R12, [R3+0x14400] ;  /* 0x01440000030c7984 */ /* 0x000ea20000000c00 */
[----:B------:R-:W-:Y:S02]  /*145d0*/  SHF.R.U32.HI R45, RZ, 0x8, R5 ;  /* 0x00000008ff2d7819 */ /* 0x000fe40000011605 */
[----:B------:R-:W-:-:S02]  /*145e0*/  LOP3.LUT R50, R6, 0xff, RZ, 0xc0, !PT ;  /* 0x000000ff06327812 */ /* 0x000fc400078ec0ff */
[----:B------:R-:W-:Y:S02]  /*145f0*/  LOP3.LUT R49, R49, 0xff, RZ, 0xc0, !PT ;  /* 0x000000ff31317812 */ /* 0x000fe400078ec0ff */
[----:B------:R-:W-:Y:S02]  /*14600*/  LOP3.LUT R48, R5, 0xff, RZ, 0xc0, !PT ;  /* 0x000000ff05307812 */ /* 0x000fe400078ec0ff */
[----:B------:R-:W-:Y:S02]  /*14610*/  LOP3.LUT R45, R45, 0xff, RZ, 0xc0, !PT ;  /* 0x000000ff2d2d7812 */ /* 0x000fe400078ec0ff */
[----:B------:R-:W-:Y:S02]  /*14620*/  PRMT R57, R49, 0x7604, R50 ;  /* 0x0000760431397816 */ /* 0x000fe40000000032 */
[----:B------:R-:W-:Y:S02]  /*14630*/  SHF.R.U32.HI R49, RZ, 0x10, R35 ;  /* 0x00000010ff317819 */ /* 0x000fe40000011623 */
[----:B------:R-:W-:-:S02]  /*14640*/  SHF.R.U32.HI R52, RZ, 0x8, R7 ;  /* 0x00000008ff347819 */ /* 0x000fc40000011607 */
[----:B------:R-:W-:Y:S01]  /*14650*/  PRMT R48, R45, 0x7604, R48 ;  /* 0x000076042d307816 */ /* 0x000fe20000000030 */
[----:B------:R-:W-:Y:S01]  /*14660*/  IMAD.U32 R49, R49, 0x10000, RZ ;  /* 0x0001000031317824 */ /* 0x000fe200078e00ff */
[----:B------:R-:W-:Y:S02]  /*14670*/  SHF.R.U32.HI R55, RZ, 0x10, R5 ;  /* 0x00000010ff377819 */ /* 0x000fe40000011605 */
[----:B------:R-:W-:Y:S02]  /*14680*/  SHF.R.U32.HI R45, RZ, 0x10, R33 ;  /* 0x00000010ff2d7819 */ /* 0x000fe40000011621 */
[----:B------:R-:W-:Y:S01]  /*14690*/  LOP3.LUT R53, R7, 0xff, RZ, 0xc0, !PT ;  /* 0x000000ff07357812 */ /* 0x000fe200078ec0ff */
[----:B------:R-:W-:Y:S01]  /*146a0*/  IMAD.U32 R55, R55, 0x10000, RZ ;  /* 0x0001000037377824 */ /* 0x000fe200078e00ff */
[----:B------:R-:W-:Y:S01]  /*146b0*/  LOP3.LUT R52, R52, 0xff, RZ, 0xc0, !PT ;  /* 0x000000ff34347812 */ /* 0x000fe200078ec0ff */
[----:B------:R-:W-:Y:S01]  /*146c0*/  IMAD.U32 R45, R45, 0x10000, RZ ;  /* 0x000100002d2d7824 */ /* 0x000fe200078e00ff */
[----:B------:R-:W-:-:S02]  /*146d0*/  SHF.R.U32.HI R59, RZ, 0x10, R7 ;  /* 0x00000010ff3b7819 */ /* 0x000fc40000011607 */
[----:B------:R-:W-:Y:S02]  /*146e0*/  LOP3.LUT R21, R21, 0xff0000, R32, 0xf8, !PT ;  /* 0x00ff000015157812 */ /* 0x000fe400078ef820 */
[----:B------:R-:W-:Y:S01]  /*146f0*/  PRMT R52, R52, 0x7604, R53 ;  /* 0x0000760434347816 */ /* 0x000fe20000000035 */
[----:B------:R-:W-:Y:S01]  /*14700*/  IMAD.U32 R59, R59, 0x10000, RZ ;  /* 0x000100003b3b7824 */ /* 0x000fe200078e00ff */
[----:B------:R-:W-:Y:S02]  /*14710*/  LOP3.LUT R53, R46, 0xff0000, R49, 0xf8, !PT ;  /* 0x00ff00002e357812 */ /* 0x000fe400078ef831 */
[----:B------:R-:W-:Y:S02]  /*14720*/  LOP3.LUT R49, R47, 0xff0000, R34, 0xf8, !PT ;  /* 0x00ff00002f317812 */ /* 0x000fe400078ef822 */
[----:B------:R-:W-:Y:S02]  /*14730*/  LOP3.LUT R55, R48, 0xff0000, R55, 0xf8, !PT ;  /* 0x00ff000030377812 */ /* 0x000fe400078ef837 */
[----:B------:R-:W-:-:S02]  /*14740*/  LOP3.LUT R47, R21, 0xff000000, R32, 0xf8, !PT ;  /* 0xff000000152f7812 */ /* 0x000fc400078ef820 */
[----:B------:R-:W-:Y:S02]  /*14750*/  LOP3.LUT R45, R20, 0xff0000, R45, 0xf8, !PT ;  /* 0x00ff0000142d7812 */ /* 0x000fe400078ef82d */
[--C-:B------:R-:W-:Y:S02]  /*14760*/  LOP3.LUT R21, R51, 0xff0000, R4.reuse, 0xf8, !PT ;  /* 0x00ff000033157812 */ /* 0x100fe400078ef804 */
[----:B------:R-:W-:Y:S02]  /*14770*/  LOP3.LUT R59, R52, 0xff0000, R59, 0xf8, !PT ;  /* 0x00ff0000343b7812 */ /* 0x000fe400078ef83b */
[----:B------:R-:W-:Y:S02]  /*14780*/  LOP3.LUT R55, R55, 0xff000000, R5, 0xf8, !PT ;  /* 0xff00000037377812 */ /* 0x000fe400078ef805 */
[----:B------:R-:W-:Y:S02]  /*14790*/  LOP3.LUT R48, R45, 0xff000000, R33, 0xf8, !PT ;  /* 0xff0000002d307812 */ /* 0x000fe400078ef821 */
[----:B------:R-:W-:-:S02]  /*147a0*/  LOP3.LUT R52, R21, 0xff000000, R4, 0xf8, !PT ;  /* 0xff00000015347812 */ /* 0x000fc400078ef804 */
[-C--:B-1----:R-:W-:Y:S02]  /*147b0*/  F2FP.F16.E4M3.UNPACK_B R21, R11.reuse ;  /* 0x0000000bff15723e */ /* 0x082fe400020006ff */
[----:B------:R-:W-:Y:S02]  /*147c0*/  F2FP.F16.E4M3.UNPACK_B R32, R11.H1 ;  /* 0x0000000bff20723e */ /* 0x000fe400030006ff */
[----:B------:R-:W-:Y:S02]  /*147d0*/  LOP3.LUT R57, R57, 0xff0000, R6, 0xf8, !PT ;  /* 0x00ff000039397812 */ /* 0x000fe400078ef806 */
[-C--:B------:R-:W-:Y:S02]  /*147e0*/  F2FP.F16.E4M3.UNPACK_B R11, R10.reuse ;  /* 0x0000000aff0b723e */ /* 0x080fe400020006ff */
[----:B------:R-:W-:Y:S02]  /*147f0*/  F2FP.F16.E4M3.UNPACK_B R20, R10.H1 ;  /* 0x0000000aff14723e */ /* 0x000fe400030006ff */
[----:B------:R-:W-:-:S02]  /*14800*/  LOP3.LUT R51, R49, 0xff000000, R34, 0xf8, !PT ;  /* 0xff00000031337812 */ /* 0x000fc400078ef822 */
[----:B------:R-:W-:Y:S02]  /*14810*/  F2FP.F16.E4M3.UNPACK_B R54, R55 ;  /* 0x00000037ff36723e */ /* 0x000fe400020006ff */
[----:B--2---:R-:W-:Y:S02]  /*14820*/  F2FP.F16.E4M3.UNPACK_B R10, R13 ;  /* 0x0000000dff0a723e */ /* 0x004fe400020006ff */
[----:B------:R-:W-:Y:S01]  /*14830*/  F2FP.F16.E4M3.UNPACK_B R49, R48 ;  /* 0x00000030ff31723e */ /* 0x000fe200020006ff */
[----:B------:R-:W-:Y:S01]  /*14840*/  HADD2.F32 R56, -RZ, R54.H0_H0 ;  /* 0x20000036ff387230 */ /* 0x000fe20000004100 */
[----:B------:R-:W-:Y:S01]  /*14850*/  LOP3.LUT R58, R57, 0xff000000, R6, 0xf8, !PT ;  /* 0xff000000393a7812 */ /* 0x000fe200078ef806 */
[----:B------:R-:W-:Y:S01]  /*14860*/  HADD2.F32 R5, -RZ, R10.H0_H0 ;  /* 0x2000000aff057230 */ /* 0x000fe20000004100 */
[-C--:B------:R-:W-:Y:S01]  /*14870*/  F2FP.F16.E4M3.UNPACK_B R6, R9.reuse ;  /* 0x00000009ff06723e */ /* 0x080fe200020006ff */
[--C-:B------:R-:W-:Y:S01]  /*14880*/  HADD2.F32 R50, -RZ, R49.reuse.H0_H0 ;  /* 0x20000031ff327230 */ /* 0x100fe20000004100 */
[----:B------:R-:W-:Y:S01]  /*14890*/  LOP3.LUT R59, R59, 0xff000000, R7, 0xf8, !PT ;  /* 0xff0000003b3b7812 */ /* 0x000fe200078ef807 */
[----:B------:R-:W-:Y:S01]  /*148a0*/  HADD2.F32 R57, -RZ, R54.H1_H1 ;  /* 0x30000036ff397230 */ /* 0x000fe20000004100 */
[----:B------:R-:W-:Y:S01]  /*148b0*/  F2FP.F16.E4M3.UNPACK_B R7, R9.H1 ;  /* 0x00000009ff07723e */ /* 0x000fe200030006ff */
[----:B------:R-:W-:Y:S01]  /*148c0*/  HADD2.F32 R9, -RZ, R6.H0_H0 ;  /* 0x20000006ff097230 */ /* 0x000fe20000004100 */
[----:B------:R-:W-:Y:S01]  /*148d0*/  LOP3.LUT R53, R53, 0xff000000, R35, 0xf8, !PT ;  /* 0xff00000035357812 */ /* 0x000fe200078ef823 */
[C---:B------:R-:W-:Y:S01]  /*148e0*/  FMUL.FTZ R60, R5.reuse, R56 ;  /* 0x00000038053c7220 */ /* 0x040fe20000410000 */
[-C--:B------:R-:W-:Y:S01]  /*148f0*/  F2FP.F16.E4M3.UNPACK_B R45, R15.reuse ;  /* 0x0000000fff2d723e */ /* 0x080fe200020006ff */
[----:B------:R-:W-:Y:S01]  /*14900*/  HADD2.F32 R49, -RZ, R49.H1_H1 ;  /* 0x30000031ff317230 */ /* 0x000fe20000004100 */
[----:B------:R-:W-:Y:S01]  /*14910*/  F2FP.F16.E4M3.UNPACK_B R46, R15.H1 ;  /* 0x0000000fff2e723e */ /* 0x000fe200030006ff */
[-C--:B------:R-:W-:Y:S01]  /*14920*/  FMUL.FTZ R15, R5, R50.reuse ;  /* 0x00000032050f7220 */ /* 0x080fe20000410000 */
[----:B------:R-:W-:Y:S01]  /*14930*/  F2FP.F16.E4M3.UNPACK_B R33, R13.H1 ;  /* 0x0000000dff21723e */ /* 0x000fe200030006ff */
[C---:B------:R-:W-:Y:S01]  /*14940*/  FFMA.FTZ R5, R9.reuse, R50, -R60 ;  /* 0x0000003209057223 */ /* 0x040fe2000001083c */
[----:B------:R-:W-:Y:S01]  /*14950*/  F2FP.F16.E4M3.UNPACK_B R34, R14 ;  /* 0x0000000eff22723e */ /* 0x000fe200020006ff */
[----:B------:R-:W-:Y:S01]  /*14960*/  FFMA.FTZ R9, R9, R56, R15 ;  /* 0x0000003809097223 */ /* 0x000fe2000001000f */
[----:B------:R-:W-:Y:S01]  /*14970*/  F2FP.F16.E4M3.UNPACK_B R35, R14.H1 ;  /* 0x0000000eff23723e */ /* 0x000fe200030006ff */
[----:B------:R-:W-:Y:S01]  /*14980*/  HADD2.F32 R14, -RZ, R10.H1_H1 ;  /* 0x3000000aff0e7230 */ /* 0x000fe20000004100 */
[----:B------:R-:W-:Y:S01]  /*14990*/  F2FP.F16.E4M3.UNPACK_B R55, R55.H1 ;  /* 0x00000037ff37723e */ /* 0x000fe200030006ff */
[----:B------:R-:W-:Y:S01]  /*149a0*/  HADD2.F32 R6, -RZ, R6.H1_H1 ;  /* 0x30000006ff067230 */ /* 0x000fe20000004100 */
[----:B------:R-:W-:Y:S01]  /*149b0*/  F2FP.F16.E4M3.UNPACK_B R48, R48.H1 ;  /* 0x00000030ff30723e */ /* 0x000fe200030006ff */
[----:B------:R-:W-:-:S02]  /*149c0*/  HADD2.F32 R15, -RZ, R33.H0_H0 ;  /* 0x20000021ff0f7230 */ /* 0x000fc40000004100 */
[C---:B------:R-:W-:Y:S01]  /*149d0*/  FMUL.FTZ R61, R14.reuse, R57 ;  /* 0x000000390e3d7220 */ /* 0x040fe20000410000 */
[----:B------:R-:W-:Y:S02]  /*149e0*/  HADD2.F32 R54, -RZ, R55.H0_H0 ;  /* 0x20000037ff367230 */ /* 0x000fe40000004100 */
[-C--:B------:R-:W-:Y:S01]  /*149f0*/  FMUL.FTZ R14, R14, R49.reuse ;  /* 0x000000310e0e7220 */ /* 0x080fe20000410000 */
[----:B------:R-:W-:Y:S02]  /*14a00*/  HADD2.F32 R50, -RZ, R48.H0_H0 ;  /* 0x20000030ff327230 */ /* 0x000fe40000004100 */
[C---:B------:R-:W-:Y:S01]  /*14a10*/  FFMA.FTZ R56, R6.reuse, R49, -R61 ;  /* 0x0000003106387223 */ /* 0x040fe2000001083d */
[----:B------:R-:W-:Y:S02]  /*14a20*/  HADD2.F32 R10, -RZ, R7.H0_H0 ;  /* 0x20000007ff0a7230 */ /* 0x000fe40000004100 */
[C---:B------:R-:W-:Y:S01]  /*14a30*/  FMUL.FTZ R63, R15.reuse, R54 ;  /* 0x000000360f3f7220 */ /* 0x040fe20000410000 */
[----:B------:R-:W-:Y:S01]  /*14a40*/  F2FP.F16.E4M3.UNPACK_B R49, R59 ;  /* 0x0000003bff31723e */ /* 0x000fe200020006ff */
[-C--:B------:R-:W-:Y:S01]  /*14a50*/  FMUL.FTZ R15, R15, R50.reuse ;  /* 0x000000320f0f7220 */ /* 0x080fe20000410000 */
[----:B------:R-:W-:Y:S01]  /*14a60*/  FFMA.FTZ R60, R6, R57, R14 ;  /* 0x00000039063c7223 */ /* 0x000fe2000001000e */
[----:B------:R-:W-:Y:S01]  /*14a70*/  FFMA.FTZ R63, R10, R50, -R63 ;  /* 0x000000320a3f7223 */ /* 0x000fe2000001083f */
[----:B------:R-:W-:-:S02]  /*14a80*/  HADD2.F32 R50, -RZ, R55.H1_H1 ;  /* 0x30000037ff327230 */ /* 0x000fc40000004100 */
[----:B------:R-:W-:Y:S01]  /*14a90*/  FFMA.FTZ R54, R10, R54, R15 ;  /* 0x000000360a367223 */ /* 0x000fe2000001000f */
[----:B------:R-:W-:Y:S01]  /*14aa0*/  F2FP.F16.E4M3.UNPACK_B R14, R53 ;  /* 0x00000035ff0e723e */ /* 0x000fe200020006ff */
[----:B------:R-:W-:Y:S01]  /*14ab0*/  HADD2.F32 R33, -RZ, R33.H1_H1 ;  /* 0x30000021ff217230 */ /* 0x000fe20000004100 */
[----:B------:R-:W-:Y:S01]  /*14ac0*/  F2FP.F16.E4M3.UNPACK_B R59, R59.H1 ;  /* 0x0000003bff3b723e */ /* 0x000fe200030006ff */
[----:B------:R-:W-:Y:S01]  /*14ad0*/  HADD2.F32 R48, -RZ, R48.H1_H1 ;  /* 0x30000030ff307230 */ /* 0x000fe20000004100 */
[----:B------:R-:W-:Y:S01]  /*14ae0*/  F2FP.F16.E4M3.UNPACK_B R53, R53.H1 ;  /* 0x00000035ff35723e */ /* 0x000fe200030006ff */
[----:B------:R-:W-:Y:S02]  /*14af0*/  HADD2.F32 R55, -RZ, R49.H0_H0 ;  /* 0x20000031ff377230 */ /* 0x000fe40000004100 */
[C---:B------:R-:W-:Y:S01]  /*14b00*/  FMUL.FTZ R62, R33.reuse, R50 ;  /* 0x00000032213e7220 */ /* 0x040fe20000410000 */
[----:B------:R-:W-:Y:S02]  /*14b10*/  HADD2.F32 R10, -RZ, R45.H0_H0 ;  /* 0x2000002dff0a7230 */ /* 0x000fe40000004100 */
[----:B------:R-:W-:Y:S01]  /*14b20*/  FMUL.FTZ R33, R33, R48 ;  /* 0x0000003021217220 */ /* 0x000fe20000410000 */
[----:B------:R-:W-:Y:S01]  /*14b30*/  HADD2.F32 R7, -RZ, R7.H1_H1 ;  /* 0x30000007ff077230 */ /* 0x000fe20000004100 */
[----:B------:R-:W-:Y:S01]  /*14b40*/  F2FP.F16.E4M3.UNPACK_B R13, R12 ;  /* 0x0000000cff0d723e */ /* 0x000fe200020006ff */
[----:B------:R-:W-:-:S02]  /*14b50*/  HADD2.F32 R15, -RZ, R14.H0_H0 ;  /* 0x2000000eff0f7230 */ /* 0x000fc40000004100 */
[C---:B------:R-:W-:Y:S01]  /*14b60*/  FMUL.FTZ R61, R10.reuse, R55 ;  /* 0x000000370a3d7220 */ /* 0x040fe20000410000 */
[----:B------:R-:W-:Y:S02]  /*14b70*/  HADD2.F32 R6, -RZ, R21.H0_H0 ;  /* 0x20000015ff067230 */ /* 0x000fe40000004100 */
[C---:B------:R-:W-:Y:S01]  /*14b80*/  FFMA.FTZ R62, R7.reuse, R48, -R62 ;  /* 0x00000030073e7223 */ /* 0x040fe2000001083e */
[----:B------:R-:W-:Y:S01]  /*14b90*/  FFMA.FTZ R57, R7, R50, R33 ;  /* 0x0000003207397223 */ /* 0x000fe20000010021 */
[-C--:B------:R-:W-:Y:S01]  /*14ba0*/  FMUL.FTZ R10, R10, R15.reuse ;  /* 0x0000000f0a0a7220 */ /* 0x080fe20000410000 */
[----:B------:R-:W-:Y:S02]  /*14bb0*/  HADD2.F32 R7, -RZ, R46.H0_H0 ;  /* 0x2000002eff077230 */ /* 0x000fe40000004100 */
[C---:B------:R-:W-:Y:S01]  /*14bc0*/  FFMA.FTZ R61, R6.reuse, R15, -R61 ;  /* 0x0000000f063d7223 */ /* 0x040fe2000001083d */
[----:B------:R-:W-:Y:S02]  /*14bd0*/  HADD2.F32 R15, -RZ, R59.H0_H0 ;  /* 0x2000003bff0f7230 */ /* 0x000fe40000004100 */
        /* <DEDUP_REMOVED lines=13> */
[-C--:B------:R-:W-:Y:S01]  /*14cb0*/  F2FP.F16.E4M3.UNPACK_B R4, R8.reuse ;  /* 0x00000008ff04723e */ /* 0x080fe200020006ff */
[----:B------:R-:W-:Y:S01]  /*14cc0*/  FFMA.FTZ R66, R6, R15, R66 ;  /* 0x0000000f06427223 */ /* 0x000fe20000010042 */
[----:B------:R-:W-:Y:S01]  /*14cd0*/  F2FP.F16.E4M3.UNPACK_B R8, R8.H1 ;  /* 0x00000008ff08723e */ /* 0x000fe200030006ff */
[-C--:B------:R-:W-:Y:S01]  /*14ce0*/  FMUL.FTZ R45, R45, R14.reuse ;  /* 0x0000000e2d2d7220 */ /* 0x080fe20000410000 */
[----:B------:R-:W-:Y:S01]  /*14cf0*/  FFMA.FTZ R50, R21, R14, -R50 ;  /* 0x0000000e15327223 */ /* 0x000fe20000010832 */
[----:B------:R-:W-:Y:S01]  /*14d00*/  HADD2.F32 R53, -RZ, R53.H1_H1 ;  /* 0x30000035ff357230 */ /* 0x000fe20000004100 */
[----:B------:R-:W-:Y:S01]  /*14d10*/  F2FP.F16.E4M3.UNPACK_B R15, R52.H1 ;  /* 0x00000034ff0f723e */ /* 0x000fe200030006ff */
[----:B------:R-:W-:-:S02]  /*14d20*/  HADD2.F32 R59, -RZ, R59.H1_H1 ;  /* 0x3000003bff3b7230 */ /* 0x000fc40000004100 */
[----:B------:R-:W-:Y:S01]  /*14d30*/  FFMA.FTZ R64, R21, R48, R45 ;  /* 0x0000003015407223 */ /* 0x000fe2000001002d */
[----:B------:R-:W-:Y:S01]  /*14d40*/  HADD2.F32 R46, -RZ, R46.H1_H1 ;  /* 0x3000002eff2e7230 */ /* 0x000fe20000004100 */
[----:B------:R-:W-:Y:S01]  /*14d50*/  F2FP.F16.E4M3.UNPACK_B R52, R52 ;  /* 0x00000034ff34723e */ /* 0x000fe200020006ff */
[----:B------:R-:W-:Y:S01]  /*14d60*/  HADD2.F32 R7, -RZ, R12.H0_H0 ;  /* 0x2000000cff077230 */ /* 0x000fe20000004100 */
[----:B------:R-:W-:Y:S01]  /*14d70*/  F2FP.F16.E4M3.UNPACK_B R47, R47 ;  /* 0x0000002fff2f723e */ /* 0x000fe200020006ff */
[----:B------:R-:W-:Y:S02]  /*14d80*/  HADD2.F32 R14, -RZ, R10.H0_H0 ;  /* 0x2000000aff0e7230 */ /* 0x000fe40000004100 */
[C---:B------:R-:W-:Y:S01]  /*14d90*/  FMUL.FTZ R45, R46.reuse, R59 ;  /* 0x0000003b2e2d7220 */ /* 0x040fe20000410000 */
[----:B------:R-:W-:Y:S02]  /*14da0*/  HADD2.F32 R21, -RZ, R15.H0_H0 ;  /* 0x2000000fff157230 */ /* 0x000fe40000004100 */
[----:B------:R-:W-:Y:S01]  /*14db0*/  FMUL.FTZ R48, R46, R53 ;  /* 0x000000352e307220 */ /* 0x000fe20000410000 */
[----:B------:R-:W-:-:S02]  /*14dc0*/  HADD2.F32 R6, -RZ, R8.H0_H0 ;  /* 0x20000008ff067230 */ /* 0x000fc40000004100 */
[C---:B------:R-:W-:Y:S01]  /*14dd0*/  FMUL.FTZ R46, R7.reuse, R14 ;  /* 0x0000000e072e7220 */ /* 0x040fe20000410000 */
[----:B------:R-:W-:Y:S02]  /*14de0*/  HADD2.F32 R32, -RZ, R32.H1_H1 ;  /* 0x30000020ff207230 */ /* 0x000fe40000004100 */
[-C--:B------:R-:W-:Y:S01]  /*14df0*/  FMUL.FTZ R33, R7, R21.reuse ;  /* 0x0000001507217220 */ /* 0x080fe20000410000 */
[----:B------:R-:W-:Y:S02]  /*14e00*/  HADD2.F32 R12, -RZ, R12.H1_H1 ;  /* 0x3000000cff0c7230 */ /* 0x000fe40000004100 */
[----:B------:R-:W-:Y:S01]  /*14e10*/  FFMA.FTZ R46, R6, R21, R46 ;  /* 0x00000015062e7223 */ /* 0x000fe2000001002e */
[----:B------:R-:W-:Y:S02]  /*14e20*/  HADD2.F32 R21, -RZ, R15.H1_H1 ;  /* 0x3000000fff157230 */ /* 0x000fe40000004100 */
[----:B------:R-:W-:Y:S01]  /*14e30*/  FFMA.FTZ R68, R32, R53, -R45 ;  /* 0x0000003520447223 */ /* 0x000fe2000001082d */
[----:B------:R-:W-:-:S02]  /*14e40*/  HADD2.F32 R15, -RZ, R10.H1_H1 ;  /* 0x3000000aff0f7230 */ /* 0x000fc40000004100 */
[----:B------:R-:W-:Y:S01]  /*14e50*/  FFMA.FTZ R33, R6, R14, -R33 ;  /* 0x0000000e06217223 */ /* 0x000fe20000010821 */
[----:B------:R-:W-:Y:S02]  /*14e60*/  HADD2.F32 R8, -RZ, R8.H1_H1 ;  /* 0x30000008ff087230 */ /* 0x000fe40000004100 */
[C---:B------:R-:W-:Y:S01]  /*14e70*/  FMUL.FTZ R45, R12.reuse, R21 ;  /* 0x000000150c2d7220 */ /* 0x040fe20000410000 */
[----:B------:R-:W-:Y:S02]  /*14e80*/  HADD2.F32 R10, -RZ, R52.H0_H0 ;  /* 0x20000034ff0a7230 */ /* 0x000fe40000004100 */
[-C--:B------:R-:W-:Y:S01]  /*14e90*/  FMUL.FTZ R12, R12, R15.reuse ;  /* 0x0000000f0c0c7220 */ /* 0x080fe20000410000 */
[----:B------:R-:W-:Y:S02]  /*14ea0*/  HADD2.F32 R7, -RZ, R13.H0_H0 ;  /* 0x2000000dff077230 */ /* 0x000fe40000004100 */
[----:B------:R-:W-:Y:S01]  /*14eb0*/  FFMA.FTZ R14, R8, R15, -R45 ;  /* 0x0000000f080e7223 */ /* 0x000fe2000001082d */
[----:B------:R-:W-:-:S02]  /*14ec0*/  HADD2.F32 R6, -RZ, R4.H0_H0 ;  /* 0x20000004ff067230 */ /* 0x000fc40000004100 */
[----:B------:R-:W-:Y:S01]  /*14ed0*/  FFMA.FTZ R45, R8, R21, R12 ;  /* 0x00000015082d7223 */ /* 0x000fe2000001000c */
[----:B------:R-:W-:Y:S02]  /*14ee0*/  HADD2.F32 R8, -RZ, R47.H0_H0 ;  /* 0x2000002fff087230 */ /* 0x000fe40000004100 */
[C---:B------:R-:W-:Y:S01]  /*14ef0*/  FMUL.FTZ R15, R7.reuse, R10 ;  /* 0x0000000a070f7220 */ /* 0x040fe20000410000 */
[----:B------:R-:W-:Y:S02]  /*14f00*/  HADD2.F32 R52, -RZ, R52.H1_H1 ;  /* 0x30000034ff347230 */ /* 0x000fe40000004100 */
[----:B------:R-:W-:Y:S01]  /*14f10*/  FFMA.FTZ R59, R32, R59, R48 ;  /* 0x0000003b203b7223 */ /* 0x000fe20000010030 */
[----:B------:R-:W-:Y:S02]  /*14f20*/  HADD2.F32 R13, -RZ, R13.H1_H1 ;  /* 0x3000000dff0d7230 */ /* 0x000fe40000004100 */
[----:B------:R-:W-:Y:S01]  /*14f30*/  FMUL.FTZ R7, R7, R8 ;  /* 0x0000000807077220 */ /* 0x000fe20000410000 */
[----:B------:R-:W-:-:S02]  /*14f40*/  HADD2.F32 R47, -RZ, R47.H1_H1 ;  /* 0x3000002fff2f7230 */ /* 0x000fc40000004100 */
[C---:B------:R-:W-:Y:S01]  /*14f50*/  FFMA.FTZ R12, R6.reuse, R8, -R15 ;  /* 0x00000008060c7223 */ /* 0x040fe2000001080f */
[----:B------:R-:W-:Y:S01]  /*14f60*/  HADD2.F32 R4, -RZ, R4.H1_H1 ;  /* 0x30000004ff047230 */ /* 0x000fe20000004100 */
[----:B------:R-:W-:Y:S01]  /*14f70*/  F2FP.F16.E4M3.UNPACK_B R8, R58.H1 ;  /* 0x0000003aff08723e */ /* 0x000fe200030006ff */
[C---:B------:R-:W-:Y:S01]  /*14f80*/  FMUL.FTZ R15, R13.reuse, R52 ;  /* 0x000000340d0f7220 */ /* 0x040fe20000410000 */
[----:B------:R-:W-:Y:S01]  /*14f90*/  FFMA.FTZ R10, R6, R10, R7 ;  /* 0x0000000a060a7223 */ /* 0x000fe20000010007 */
[----:B------:R-:W-:Y:S01]  /*14fa0*/  FMUL.FTZ R13, R13, R47 ;  /* 0x0000002f0d0d7220 */ /* 0x000fe20000410000 */
[----:B------:R-:W-:Y:S01]  /*14fb0*/  F2FP.F16.E4M3.UNPACK_B R7, R51.H1 ;  /* 0x00000033ff07723e */ /* 0x000fe200030006ff */
[C---:B------:R-:W-:Y:S01]  /*14fc0*/  FFMA.FTZ R47, R4.reuse, R47, -R15 ;  /* 0x0000002f042f7223 */ /* 0x040fe2000001080f */
[----:B------:R-:W-:Y:S02]  /*14fd0*/  HADD2.F32 R15, -RZ, R8.H0_H0 ;  /* 0x20000008ff0f7230 */ /* 0x000fe40000004100 */
[----:B------:R-:W-:Y:S01]  /*14fe0*/  FFMA.FTZ R21, R4, R52, R13 ;  /* 0x0000003404157223 */ /* 0x000fe2000001000d */
[----:B------:R-:W-:Y:S01]  /*14ff0*/  HADD2.F32 R6, -RZ, R35.H0_H0 ;  /* 0x20000023ff067230 */ /* 0x000fe20000004100 */
[----:B------:R-:W-:Y:S01]  /*15000*/  F2FP.F16.E4M3.UNPACK_B R58, R58 ;  /* 0x0000003aff3a723e */ /* 0x000fe200020006ff */
        /* <DEDUP_REMOVED lines=16> */
[--C-:B------:R-:W-:Y:S02]  /*15110*/  HADD2.F32 R13, -RZ, R58.reuse.H0_H0 ;  /* 0x2000003aff0d7230 */ /* 0x100fe40000004100 */
        /* <DEDUP_REMOVED lines=8> */
[CC--:B------:R-:W-:Y:S01]  /*151a0*/  FMUL.FTZ R20, R34.reuse, R58.reuse ;  /* 0x0000003a22147220 */ /* 0x0c0fe20000410000 */
        /* <DEDUP_REMOVED lines=13> */
[----:B------:R-:W-:-:S02]  /*15280*/  F2FP.SATFINITE.E4M3.F32.PACK_AB_MERGE_C R5, R56, R5, R62 ;  /* 0x000000053805723e */ /* 0x000fc4000480703e */
[----:B------:R-:W-:Y:S02]  /*15290*/  F2FP.SATFINITE.E4M3.F32.PACK_AB_MERGE_C R7, R50, R61, R7 ;  /* 0x0000003d3207723e */ /* 0x000fe40004807007 */
        /* <DEDUP_REMOVED lines=8> */
.L_x_2353:
[----:B------:R-:W-:Y:S05]  /*15320*/  BSYNC B1 ;  /* 0x0000000000017941 */ /* 0x000fea0003800000 */
.L_x_2352:
[----:B------:R-:W-:Y:S04]  /*15330*/  BSSY B1, `(.L_x_2354) ;  /* 0x0000100000017945 */ /* 0x000fe80003800000 */
[----:B------:R-:W-:Y:S05]  /*15340*/  @P1 BRA `(.L_x_2355) ;  /* 0x0000000c00f81947 */ /* 0x000fea0003800000 */
[----:B-12--5:R-:W-:Y:S02]  /*15350*/  SHF.R.U32.HI R3, RZ, 0x8, R36 ;  /* 0x00000008ff037819 */ /* 0x026fe40000011624 */
        /* <DEDUP_REMOVED lines=8> */
[----:B------:R-:W-:Y:S02]  /*153e0*/  SHF.R.U32.HI R10, RZ, 0x8, R24 ;  /* 0x00000008ff0a7819 */ /* 0x000fe40000011618 */
[----:B------:R-:W-:Y:S02]  /*153f0*/  SHF.L.U32 R5, R5, 0xb, RZ ;  /* 0x0000000b05057819 */ /* 0x000fe400000006ff */
[----:B------:R-:W-:Y:S02]  /*15400*/  LOP3.LUT R4, R196, 0x30, R3, 0xf8, !PT ;  /* 0x00000030c4047812 */ /* 0x000fe400078ef803 */
[----:B------:R-:W-:-:S02]  /*15410*/  SHF.R.U32.HI R7, RZ, 0x8, R37 ;  /* 0x00000008ff077819 */ /* 0x000fc40000011625 */
[----:B------:R-:W-:Y:S02]  /*15420*/  LOP3.LUT R8, R39, 0xff, RZ, 0xc0, !PT ;  /* 0x000000ff27087812 */ /* 0x000fe400078ec0ff */
[----:B------:R-:W-:Y:S02]  /*15430*/  LOP3.LUT R9, R24, 0xff, RZ, 0xc0, !PT ;  /* 0x000000ff18097812 */ /* 0x000fe400078ec0ff */
[----:B------:R-:W-:Y:S02]  /*15440*/  LOP3.LUT R3, R11, 0xff, RZ, 0xc0, !PT ;  /* 0x000000ff0b037812 */ /* 0x000fe400078ec0ff */
[----:B------:R-:W-:Y:S02]  /*15450*/  LOP3.LUT R10, R10, 0xff, RZ, 0xc0, !PT ;  /* 0x000000ff0a0a7812 */ /* 0x000fe400078ec0ff */
[----:B------:R-:W-:Y:S02]  /*15460*/  LOP3.LUT R4, R4, R197, RZ, 0x3c, !PT ;  /* 0x000000c504047212 */ /* 0x000fe400078e3cff */
[----:B------:R-:W-:-:S02]  /*15470*/  LOP3.LUT R5, R5, 0xffffe000, RZ, 0xc0, !PT ;  /* 0xffffe00005057812 */ /* 0x000fc400078ec0ff */
[----:B------:R-:W-:Y:S02]  /*15480*/  LOP3.LUT R6, R37, 0xff, RZ, 0xc0, !PT ;  /* 0x000000ff25067812 */ /* 0x000fe400078ec0ff */
[----:B------:R-:W-:Y:S02]  /*15490*/  LOP3.LUT R7, R7, 0xff, RZ, 0xc0, !PT ;  /* 0x000000ff07077812 */ /* 0x000fe400078ec0ff */
[----:B------:R-:W-:Y:S02]  /*154a0*/  PRMT R33, R3, 0x7604, R8 ;  /* 0x0000760403217816 */ /* 0x000fe40000000008 */
[----:B------:R-:W-:Y:S02]  /*154b0*/  PRMT R45, R10, 0x7604, R9 ;  /* 0x000076040a2d7816 */ /* 0x000fe40000000009 */
[----:B------:R-:W-:Y:S02]  /*154c0*/  IADD3 R3, R4, R198, R5 ;  /* 0x000000c604037210 */ /* 0x000fe40007ffe005 */
[----:B------:R-:W-:-:S02]  /*154d0*/  SHF.R.U32.HI R9, RZ, 0x8, R25 ;  /* 0x00000008ff097819 */ /* 0x000fc40000011619 */
[----:B------:R-:W-:Y:S01]  /*154e0*/  SHF.R.U32.HI R11, RZ, 0x8, R26 ;  /* 0x00000008ff0b7819 */ /* 0x000fe2000001161a */
[----:B------:R-:W-:Y:S01]  /*154f0*/  IMAD.IADD R3, R16, 0x1, R3 ;  /* 0x0000000110037824 */ /* 0x000fe200078e0203 */
[----:B------:R-:W-:Y:S02]  /*15500*/  PRMT R15, R7, 0x7604, R6 ;  /* 0x00007604070f7816 */ /* 0x000fe40000000006 */
[----:B------:R-:W-:Y:S02]  /*15510*/  SHF.R.U32.HI R7, RZ, 0x8, R38 ;  /* 0x00000008ff077819 */ /* 0x000fe40000011626 */
[----:B------:R-:W-:Y:S02]  /*15520*/  LOP3.LUT R8, R25, 0xff, RZ, 0xc0, !PT ;  /* 0x000000ff19087812 */ /* 0x000fe400078ec0ff */
[----:B------:R-:W-:Y:S02]  /*15530*/  LOP3.LUT R10, R26, 0xff, RZ, 0xc0, !PT ;  /* 0x000000ff1a0a7812 */ /* 0x000fe400078ec0ff */
[----:B------:R-:W-:-:S02]  /*15540*/  LOP3.LUT R9, R9, 0xff, RZ, 0xc0, !PT ;  /* 0x000000ff09097812 */ /* 0x000fc400078ec0ff */
[----:B------:R-:W-:Y:S02]  /*15550*/  LOP3.LUT R11, R11, 0xff, RZ, 0xc0, !PT ;  /* 0x000000ff0b0b7812 */ /* 0x000fe400078ec0ff */
[----:B------:R-:W-:Y:S02]  /*15560*/  LOP3.LUT R6, R38, 0xff, RZ, 0xc0, !PT ;  /* 0x000000ff26067812 */ /* 0x000fe400078ec0ff */
[----:B------:R-:W-:Y:S02]  /*15570*/  LOP3.LUT R7, R7, 0xff, RZ, 0xc0, !PT ;  /* 0x000000ff07077812 */ /* 0x000fe400078ec0ff */
[----:B------:R-:W-:Y:S02]  /*15580*/  PRMT R47, R9, 0x7604, R8 ;  /* 0x00007604092f7816 */ /* 0x000fe40000000008 */
[----:B------:R-:W-:Y:S02]  /*15590*/  PRMT R49, R11, 0x7604, R10 ;  /* 0x000076040b317816 */ /* 0x000fe4000000000a */
[----:B------:R-:W1:Y:S01]  /*155a0*/  LDS.128 R8, [R3+0x14400] ;  /* 0x0144000003087984 */ /* 0x000e620000000c00 */
[----:B------:R-:W-:-:S02]  /*155b0*/  PRMT R21, R7, 0x7604, R6 ;  /* 0x0000760407157816 */ /* 0x000fc40000000006 */
[----:B------:R-:W-:Y:S01]  /*155c0*/  SHF.R.U32.HI R35, RZ, 0x8, R27 ;  /* 0x00000008ff237819 */ /* 0x000fe2000001161b */
[----:B------:R-:W2:Y:S01]  /*155d0*/  LDS.128 R4, [R221+0x14400] ;  /* 0x01440000dd047984 */ /* 0x000ea20000000c00 */
[----:B------:R-:W-:Y:S02]  /*155e0*/  LOP3.LUT R12, R27, 0xff, RZ, 0xc0, !PT ;  /* 0x000000ff1b0c7812 */ /* 0x000fe400078ec0ff */
[----:B------:R-:W-:Y:S02]  /*155f0*/  LOP3.LUT R35, R35, 0xff, RZ, 0xc0, !PT ;  /* 0x000000ff23237812 */ /* 0x000fe400078ec0ff */
[----:B------:R-:W-:Y:S02]  /*15600*/  SHF.R.U32.HI R14, RZ, 0x10, R37 ;  /* 0x00000010ff0e7819 */ /* 0x000fe40000011625 */
[----:B------:R-:W-:Y:S02]  /*15610*/  PRMT R51, R35, 0x7604, R12 ;  /* 0x0000760423337816 */ /* 0x000fe4000000000c */
[----:B------:R-:W-:-:S02]  /*15620*/  SHF.R.U32.HI R12, RZ, 0x10, R36 ;  /* 0x00000010ff0c7819 */ /* 0x000fc40000011624 */
[----:B------:R-:W-:Y:S02]  /*15630*/  LOP3.LUT R14, R14, 0xff, RZ, 0xc0, !PT ;  /* 0x000000ff0e0e7812 */ /* 0x000fe400078ec0ff */
[----:B------:R-:W-:Y:S02]  /*15640*/  LOP3.LUT R12, R12, 0xff, RZ, 0xc0, !PT ;  /* 0x000000ff0c0c7812 */ /* 0x000fe400078ec0ff */
[----:B------:R-:W-:Y:S02]  /*15650*/  PRMT R15, R14, 0x7054, R15 ;  /* 0x000070540e0f7816 */ /* 0x000fe4000000000f */
[----:B------:R-:W-:Y:S02]  /*15660*/  SHF.R.U32.HI R14, RZ, 0x10, R25 ;  /* 0x00000010ff0e7819 */ /* 0x000fe40000011619 */
[----:B------:R-:W-:Y:S02]  /*15670*/  PRMT R13, R12, 0x7054, R13 ;  /* 0x000070540c0d7816 */ /* 0x000fe4000000000d */
[----:B------:R-:W-:-:S02]  /*15680*/  SHF.R.U32.HI R12, RZ, 0x10, R24 ;  /* 0x00000010ff0c7819 */ /* 0x000fc40000011618 */
[----:B------:R-:W-:Y:S02]  /*15690*/  SHF.R.U32.HI R20, RZ, 0x10, R38 ;  /* 0x00000010ff147819 */ /* 0x000fe40000011626 */
[----:B------:R-:W-:Y:S02]  /*156a0*/  LOP3.LUT R14, R14, 0xff, RZ, 0xc0, !PT ;  /* 0x000000ff0e0e7812 */ /* 0x000fe400078ec0ff */
[----:B------:R-:W-:Y:S02]  /*156b0*/  SHF.R.U32.HI R32, RZ, 0x10, R39 ;  /* 0x00000010ff207819 */ /* 0x000fe40000011627 */
[----:B------:R-:W-:Y:S02]  /*156c0*/  LOP3.LUT R12, R12, 0xff, RZ, 0xc0, !PT ;  /* 0x000000ff0c0c7812 */ /* 0x000fe400078ec0ff */
[----:B------:R-:W-:Y:S02]  /*156d0*/  LOP3.LUT R20, R20, 0xff, RZ, 0xc0, !PT ;  /* 0x000000ff14147812 */ /* 0x000fe400078ec0ff */
[----:B------:R-:W-:-:S02]  /*156e0*/  PRMT R47, R14, 0x7054, R47 ;  /* 0x000070540e2f7816 */ /* 0x000fc4000000002f */
[----:B------:R-:W-:Y:S02]  /*156f0*/  LOP3.LUT R32, R32, 0xff, RZ, 0xc0, !PT ;  /* 0x000000ff20207812 */ /* 0x000fe400078ec0ff */
[----:B------:R-:W-:Y:S02]  /*15700*/  PRMT R45, R12, 0x7054, R45 ;  /* 0x000070540c2d7816 */ /* 0x000fe4000000002d */
[----:B------:R-:W-:Y:S02]  /*15710*/  PRMT R21, R20, 0x7054, R21 ;  /* 0x0000705414157816 */ /* 0x000fe40000000015 */
[----:B------:R-:W-:Y:S02]  /*15720*/  LOP3.LUT R47, R47, 0xff000000, R25, 0xf8, !PT ;  /* 0xff0000002f2f7812 */ /* 0x000fe400078ef819 */
[----:B------:R-:W-:Y:S02]  /*15730*/  PRMT R35, R32, 0x7054, R33 ;  /* 0x0000705420237816 */ /* 0x000fe40000000021 */
[----:B------:R-:W-:-:S02]  /*15740*/  SHF.R.U32.HI R20, RZ, 0x10, R26 ;  /* 0x00000010ff147819 */ /* 0x000fc4000001161a */
[----:B------:R-:W-:Y:S02]  /*15750*/  LOP3.LUT R33, R13, 0xff000000, R36, 0xf8, !PT ;  /* 0xff0000000d217812 */ /* 0x000fe400078ef824 */
[----:B------:R-:W-:Y:S02]  /*15760*/  LOP3.LUT R36, R15, 0xff000000, R37, 0xf8, !PT ;  /* 0xff0000000f247812 */ /* 0x000fe400078ef825 */
[----:B------:R-:W-:Y:S02]  /*15770*/  LOP3.LUT R45, R45, 0xff000000, R24, 0xf8, !PT ;  /* 0xff0000002d2d7812 */ /* 0x000fe400078ef818 */
[----:B------:R-:W-:Y:S02]  /*15780*/  SHF.R.U32.HI R32, RZ, 0x10, R27 ;  /* 0x00000010ff207819 */ /* 0x000fe4000001161b */
[----:B------:R-:W-:Y:S02]  /*15790*/  F2FP.F16.E4M3.UNPACK_B R37, R47 ;  /* 0x0000002fff25723e */ /* 0x000fe400020006ff */
[----:B-1----:R-:W-:-:S02]  /*157a0*/  F2FP.F16.E4M3.UNPACK_B R24, R9 ;  /* 0x00000009ff18723e */ /* 0x002fc400020006ff */
[----:B------:R-:W-:Y:S01]  /*157b0*/  LOP3.LUT R20, R20, 0xff, RZ, 0xc0, !PT ;  /* 0x000000ff14147812 */ /* 0x000fe200078ec0ff */
[----:B------:R-:W-:Y:S01]  /*157c0*/  HADD2.F32 R46, -RZ, R37.H0_H0 ;  /* 0x20000025ff2e7230 */ /* 0x000fe20000004100 */
[----:B------:R-:W-:Y:S02]  /*157d0*/  F2FP.F16.E4M3.UNPACK_B R34, R36 ;  /* 0x00000024ff22723e */ /* 0x000fe400020006ff */
[----:B------:R-:W-:Y:S02]  /*157e0*/  LOP3.LUT R32, R32, 0xff, RZ, 0xc0, !PT ;  /* 0x000000ff20207812 */ /* 0x000fe400078ec0ff */
[-C--:B--2---:R-:W-:Y:S02]  /*157f0*/  F2FP.F16.E4M3.UNPACK_B R12, R5.reuse ;  /* 0x00000005ff0c723e */ /* 0x084fe400020006ff */
[----:B------:R-:W-:Y:S01]  /*15800*/  F2FP.F16.E4M3.UNPACK_B R13, R5.H1 ;  /* 0x00000005ff0d723e */ /* 0x000fe200030006ff */
[--C-:B------:R-:W-:Y:S01]  /*15810*/  HADD2.F32 R5, -RZ, R24.reuse.H0_H0 ;  /* 0x20000018ff057230 */ /* 0x100fe20000004100 */
[----:B------:R-:W-:Y:S01]  /*15820*/  PRMT R49, R20, 0x7054, R49 ;  /* 0x0000705414317816 */ /* 0x000fe20000000031 */
[----:B------:R-:W-:Y:S01]  /*15830*/  HADD2.F32 R24, -RZ, R24.H1_H1 ;  /* 0x30000018ff187230 */ /* 0x000fe20000004100 */
[----:B------:R-:W-:Y:S01]  /*15840*/  LOP3.LUT R39, R35, 0xff000000, R39, 0xf8, !PT ;  /* 0xff00000023277812 */ /* 0x000fe200078ef827 */
[----:B------:R-:W-:Y:S01]  /*15850*/  HADD2.F32 R35, -RZ, R34.H0_H0 ;  /* 0x20000022ff237230 */ /* 0x000fe20000004100 */
[----:B------:R-:W-:-:S02]  /*15860*/  PRMT R51, R32, 0x7054, R51 ;  /* 0x0000705420337816 */ /* 0x000fc40000000033 */
[-C--:B------:R-:W-:Y:S02]  /*15870*/  F2FP.F16.E4M3.UNPACK_B R14, R6.reuse ;  /* 0x00000006ff0e723e */ /* 0x080fe400020006ff */
[----:B------:R-:W-:Y:S01]  /*15880*/  F2FP.F16.E4M3.UNPACK_B R15, R6.H1 ;  /* 0x00000006ff0f723e */ /* 0x000fe200030006ff */
[----:B------:R-:W-:Y:S01]  /*15890*/  HADD2.F32 R6, -RZ, R12.H0_H0 ;  /* 0x2000000cff067230 */ /* 0x000fe20000004100 */
[----:B------:R-:W-:Y:S01]  /*158a0*/  LOP3.LUT R48, R49, 0xff000000, R26, 0xf8, !PT ;  /* 0xff00000031307812 */ /* 0x000fe200078ef81a */
[----:B------:R-:W-:Y:S01]  /*158b0*/  FMUL.FTZ R49, R5, R46 ;  /* 0x0000002e05317220 */ /* 0x000fe20000410000 */
[----:B------:R-:W-:Y:S01]  /*158c0*/  LOP3.LUT R50, R51, 0xff000000, R27, 0xf8, !PT ;  /* 0xff00000033327812 */ /* 0x000fe200078ef81b */
[----:B------:R-:W-:Y:S01]  /*158d0*/  FMUL.FTZ R51, R5, R35 ;  /* 0x0000002305337220 */ /* 0x000fe20000410000 */
[----:B------:R-:W-:Y:S01]  /*158e0*/  F2FP.F16.E4M3.UNPACK_B R25, R9.H1 ;  /* 0x00000009ff19723e */ /* 0x000fe200030006ff */
[C---:B------:R-:W-:Y:S01]  /*158f0*/  FFMA.FTZ R5, R6.reuse, R35, -R49 ;  /* 0x0000002306057223 */ /* 0x040fe20000010831 */
[----:B------:R-:W-:Y:S01]  /*15900*/  F2FP.F16.E4M3.UNPACK_B R47, R47.H1 ;  /* 0x0000002fff2f723e */ /* 0x000fe200030006ff */
[----:B------:R-:W-:Y:S01]  /*15910*/  HADD2.F32 R49, -RZ, R37.H1_H1 ;  /* 0x30000025ff317230 */ /* 0x000fe20000004100 */
[----:B------:R-:W-:Y:S01]  /*15920*/  F2FP.F16.E4M3.UNPACK_B R36, R36.H1 ;  /* 0x00000024ff24723e */ /* 0x000fe200030006ff */
[----:B------:R-:W-:Y:S01]  /*15930*/  HADD2.F32 R35, -RZ, R34.H1_H1 ;  /* 0x30000022ff237230 */ /* 0x000fe20000004100 */
[-C--:B------:R-:W-:Y:S01]  /*15940*/  F2FP.F16.E4M3.UNPACK_B R27, R11.reuse ;  /* 0x0000000bff1b723e */ /* 0x080fe200020006ff */
[----:B------:R-:W-:Y:S01]  /*15950*/  FFMA.FTZ R46, R6, R46, R51 ;  /* 0x0000002e062e7223 */ /* 0x000fe20000010033 */
[----:B------:R-:W-:Y:S01]  /*15960*/  F2FP.F16.E4M3.UNPACK_B R32, R11.H1 ;  /* 0x0000000bff20723e */ /* 0x000fe200030006ff */
[----:B------:R-:W-:Y:S01]  /*15970*/  HADD2.F32 R51, -RZ, R47.H0_H0 ;  /* 0x2000002fff337230 */ /* 0x000fe20000004100 */
[-C--:B------:R-:W-:Y:S01]  /*15980*/  F2FP.F16.E4M3.UNPACK_B R11, R10.reuse ;  /* 0x0000000aff0b723e */ /* 0x080fe200020006ff */
[----:B------:R-:W-:Y:S01]  /*15990*/  HADD2.F32 R12, -RZ, R12.H1_H1 ;  /* 0x3000000cff0c7230 */ /* 0x000fe20000004100 */
[----:B------:R-:W-:Y:S01]  /*159a0*/  F2FP.F16.E4M3.UNPACK_B R26, R10.H1 ;  /* 0x0000000aff1a723e */ /* 0x000fe200030006ff */
[----:B------:R-:W-:-:S02]  /*159b0*/  HADD2.F32 R10, -RZ, R25.H0_H0 ;  /* 0x20000019ff0a7230 */ /* 0x000fc40000004100 */
[C---:B------:R-:W-:Y:S01]  /*159c0*/  FMUL.FTZ R53, R24.reuse, R49 ;  /* 0x0000003118357220 */ /* 0x040fe20000410000 */
[----:B------:R-:W-:Y:S02]  /*159d0*/  HADD2.F32 R37, -RZ, R36.H0_H0 ;  /* 0x20000024ff257230 */ /* 0x000fe40000004100 */
[----:B------:R-:W-:Y:S01]  /*159e0*/  FMUL.FTZ R24, R24, R35 ;  /* 0x0000002318187220 */ /* 0x000fe20000410000 */
[----:B------:R-:W-:Y:S02]  /*159f0*/  HADD2.F32 R6, -RZ, R13.H0_H0 ;  /* 0x2000000dff067230 */ /* 0x000fe40000004100 */
[----:B------:R-:W-:Y:S01]  /*15a00*/  FMUL.FTZ R55, R10, R51 ;  /* 0x000000330a377220 */ /* 0x000fe20000410000 */
        /* <DEDUP_REMOVED lines=13> */
[----:B------:R-:W-:Y:S01]  /*15ae0*/  LOP3.LUT R38, R21, 0xff000000, R38, 0xf8, !PT ;  /* 0xff00000015267812 */ /* 0x000fe200078ef826 */
        /* <DEDUP_REMOVED lines=29> */
[----:B------:R-:W-:Y:S01]  /*15cc0*/  FMUL.FTZ R10, R10, R13 ;  /* 0x0000000d0a0a7220 */ /* 0x000fe20000410000 */
        /* <DEDUP_REMOVED lines=17> */
[----:B------:R-:W-:Y:S02]  /*15de0*/  HADD2.F32 R6, -RZ, R4.H0_H0 ;  /* 0x20000004ff067230 */ /* 0x000fe40000004100 */
[C---:B------:R-:W-:Y:S01]  /*15df0*/  FMUL.FTZ R24, R32.reuse, R50 ;  /* 0x0000003220187220 */ /* 0x040fe20000410000 */
[----:B------:R-:W-:Y:S02]  /*15e00*/  HADD2.F32 R21, -RZ, R21.H1_H1 ;  /* 0x30000015ff157230 */ /* 0x000fe40000004100 */
[----:B------:R-:W-:Y:S01]  /*15e10*/  FMUL.FTZ R35, R32, R39 ;  /* 0x0000002720237220 */ /* 0x000fe20000410000 */
[----:B------:R-:W-:-:S02]  /*15e20*/  HADD2.F32 R8, -RZ, R8.H1_H1 ;  /* 0x30000008ff087230 */ /* 0x000fc40000004100 */
[C---:B------:R-:W-:Y:S01]  /*15e30*/  FFMA.FTZ R32, R6.reuse, R25, R10 ;  /* 0x0000001906207223 */ /* 0x040fe2000001000a */
[----:B------:R-:W-:Y:S02]  /*15e40*/  HADD2.F32 R25, -RZ, R20.H1_H1 ;  /* 0x30000014ff197230 */ /* 0x000fe40000004100 */
[C---:B------:R-:W-:Y:S01]  /*15e50*/  FFMA.FTZ R60, R21.reuse, R39, -R24 ;  /* 0x00000027153c7223 */ /* 0x040fe20000010818 */
        /* <DEDUP_REMOVED lines=11> */
[----:B------:R-:W-:Y:S02]  /*15f10*/  HADD2.F32 R8, -RZ, R45.H1_H1 ;  /* 0x3000002dff087230 */ /* 0x000fe40000004100 */
[----:B------:R-:W-:Y:S01]  /*15f20*/  FMUL.FTZ R25, R6, R21 ;  /* 0x0000001506197220 */ /* 0x000fe20000410000 */
[----:B------:R-:W-:-:S02]  /*15f30*/  HADD2.F32 R9, -RZ, R9.H1_H1 ;  /* 0x30000009ff097230 */ /* 0x000fc40000004100 */
[-C--:B------:R-:W-:Y:S01]  /*15f40*/  FMUL.FTZ R27, R6, R13.reuse ;  /* 0x0000000d061b7220 */ /* 0x080fe20000410000 */
[----:B------:R-:W-:Y:S01]  /*15f50*/  HADD2.F32 R4, -RZ, R7.H0_H0 ;  /* 0x20000007ff047230 */ /* 0x000fe20000004100 */
        /* <DEDUP_REMOVED lines=19> */
[----:B------:R-:W-:Y:S01]  /*16090*/  HADD2.F32 R10, -RZ, R10.H1_H1 ;  /* 0x3000000aff0a7230 */ /* 0x000fe20000004100 */
[----:B------:R-:W-:Y:S01]  /*160a0*/  F2FP.SATFINITE.E4M3.F32.PACK_AB_MERGE_C R5, R52, R5, R54 ;  /* 0x000000053405723e */ /* 0x000fe20004807036 */
[----:B------:R-:W-:-:S02]  /*160b0*/  HADD2.F32 R26, -RZ, R26.H1_H1 ;  /* 0x3000001aff1a7230 */ /* 0x000fc40000004100 */
[C---:B------:R-:W-:Y:S01]  /*160c0*/  FFMA.FTZ R21, R4.reuse, R7, -R13 ;  /* 0x0000000704157223 */ /* 0x040fe2000001080d */
[----:B------:R-:W-:Y:S02]  /*160d0*/  HADD2.F32 R15, -RZ, R15.H1_H1 ;  /* 0x3000000fff0f7230 */ /* 0x000fe40000004100 */
[----:B------:R-:W-:Y:S01]  /*160e0*/  FFMA.FTZ R33, R4, R9, R33 ;  /* 0x0000000904217223 */ /* 0x000fe20000010021 */
[--C-:B------:R-:W-:Y:S02]  /*160f0*/  HADD2.F32 R9, -RZ, R48.reuse.H0_H0 ;  /* 0x20000030ff097230 */ /* 0x100fe40000004100 */
[C---:B------:R-:W-:Y:S01]  /*16100*/  FMUL.FTZ R6, R26.reuse, R10 ;  /* 0x0000000a1a067220 */ /* 0x040fe20000410000 */
[-C--:B------:R-:W-:Y:S01]  /*16110*/  FMUL.FTZ R7, R26, R8.reuse ;  /* 0x000000081a077220 */ /* 0x080fe20000410000 */
[----:B------:R-:W-:Y:S02]  /*16120*/  HADD2.F32 R48, -RZ, R48.H1_H1 ;  /* 0x30000030ff307230 */ /* 0x000fe40000004100 */
[C---:B------:R-:W-:Y:S01]  /*16130*/  FFMA.FTZ R26, R15.reuse, R8, -R6 ;  /* 0x000000080f1a7223 */ /* 0x040fe20000010806 */
[----:B------:R-:W-:Y:S01]  /*16140*/  FFMA.FTZ R34, R15, R10, R7 ;  /* 0x0000000a0f227223 */ /* 0x000fe20000010007 */
[----:B------:R-:W-:-:S02]  /*16150*/  HADD2.F32 R6, -RZ, R11.H0_H0 ;  /* 0x2000000bff067230 */ /* 0x000fc40000004100 */
[--C-:B------:R-:W-:Y:S01]  /*16160*/  HADD2.F32 R7, -RZ, R38.reuse.H0_H0 ;  /* 0x20000026ff077230 */ /* 0x100fe20000004100 */
[----:B------:R-:W-:Y:S01]  /*16170*/  F2FP.SATFINITE.E4M3.F32.PACK_AB_MERGE_C R21, R26, R21, RZ ;  /* 0x000000151a15723e */ /* 0x000fe200048070ff */
[----:B------:R-:W-:Y:S02]  /*16180*/  HADD2.F32 R11, -RZ, R11.H1_H1 ;  /* 0x3000000bff0b7230 */ /* 0x000fe40000004100 */
[C---:B------:R-:W-:Y:S01]  /*16190*/  FMUL.FTZ R13, R6.reuse, R9 ;  /* 0x00000009060d7220 */ /* 0x040fe20000410000 */
[----:B------:R-:W-:Y:S02]  /*161a0*/  HADD2.F32 R38, -RZ, R38.H1_H1 ;  /* 0x30000026ff267230 */ /* 0x000fe40000004100 */
[----:B------:R-:W-:Y:S01]  /*161b0*/  FMUL.FTZ R8, R6, R7 ;  /* 0x0000000706087220 */ /* 0x000fe20000410000 */
[--C-:B------:R-:W-:Y:S02]  /*161c0*/  HADD2.F32 R4, -RZ, R14.reuse.H0_H0 ;  /* 0x2000000eff047230 */ /* 0x100fe40000004100 */
[----:B------:R-:W-:Y:S01]  /*161d0*/  FMUL.FTZ R15, R11, R48 ;  /* 0x000000300b0f7220 */ /* 0x000fe20000410000 */
[----:B------:R-:W-:-:S02]  /*161e0*/  HADD2.F32 R14, -RZ, R14.H1_H1 ;  /* 0x3000000eff0e7230 */ /* 0x000fc40000004100 */
[-C--:B------:R-:W-:Y:S01]  /*161f0*/  FMUL.FTZ R11, R11, R38.reuse ;  /* 0x000000260b0b7220 */ /* 0x080fe20000410000 */
        /* <DEDUP_REMOVED lines=10> */
[----:B------:R-:W-:Y:S02]  /*162a0*/  F2FP.SATFINITE.E4M3.F32.PACK_AB_MERGE_C R7, R56, R47, R7 ;  /* 0x0000002f3807723e */ /* 0x000fe40004807007 */
[----:B------:R-:W-:Y:S02]  /*162b0*/  F2FP.SATFINITE.E4M3.F32.PACK_AB_MERGE_C R4, R12, R25, R4 ;  /* 0x000000190c04723e */ /* 0x000fe40004807004 */
[----:B------:R-:W-:Y:S02]  /*162c0*/  F2FP.SATFINITE.E4M3.F32.PACK_AB_MERGE_C R6, R15, R6, R21 ;  /* 0x000000060f06723e */ /* 0x000fe40004807015 */
[----:B------:R-:W-:-:S02]  /*162d0*/  F2FP.SATFINITE.E4M3.F32.PACK_AB_MERGE_C R9, R49, R46, R9 ;  /* 0x0000002e3109723e */ /* 0x000fc40004807009 */
[----:B------:R-:W-:Y:S01]  /*162e0*/  F2FP.SATFINITE.E4M3.F32.PACK_AB_MERGE_C R11, R58, R53, R11 ;  /* 0x000000353a0b723e */ /* 0x000fe2000480700b */
[----:B------:R3:W-:Y:S01]  /*162f0*/  STS.128 [R221+0x14400], R4 ;  /* 0x01440004dd007388 */ /* 0x0007e20000000c00 */
[----:B------:R-:W-:Y:S02]  /*16300*/  F2FP.SATFINITE.E4M3.F32.PACK_AB_MERGE_C R8, R20, R27, R8 ;  /* 0x0000001b1408723e */ /* 0x000fe40004807008 */
[----:B------:R-:W-:-:S05]  /*16310*/  F2FP.SATFINITE.E4M3.F32.PACK_AB_MERGE_C R10, R13, R10, R33 ;  /* 0x0000000a0d0a723e */ /* 0x000fca0004807021 */
[----:B------:R3:W-:Y:S02]  /*16320*/  STS.128 [R3+0x14400], R8 ;  /* 0x0144000803007388 */ /* 0x0007e40000000c00 */
.L_x_2355:
[----:B------:R-:W-:Y:S05]  /*16330*/  BSYNC B1 ;  /* 0x0000000000017941 */ /* 0x000fea0003800000 */
.L_x_2354:
[----:B------:R-:W-:Y:S05]  /*16340*/  @P2 BRA `(.L_x_2333) ;  /* 0x0000000c00d82947 */ /* 0x000fea0003800000 */
[----:B-123-5:R-:W-:Y:S02]  /*16350*/  SHF.R.U32.HI R3, RZ, 0x8, R40 ;  /* 0x00000008ff037819 */ /* 0x02efe40000011628 */
        /* <DEDUP_REMOVED lines=12> */
[----:B------:R-:W-:-:S02]  /*16420*/  PRMT R15, R7, 0x7604, R8 ;  /* 0x00007604070f7816 */ /* 0x000fc40000000008 */
[----:B------:R-:W-:Y:S02]  /*16430*/  SHF.R.U32.HI R5, RZ, 0x8, R41 ;  /* 0x00000008ff057819 */ /* 0x000fe40000011629 */
[----:B------:R-:W-:Y:S02]  /*16440*/  SHF.R.U32.HI R7, RZ, 0x8, R28 ;  /* 0x00000008ff077819 */ /* 0x000fe4000001161c */
[----:B------:R-:W-:Y:S02]  /*16450*/  LOP3.LUT R0, R0, R197, RZ, 0x3c, !PT ;  /* 0x000000c500007212 */ /* 0x000fe400078e3cff */
[----:B------:R-:W-:Y:S02]  /*16460*/  LOP3.LUT R3, R4, 0xffffe000, RZ, 0xc0, !PT ;  /* 0xffffe00004037812 */ /* 0x000fe400078ec0ff */
[----:B------:R-:W-:Y:S02]  /*16470*/  LOP3.LUT R6, R41, 0xff, RZ, 0xc0, !PT ;  /* 0x000000ff29067812 */ /* 0x000fe400078ec0ff */
[----:B------:R-:W-:-:S02]  /*16480*/  LOP3.LUT R5, R5, 0xff, RZ, 0xc0, !PT ;  /* 0x000000ff05057812 */ /* 0x000fc400078ec0ff */
[----:B------:R-:W-:Y:S02]  /*16490*/  LOP3.LUT R8, R28, 0xff, RZ, 0xc0, !PT ;  /* 0x000000ff1c087812 */ /* 0x000fe400078ec0ff */
[----:B------:R-:W-:Y:S02]  /*164a0*/  LOP3.LUT R7, R7, 0xff, RZ, 0xc0, !PT ;  /* 0x000000ff07077812 */ /* 0x000fe400078ec0ff */
[----:B------:R-:W-:Y:S02]  /*164b0*/  IADD3 R3, R0, R198, R3 ;  /* 0x000000c600037210 */ /* 0x000fe40007ffe003 */
[----:B------:R-:W-:Y:S02]  /*164c0*/  PRMT R12, R5, 0x7604, R6 ;  /* 0x00007604050c7816 */ /* 0x000fe40000000006 */
[----:B------:R-:W-:Y:S01]  /*164d0*/  PRMT R25, R7, 0x7604, R8 ;  /* 0x0000760407197816 */ /* 0x000fe20000000008 */
[----:B------:R-:W-:Y:S01]  /*164e0*/  IMAD.IADD R0, R16, 0x1, R3 ;  /* 0x0000000110007824 */ /* 0x000fe200078e0203 */
[----:B------:R-:W-:-:S02]  /*164f0*/  SHF.R.U32.HI R5, RZ, 0x8, R43 ;  /* 0x00000008ff057819 */ /* 0x000fc4000001162b */
[----:B------:R-:W-:Y:S02]  /*16500*/  SHF.R.U32.HI R8, RZ, 0x8, R29 ;  /* 0x00000008ff087819 */ /* 0x000fe4000001161d */
[----:B------:R-:W-:Y:S02]  /*16510*/  LOP3.LUT R6, R43, 0xff, RZ, 0xc0, !PT ;  /* 0x000000ff2b067812 */ /* 0x000fe400078ec0ff */
[----:B------:R-:W-:Y:S02]  /*16520*/  LOP3.LUT R5, R5, 0xff, RZ, 0xc0, !PT ;  /* 0x000000ff05057812 */ /* 0x000fe400078ec0ff */
[----:B------:R-:W-:Y:S02]  /*16530*/  LOP3.LUT R3, R8, 0xff, RZ, 0xc0, !PT ;  /* 0x000000ff08037812 */ /* 0x000fe400078ec0ff */
[----:B------:R-:W1:Y:S01]  /*16540*/  LDS.128 R8, [R0+0x14400] ;  /* 0x0144000000087984 */ /* 0x000e620000000c00 */
[----:B------:R-:W-:Y:S02]  /*16550*/  PRMT R14, R5, 0x7604, R6 ;  /* 0x00007604050e7816 */ /* 0x000fe40000000006 */
[----:B------:R-:W-:Y:S01]  /*16560*/  SHF.R.U32.HI R26, RZ, 0x8, R31 ;  /* 0x00000008ff1a7819 */ /* 0x000fe2000001161f */
[----:B------:R-:W2:Y:S01]  /*16570*/  LDS.128 R4, [R220+0x14400] ;  /* 0x01440000dc047984 */ /* 0x000ea20000000c00 */
[----:B------:R-:W-:-:S02]  /*16580*/  LOP3.LUT R20, R29, 0xff, RZ, 0xc0, !PT ;  /* 0x000000ff1d147812 */ /* 0x000fc400078ec0ff */
[----:B------:R-:W-:Y:S02]  /*16590*/  LOP3.LUT R27, R31, 0xff, RZ, 0xc0, !PT ;  /* 0x000000ff1f1b7812 */ /* 0x000fe400078ec0ff */
[----:B------:R-:W-:Y:S02]  /*165a0*/  LOP3.LUT R26, R26, 0xff, RZ, 0xc0, !PT ;  /* 0x000000ff1a1a7812 */ /* 0x000fe400078ec0ff */
[----:B------:R-:W-:Y:S02]  /*165b0*/  PRMT R20, R3, 0x7604, R20 ;  /* 0x0000760403147816 */ /* 0x000fe40000000014 */
[----:B------:R-:W-:Y:S02]  /*165c0*/  SHF.R.U32.HI R3, RZ, 0x10, R41 ;  /* 0x00000010ff037819 */ /* 0x000fe40000011629 */
[----:B------:R-:W-:Y:S02]  /*165d0*/  PRMT R26, R26, 0x7604, R27 ;  /* 0x000076041a1a7816 */ /* 0x000fe4000000001b */
[----:B------:R-:W-:Y:S01]  /*165e0*/  SHF.R.U32.HI R27, RZ, 0x10, R29 ;  /* 0x00000010ff1b7819 */ /* 0x000fe2000001161d */
[----:B------:R-:W-:Y:S01]  /*165f0*/  IMAD.U32 R3, R3, 0x10000, RZ ;  /* 0x0001000003037824 */ /* 0x000fe200078e00ff */
[----:B------:R-:W-:-:S02]  /*16600*/  SHF.R.U32.HI R21, RZ, 0x8, R30 ;  /* 0x00000008ff157819 */ /* 0x000fc4000001161e */
[----:B------:R-:W-:Y:S01]  /*16610*/  LOP3.LUT R24, R30, 0xff, RZ, 0xc0, !PT ;  /* 0x000000ff1e187812 */ /* 0x000fe200078ec0ff */
[----:B------:R-:W-:Y:S01]  /*16620*/  IMAD.U32 R27, R27, 0x10000, RZ ;  /* 0x000100001b1b7824 */ /* 0x000fe200078e00ff */
[----:B------:R-:W-:Y:S02]  /*16630*/  LOP3.LUT R21, R21, 0xff, RZ, 0xc0, !PT ;  /* 0x000000ff15157812 */ /* 0x000fe400078ec0ff */
[----:B------:R-:W-:Y:S02]  /*16640*/  LOP3.LUT R13, R13, 0xff0000, R40, 0xf8, !PT ;  /* 0x00ff00000d0d7812 */ /* 0x000fe400078ef828 */
[----:B------:R-:W-:Y:S02]  /*16650*/  SHF.R.U32.HI R37, RZ, 0x10, R31 ;  /* 0x00000010ff257819 */ /* 0x000fe4000001161f */
[----:B------:R-:W-:Y:S02]  /*16660*/  LOP3.LUT R3, R12, 0xff0000, R3, 0xf8, !PT ;  /* 0x00ff00000c037812 */ /* 0x000fe400078ef803 */
[----:B------:R-:W-:Y:S01]  /*16670*/  PRMT R33, R21, 0x7604, R24 ;  /* 0x0000760415217816 */ /* 0x000fe20000000018 */
[----:B------:R-:W-:Y:S01]  /*16680*/  IMAD.U32 R37, R37, 0x10000, RZ ;  /* 0x0001000025257824 */ /* 0x000fe200078e00ff */
[----:B------:R-:W-:-:S02]  /*16690*/  LOP3.LUT R35, R20, 0xff0000, R27, 0xf8, !PT ;  /* 0x00ff000014237812 */ /* 0x000fc400078ef81b */
[----:B------:R-:W-:Y:S02]  /*166a0*/  LOP3.LUT R27, R13, 0xff000000, R40, 0xf8, !PT ;  /* 0xff0000000d1b7812 */ /* 0x000fe400078ef828 */
[----:B------:R-:W-:Y:S02]  /*166b0*/  LOP3.LUT R40, R3, 0xff000000, R41, 0xf8, !PT ;  /* 0xff00000003287812 */ /* 0x000fe400078ef829 */
[----:B------:R-:W-:Y:S02]  /*166c0*/  LOP3.LUT R3, R33, 0xff0000, R30, 0xf8, !PT ;  /* 0x00ff000021037812 */ /* 0x000fe400078ef81e */
[----:B------:R-:W-:Y:S02]  /*166d0*/  LOP3.LUT R35, R35, 0xff000000, R29, 0xf8, !PT ;  /* 0xff00000023237812 */ /* 0x000fe400078ef81d */
[----:B------:R-:W-:Y:S02]  /*166e0*/  SHF.R.U32.HI R21, RZ, 0x10, R43 ;  /* 0x00000010ff157819 */ /* 0x000fe4000001162b */
[----:B------:R-:W-:-:S02]  /*166f0*/  LOP3.LUT R25, R25, 0xff0000, R28, 0xf8, !PT ;  /* 0x00ff000019197812 */ /* 0x000fc400078ef81c */
[----:B------:R-:W-:Y:S02]  /*16700*/  LOP3.LUT R34, R3, 0xff000000, R30, 0xf8, !PT ;  /* 0xff00000003227812 */ /* 0x000fe400078ef81e */
[----:B------:R-:W-:Y:S02]  /*16710*/  LOP3.LUT R37, R26, 0xff0000, R37, 0xf8, !PT ;  /* 0x00ff00001a257812 */ /* 0x000fe400078ef825 */
[----:B------:R-:W-:Y:S02]  /*16720*/  F2FP.F16.E4M3.UNPACK_B R30, R35 ;  /* 0x00000023ff1e723e */ /* 0x000fe400020006ff */
[----:B-1----:R-:W-:Y:S02]  /*16730*/  F2FP.F16.E4M3.UNPACK_B R20, R9 ;  /* 0x00000009ff14723e */ /* 0x002fe400020006ff */
[----:B------:R-:W-:Y:S02]  /*16740*/  SHF.L.U32 R21, R21, 0x10, RZ ;  /* 0x0000001015157819 */ /* 0x000fe400000006ff */
[----:B------:R-:W-:Y:S01]  /*16750*/  LOP3.LUT R15, R15, 0xff0000, R42, 0xf8, !PT ;  /* 0x00ff00000f0f7812 */ /* 0x000fe200078ef82a */
[--C-:B------:R-:W-:Y:S01]  /*16760*/  HADD2.F32 R24, -RZ, R20.reuse.H0_H0 ;  /* 0x20000014ff187230 */ /* 0x100fe20000004100 */
[----:B------:R-:W-:Y:S01]  /*16770*/  LOP3.LUT R33, R25, 0xff000000, R28, 0xf8, !PT ;  /* 0xff00000019217812 */ /* 0x000fe200078ef81c */
[----:B------:R-:W-:Y:S01]  /*16780*/  HADD2.F32 R20, -RZ, R20.H1_H1 ;  /* 0x30000014ff147230 */ /* 0x000fe20000004100 */
[----:B------:R-:W-:Y:S01]  /*16790*/  LOP3.LUT R36, R37, 0xff000000, R31, 0xf8, !PT ;  /* 0xff00000025247812 */ /* 0x000fe200078ef81f */
[----:B------:R-:W-:Y:S01]  /*167a0*/  HADD2.F32 R31, -RZ, R30.H0_H0 ;  /* 0x2000001eff1f7230 */ /* 0x000fe20000004100 */
[----:B--2---:R-:W-:-:S02]  /*167b0*/  F2FP.F16.E4M3.UNPACK_B R12, R5 ;  /* 0x00000005ff0c723e */ /* 0x004fc400020006ff */
        /* <DEDUP_REMOVED lines=143> */
[--C-:B------:R-:W-:Y:S01]  /*170b0*/  HADD2.F32 R4, -RZ, R11.reuse.H0_H0 ;  /* 0x2000000bff047230 */ /* 0x100fe20000004100 */
[----:B------:R-:W-:Y:S01]  /*170c0*/  F2FP.SATFINITE.E4M3.F32.PACK_AB_MERGE_C R27, R36, R27, RZ ;  /* 0x0000001b241b723e */ /* 0x000fe200048070ff */
        /* <DEDUP_REMOVED lines=30> */
.L_x_2333:
[----:B------:R-:W-:Y:S05]  /*172b0*/  BSYNC B0 ;  /* 0x0000000000007941 */ /* 0x000fea0003800000 */
.L_x_2323:
        /* <DEDUP_REMOVED lines=8> */
.L_x_2321:
[----:B-12-4-:R-:W-:-:S05]  /*17340*/  IMAD.U32 R0, RZ, RZ, UR53 ;  /* 0x00000035ff007e24 */ /* 0x016fca000f8e00ff */
[----:B------:R-:W-:-:S13]  /*17350*/  ISETP.NE.AND P1, PT, R0, 0x3, PT ;  /* 0x000000030000780c */ /* 0x000fda0003f25270 */
[----:B------:R-:W-:Y:S05]  /*17360*/  @!P1 BRA `(.L_x_2356) ;  /* 0x0000000000049947 */ /* 0x000fea0003800000 */
[----:B------:R-:W-:Y:S01]  /*17370*/  BPT.TRAP 0x1 ;  /* 0x000000040000795c */ /* 0x000fe20000300000 */
.L_x_2356:
[----:B---3--:R-:W-:Y:S01]  /*17380*/  IMAD R3, R145, 0x8, R16 ;  /* 0x0000000891037824 */ /* 0x008fe200078e0210 */
[----:B------:R-:W-:-:S04]  /*17390*/  SHF.L.U32 R0, R192, 0x1f, RZ ;  /* 0x0000001fc0007819 */ /* 0x000fc800000006ff */
[----:B------:R1:W2:Y:S01]  /*173a0*/  SYNCS.PHASECHK.TRANS64.TRYWAIT P2, [R3+URZ+0x29830], R0 ;  /* 0x02983000030075a7 */ /* 0x0002a2000804017f */
[----:B------:R-:W-:Y:S05]  /*173b0*/  @!P1 BRA `(.L_x_2357) ;  /* 0x0000000000049947 */ /* 0x000fea0003800000 */
[----:B------:R-:W-:Y:S01]  /*173c0*/  BPT.TRAP 0x1 ;  /* 0x000000040000795c */ /* 0x000fe20000300000 */
.L_x_2357:
[----:B-----5:R-:W3:Y:S01]  /*173d0*/  S2R R4, SR_TID.X ;  /* 0x0000000000047919 */ /* 0x020ee20000002100 */
[----:B------:R-:W-:Y:S01]  /*173e0*/  IMAD.MOV.U32 R87, RZ, RZ, RZ ;  /* 0x000000ffff577224 */ /* 0x000fe200078e00ff */
[----:B---3--:R-:W-:-:S04]  /*173f0*/  LOP3.LUT R4, R4, 0x7f, RZ, 0xc0, !PT ;  /* 0x0000007f04047812 */ /* 0x008fc800078ec0ff */
[----:B------:R-:W-:Y:S01]  /*17400*/  ISETP.NE.AND P0, PT, R4, RZ, PT ;  /* 0x000000ff0400720c */ /* 0x000fe20003f05270 */
[----:B--2---:R-:W-:-:S12]  /*17410*/  @P2 BRA `(.L_x_2358) ;  /* 0x0000000000082947 */ /* 0x004fd80003800000 */
[----:B------:R-:W2:Y:S02]  /*17420*/  SYNCS.PHASECHK.TRANS64.TRYWAIT P2, [R3+URZ+0x29830], R0 ;  /* 0x02983000030075a7 */ /* 0x000ea4000804017f */
[----:B--2---:R-:W-:Y:S05]  /*17430*/  @!P2 BRA `(.L_x_2359) ;  /* 0x000001480020a947 */ /* 0x004fea0003800000 */
.L_x_2358:
[----:B------:R-:W-:Y:S05]  /*17440*/  WARPSYNC.ALL ;  /* 0x0000000000007948 */ /* 0x000fea0003800000 */
[----:B-12---:R-:W-:Y:S01]  /*17450*/  IADD3 R0, R16, 0x1a400, RZ ;  /* 0x0001a40010007810 */ /* 0x006fe20007ffe0ff */
[----:B------:R-:W-:Y:S01]  /*17460*/  IMAD.MOV.U32 R7, RZ, RZ, -0x7fffffe0 ;  /* 0x80000020ff077424 */ /* 0x000fe200078e00ff */
[----:B------:R-:W-:Y:S01]  /*17470*/  R2UR UR24, R44 ;  /* 0x000000002c1872ca */ /* 0x000fe200000e0000 */
[----:B------:R-:W-:Y:S01]  /*17480*/  WARPGROUP.ARRIVE ;  /* 0x00000000000079c5 */ /* 0x000fe20000000000 */
[----:B------:R-:W-:Y:S01]  /*17490*/  SHF.R.U32.HI R0, RZ, 0x4, R0 ;  /* 0x00000004ff007819 */ /* 0x000fe20000011600 */
[----:B------:R-:W-:Y:S01]  /*174a0*/  UMOV UR25, 0x80000020 ;  /* 0x8000002000197882 */ /* 0x000fe20000000000 */
[----:B------:R-:W-:Y:S01]  /*174b0*/  R2UR UR27, R7 ;  /* 0x00000000071b72ca */ /* 0x000fe200000e0000 */
[----:B------:R-:W-:Y:S01]  /*174c0*/  IMAD.MOV.U32 R9, RZ, RZ, -0x7fffffe0 ;  /* 0x80000020ff097424 */ /* 0x000fe200078e00ff */
[----:B------:R-:W-:Y:S01]  /*174d0*/  LOP3.LUT R0, R0, 0x3fff, RZ, 0xc0, !PT ;  /* 0x00003fff00007812 */ /* 0x000fe200078ec0ff */
[----:B------:R-:W-:Y:S01]  /*174e0*/  UMOV UR5, UR25 ;  /* 0x0000001900057c82 */ /* 0x000fe20008000000 */
[----:B------:R-:W-:Y:S01]  /*174f0*/  UMOV UR17, UR25 ;  /* 0x0000001900117c82 */ /* 0x000fe20008000000 */
[----:B------:R-:W-:Y:S01]  /*17500*/  IMAD.MOV.U32 R11, RZ, RZ, -0x7fffffe0 ;  /* 0x80000020ff0b7424 */ /* 0x000fe200078e00ff */
[----:B------:R-:W-:Y:S01]  /*17510*/  LOP3.LUT R5, R0, 0x10000, RZ, 0xfc, !PT ;  /* 0x0001000000057812 */ /* 0x000fe200078efcff */
[----:B------:R-:W-:Y:S01]  /*17520*/  UMOV UR9, UR25 ;  /* 0x0000001900097c82 */ /* 0x000fe20008000000 */
[----:B------:R-:W-:Y:S01]  /*17530*/  R2UR UR7, R9 ;  /* 0x00000000090772ca */ /* 0x000fe200000e0000 */
[----:B------:R-:W-:Y:S01]  /*17540*/  ULOP3.LUT UR24, UR24, 0x10000, URZ, 0xfc, !UPT ;  /* 0x0001000018187892 */ /* 0x000fe2000f8efc3f */
[----:B------:R-:W-:Y:S01]  /*17550*/  MOV R9, 0x80000020 ;  /* 0x8000002000097802 */ /* 0x000fe20000000f00 */
[----:B------:R-:W-:Y:S01]  /*17560*/  IMAD R6, R145, 0x780, R5 ;  /* 0x0000078091067824 */ /* 0x000fe200078e0205 */
[----:B------:R-:W-:Y:S01]  /*17570*/  R2UR UR11, R11 ;  /* 0x000000000b0b72ca */ /* 0x000fe200000e0000 */
[----:B------:R-:W-:Y:S01]  /*17580*/  UMOV UR13, UR25 ;  /* 0x00000019000d7c82 */ /* 0x000fe20008000000 */
[----:B------:R-:W-:Y:S01]  /*17590*/  R2UR UR19, R9 ;  /* 0x00000000091372ca */ /* 0x000fe200000e0000 */
[C---:B------:R-:W-:Y:S01]  /*175a0*/  VIADD R8, R6.reuse, 0x80 ;  /* 0x0000008006087836 */ /* 0x040fe20000000000 */
[C---:B------:R-:W-:Y:S01]  /*175b0*/  R2UR UR26, R6.reuse ;  /* 0x00000000061a72ca */ /* 0x040fe200000e0000 */
[----:B------:R-:W-:Y:S01]  /*175c0*/  UMOV UR4, UR24 ;  /* 0x0000001800047c82 */ /* 0x000fe20008000000 */
[----:B------:R-:W-:Y:S01]  /*175d0*/  UMOV UR16, UR24 ;  /* 0x0000001800107c82 */ /* 0x000fe20008000000 */
[----:B------:R-:W-:Y:S01]  /*175e0*/  VIADD R10, R6, 0x180 ;  /* 0x00000180060a7836 */ /* 0x000fe20000000000 */
[----:B------:R-:W-:Y:S01]  /*175f0*/  R2UR UR6, R8 ;  /* 0x00000000080672ca */ /* 0x000fe200000e0000 */
[----:B------:R-:W-:Y:S01]  /*17600*/  VIADD R8, R6, 0x100 ;  /* 0x0000010006087836 */ /* 0x000fe20000000000 */
[----:B------:R-:W-:Y:S01]  /*17610*/  UMOV UR8, UR24 ;  /* 0x0000001800087c82 */ /* 0x000fe20008000000 */
[----:B------:R-:W-:Y:S01]  /*17620*/  IMAD.MOV.U32 R9, RZ, RZ, -0x7fffffe0 ;  /* 0x80000020ff097424 */ /* 0x000fe200078e00ff */
[----:B------:R-:W-:Y:S01]  /*17630*/  R2UR UR10, R10 ;  /* 0x000000000a0a72ca */ /* 0x000fe200000e0000 */
[----:B------:R-:W-:Y:S01]  /*17640*/  UMOV UR12, UR24 ;  /* 0x00000018000c7c82 */ /* 0x000fe20008000000 */
[----:B------:R-:W-:Y:S01]  /*17650*/  R2UR UR18, R8 ;  /* 0x00000000081272ca */ /* 0x000fe200000e0000 */
[C---:B------:R-:W-:Y:S01]  /*17660*/  VIADD R8, R6.reuse, 0x200 ;  /* 0x0000020006087836 */ /* 0x040fe20000000000 */
[----:B------:R-:W-:Y:S01]  /*17670*/  R2UR UR15, R9 ;  /* 0x00000000090f72ca */ /* 0x000fe200000e0000 */
[----:B------:R-:W-:Y:S01]  /*17680*/  QGMMA.64x32x32.F32.E4M3.E4M3 R104, gdesc[UR24], RZ, !UPT, gsb0 ;  /* 0x00600000186879f3 */ /* 0x000fe2000c0008ff */
[----:B------:R-:W-:-:S02]  /*17690*/  VIADD R12, R6, 0x2 ;  /* 0x00000002060c7836 */ /* 0x000fc40000000000 */
[----:B------:R-:W-:Y:S01]  /*176a0*/  R2UR UR14, R8 ;  /* 0x00000000080e72ca */ /* 0x000fe200000e0000 */
[----:B------:R-:W-:Y:S01]  /*176b0*/  IMAD.MOV.U32 R13, RZ, RZ, -0x7fffffe0 ;  /* 0x80000020ff0d7424 */ /* 0x000fe200078e00ff */
[C---:B------:R-:W-:Y:S01]  /*176c0*/  IADD3 R8, R6.reuse, 0x82, RZ ;  /* 0x0000008206087810 */ /* 0x040fe20007ffe0ff */
[----:B------:R-:W-:Y:S02]  /*176d0*/  IMAD.MOV.U32 R9, RZ, RZ, -0x7fffffe0 ;  /* 0x80000020ff097424 */ /* 0x000fe400078e00ff */
[----:B------:R-:W-:Y:S02]  /*176e0*/  VIADD R10, R6, 0x182 ;  /* 0x00000182060a7836 */ /* 0x000fe40000000000 */
[----:B------:R-:W-:Y:S02]  /*176f0*/  IMAD.MOV.U32 R11, RZ, RZ, -0x7fffffe0 ;  /* 0x80000020ff0b7424 */ /* 0x000fe400078e00ff */
[----:B------:R-:W-:Y:S02]  /*17700*/  IMAD R0, R157, -0xa0, R202 ;  /* 0xffffff609d007824 */ /* 0x000fe400078e02ca */
[----:B------:R-:W-:Y:S01]  /*17710*/  @!P0 VIADD R3, R3, 0x29840 ;  /* 0x0002984003038836 */ /* 0x000fe20000000000 */
[----:B------:R-:W-:-:S02]  /*17720*/  WARPGROUP.DEPBAR.LE gsb0, 0x0 ;  /* 0x00008000000079c5 */ /* 0x000fc40000010000 */
        /* <DEDUP_REMOVED lines=11> */
[----:B------:R-:W-:Y:S01]  /*177e0*/  UMOV UR16, UR4 ;  /* 0x0000000400107c82 */ /* 0x000fe20008000000 */
[----:B------:R-:W-:Y:S01]  /*177f0*/  UMOV UR17, UR5 ;  /* 0x0000000500117c82 */ /* 0x000fe20008000000 */
[----:B------:R-:W-:Y:S02]  /*17800*/  WARPGROUP.DEPBAR.LE gsb0, 0x0 ;  /* 0x00008000000079c5 */ /* 0x000fe40000010000 */
[----:B------:R-:W-:-:S06]  /*17810*/  WARPGROUP.ARRIVE ;  /* 0x00000000000079c5 */ /* 0x000fcc0000000000 */
[----:B------:R-:W-:Y:S01]  /*17820*/  QGMMA.64x32x32.F32.E4M3.E4M3 R40, gdesc[UR8], RZ, !UPT, gsb0 ;  /* 0x00600000082879f3 */ /* 0x000fe2000c0008ff */
        /* <DEDUP_REMOVED lines=23> */
[----:B------:R-:W-:Y:S01]  /*179a0*/  IMAD.MOV.U32 R9, RZ, RZ, -0x7fffffe0 ;  /* 0x80000020ff097424 */ /* 0x000fe200078e00ff */
[----:B------:R-:W-:Y:S02]  /*179b0*/  WARPGROUP.DEPBAR.LE gsb0, 0x0 ;  /* 0x00008000000079c5 */ /* 0x000fe40000010000 */
[----:B------:R-:W-:-:S09]  /*179c0*/  WARPGROUP.ARRIVE ;  /* 0x00000000000079c5 */ /* 0x000fd20000000000 */
[----:B------:R-:W-:Y:S01]  /*179d0*/  QGMMA.64x32x32.F32.E4M3.E4M3 R88, gdesc[UR4], R88, gsb0 ;  /* 0x00600000045879f3 */ /* 0x000fe20008000858 */
        /* <DEDUP_REMOVED lines=34> */
[----:B------:R-:W-:Y:S02]  /*17c00*/  R2UR UR10, R8 ;  /* 0x00000000080a72ca */ /* 0x000fe400000e0000 */
[----:B------:R-:W-:Y:S01]  /*17c10*/  R2UR UR11, R9 ;  /* 0x00000000090b72ca */ /* 0x000fe200000e0000 */
[----:B------:R-:W-:Y:S01]  /*17c20*/  IMAD.MOV.U32 R9, RZ, RZ, -0x7fffffe0 ;  /* 0x80000020ff097424 */ /* 0x000fe200078e00ff */
[----:B------:R-:W-:Y:S01]  /*17c30*/  IADD3 R8, R6, 0x380, RZ ;  /* 0x0000038006087810 */ /* 0x000fe20007ffe0ff */
[----:B------:R-:W-:Y:S02]  /*17c40*/  WARPGROUP.DEPBAR.LE gsb0, 0x0 ;  /* 0x00008000000079c5 */ /* 0x000fe40000010000 */
[----:B------:R-:W-:-:S08]  /*17c50*/  WARPGROUP.ARRIVE ;  /* 0x00000000000079c5 */ /* 0x000fd00000000000 */
        /* <DEDUP_REMOVED lines=38> */
[----:B------:R-:W-:Y:S01]  /*17ec0*/  MOV R9, 0x80000020 ;  /* 0x8000002000097802 */ /* 0x000fe20000000f00 */
[----:B------:R-:W-:Y:S02]  /*17ed0*/  WARPGROUP.DEPBAR.LE gsb0, 0x0 ;  /* 0x00008000000079c5 */ /* 0x000fe40000010000 */
[----:B------:R-:W-:-:S08]  /*17ee0*/  WARPGROUP.ARRIVE ;  /* 0x00000000000079c5 */ /* 0x000fd00000000000 */
        /* <DEDUP_REMOVED lines=19> */
[----:B------:R-:W-:-:S05]  /*18020*/  IADD3 R12, -R191, 0xa1, R0 ;  /* 0x000000a1bf0c7810 */ /* 0x000fca0007ffe100 */
        /* <DEDUP_REMOVED lines=9> */
[----:B------:R-:W-:Y:S02]  /*180c0*/  IMAD R11, R189, 0x80, R206 ;  /* 0x00000080bd0b7824 */ /* 0x000fe400078e02ce */
[----:B------:R-:W-:-:S05]  /*180d0*/  IMAD R10, R203, -0x2, R10 ;  /* 0xfffffffecb0a7824 */ /* 0x000fca00078e020a */
[----:B------:R-:W-:Y:S02]  /*180e0*/  VIADDMNMX R14, R11, R12, R10, PT ;  /* 0x0000000c0b0e7246 */ /* 0x000fe4000380010a */
[----:B------:R-:W-:Y:S02]  /*180f0*/  IADD3 R11, R12, 0x8, R11 ;  /* 0x000000080c0b7810 */ /* 0x000fe40007ffe00b */
[C---:B------:R-:W-:Y:S02]  /*18100*/  ISETP.GT.AND P2, PT, R14.reuse, RZ, PT ;  /* 0x000000ff0e00720c */ /* 0x040fe40003f44270 */
[C---:B------:R-:W-:Y:S02]  /*18110*/  ISETP.GT.AND P3, PT, R14.reuse, 0x1, PT ;  /* 0x000000010e00780c */ /* 0x040fe40003f64270 */
[----:B------:R-:W-:Y:S02]  /*18120*/  ISETP.GT.AND P4, PT, R14, 0x8, PT ;  /* 0x000000080e00780c */ /* 0x000fe40003f84270 */
[----:B------:R-:W-:Y:S01]  /*18130*/  VIMNMX R80, R10, R11, PT ;  /* 0x0000000b0a507248 */ /* 0x000fe20003fe0100 */
[----:B------:R-:W-:-:S02]  /*18140*/  WARPGROUP.DEPBAR.LE gsb0, 0x0 ;  /* 0x00008000000079c5 */ /* 0x000fc40000010000 */
        /* <DEDUP_REMOVED lines=34> */
[----:B------:R-:W-:Y:S01]  /*18370*/  WARPGROUP.ARRIVE ;  /* 0x00000000000079c5 */ /* 0x000fe20000000000 */
[----:B------:R-:W-:Y:S02]  /*18380*/  FSEL R104, R104, -INF , P2 ;  /* 0xff80000068687808 */ /* 0x000fe40001000000 */
[----:B------:R-:W-:-:S02]  /*18390*/  FSEL R4, R105, -INF , P3 ;  /* 0xff80000069047808 */ /* 0x000fc40001800000 */
[----:B------:R-:W-:-:S03]  /*183a0*/  ISETP.GT.AND P2, PT, R14, 0x9, PT ;  /* 0x000000090e00780c */ /* 0x000fc60003f44270 */
[----:B------:R-:W-:Y:S01]  /*183b0*/  QGMMA.64x32x32.F32.E4M3.E4M3 R88, gdesc[UR20], R88, gsb0 ;  /* 0x00600000145879f3 */ /* 0x000fe20008000858 */
[----:B------:R-:W-:Y:S01]  /*183c0*/  R2UR UR22, R8 ;  /* 0x00000000081672ca */ /* 0x000fe200000e0000 */
[----:B------:R-:W-:Y:S01]  /*183d0*/  VIADD R8, R6, 0x682 ;  /* 0x0000068206087836 */ /* 0x000fe20000000000 */
[----:B------:R-:W-:Y:S01]  /*183e0*/  R2UR UR23, R9 ;  /* 0x00000000091772ca */ /* 0x000fe200000e0000 */
[----:B------:R-:W-:Y:S01]  /*183f0*/  IMAD.MOV.U32 R9, RZ, RZ, -0x7fffffe0 ;  /* 0x80000020ff097424 */ /* 0x000fe200078e00ff */
        /* <DEDUP_REMOVED lines=17> */
[C---:B------:R-:W-:Y:S02]  /*18510*/  ISETP.GT.AND P2, PT, R14.reuse, 0x21, PT ;  /* 0x000000210e00780c */ /* 0x040fe40003f44270 */
[----:B------:R-:W-:Y:S02]  /*18520*/  FMNMX.FTZ R7, R117, R0, !PT ;  /* 0x0000000075077209 */ /* 0x000fe40007810000 */
[----:B------:R-:W-:Y:S02]  /*18530*/  ISETP.GT.AND P4, PT, R14, 0x28, PT ;  /* 0x000000280e00780c */ /* 0x000fe40003f84270 */
[----:B------:R-:W-:Y:S01]  /*18540*/  IADD3 R6, R6, 0x702, RZ ;  /* 0x0000070206067810 */ /* 0x000fe20007ffe0ff */
        /* <DEDUP_REMOVED lines=8> */
[----:B------:R-:W-:Y:S02]  /*185d0*/  ISETP.GT.AND P2, PT, R14, 0x29, PT ;  /* 0x000000290e00780c */ /* 0x000fe40003f44270 */
[----:B------:R-:W-:-:S02]  /*185e0*/  FSEL R92, R92, -INF , P4 ;  /* 0xff8000005c5c7808 */ /* 0x000fc40002000000 */
[----:B------:R-:W-:Y:S02]  /*185f0*/  FMNMX.FTZ R7, R89, R0, !PT ;  /* 0x0000000059077209 */ /* 0x000fe40007810000 */
[----:B------:R-:W-:Y:S02]  /*18600*/  ISETP.GT.AND P3, PT, R14, 0x30, PT ;  /* 0x000000300e00780c */ /* 0x000fe40003f64270 */
[----:B------:R-:W-:Y:S02]  /*18610*/  FSEL R93, R93, -INF , P2 ;  /* 0xff8000005d5d7808 */ /* 0x000fe40001000000 */
[----:B------:R-:W-:Y:S01]  /*18620*/  FMNMX.FTZ R0, R92, R7, !PT ;  /* 0x000000075c007209 */ /* 0x000fe20007810000 */
[----:B------:R-:W-:Y:S01]  /*18630*/  IMAD.MOV.U32 R7, RZ, RZ, -0x7fffffe0 ;  /* 0x80000020ff077424 */ /* 0x000fe200078e00ff */
        /* <DEDUP_REMOVED lines=8> */
[C---:B------:R-:W-:Y:S02]  /*186c0*/  ISETP.GT.AND P3, PT, R14.reuse, 0x40, PT ;  /* 0x000000400e00780c */ /* 0x040fe40003f64270 */
[----:B------:R-:W-:Y:S02]  /*186d0*/  FSEL R101, R101, -INF , P2 ;  /* 0xff80000065657808 */ /* 0x000fe40001000000 */
[C---:B------:R-:W-:Y:S02]  /*186e0*/  ISETP.GT.AND P2, PT, R14.reuse, 0x41, PT ;  /* 0x000000410e00780c */ /* 0x040fe40003f44270 */
[----:B------:R-:W-:Y:S01]  /*186f0*/  ISETP.GT.AND P4, PT, R14, 0x48, PT ;  /* 0x000000480e00780c */ /* 0x000fe20003f84270 */
[----:B------:R-:W-:Y:S02]  /*18700*/  WARPGROUP.DEPBAR.LE gsb0, 0x0 ;  /* 0x00008000000079c5 */ /* 0x000fe40000010000 */
[----:B------:R-:W-:Y:S01]  /*18710*/  WARPGROUP.ARRIVE ;  /* 0x00000000000079c5 */ /* 0x000fe20000000000 */
[----:B------:R-:W-:-:S02]  /*18720*/  FSEL R75, R56, -INF , P3 ;  /* 0xff800000384b7808 */ /* 0x000fc40001800000 */
[----:B------:R-:W-:Y:S02]  /*18730*/  FSEL R74, R57, -INF , P2 ;  /* 0xff800000394a7808 */ /* 0x000fe40001000000 */
[----:B------:R-:W-:Y:S01]  /*18740*/  ISETP.GT.AND P2, PT, R14, 0x49, PT ;  /* 0x000000490e00780c */ /* 0x000fe20003f44270 */
[----:B------:R-:W-:Y:S01]  /*18750*/  QGMMA.64x32x32.F32.E4M3.E4M3 R40, gdesc[UR20], R40, gsb0 ;  /* 0x00600000142879f3 */ /* 0x000fe20008000828 */
[----:B------:R-:W-:Y:S02]  /*18760*/  R2UR UR22, R6 ;  /* 0x00000000061672ca */ /* 0x000fe400000e0000 */
[----:B------:R-:W-:Y:S02]  /*18770*/  R2UR UR23, R7 ;  /* 0x00000000071772ca */ /* 0x000fe400000e0000 */
[----:B------:R-:W-:Y:S02]  /*18780*/  FMNMX.FTZ R7, R97, R0, !PT ;  /* 0x0000000061077209 */ /* 0x000fe40007810000 */
[----:B------:R-:W-:-:S02]  /*18790*/  FSEL R73, R60, -INF , P4 ;  /* 0xff8000003c497808 */ /* 0x000fc40002000000 */
[----:B------:R-:W-:Y:S02]  /*187a0*/  FMNMX.FTZ R0, R100, R7, !PT ;  /* 0x0000000764007209 */ /* 0x000fe40007810000 */
[C---:B------:R-:W-:Y:S02]  /*187b0*/  ISETP.GT.AND P3, PT, R14.reuse, 0x50, PT ;  /* 0x000000500e00780c */ /* 0x040fe40003f64270 */
[----:B------:R-:W-:Y:S02]  /*187c0*/  FMNMX.FTZ R0, R101, R0, !PT ;  /* 0x0000000065007209 */ /* 0x000fe40007810000 */
        /* <DEDUP_REMOVED lines=17> */
[----:B------:R-:W-:Y:S02]  /*188e0*/  FMNMX.FTZ R0, R69, R0, !PT ;  /* 0x0000000045007209 */ /* 0x000fe40007810000 */
[----:B------:R-:W-:Y:S01]  /*188f0*/  ISETP.GT.AND P4, PT, R80, 0x8, PT ;  /* 0x000000085000780c */ /* 0x000fe20003f84270 */
[----:B------:R-:W-:Y:S02]  /*18900*/  WARPGROUP.DEPBAR.LE gsb0, 0x0 ;  /* 0x00008000000079c5 */ /* 0x000fe40000010000 */
[----:B------:R-:W-:Y:S01]  /*18910*/  WARPGROUP.ARRIVE ;  /* 0x00000000000079c5 */ /* 0x000fe20000000000 */
[----:B------:R-:W-:-:S02]  /*18920*/  FSEL R57, R40, -INF , P3 ;  /* 0xff80000028397808 */ /* 0x000fc40001800000 */
[C---:B------:R-:W-:Y:S02]  /*18930*/  ISETP.GT.AND P3, PT, R14.reuse, 0x68, PT ;  /* 0x000000680e00780c */ /* 0x040fe40003f64270 */
[----:B------:R-:W-:Y:S01]  /*18940*/  FSEL R41, R41, -INF , P2 ;  /* 0xff80000029297808 */ /* 0x000fe20001000000 */
[----:B------:R-:W-:Y:S01]  /*18950*/  QGMMA.64x32x32.F32.E4M3.E4M3 R24, gdesc[UR20], R24, gsb0 ;  /* 0x00600000141879f3 */ /* 0x000fe20008000818 */
        /* <DEDUP_REMOVED lines=22> */
[----:B------:R-:W-:-:S02]  /*18ac0*/  FSEL R52, R24, -INF , P3 ;  /* 0xff80000018347808 */ /* 0x000fc40001800000 */
        /* <DEDUP_REMOVED lines=18> */
[----:B------:R-:W-:Y:S02]  /*18bf0*/  FSEL R14, R37, -INF , P2 ;  /* 0xff800000250e7808 */ /* 0x000fe40001000000 */
[----:B------:R-:W-:Y:S02]  /*18c00*/  FMNMX.FTZ R7, R36, R7, !PT ;  /* 0x0000000724077209 */ /* 0x000fe40007810000 */
[----:B------:R-:W-:Y:S02]  /*18c10*/  ISETP.GT.AND P3, PT, R80, 0x1, PT ;  /* 0x000000015000780c */ /* 0x000fe40003f64270 */
[----:B------:R-:W-:Y:S02]  /*18c20*/  FMNMX.FTZ R6, R14, R7, !PT ;  /* 0x000000070e067209 */ /* 0x000fe40007810000 */
[----:B------:R-:W-:Y:S02]  /*18c30*/  FSEL R107, R107, -INF , P3 ;  /* 0xff8000006b6b7808 */ /* 0x000fe40001800000 */
[----:B------:R-:W-:Y:S01]  /*18c40*/  FSEL R37, R110, -INF , P4 ;  /* 0xff8000006e257808 */ /* 0x000fe20002000000 */
[----:B------:R-:W1:Y:S01]  /*18c50*/  SHFL.BFLY PT, R7, R6, 0x2, 0x1f ;  /* 0x0c401f0006077f89 */ /* 0x000e6200000e0000 */
[----:B------:R-:W-:-:S04]  /*18c60*/  ISETP.GT.AND P3, PT, R80, 0x10, PT ;  /* 0x000000105000780c */ /* 0x000fc80003f64270 */
[----:B------:R-:W-:Y:S02]  /*18c70*/  FSEL R49, R114, -INF , P3 ;  /* 0xff80000072317808 */ /* 0x000fe40001800000 */
[----:B------:R-:W-:-:S04]  /*18c80*/  ISETP.GT.AND P3, PT, R80, 0x18, PT ;  /* 0x000000185000780c */ /* 0x000fc80003f64270 */
[----:B------:R-:W-:Y:S02]  /*18c90*/  FSEL R53, R118, -INF , P3 ;  /* 0xff80000076357808 */ /* 0x000fe40001800000 */
[----:B------:R-:W-:-:S04]  /*18ca0*/  ISETP.GT.AND P3, PT, R80, 0x21, PT ;  /* 0x000000215000780c */ /* 0x000fc80003f64270 */
[----:B------:R-:W-:Y:S02]  /*18cb0*/  FSEL R91, R91, -INF , P3 ;  /* 0xff8000005b5b7808 */ /* 0x000fe40001800000 */
[----:B------:R-:W-:-:S04]  /*18cc0*/  ISETP.GT.AND P3, PT, R80, 0x29, PT ;  /* 0x000000295000780c */ /* 0x000fc80003f64270 */
[----:B------:R-:W-:Y:S02]  /*18cd0*/  FSEL R95, R95, -INF , P3 ;  /* 0xff8000005f5f7808 */ /* 0x000fe40001800000 */
[----:B-1----:R-:W-:Y:S02]  /*18ce0*/  FMNMX.FTZ R9, R6, R7, !PT ;  /* 0x0000000706097209 */ /* 0x002fe40007810000 */
[----:B------:R-:W-:-:S03]  /*18cf0*/  ISETP.GT.AND P3, PT, R80, 0x31, PT ;  /* 0x000000315000780c */ /* 0x000fc60003f64270 */
[----:B------:R-:W1:Y:S01]  /*18d00*/  SHFL.BFLY PT, R0, R9, 0x1, 0x1f ;  /* 0x0c201f0009007f89 */ /* 0x000e6200000e0000 */
[----:B------:R-:W-:Y:S02]  /*18d10*/  FSEL R99, R99, -INF , P3 ;  /* 0xff80000063637808 */ /* 0x000fe40001800000 */
[----:B------:R-:W-:-:S04]  /*18d20*/  ISETP.GT.AND P3, PT, R80, 0x39, PT ;  /* 0x000000395000780c */ /* 0x000fc80003f64270 */
[----:B------:R-:W-:Y:S02]  /*18d30*/  FSEL R103, R103, -INF , P3 ;  /* 0xff80000067677808 */ /* 0x000fe40001800000 */
[----:B------:R-:W-:Y:S02]  /*18d40*/  ISETP.GT.AND P3, PT, R80, 0x41, PT ;  /* 0x000000415000780c */ /* 0x000fe40003f64270 */
[----:B-1----:R-:W-:-:S04]  /*18d50*/  FMNMX.FTZ R0, R9, R0, !PT ;  /* 0x0000000009007209 */ /* 0x002fc80007810000 */
[----:B------:R-:W-:Y:S01]  /*18d60*/  FSETP.NEU.FTZ.AND P2, PT, R0, -INF , PT ;  /* 0xff8000000000780b */ /* 0x000fe20003f5d000 */
[----:B------:R-:W-:-:S05]  /*18d70*/  FFMA.FTZ R25, R2, R0, -8 ;  /* 0xc100000002197423 */ /* 0x000fca0000010000 */
[----:B------:R-:W-:Y:S02]  /*18d80*/  FSEL R25, R25, RZ, P2 ;  /* 0x000000ff19197208 */ /* 0x000fe40001000000 */
[----:B------:R-:W-:-:S03]  /*18d90*/  ISETP.GT.AND P2, PT, R80, RZ, PT ;  /* 0x000000ff5000720c */ /* 0x000fc60003f44270 */
[--C-:B------:R-:W-:Y:S01]  /*18da0*/  FFMA.FTZ R9, R2, R76, -R25.reuse ;  /* 0x0000004c02097223 */ /* 0x100fe20000010819 */
[----:B------:R-:W-:Y:S01]  /*18db0*/  FSEL R33, R106, -INF , P2 ;  /* 0xff8000006a217808 */ /* 0x000fe20001000000 */
[--C-:B------:R-:W-:Y:S01]  /*18dc0*/  FFMA.FTZ R78, R2, R78, -R25.reuse ;  /* 0x0000004e024e7223 */ /* 0x100fe20000010819 */
[----:B------:R-:W-:Y:S01]  /*18dd0*/  ISETP.GT.AND P2, PT, R80, 0x9, PT ;  /* 0x000000095000780c */ /* 0x000fe20003f44270 */
[C-C-:B------:R-:W-:Y:S01]  /*18de0*/  FFMA.FTZ R21, R2.reuse, R89, -R25.reuse ;  /* 0x0000005902157223 */ /* 0x140fe20000010819 */
[----:B------:R-:W-:Y:S01]  /*18df0*/  FMNMX.FTZ R12, R33, R107, !PT ;  /* 0x0000006b210c7209 */ /* 0x000fe20007810000 */
[----:B------:R1:W-:Y:S01]  /*18e00*/  MUFU.EX2 R11, R78 ;  /* 0x0000004e000b7308 */ /* 0x0003e20000000800 */
[----:B------:R-:W-:Y:S01]  /*18e10*/  FSEL R111, R111, -INF , P2 ;  /* 0xff8000006f6f7808 */ /* 0x000fe20001000000 */
[C-C-:B------:R-:W-:Y:S01]  /*18e20*/  FFMA.FTZ R93, R2.reuse, R93, -R25.reuse ;  /* 0x0000005d025d7223 */ /* 0x140fe20000010819 */
[----:B------:R-:W-:Y:S01]  /*18e30*/  FMNMX.FTZ R12, R37, R12, !PT ;  /* 0x0000000c250c7209 */ /* 0x000fe20007810000 */
[--C-:B------:R-:W-:Y:S01]  /*18e40*/  FFMA.FTZ R97, R2, R97, -R25.reuse ;  /* 0x0000006102617223 */ /* 0x100fe20000010819 */
[----:B------:R-:W-:Y:S01]  /*18e50*/  ISETP.GT.AND P2, PT, R80, 0x11, PT ;  /* 0x000000115000780c */ /* 0x000fe20003f44270 */
[C-C-:B------:R-:W-:Y:S01]  /*18e60*/  FFMA.FTZ R15, R2.reuse, R117, -R25.reuse ;  /* 0x00000075020f7223 */ /* 0x140fe20000010819 */
[----:B------:R-:W-:Y:S01]  /*18e70*/  FMNMX.FTZ R76, R111, R12, !PT ;  /* 0x0000000c6f4c7209 */ /* 0x000fe20007810000 */
[C-C-:B------:R-:W-:Y:S01]  /*18e80*/  FFMA.FTZ R135, R2.reuse, R28, -R25.reuse ;  /* 0x0000001c02877223 */ /* 0x140fe20000010819 */
        /* <DEDUP_REMOVED lines=9> */
[--C-:B------:R-:W-:Y:S01]  /*18f20*/  FFMA.FTZ R24, R2, R32, -R25.reuse ;  /* 0x0000002002187223 */ /* 0x100fe20000010819 */
[----:B------:R-:W-:Y:S01]  /*18f30*/  ISETP.GT.AND P2, PT, R80, 0x20, PT ;  /* 0x000000205000780c */ /* 0x000fe20003f44270 */
[C-C-:B------:R-:W-:Y:S01]  /*18f40*/  FFMA.FTZ R6, R2.reuse, R108, -R25.reuse ;  /* 0x0000006c02067223 */ /* 0x140fe20000010819 */
[----:B------:R-:W-:Y:S01]  /*18f50*/  FMNMX.FTZ R76, R53, R76, !PT ;  /* 0x0000004c354c7209 */ /* 0x000fe20007810000 */
[--C-:B------:R-:W-:Y:S01]  /*18f60*/  FFMA.FTZ R125, R2, R44, -R25.reuse ;  /* 0x0000002c027d7223 */ /* 0x100fe20000010819 */
[----:B------:R-:W-:Y:S01]  /*18f70*/  FSEL R77, R90, -INF , P2 ;  /* 0xff8000005a4d7808 */ /* 0x000fe20001000000 */
[C-C-:B------:R-:W-:Y:S01]  /*18f80*/  FFMA.FTZ R129, R2.reuse, R40, -R25.reuse ;  /* 0x0000002802817223 */ /* 0x140fe20000010819 */
[----:B------:R-:W-:Y:S01]  /*18f90*/  FMNMX.FTZ R76, R119, R76, !PT ;  /* 0x0000004c774c7209 */ /* 0x000fe20007810000 */
[--C-:B------:R-:W-:Y:S01]  /*18fa0*/  FFMA.FTZ R131, R2, R20, -R25.reuse ;  /* 0x0000001402837223 */ /* 0x100fe20000010819 */
[----:B------:R-:W-:Y:S01]  /*18fb0*/  ISETP.GT.AND P2, PT, R80, 0x28, PT ;  /* 0x000000285000780c */ /* 0x000fe20003f44270 */
[----:B------:R-:W-:Y:S01]  /*18fc0*/  MUFU.EX2 R8, R8 ;  /* 0x0000000800087308 */ /* 0x000fe20000000800 */
[----:B------:R-:W-:Y:S01]  /*18fd0*/  FMNMX.FTZ R76, R77, R76, !PT ;  /* 0x0000004c4d4c7209 */ /* 0x000fe20007810000 */
[--C-:B------:R-:W-:Y:S01]  /*18fe0*/  FFMA.FTZ R4, R2, R112, -R25.reuse ;  /* 0x0000007002047223 */ /* 0x100fe20000010819 */
[----:B------:R-:W-:Y:S01]  /*18ff0*/  FSEL R79, R94, -INF , P2 ;  /* 0xff8000005e4f7808 */ /* 0x000fe20001000000 */
[C-C-:B------:R-:W-:Y:S01]  /*19000*/  FFMA.FTZ R10, R2.reuse, R116, -R25.reuse ;  /* 0x00000074020a7223 */ /* 0x140fe20000010819 */
[----:B-1----:R-:W-:Y:S01]  /*19010*/  FMNMX.FTZ R78, R91, R76, !PT ;  /* 0x0000004c5b4e7209 */ /* 0x002fe20007810000 */
[--C-:B------:R-:W-:Y:S01]  /*19020*/  FFMA.FTZ R88, R2, R88, -R25.reuse ;  /* 0x0000005802587223 */ /* 0x100fe20000010819 */
[----:B------:R-:W-:Y:S01]  /*19030*/  ISETP.GT.AND P2, PT, R80, 0x30, PT ;  /* 0x000000305000780c */ /* 0x000fe20003f44270 */
[----:B------:R1:W-:Y:S01]  /*19040*/  MUFU.EX2 R76, R93 ;  /* 0x0000005d004c7308 */ /* 0x0003e20000000800 */
        /* <DEDUP_REMOVED lines=12> */
[----:B------:R-:W-:Y:S01]  /*19110*/  FMNMX.FTZ R82, R99, R78, !PT ;  /* 0x0000004e63527209 */ /* 0x000fe20007810000 */
[--C-:B------:R-:W-:Y:S01]  /*19120*/  FFMA.FTZ R40, R2, R52, -R25.reuse ;  /* 0x0000003402287223 */ /* 0x100fe20000010819 */
[----:B------:R-:W-:Y:S01]  /*19130*/  ISETP.GT.AND P2, PT, R80, 0x40, PT ;  /* 0x000000405000780c */ /* 0x000fe20003f44270 */
[----:B------:R2:W-:Y:S01]  /*19140*/  MUFU.EX2 R78, R97 ;  /* 0x00000061004e7308 */ /* 0x0005e20000000800 */
[----:B------:R-:W-:Y:S01]  /*19150*/  FMNMX.FTZ R82, R83, R82, !PT ;  /* 0x0000005253527209 */ /* 0x000fe20007810000 */
[--C-:B------:R-:W-:Y:S01]  /*19160*/  FFMA.FTZ R20, R2, R48, -R25.reuse ;  /* 0x0000003002147223 */ /* 0x100fe20000010819 */
[----:B------:R-:W-:Y:S01]  /*19170*/  FSEL R85, R58, -INF , P2 ;  /* 0xff8000003a557808 */ /* 0x000fe20001000000 */
[----:B------:R-:W-:Y:S01]  /*19180*/  FFMA.FTZ R58, R2, R100, -R25 ;  /* 0x00000064023a7223 */ /* 0x000fe20000010819 */
[----:B------:R-:W-:-:S02]  /*19190*/  FMNMX.FTZ R82, R103, R82, !PT ;  /* 0x0000005267527209 */ /* 0x000fc40007810000 */
[----:B------:R-:W-:Y:S01]  /*191a0*/  ISETP.GT.AND P2, PT, R80, 0x48, PT ;  /* 0x000000485000780c */ /* 0x000fe20003f44270 */
[----:B------:R-:W-:Y:S01]  /*191b0*/  MUFU.EX2 R6, R6 ;  /* 0x0000000600067308 */ /* 0x000fe20000000800 */
[----:B------:R-:W-:Y:S01]  /*191c0*/  FSEL R89, R59, -INF , P3 ;  /* 0xff8000003b597808 */ /* 0x000fe20001800000 */
[--C-:B------:R-:W-:Y:S01]  /*191d0*/  FFMA.FTZ R59, R2, R75, -R25.reuse ;  /* 0x0000004b023b7223 */ /* 0x100fe20000010819 */
[----:B------:R-:W-:Y:S02]  /*191e0*/  FMNMX.FTZ R82, R85, R82, !PT ;  /* 0x0000005255527209 */ /* 0x000fe40007810000 */
[----:B------:R-:W-:Y:S02]  /*191f0*/  ISETP.GT.AND P3, PT, R80, 0x49, PT ;  /* 0x000000495000780c */ /* 0x000fe40003f64270 */
[----:B-1----:R-:W-:Y:S01]  /*19200*/  FSEL R93, R62, -INF , P2 ;  /* 0xff8000003e5d7808 */ /* 0x002fe20001000000 */
[----:B------:R-:W-:Y:S01]  /*19210*/  FFMA.FTZ R62, R2, R101, -R25 ;  /* 0x00000065023e7223 */ /* 0x000fe20000010819 */
[----:B------:R-:W-:Y:S01]  /*19220*/  FMNMX.FTZ R82, R89, R82, !PT ;  /* 0x0000005259527209 */ /* 0x000fe20007810000 */
[----:B------:R-:W1:Y:S01]  /*19230*/  MUFU.EX2 R9, R9 ;  /* 0x0000000900097308 */ /* 0x000e620000000800 */
[----:B------:R-:W-:-:S02]  /*19240*/  ISETP.GT.AND P2, PT, R80, 0x50, PT ;  /* 0x000000505000780c */ /* 0x000fc40003f44270 */
[----:B--2---:R-:W-:Y:S02]  /*19250*/  FSEL R97, R63, -INF , P3 ;  /* 0xff8000003f617808 */ /* 0x004fe40001800000 */
[----:B------:R-:W-:Y:S02]  /*19260*/  FMNMX.FTZ R82, R93, R82, !PT ;  /* 0x000000525d527209 */ /* 0x000fe40007810000 */
[----:B------:R-:W-:Y:S01]  /*19270*/  ISETP.GT.AND P3, PT, R80, 0x51, PT ;  /* 0x000000515000780c */ /* 0x000fe20003f64270 */
[----:B------:R2:W-:Y:S01]  /*19280*/  MUFU.EX2 R63, R62 ;  /* 0x0000003e003f7308 */ /* 0x0005e20000000800 */
[----:B------:R-:W-:Y:S02]  /*19290*/  FSEL R101, R66, -INF , P2 ;  /* 0xff80000042657808 */ /* 0x000fe40001000000 */
[----:B------:R-:W-:Y:S02]  /*192a0*/  FMNMX.FTZ R82, R97, R82, !PT ;  /* 0x0000005261527209 */ /* 0x000fe40007810000 */
[----:B------:R-:W-:-:S02]  /*192b0*/  ISETP.GT.AND P2, PT, R80, 0x58, PT ;  /* 0x000000585000780c */ /* 0x000fc40003f44270 */
[----:B------:R-:W-:Y:S01]  /*192c0*/  FSEL R67, R67, -INF , P3 ;  /* 0xff80000043437808 */ /* 0x000fe20001800000 */
[----:B------:R-:W-:Y:S01]  /*192d0*/  MUFU.EX2 R4, R4 ;  /* 0x0000000400047308 */ /* 0x000fe20000000800 */
[----:B------:R-:W-:Y:S01]  /*192e0*/  FMNMX.FTZ R82, R101, R82, !PT ;  /* 0x0000005265527209 */ /* 0x000fe20007810000 */
[----:B--2---:R-:W-:Y:S01]  /*192f0*/  FFMA.FTZ R62, R2, R74, -R25 ;  /* 0x0000004a023e7223 */ /* 0x004fe20000010819 */
[----:B------:R-:W-:Y:S02]  /*19300*/  ISETP.GT.AND P3, PT, R80, 0x59, PT ;  /* 0x000000595000780c */ /* 0x000fe40003f64270 */
[----:B------:R-:W-:Y:S02]  /*19310*/  FSEL R75, R70, -INF , P2 ;  /* 0xff800000464b7808 */ /* 0x000fe40001000000 */
[----:B------:R-:W-:Y:S01]  /*19320*/  FMNMX.FTZ R82, R67, R82, !PT ;  /* 0x0000005243527209 */ /* 0x000fe20007810000 */
[----:B------:R-:W-:Y:S01]  /*19330*/  MUFU.EX2 R10, R10 ;  /* 0x0000000a000a7308 */ /* 0x000fe20000000800 */
[----:B------:R-:W-:-:S02]  /*19340*/  FSEL R71, R71, -INF , P3 ;  /* 0xff80000047477808 */ /* 0x000fc40001800000 */
[C---:B------:R-:W-:Y:S02]  /*19350*/  ISETP.GT.AND P2, PT, R80.reuse, 0x60, PT ;  /* 0x000000605000780c */ /* 0x040fe40003f44270 */
[----:B------:R-:W-:Y:S02]  /*19360*/  FMNMX.FTZ R82, R75, R82, !PT ;  /* 0x000000524b527209 */ /* 0x000fe40007810000 */
[----:B------:R-:W-:Y:S01]  /*19370*/  ISETP.GT.AND P3, PT, R80, 0x61, PT ;  /* 0x000000615000780c */ /* 0x000fe20003f64270 */
[----:B------:R-:W2:Y:S01]  /*19380*/  MUFU.EX2 R15, R15 ;  /* 0x0000000f000f7308 */ /* 0x000ea20000000800 */
[----:B------:R-:W-:Y:S01]  /*19390*/  FSEL R105, R42, -INF , P2 ;  /* 0xff8000002a697808 */ /* 0x000fe20001000000 */
[----:B------:R-:W-:Y:S01]  /*193a0*/  FFMA.FTZ R42, R2, R73, -R25 ;  /* 0x00000049022a7223 */ /* 0x000fe20000010819 */
[----:B------:R-:W-:Y:S02]  /*193b0*/  FMNMX.FTZ R82, R71, R82, !PT ;  /* 0x0000005247527209 */ /* 0x000fe40007810000 */
[----:B------:R-:W-:-:S02]  /*193c0*/  ISETP.GT.AND P2, PT, R80, 0x68, PT ;  /* 0x000000685000780c */ /* 0x000fc40003f44270 */
[----:B------:R-:W-:Y:S01]  /*193d0*/  FSEL R43, R43, -INF , P3 ;  /* 0xff8000002b2b7808 */ /* 0x000fe20001800000 */
[----:B------:R-:W-:Y:S01]  /*193e0*/  MUFU.EX2 R12, R88 ;  /* 0x00000058000c7308 */ /* 0x000fe20000000800 */
[----:B------:R-:W-:Y:S02]  /*193f0*/  FMNMX.FTZ R82, R105, R82, !PT ;  /* 0x0000005269527209 */ /* 0x000fe40007810000 */
[----:B------:R-:W-:Y:S02]  /*19400*/  ISETP.GT.AND P3, PT, R80, 0x69, PT ;  /* 0x000000695000780c */ /* 0x000fe40003f64270 */
[----:B------:R-:W-:Y:S01]  /*19410*/  FSEL R73, R46, -INF , P2 ;  /* 0xff8000002e497808 */ /* 0x000fe20001000000 */
[----:B------:R-:W-:Y:S01]  /*19420*/  FFMA.FTZ R46, R2, R61, -R25 ;  /* 0x0000003d022e7223 */ /* 0x000fe20000010819 */
[----:B------:R-:W-:Y:S01]  /*19430*/  FMNMX.FTZ R82, R43, R82, !PT ;  /* 0x000000522b527209 */ /* 0x000fe20007810000 */
[----:B------:R-:W-:Y:S01]  /*19440*/  MUFU.EX2 R21, R21 ;  /* 0x0000001500157308 */ /* 0x000fe20000000800 */
[----:B------:R-:W-:-:S02]  /*19450*/  ISETP.GT.AND P2, PT, R80, 0x70, PT ;  /* 0x000000705000780c */ /* 0x000fc40003f44270 */
[----:B------:R-:W-:Y:S02]  /*19460*/  FSEL R47, R47, -INF , P3 ;  /* 0xff8000002f2f7808 */ /* 0x000fe40001800000 */
[----:B------:R-:W-:Y:S02]  /*19470*/  FMNMX.FTZ R82, R73, R82, !PT ;  /* 0x0000005249527209 */ /* 0x000fe40007810000 */
[----:B------:R-:W-:Y:S01]  /*19480*/  ISETP.GT.AND P3, PT, R80, 0x71, PT ;  /* 0x000000715000780c */ /* 0x000fe20003f64270 */
[----:B------:R-:W3:Y:S01]  /*19490*/  MUFU.EX2 R29, R29 ;  /* 0x0000001d001d7308 */ /* 0x000ee20000000800 */
        /* <DEDUP_REMOVED lines=15> */
[----:B------:R4:W-:Y:S01]  /*19590*/  MUFU.EX2 R55, R50 ;  /* 0x0000003200377308 */ /* 0x0009e20000000800 */
[----:B------:R-:W-:Y:S01]  /*195a0*/  FSEL R117, R26, -INF , P2 ;  /* 0xff8000001a757808 */ /* 0x000fe20001000000 */
[----:B------:R-:W-:Y:S01]  /*195b0*/  FFMA.FTZ R26, R2, R68, -R25 ;  /* 0x00000044021a7223 */ /* 0x000fe20000010819 */
[----:B------:R-:W-:Y:S02]  /*195c0*/  FMNMX.FTZ R82, R65, R82, !PT ;  /* 0x0000005241527209 */ /* 0x000fe40007810000 */
[----:B------:R-:W-:-:S02]  /*195d0*/  ISETP.GT.AND P2, PT, R80, 0x88, PT ;  /* 0x000000885000780c */ /* 0x000fc40003f44270 */
[----:B------:R-:W-:Y:S01]  /*195e0*/  FSEL R27, R27, -INF , P3 ;  /* 0xff8000001b1b7808 */ /* 0x000fe20001800000 */
[----:B------:R-:W-:Y:S01]  /*195f0*/  MUFU.EX2 R59, R59 ;  /* 0x0000003b003b7308 */ /* 0x000fe20000000800 */
[----:B------:R-:W-:Y:S01]  /*19600*/  FMNMX.FTZ R82, R117, R82, !PT ;  /* 0x0000005275527209 */ /* 0x000fe20007810000 */
[--C-:B----4-:R-:W-:Y:S01]  /*19610*/  FFMA.FTZ R50, R2, R69, -R25.reuse ;  /* 0x0000004502327223 */ /* 0x110fe20000010819 */
[----:B------:R-:W-:Y:S02]  /*19620*/  ISETP.GT.AND P3, PT, R80, 0x89, PT ;  /* 0x000000895000780c */ /* 0x000fe40003f64270 */
[----:B------:R-:W-:Y:S01]  /*19630*/  FSEL R121, R30, -INF , P2 ;  /* 0xff8000001e797808 */ /* 0x000fe20001000000 */
[----:B------:R-:W-:-:S01]  /*19640*/  FFMA.FTZ R30, R2, R57, -R25 ;  /* 0x00000039021e7223 */ /* 0x000fc20000010819 */
        /* <DEDUP_REMOVED lines=19> */
[----:B------:R-:W-:-:S01]  /*19780*/  FFMA.FTZ R25, R2, R14, -R25 ;  /* 0x0000000e02197223 */ /* 0x000fc20000010819 */
[----:B------:R-:W-:Y:S01]  /*19790*/  FSEL R41, R39, -INF , P3 ;  /* 0xff80000027297808 */ /* 0x000fe20001800000 */
[----:B------:R-:W-:Y:S01]  /*197a0*/  IMAD.IADD R14, R202, 0x1, -R191 ;  /* 0x00000001ca0e7824 */ /* 0x000fe200078e0abf */
[----:B------:R-:W-:Y:S01]  /*197b0*/  FMNMX.FTZ R82, R57, R82, !PT ;  /* 0x0000005239527209 */ /* 0x000fe20007810000 */
[----:B------:R4:W-:Y:S01]  /*197c0*/  MUFU.EX2 R39, R50 ;  /* 0x0000003200277308 */ /* 0x0009e20000000800 */
[----:B-1----:R-:W-:Y:S01]  /*197d0*/  F2FP.SATFINITE.E4M3.F32.PACK_AB_MERGE_C R184, R9, R6, RZ ;  /* 0x0000000609b8723e */ /* 0x002fe200048070ff */
[----:B------:R-:W-:Y:S01]  /*197e0*/  IMAD R14, R189, 0x80, R14 ;  /* 0x00000080bd0e7824 */ /* 0x000fe200078e020e */
[----:B------:R-:W-:-:S02]  /*197f0*/  FMNMX.FTZ R82, R41, R82, !PT ;  /* 0x0000005229527209 */ /* 0x000fc40007810000 */
[----:B--2---:R-:W-:Y:S01]  /*19800*/  F2FP.SATFINITE.E4M3.F32.PACK_AB_MERGE_C R186, R15, R10, RZ ;  /* 0x0000000a0fba723e */ /* 0x004fe200048070ff */
[----:B------:R-:W-:Y:S01]  /*19810*/  IMAD.HI R14, R14, 0x66666667, RZ ;  /* 0x666666670e0e7827 */ /* 0x000fe200078e02ff */
[----:B------:R-:W-:Y:S01]  /*19820*/  F2FP.SATFINITE.E4M3.F32.PACK_AB_MERGE_C R184, R7, R8, R184 ;  /* 0x0000000807b8723e */ /* 0x000fe200048070b8 */
[----:B------:R-:W4:Y:S01]  /*19830*/  SHFL.BFLY PT, R13, R82, 0x2, 0x1f ;  /* 0x0c401f00520d7f89 */ /* 0x000f2200000e0000 */
[----:B------:R-:W-:Y:S01]  /*19840*/  MUFU.EX2 R109, R109 ;  /* 0x0000006d006d7308 */ /* 0x000fe20000000800 */
[----:B---3--:R-:W-:Y:S02]  /*19850*/  F2FP.SATFINITE.E4M3.F32.PACK_AB_MERGE_C R180, R76, R29, RZ ;  /* 0x0000001d4cb4723e */ /* 0x008fe400048070ff */
[----:B------:R-:W-:Y:S02]  /*19860*/  F2FP.SATFINITE.E4M3.F32.PACK_AB_MERGE_C R186, R11, R4, R186 ;  /* 0x000000040bba723e */ /* 0x000fe400048070ba */
[----:B------:R-:W-:-:S03]  /*19870*/  F2FP.SATFINITE.E4M3.F32.PACK_AB_MERGE_C R180, R21, R12, R180 ;  /* 0x0000000c15b4723e */ /* 0x000fc600048070b4 */
[----:B------:R-:W-:Y:S08]  /*19880*/  MUFU.EX2 R46, R46 ;  /* 0x0000002e002e7308 */ /* 0x000ff00000000800 */
[----:B------:R-:W-:Y:S01]  /*19890*/  MUFU.EX2 R26, R26 ;  /* 0x0000001a001a7308 */ /* 0x000fe20000000800 */
[----:B----4-:R-:W-:-:S07]  /*198a0*/  FMNMX.FTZ R50, R82, R13, !PT ;  /* 0x0000000d52327209 */ /* 0x010fce0007810000 */
        /* <DEDUP_REMOVED lines=8> */
[----:B------:R-:W-:Y:S03]  /*19930*/  MUFU.EX2 R127, R127 ;  /* 0x0000007f007f7308 */ /* 0x000fe60000000800 */
[----:B------:R-:W-:-:S05]  /*19940*/  FSEL R36, R36, RZ, P2 ;  /* 0x000000ff24247208 */ /* 0x000fca0001000000 */
        /* <DEDUP_REMOVED lines=9> */
[----:B------:R-:W-:Y:S01]  /*199e0*/  SHF.R.U32.HI R85, RZ, 0x1f, R14 ;  /* 0x0000001fff557819 */ /* 0x000fe2000001160e */
[C-C-:B------:R-:W-:Y:S01]  /*199f0*/  FFMA.FTZ R52, R2.reuse, R81, -R36.reuse ;  /* 0x0000005102347223 */ /* 0x140fe20000010824 */
[----:B------:R-:W-:-:S01]  /*19a00*/  FFMA.FTZ R66, R2, R53, -R36 ;  /* 0x0000003502427223 */ /* 0x000fc20000010824 */
[----:B------:R-:W-:Y:S01]  /*19a10*/  FADD.FTZ R81, R8, R7 ;  /* 0x0000000708517221 */ /* 0x000fe20000010000 */
[----:B------:R-:W-:Y:S01]  /*19a20*/  LEA.HI.SX32 R14, R14, R85, 0x1a ;  /* 0x000000550e0e7211 */ /* 0x000fe200078fd2ff */
[C-C-:B------:R-:W-:Y:S01]  /*19a30*/  FFMA.FTZ R119, R2.reuse, R119, -R36.reuse ;  /* 0x0000007702777223 */ /* 0x140fe20000010824 */
[----:B------:R-:W-:-:S01]  /*19a40*/  FFMA.FTZ R49, R2, R77, -R36 ;  /* 0x0000004d02317223 */ /* 0x000fc20000010824 */
[----:B------:R-:W1:Y:S01]  /*19a50*/  MUFU.EX2 R33, R33 ;  /* 0x0000002100217308 */ /* 0x000e620000000800 */
[----:B------:R-:W-:-:S01]  /*19a60*/  FADD.FTZ R60, R6, R81 ;  /* 0x00000051063c7221 */ /* 0x000fc20000010000 */
[C-C-:B------:R-:W-:Y:S01]  /*19a70*/  FFMA.FTZ R71, R2.reuse, R71, -R36.reuse ;  /* 0x0000004702477223 */ /* 0x140fe20000010824 */
[----:B------:R-:W-:-:S01]  /*19a80*/  FFMA.FTZ R50, R2, R91, -R36 ;  /* 0x0000005b02327223 */ /* 0x000fc20000010824 */
[----:B------:R-:W-:Y:S01]  /*19a90*/  FFMA.FTZ R79, R2, R79, -R36 ;  /* 0x0000004f024f7223 */ /* 0x000fe20000010824 */
[----:B------:R-:W-:-:S01]  /*19aa0*/  FADD.FTZ R81, R9, R60 ;  /* 0x0000003c09517221 */ /* 0x000fc20000010000 */
[----:B------:R-:W-:Y:S01]  /*19ab0*/  @!P0 PRMT R60, RZ, 0x654, R3 ;  /* 0x00000654ff3c8816 */ /* 0x000fe20000000003 */
[----:B------:R-:W-:-:S01]  /*19ac0*/  FFMA.FTZ R95, R2, R95, -R36 ;  /* 0x0000005f025f7223 */ /* 0x000fc20000010824 */
[----:B------:R-:W2:Y:S01]  /*19ad0*/  MUFU.EX2 R64, R64 ;  /* 0x0000004000407308 */ /* 0x000ea20000000800 */
[----:B------:R-:W-:-:S01]  /*19ae0*/  FADD.FTZ R82, R4, R81 ;  /* 0x0000005104527221 */ /* 0x000fc20000010000 */
[----:B------:R3:W-:Y:S01]  /*19af0*/  @!P0 SYNCS.ARRIVE.TRANS64.RED.A1T0 RZ, [R60+URZ], RZ ;  /* 0x000000ff3cff89a7 */ /* 0x0007e2000810043f */
[----:B------:R-:W-:-:S01]  /*19b00*/  FFMA.FTZ R53, R2, R99, -R36 ;  /* 0x0000006302357223 */ /* 0x000fc20000010824 */
[C-C-:B------:R-:W-:Y:S01]  /*19b10*/  FFMA.FTZ R83, R2.reuse, R83, -R36.reuse ;  /* 0x0000005302537223 */ /* 0x140fe20000010824 */
[----:B------:R-:W-:-:S01]  /*19b20*/  FFMA.FTZ R103, R2, R103, -R36 ;  /* 0x0000006702677223 */ /* 0x000fc20000010824 */
[C-C-:B------:R-:W-:Y:S01]  /*19b30*/  FFMA.FTZ R77, R2.reuse, R89, -R36.reuse ;  /* 0x00000059024d7223 */ /* 0x140fe20000010824 */
[----:B------:R-:W-:-:S01]  /*19b40*/  FFMA.FTZ R93, R2, R93, -R36 ;  /* 0x0000005d025d7223 */ /* 0x000fc20000010824 */
[----:B------:R-:W4:Y:S01]  /*19b50*/  MUFU.EX2 R107, R107 ;  /* 0x0000006b006b7308 */ /* 0x000f220000000800 */
[----:B-1----:R-:W-:-:S01]  /*19b60*/  FADD.FTZ R85, R32, R33 ;  /* 0x0000002120557221 */ /* 0x002fc20000010000 */
[----:B---3--:R-:W-:Y:S01]  /*19b70*/  FFMA.FTZ R60, R2, R43, -R36 ;  /* 0x0000002b023c7223 */ /* 0x008fe20000010824 */
[----:B------:R-:W-:-:S01]  /*19b80*/  FADD.FTZ R43, R11, R82 ;  /* 0x000000520b2b7221 */ /* 0x000fc20000010000 */
[C-C-:B------:R-:W-:Y:S01]  /*19b90*/  FFMA.FTZ R97, R2.reuse, R97, -R36.reuse ;  /* 0x0000006102617223 */ /* 0x140fe20000010824 */
[----:B------:R-:W-:-:S01]  /*19ba0*/  FFMA.FTZ R56, R2, R101, -R36 ;  /* 0x0000006502387223 */ /* 0x000fc20000010824 */
[C-C-:B------:R-:W-:Y:S01]  /*19bb0*/  FFMA.FTZ R67, R2.reuse, R67, -R36.reuse ;  /* 0x0000004302437223 */ /* 0x140fe20000010824 */
[----:B------:R-:W-:-:S01]  /*19bc0*/  FFMA.FTZ R75, R2, R75, -R36 ;  /* 0x0000004b024b7223 */ /* 0x000fc20000010824 */
[----:B------:R-:W-:Y:S01]  /*19bd0*/  MUFU.EX2 R37, R37 ;  /* 0x0000002500257308 */ /* 0x000fe20000000800 */
[----:B--2---:R-:W-:-:S01]  /*19be0*/  FADD.FTZ R80, R64, R85 ;  /* 0x0000005540507221 */ /* 0x004fc20000010000 */
[C-C-:B------:R-:W-:Y:S01]  /*19bf0*/  FFMA.FTZ R105, R2.reuse, R105, -R36.reuse ;  /* 0x0000006902697223 */ /* 0x140fe20000010824 */
[----:B------:R-:W-:-:S01]  /*19c00*/  FFMA.FTZ R73, R2, R73, -R36 ;  /* 0x0000004902497223 */ /* 0x000fc20000010824 */
[C-C-:B------:R-:W-:Y:S01]  /*19c10*/  FFMA.FTZ R47, R2.reuse, R47, -R36.reuse ;  /* 0x0000002f022f7223 */ /* 0x140fe20000010824 */
[----:B------:R-:W-:-:S01]  /*19c20*/  FFMA.FTZ R113, R2, R113, -R36 ;  /* 0x0000007102717223 */ /* 0x000fc20000010824 */
[C-C-:B------:R-:W-:Y:S01]  /*19c30*/  FFMA.FTZ R51, R2.reuse, R51, -R36.reuse ;  /* 0x0000003302337223 */ /* 0x140fe20000010824 */
[----:B------:R-:W-:-:S01]  /*19c40*/  FFMA.FTZ R61, R2, R61, -R36 ;  /* 0x0000003d023d7223 */ /* 0x000fc20000010824 */
[----:B------:R-:W-:Y:S01]  /*19c50*/  MUFU.EX2 R48, R48 ;  /* 0x0000003000307308 */ /* 0x000fe20000000800 */
[----:B----4-:R-:W-:-:S01]  /*19c60*/  FADD.FTZ R80, R107, R80 ;  /* 0x000000506b507221 */ /* 0x010fc20000010000 */
        /* <DEDUP_REMOVED lines=8> */
[----:B------:R-:W-:Y:S01]  /*19cf0*/  F2FP.SATFINITE.E4M3.F32.PACK_AB_MERGE_C R185, R107, R64, RZ ;  /* 0x000000406bb9723e */ /* 0x000fe200048070ff */
[----:B------:R-:W-:-:S03]  /*19d00*/  IMAD.MOV.U32 R85, RZ, RZ, R87 ;  /* 0x000000ffff557224 */ /* 0x000fc600078e0057 */
[----:B------:R-:W-:Y:S01]  /*19d10*/  F2FP.SATFINITE.E4M3.F32.PACK_AB_MERGE_C R185, R33, R32, R185 ;  /* 0x0000002021b9723e */ /* 0x000fe200048070b9 */
[--C-:B------:R-:W-:Y:S01]  /*19d20*/  IMAD.MOV.U32 R33, RZ, RZ, R87.reuse ;  /* 0x000000ffff217224 */ /* 0x100fe200078e0057 */
[----:B------:R-:W1:Y:S01]  /*19d30*/  MUFU.EX2 R119, R119 ;  /* 0x0000007700777308 */ /* 0x000e620000000800 */
[----:B------:R-:W-:-:S07]  /*19d40*/  IMAD.MOV.U32 R32, RZ, RZ, R87 ;  /* 0x000000ffff207224 */ /* 0x000fce00078e0057 */
[----:B------:R-:W2:Y:S08]  /*19d50*/  MUFU.EX2 R49, R49 ;  /* 0x0000003100317308 */ /* 0x000eb00000000800 */
[----:B------:R3:W-:Y:S01]  /*19d60*/  MUFU.EX2 R74, R71 ;  /* 0x00000047004a7308 */ /* 0x0007e20000000800 */
[----:B-1----:R-:W-:-:S04]  /*19d70*/  F2FP.SATFINITE.E4M3.F32.PACK_AB_MERGE_C R187, R119, R66, RZ ;  /* 0x0000004277bb723e */ /* 0x002fc800048070ff */
[----:B------:R-:W-:-:S03]  /*19d80*/  F2FP.SATFINITE.E4M3.F32.PACK_AB_MERGE_C R187, R48, R37, R187 ;  /* 0x0000002530bb723e */ /* 0x000fc600048070bb */
[----:B------:R-:W1:Y:S01]  /*19d90*/  MUFU.EX2 R50, R50 ;  /* 0x0000003200327308 */ /* 0x000e620000000800 */
[----:B---3--:R-:W-:-:S01]  /*19da0*/  FADD.FTZ R71, R37, R80 ;  /* 0x0000005025477221 */ /* 0x008fc20000010000 */
[----:B------:R-:W-:Y:S01]  /*19db0*/  FADD.FTZ R80, R10, R43 ;  /* 0x0000002b0a507221 */ /* 0x000fe20000010000 */
[----:B------:R-:W-:Y:S02]  /*19dc0*/  IMAD.MOV.U32 R37, RZ, RZ, R87 ;  /* 0x000000ffff257224 */ /* 0x000fe400078e0057 */
[----:B------:R-:W-:Y:S01]  /*19dd0*/  FADD.FTZ R71, R48, R71 ;  /* 0x0000004730477221 */ /* 0x000fe20000010000 */
[----:B------:R-:W-:-:S01]  /*19de0*/  FADD.FTZ R43, R15, R80 ;  /* 0x000000500f2b7221 */ /* 0x000fc20000010000 */
[----:B------:R-:W-:Y:S01]  /*19df0*/  IMAD.MOV.U32 R48, RZ, RZ, R87 ;  /* 0x000000ffff307224 */ /* 0x000fe200078e0057 */
[----:B------:R-:W3:Y:S01]  /*19e00*/  MUFU.EX2 R79, R79 ;  /* 0x0000004f004f7308 */ /* 0x000ee20000000800 */
[----:B------:R-:W-:-:S01]  /*19e10*/  FADD.FTZ R82, R66, R71 ;  /* 0x0000004742527221 */ /* 0x000fc20000010000 */
[----:B------:R-:W-:Y:S01]  /*19e20*/  FADD.FTZ R80, R12, R43 ;  /* 0x0000002b0c507221 */ /* 0x000fe20000010000 */
[----:B------:R-:W-:-:S02]  /*19e30*/  IMAD.MOV.U32 R66, RZ, RZ, R87 ;  /* 0x000000ffff427224 */ /* 0x000fc400078e0057 */
[----:B------:R-:W-:-:S03]  /*19e40*/  FADD.FTZ R82, R119, R82 ;  /* 0x0000005277527221 */ /* 0x000fc60000010000 */
[----:B------:R-:W4:Y:S01]  /*19e50*/  MUFU.EX2 R68, R95 ;  /* 0x0000005f00447308 */ /* 0x000f220000000800 */
[----:B--2---:R-:W-:-:S01]  /*19e60*/  FADD.FTZ R43, R49, R82 ;  /* 0x00000052312b7221 */ /* 0x004fc20000010000 */
[----:B------:R-:W-:-:S03]  /*19e70*/  FADD.FTZ R82, R21, R80 ;  /* 0x0000005015527221 */ /* 0x000fc60000010000 */
[----:B-1----:R-:W-:Y:S01]  /*19e80*/  FADD.FTZ R84, R50, R43 ;  /* 0x0000002b32547221 */ /* 0x002fe20000010000 */
[----:B------:R-:W-:-:S01]  /*19e90*/  FADD.FTZ R71, R29, R82 ;  /* 0x000000521d477221 */ /* 0x000fc20000010000 */
[----:B------:R-:W-:Y:S01]  /*19ea0*/  FFMA.FTZ R43, R2, R27, -R36 ;  /* 0x0000001b022b7223 */ /* 0x000fe20000010824 */
[----:B------:R-:W1:Y:S01]  /*19eb0*/  MUFU.EX2 R52, R52 ;  /* 0x0000003400347308 */ /* 0x000e620000000800 */
[----:B---3--:R-:W-:-:S01]  /*19ec0*/  FADD.FTZ R27, R79, R84 ;  /* 0x000000544f1b7221 */ /* 0x008fc20000010000 */
[----:B------:R-:W-:Y:S01]  /*19ed0*/  FADD.FTZ R82, R76, R71 ;  /* 0x000000474c527221 */ /* 0x000fe20000010000 */
[----:B------:R-:W-:-:S01]  /*19ee0*/  FFMA.FTZ R36, R2, R41, -R36 ;  /* 0x0000002902247223 */ /* 0x000fc20000010824 */
[----:B------:R-:W-:Y:S02]  /*19ef0*/  IMAD.MOV.U32 R76, RZ, RZ, R87 ;  /* 0x000000ffff4c7224 */ /* 0x000fe400078e0057 */
[----:B------:R-:W-:-:S01]  /*19f00*/  FADD.FTZ R81, R45, R82 ;  /* 0x000000522d517221 */ /* 0x000fc20000010000 */
[----:B------:R-:W-:Y:S01]  /*19f10*/  IMAD.MOV.U32 R29, RZ, RZ, R87 ;  /* 0x000000ffff1d7224 */ /* 0x000fe200078e0057 */
[----:B------:R-:W2:Y:S01]  /*19f20*/  MUFU.EX2 R53, R53 ;  /* 0x0000003500357308 */ /* 0x000ea20000000800 */
[----:B----4-:R-:W-:-:S01]  /*19f30*/  FADD.FTZ R71, R68, R27 ;  /* 0x0000001b44477221 */ /* 0x010fc20000010000 */
[----:B------:R-:W-:Y:S01]  /*19f40*/  FADD.FTZ R81, R78, R81 ;  /* 0x000000514e517221 */ /* 0x000fe20000010000 */
[----:B------:R-:W-:Y:S01]  /*19f50*/  F2FP.SATFINITE.E4M3.F32.PACK_AB_MERGE_C R181, R68, R79, RZ ;  /* 0x0000004f44b5723e */ /* 0x000fe200048070ff */
[----:B------:R-:W-:Y:S01]  /*19f60*/  IMAD.MOV.U32 R79, RZ, RZ, R87 ;  /* 0x000000ffff4f7224 */ /* 0x000fe200078e0057 */
[----:B------:R-:W-:Y:S01]  /*19f70*/  MOV R68, R87 ;  /* 0x0000005700447202 */ /* 0x000fe20000000f00 */
[----:B------:R-:W-:Y:S01]  /*19f80*/  FADD.FTZ R86, R58, R81 ;  /* 0x000000513a567221 */ /* 0x000fe20000010000 */
[----:B------:R-:W-:Y:S01]  /*19f90*/  F2FP.SATFINITE.E4M3.F32.PACK_AB_MERGE_C R58, R63, R58, RZ ;  /* 0x0000003a3f3a723e */ /* 0x000fe200048070ff */
[----:B------:R-:W3:Y:S01]  /*19fa0*/  MUFU.EX2 R83, R83 ;  /* 0x0000005300537308 */ /* 0x000ee20000000800 */
[----:B-1----:R-:W-:-:S01]  /*19fb0*/  FADD.FTZ R82, R52, R71 ;  /* 0x0000004734527221 */ /* 0x002fc20000010000 */
[----:B------:R-:W-:Y:S01]  /*19fc0*/  FADD.FTZ R86, R63, R86 ;  /* 0x000000563f567221 */ /* 0x000fe20000010000 */
[----:B------:R-:W-:Y:S01]  /*19fd0*/  F2FP.SATFINITE.E4M3.F32.PACK_AB_MERGE_C R181, R50, R49, R181 ;  /* 0x0000003132b5723e */ /* 0x000fe200048070b5 */
[----:B------:R-:W-:Y:S01]  /*19fe0*/  IMAD.MOV.U32 R81, RZ, RZ, R87 ;  /* 0x000000ffff517224 */ /* 0x000fe200078e0057 */
[----:B------:R-:W-:Y:S01]  /*19ff0*/  F2FP.SATFINITE.E4M3.F32.PACK_AB_MERGE_C R182, R78, R45, R58 ;  /* 0x0000002d4eb6723e */ /* 0x000fe2000480703a */
[----:B------:R-:W-:Y:S01]  /*1a000*/  FADD.FTZ R9, R59, R86 ;  /* 0x000000563b097221 */ /* 0x000fe20000010000 */
[----:B------:R-:W-:Y:S01]  /*1a010*/  MOV R86, R87 ;  /* 0x0000005700567202 */ /* 0x000fe20000000f00 */
[----:B------:R-:W1:Y:S01]  /*1a020*/  MUFU.EX2 R70, R103 ;  /* 0x0000006700467308 */ /* 0x000e620000000800 */
[----:B--2---:R-:W-:-:S01]  /*1a030*/  FADD.FTZ R84, R53, R82 ;  /* 0x0000005235547221 */ /* 0x004fc20000010000 */
[----:B------:R-:W-:Y:S01]  /*1a040*/  FADD.FTZ R9, R62, R9 ;  /* 0x000000093e097221 */ /* 0x000fe20000010000 */
[--C-:B------:R-:W-:Y:S01]  /*1a050*/  IMAD.MOV.U32 R78, RZ, RZ, R87.reuse ;  /* 0x000000ffff4e7224 */ /* 0x100fe200078e0057 */
[----:B------:R-:W-:Y:S01]  /*1a060*/  MOV R50, R87 ;  /* 0x0000005700327202 */ /* 0x000fe20000000f00 */
[----:B------:R-:W-:-:S02]  /*1a070*/  IMAD.MOV.U32 R71, RZ, RZ, R87 ;  /* 0x000000ffff477224 */ /* 0x000fc400078e0057 */
[----:B------:R-:W-:Y:S01]  /*1a080*/  FADD.FTZ R64, R42, R9 ;  /* 0x000000092a407221 */ /* 0x000fe20000010000 */
[----:B------:R-:W-:Y:S01]  /*1a090*/  IMAD.MOV.U32 R63, RZ, RZ, R87 ;  /* 0x000000ffff3f7224 */ /* 0x000fe200078e0057 */
[----:B------:R-:W2:Y:S01]  /*1a0a0*/  MUFU.EX2 R54, R54 ;  /* 0x0000003600367308 */ /* 0x000ea20000000800 */
[----:B---3--:R-:W-:-:S01]  /*1a0b0*/  FADD.FTZ R41, R83, R84 ;  /* 0x0000005453297221 */ /* 0x008fc20000010000 */
[C---:B------:R-:W-:Y:S01]  /*1a0c0*/  FADD.FTZ R15, R109.reuse, R64 ;  /* 0x000000406d0f7221 */ /* 0x040fe20000010000 */
[----:B------:R-:W-:Y:S01]  /*1a0d0*/  F2FP.SATFINITE.E4M3.F32.PACK_AB_MERGE_C R109, R109, R42, RZ ;  /* 0x0000002a6d6d723e */ /* 0x000fe200048070ff */
[--C-:B------:R-:W-:Y:S01]  /*1a0e0*/  IMAD.MOV.U32 R84, RZ, RZ, R87.reuse ;  /* 0x000000ffff547224 */ /* 0x100fe200078e0057 */
[----:B------:R-:W-:Y:S01]  /*1a0f0*/  MOV R45, R87 ;  /* 0x00000057002d7202 */ /* 0x000fe20000000f00 */
[----:B------:R-:W-:Y:S01]  /*1a100*/  IMAD.MOV.U32 R64, RZ, RZ, R87 ;  /* 0x000000ffff407224 */ /* 0x000fe200078e0057 */
[----:B------:R-:W-:Y:S01]  /*1a110*/  F2FP.SATFINITE.E4M3.F32.PACK_AB_MERGE_C R176, R62, R59, R109 ;  /* 0x0000003b3eb0723e */ /* 0x000fe2000480706d */
[----:B------:R-:W3:Y:S01]  /*1a120*/  MUFU.EX2 R77, R77 ;  /* 0x0000004d004d7308 */ /* 0x000ee20000000800 */
[----:B-1----:R-:W-:-:S01]  /*1a130*/  FADD.FTZ R41, R70, R41 ;  /* 0x0000002946297221 */ /* 0x002fc20000010000 */
[----:B------:R-:W-:Y:S01]  /*1a140*/  F2FP.SATFINITE.E4M3.F32.PACK_AB_MERGE_C R70, R70, R83, RZ ;  /* 0x000000534646723e */ /* 0x000fe200048070ff */
[--C-:B------:R-:W-:Y:S01]  /*1a150*/  IMAD.MOV.U32 R83, RZ, RZ, R87.reuse ;  /* 0x000000ffff537224 */ /* 0x100fe200078e0057 */
[----:B------:R-:W-:Y:S01]  /*1a160*/  MOV R62, R87 ;  /* 0x00000057003e7202 */ /* 0x000fe20000000f00 */
[--C-:B------:R-:W-:Y:S01]  /*1a170*/  IMAD.MOV.U32 R59, RZ, RZ, R87.reuse ;  /* 0x000000ffff3b7224 */ /* 0x100fe200078e0057 */
[----:B------:R-:W-:Y:S01]  /*1a180*/  F2FP.SATFINITE.E4M3.F32.PACK_AB_MERGE_C R183, R53, R52, R70 ;  /* 0x0000003435b7723e */ /* 0x000fe20004807046 */
[----:B------:R-:W-:Y:S01]  /*1a190*/  IMAD.MOV.U32 R70, RZ, RZ, R87 ;  /* 0x000000ffff467224 */ /* 0x000fe200078e0057 */
        /* <DEDUP_REMOVED lines=9> */
[----:B------:R-:W3:Y:S01]  /*1a230*/  MUFU.EX2 R56, R56 ;  /* 0x0000003800387308 */ /* 0x000ee20000000800 */
[----:B-1----:R-:W-:-:S01]  /*1a240*/  FADD.FTZ R9, R93, R10 ;  /* 0x0000000a5d097221 */ /* 0x002fc20000010000 */
[----:B------:R-:W-:Y:S01]  /*1a250*/  FADD.FTZ R10, R46, R15 ;  /* 0x0000000f2e0a7221 */ /* 0x000fe20000010000 */
[----:B------:R-:W-:-:S04]  /*1a260*/  F2FP.SATFINITE.E4M3.F32.PACK_AB_MERGE_C R15, R31, R26, RZ ;  /* 0x0000001a1f0f723e */ /* 0x000fc800048070ff */
[----:B------:R-:W-:Y:S01]  /*1a270*/  F2FP.SATFINITE.E4M3.F32.PACK_AB_MERGE_C R178, R55, R46, R15 ;  /* 0x0000002e37b2723e */ /* 0x000fe2000480700f */
        /* <DEDUP_REMOVED lines=8> */
[----:B------:R-:W-:Y:S01]  /*1a300*/  FADD.FTZ R9, R55, R10 ;  /* 0x0000000a37097221 */ /* 0x000fe20000010000 */
[--C-:B------:R-:W-:Y:S02]  /*1a310*/  IMAD.MOV.U32 R72, RZ, RZ, R87.reuse ;  /* 0x000000ffff487224 */ /* 0x100fe400078e0057 */
[----:B------:R-:W-:Y:S02]  /*1a320*/  IMAD.MOV.U32 R55, RZ, RZ, R87 ;  /* 0x000000ffff377224 */ /* 0x000fe400078e0057 */
[----:B------:R-:W-:-:S01]  /*1a330*/  FADD.FTZ R10, R26, R9 ;  /* 0x000000091a0a7221 */ /* 0x000fc20000010000 */
[----:B------:R-:W-:Y:S01]  /*1a340*/  IMAD.MOV.U32 R54, RZ, RZ, R87 ;  /* 0x000000ffff367224 */ /* 0x000fe200078e0057 */
[----:B------:R-:W3:Y:S01]  /*1a350*/  MUFU.EX2 R3, R105 ;  /* 0x0000006900037308 */ /* 0x000ee20000000800 */
[----:B-1----:R-:W-:-:S01]  /*1a360*/  FADD.FTZ R42, R67, R42 ;  /* 0x0000002a432a7221 */ /* 0x002fc20000010000 */
[----:B------:R-:W-:-:S04]  /*1a370*/  FADD.FTZ R31, R31, R10 ;  /* 0x0000000a1f1f7221 */ /* 0x000fc80000010000 */
[----:B------:R-:W-:Y:S01]  /*1a380*/  FADD.FTZ R10, R30, R31 ;  /* 0x0000001f1e0a7221 */ /* 0x000fe20000010000 */
[----:B------:R-:W-:Y:S01]  /*1a390*/  IMAD.MOV.U32 R31, RZ, RZ, R87 ;  /* 0x000000ffff1f7224 */ /* 0x000fe200078e0057 */
[----:B------:R-:W1:Y:S01]  /*1a3a0*/  MUFU.EX2 R60, R60 ;  /* 0x0000003c003c7308 */ /* 0x000e620000000800 */
[----:B--2---:R-:W-:-:S01]  /*1a3b0*/  FADD.FTZ R7, R75, R42 ;  /* 0x0000002a4b077221 */ /* 0x004fc20000010000 */
[----:B------:R-:W-:Y:S01]  /*1a3c0*/  F2FP.SATFINITE.E4M3.F32.PACK_AB_MERGE_C R75, R74, R75, RZ ;  /* 0x0000004b4a4b723e */ /* 0x000fe200048070ff */
[----:B------:R-:W-:-:S01]  /*1a3d0*/  FADD.FTZ R9, R39, R10 ;  /* 0x0000000a27097221 */ /* 0x000fc20000010000 */
[----:B------:R-:W-:Y:S02]  /*1a3e0*/  IMAD.MOV.U32 R42, RZ, RZ, R87 ;  /* 0x000000ffff2a7224 */ /* 0x000fe400078e0057 */
[----:B------:R-:W-:-:S01]  /*1a3f0*/  FADD.FTZ R74, R74, R7 ;  /* 0x000000074a4a7221 */ /* 0x000fc20000010000 */
[----:B------:R-:W-:Y:S01]  /*1a400*/  F2FP.SATFINITE.E4M3.F32.PACK_AB_MERGE_C R179, R67, R56, R75 ;  /* 0x0000003843b3723e */ /* 0x000fe2000480704b */
[----:B------:R-:W-:-:S01]  /*1a410*/  FADD.FTZ R12, R34, R9 ;  /* 0x00000009220c7221 */ /* 0x000fc20000010000 */
[----:B------:R-:W2:Y:S01]  /*1a420*/  MUFU.EX2 R73, R73 ;  /* 0x0000004900497308 */ /* 0x000ea20000000800 */
[----:B---3--:R-:W-:-:S01]  /*1a430*/  FADD.FTZ R7, R3, R74 ;  /* 0x0000004a03077221 */ /* 0x008fc20000010000 */
[C---:B------:R-:W-:Y:S01]  /*1a440*/  F2FP.SATFINITE.E4M3.F32.PACK_AB_MERGE_C R34, R125.reuse, R34, RZ ;  /* 0x000000227d22723e */ /* 0x040fe200048070ff */
[----:B------:R-:W-:-:S01]  /*1a450*/  FADD.FTZ R125, R125, R12 ;  /* 0x0000000c7d7d7221 */ /* 0x000fc20000010000 */
[--C-:B------:R-:W-:Y:S01]  /*1a460*/  IMAD.MOV.U32 R75, RZ, RZ, R87.reuse ;  /* 0x000000ffff4b7224 */ /* 0x100fe200078e0057 */
[----:B------:R-:W-:Y:S01]  /*1a470*/  MOV R74, R87 ;  /* 0x00000057004a7202 */ /* 0x000fe20000000f00 */
[----:B------:R-:W-:Y:S01]  /*1a480*/  IMAD.MOV.U32 R67, RZ, RZ, R87 ;  /* 0x000000ffff437224 */ /* 0x000fe200078e0057 */
[----:B------:R-:W-:Y:S01]  /*1a490*/  F2FP.SATFINITE.E4M3.F32.PACK_AB_MERGE_C R172, R39, R30, R34 ;  /* 0x0000001e27ac723e */ /* 0x000fe20004807022 */
[----:B------:R3:W4:Y:S01]  /*1a4a0*/  MUFU.EX2 R80, R47 ;  /* 0x0000002f00507308 */ /* 0x0007220000000800 */
[----:B-1----:R-:W-:-:S01]  /*1a4b0*/  FADD.FTZ R10, R60, R7 ;  /* 0x000000073c0a7221 */ /* 0x002fc20000010000 */
[-C--:B------:R-:W-:Y:S01]  /*1a4c0*/  MOV R56, R87.reuse ;  /* 0x0000005700387202 */ /* 0x080fe20000000f00 */
[--C-:B------:R-:W-:Y:S01]  /*1a4d0*/  IMAD.MOV.U32 R39, RZ, RZ, R87.reuse ;  /* 0x000000ffff277224 */ /* 0x100fe200078e0057 */
[----:B------:R-:W-:Y:S01]  /*1a4e0*/  MOV R30, R87 ;  /* 0x00000057001e7202 */ /* 0x000fe20000000f00 */
[----:B------:R-:W-:-:S03]  /*1a4f0*/  IMAD.MOV.U32 R34, RZ, RZ, R87 ;  /* 0x000000ffff227224 */ /* 0x000fc600078e0057 */
[----:B------:R-:W1:Y:S01]  /*1a500*/  MUFU.EX2 R27, R113 ;  /* 0x00000071001b7308 */ /* 0x000e620000000800 */
[----:B--2---:R-:W-:-:S01]  /*1a510*/  FADD.FTZ R7, R73, R10 ;  /* 0x0000000a49077221 */ /* 0x004fc20000010000 */
[----:B------:R-:W-:Y:S01]  /*1a520*/  FADD.FTZ R10, R38, R125 ;  /* 0x0000007d260a7221 */ /* 0x000fe20000010000 */
[----:B---3--:R-:W-:-:S03]  /*1a530*/  IMAD.MOV.U32 R47, RZ, RZ, R87 ;  /* 0x000000ffff2f7224 */ /* 0x008fc600078e0057 */
[----:B------:R-:W-:Y:S02]  /*1a540*/  FADD.FTZ R9, R127, R10 ;  /* 0x0000000a7f097221 */ /* 0x000fe40000010000 */
[----:B------:R-:W2:Y:S01]  /*1a550*/  MUFU.EX2 R129, R129 ;  /* 0x0000008100817308 */ /* 0x000ea20000000800 */
[C---:B----4-:R-:W-:Y:S01]  /*1a560*/  F2FP.SATFINITE.E4M3.F32.PACK_AB_MERGE_C R73, R80.reuse, R73, RZ ;  /* 0x000000495049723e */ /* 0x050fe200048070ff */
[----:B------:R-:W-:Y:S01]  /*1a570*/  FADD.FTZ R80, R80, R7 ;  /* 0x0000000750507221 */ /* 0x000fe20000010000 */
[----:B------:R-:W-:-:S02]  /*1a580*/  FADD.FTZ R26, R44, R9 ;  /* 0x000000092c1a7221 */ /* 0x000fc40000010000 */
[----:B------:R-:W-:Y:S01]  /*1a590*/  F2FP.SATFINITE.E4M3.F32.PACK_AB_MERGE_C R173, R60, R3, R73 ;  /* 0x000000033cad723e */ /* 0x000fe20004807049 */
[----:B------:R-:W-:Y:S02]  /*1a5a0*/  IMAD.MOV.U32 R73, RZ, RZ, R87 ;  /* 0x000000ffff497224 */ /* 0x000fe400078e0057 */
[----:B------:R3:W4:Y:S01]  /*1a5b0*/  MUFU.EX2 R82, R51 ;  /* 0x0000003300527308 */ /* 0x0007220000000800 */
[----:B-1----:R-:W-:-:S01]  /*1a5c0*/  FADD.FTZ R7, R27, R80 ;  /* 0x000000501b077221 */ /* 0x002fc20000010000 */
[----:B------:R-:W-:Y:S01]  /*1a5d0*/  MOV R80, R87 ;  /* 0x0000005700507202 */ /* 0x000fe20000000f00 */
[----:B------:R-:W-:-:S05]  /*1a5e0*/  IMAD.MOV.U32 R60, RZ, RZ, R87 ;  /* 0x000000ffff3c7224 */ /* 0x000fca00078e0057 */
[----:B------:R-:W1:Y:S01]  /*1a5f0*/  MUFU.EX2 R61, R61 ;  /* 0x0000003d003d7308 */ /* 0x000e620000000800 */
[C---:B--2---:R-:W-:Y:S01]  /*1a600*/  F2FP.SATFINITE.E4M3.F32.PACK_AB_MERGE_C R44, R129.reuse, R44, RZ ;  /* 0x0000002c812c723e */ /* 0x044fe200048070ff */
[----:B------:R-:W-:Y:S01]  /*1a610*/  FADD.FTZ R129, R129, R26 ;  /* 0x0000001a81817221 */ /* 0x000fe20000010000 */
[--C-:B---3--:R-:W-:Y:S02]  /*1a620*/  IMAD.MOV.U32 R51, RZ, RZ, R87.reuse ;  /* 0x000000ffff337224 */ /* 0x108fe400078e0057 */
[----:B------:R-:W-:Y:S01]  /*1a630*/  F2FP.SATFINITE.E4M3.F32.PACK_AB_MERGE_C R174, R127, R38, R44 ;  /* 0x000000267fae723e */ /* 0x000fe2000480702c */
[----:B------:R-:W-:Y:S02]  /*1a640*/  IMAD.MOV.U32 R44, RZ, RZ, R87 ;  /* 0x000000ffff2c7224 */ /* 0x000fe400078e0057 */
[----:B------:R-:W2:Y:S01]  /*1a650*/  MUFU.EX2 R40, R40 ;  /* 0x0000002800287308 */ /* 0x000ea20000000800 */
[----:B----4-:R-:W-:-:S01]  /*1a660*/  FADD.FTZ R12, R82, R7 ;  /* 0x00000007520c7221 */ /* 0x010fc20000010000 */
[----:B------:R-:W-:-:S02]  /*1a670*/  IMAD.MOV.U32 R38, RZ, RZ, R87 ;  /* 0x000000ffff267224 */ /* 0x000fc400078e0057 */
[----:B------:R-:W-:-:S04]  /*1a680*/  IMAD.MOV.U32 R26, RZ, RZ, R87 ;  /* 0x000000ffff1a7224 */ /* 0x000fc800078e0057 */
[----:B------:R3:W4:Y:S01]  /*1a690*/  MUFU.EX2 R6, R65 ;  /* 0x0000004100067308 */ /* 0x0007220000000800 */
[----:B-1----:R-:W-:-:S07]  /*1a6a0*/  FADD.FTZ R7, R61, R12 ;  /* 0x0000000c3d077221 */ /* 0x002fce0000010000 */
[----:B------:R-:W1:Y:S01]  /*1a6b0*/  MUFU.EX2 R131, R131 ;  /* 0x0000008300837308 */ /* 0x000e620000000800 */
[----:B--2---:R-:W-:-:S01]  /*1a6c0*/  FADD.FTZ R12, R40, R129 ;  /* 0x00000081280c7221 */ /* 0x004fc20000010000 */
[----:B---3--:R-:W-:-:S06]  /*1a6d0*/  IMAD.MOV.U32 R65, RZ, RZ, R87 ;  /* 0x000000ffff417224 */ /* 0x008fcc00078e0057 */
[----:B------:R-:W2:Y:S01]  /*1a6e0*/  MUFU.EX2 R117, R117 ;  /* 0x0000007500757308 */ /* 0x000ea20000000800 */
[C---:B----4-:R-:W-:Y:S01]  /*1a6f0*/  F2FP.SATFINITE.E4M3.F32.PACK_AB_MERGE_C R61, R6.reuse, R61, RZ ;  /* 0x0000003d063d723e */ /* 0x050fe200048070ff */
[----:B------:R-:W-:-:S03]  /*1a700*/  FADD.FTZ R6, R6, R7 ;  /* 0x0000000706067221 */ /* 0x000fc60000010000 */
[----:B------:R-:W-:Y:S01]  /*1a710*/  F2FP.SATFINITE.E4M3.F32.PACK_AB_MERGE_C R175, R82, R27, R61 ;  /* 0x0000001b52af723e */ /* 0x000fe2000480703d */
[----:B------:R-:W-:Y:S02]  /*1a720*/  IMAD.MOV.U32 R82, RZ, RZ, R87 ;  /* 0x000000ffff527224 */ /* 0x000fe400078e0057 */
[----:B------:R-:W3:Y:S01]  /*1a730*/  MUFU.EX2 R20, R20 ;  /* 0x0000001400147308 */ /* 0x000ee20000000800 */
[----:B-1----:R-:W-:-:S01]  /*1a740*/  FADD.FTZ R9, R131, R12 ;  /* 0x0000000c83097221 */ /* 0x002fc20000010000 */
[--C-:B------:R-:W-:Y:S02]  /*1a750*/  IMAD.MOV.U32 R61, RZ, RZ, R87.reuse ;  /* 0x000000ffff3d7224 */ /* 0x100fe400078e0057 */
[----:B------:R-:W-:-:S04]  /*1a760*/  IMAD.MOV.U32 R27, RZ, RZ, R87 ;  /* 0x000000ffff1b7224 */ /* 0x000fc800078e0057 */
[----:B------:R-:W1:Y:S01]  /*1a770*/  MUFU.EX2 R133, R133 ;  /* 0x0000008500857308 */ /* 0x000e620000000800 */
[----:B--2---:R-:W-:-:S07]  /*1a780*/  FADD.FTZ R7, R117, R6 ;  /* 0x0000000675077221 */ /* 0x004fce0000010000 */
[----:B------:R2:W4:Y:S01]  /*1a790*/  MUFU.EX2 R8, R43 ;  /* 0x0000002b00087308 */ /* 0x0005220000000800 */
[----:B---3--:R-:W-:-:S01]  /*1a7a0*/  FADD.FTZ R12, R20, R9 ;  /* 0x00000009140c7221 */ /* 0x008fc20000010000 */
[----:B------:R-:W-:-:S06]  /*1a7b0*/  VIADD R9, R157, 0xfffffffe ;  /* 0xfffffffe9d097836 */ /* 0x000fcc0000000000 */
[----:B------:R-:W3:Y:S01]  /*1a7c0*/  MUFU.EX2 R121, R121 ;  /* 0x0000007900797308 */ /* 0x000ee20000000800 */
[C---:B-1----:R-:W-:Y:S01]  /*1a7d0*/  F2FP.SATFINITE.E4M3.F32.PACK_AB_MERGE_C R20, R133.reuse, R20, RZ ;  /* 0x000000148514723e */ /* 0x042fe200048070ff */
[----:B------:R-:W-:Y:S01]  /*1a7e0*/  FADD.FTZ R133, R133, R12 ;  /* 0x0000000c85857221 */ /* 0x000fe20000010000 */
[----:B--2---:R-:W-:Y:S02]  /*1a7f0*/  IMAD.MOV.U32 R43, RZ, RZ, R87 ;  /* 0x000000ffff2b7224 */ /* 0x004fe400078e0057 */
[----:B------:R-:W-:Y:S02]  /*1a800*/  F2FP.SATFINITE.E4M3.F32.PACK_AB_MERGE_C R168, R131, R40, R20 ;  /* 0x0000002883a8723e */ /* 0x000fe40004807014 */
[----:B------:R-:W-:Y:S01]  /*1a810*/  MOV R40, R87 ;  /* 0x0000005700287202 */ /* 0x000fe20000000f00 */
[----:B------:R-:W1:Y:S01]  /*1a820*/  MUFU.EX2 R24, R24 ;  /* 0x0000001800187308 */ /* 0x000e620000000800 */
[----:B----4-:R-:W-:-:S07]  /*1a830*/  FADD.FTZ R6, R8, R7 ;  /* 0x0000000708067221 */ /* 0x010fce0000010000 */
[----:B------:R-:W2:Y:S01]  /*1a840*/  MUFU.EX2 R135, R135 ;  /* 0x0000008700877308 */ /* 0x000ea20000000800 */
[----:B---3--:R-:W-:-:S07]  /*1a850*/  FADD.FTZ R3, R121, R6 ;  /* 0x0000000679037221 */ /* 0x008fce0000010000 */
[----:B------:R-:W-:Y:S01]  /*1a860*/  MUFU.EX2 R28, R28 ;  /* 0x0000001c001c7308 */ /* 0x000fe20000000800 */
[----:B-1----:R-:W-:-:S07]  /*1a870*/  FADD.FTZ R6, R24, R133 ;  /* 0x0000008518067221 */ /* 0x002fce0000010000 */
[----:B------:R-:W1:Y:S01]  /*1a880*/  MUFU.EX2 R25, R25 ;  /* 0x0000001900197308 */ /* 0x000e620000000800 */
[----:B--2---:R-:W-:-:S07]  /*1a890*/  FADD.FTZ R7, R135, R6 ;  /* 0x0000000687077221 */ /* 0x004fce0000010000 */
[----:B------:R2:W3:Y:S08]  /*1a8a0*/  MUFU.EX2 R4, R69 ;  /* 0x0000004500047308 */ /* 0x0004f00000000800 */
[----:B------:R-:W4:Y:S01]  /*1a8b0*/  MUFU.EX2 R123, R123 ;  /* 0x0000007b007b7308 */ /* 0x000f220000000800 */
[----:B-1----:R-:W-:Y:S01]  /*1a8c0*/  F2FP.SATFINITE.E4M3.F32.PACK_AB_MERGE_C R6, R25, R28, RZ ;  /* 0x0000001c1906723e */ /* 0x002fe200048070ff */
[----:B------:R-:W-:Y:S01]  /*1a8d0*/  FADD.FTZ R28, R28, R7 ;  /* 0x000000071c1c7221 */ /* 0x000fe20000010000 */
[----:B--2---:R-:W-:-:S02]  /*1a8e0*/  IMAD.MOV.U32 R69, RZ, RZ, R87 ;  /* 0x000000ffff457224 */ /* 0x004fc400078e0057 */
[----:B------:R-:W-:Y:S01]  /*1a8f0*/  F2FP.SATFINITE.E4M3.F32.PACK_AB_MERGE_C R170, R135, R24, R6 ;  /* 0x0000001887aa723e */ /* 0x000fe20004807006 */
[----:B------:R-:W-:Y:S01]  /*1a900*/  IMAD.MOV.U32 R24, RZ, RZ, R87 ;  /* 0x000000ffff187224 */ /* 0x000fe200078e0057 */
[----:B------:R-:W-:Y:S01]  /*1a910*/  VIMNMX R6, RZ, R14, !PT ;  /* 0x0000000eff067248 */ /* 0x000fe20007fe0100 */
[----:B------:R1:W2:Y:S01]  /*1a920*/  MUFU.EX2 R10, R35 ;  /* 0x00000023000a7308 */ /* 0x0002a20000000800 */
[C---:B---3--:R-:W-:Y:S01]  /*1a930*/  F2FP.SATFINITE.E4M3.F32.PACK_AB_MERGE_C R121, R4.reuse, R121, RZ ;  /* 0x000000790479723e */ /* 0x048fe200048070ff */
[----:B------:R-:W-:Y:S01]  /*1a940*/  FADD.FTZ R4, R4, R3 ;  /* 0x0000000304047221 */ /* 0x000fe20000010000 */
[----:B------:R-:W-:Y:S02]  /*1a950*/  ISETP.GE.AND P0, PT, R9, R6, PT ;  /* 0x000000060900720c */ /* 0x000fe40003f06270 */
[----:B------:R-:W-:-:S03]  /*1a960*/  F2FP.SATFINITE.E4M3.F32.PACK_AB_MERGE_C R169, R8, R117, R121 ;  /* 0x0000007508a9723e */ /* 0x000fc60004807079 */
[----:B------:R-:W3:Y:S01]  /*1a970*/  MUFU.EX2 R57, R57 ;  /* 0x0000003900397308 */ /* 0x000ee20000000800 */
[----:B----4-:R-:W-:-:S01]  /*1a980*/  FADD.FTZ R3, R123, R4 ;  /* 0x000000047b037221 */ /* 0x010fc20000010000 */
[----:B-1----:R-:W-:-:S06]  /*1a990*/  MOV R35, R87 ;  /* 0x0000005700237202 */ /* 0x002fcc0000000f00 */
[----:B------:R-:W1:Y:S01]  /*1a9a0*/  MUFU.EX2 R36, R36 ;  /* 0x0000002400247308 */ /* 0x000e620000000800 */
[----:B--2---:R-:W-:-:S04]  /*1a9b0*/  FADD.FTZ R4, R10, R3 ;  /* 0x000000030a047221 */ /* 0x004fc80000010000 */
[----:B---3--:R-:W-:Y:S01]  /*1a9c0*/  FADD.FTZ R3, R57, R4 ;  /* 0x0000000439037221 */ /* 0x008fe20000010000 */
[----:B------:R-:W-:-:S01]  /*1a9d0*/  FADD.FTZ R4, R25, R28 ;  /* 0x0000001c19047221 */ /* 0x000fc20000010000 */
[----:B------:R-:W-:Y:S01]  /*1a9e0*/  IMAD.MOV.U32 R28, RZ, RZ, R87 ;  /* 0x000000ffff1c7224 */ /* 0x000fe200078e0057 */
[----:B------:R-:W-:Y:S02]  /*1a9f0*/  MOV R25, R87 ;  /* 0x0000005700197202 */ /* 0x000fe40000000f00 */
[C---:B-1----:R-:W-:Y:S01]  /*1aa00*/  F2FP.SATFINITE.E4M3.F32.PACK_AB_MERGE_C R8, R36.reuse, R57, RZ ;  /* 0x000000392408723e */ /* 0x042fe200048070ff */
[----:B------:R-:W-:-:S01]  /*1aa10*/  FADD.FTZ R3, R36, R3 ;  /* 0x0000000324037221 */ /* 0x000fc20000010000 */
[--C-:B------:R-:W-:Y:S02]  /*1aa20*/  IMAD.MOV.U32 R57, RZ, RZ, R87.reuse ;  /* 0x000000ffff397224 */ /* 0x100fe400078e0057 */
[----:B------:R-:W-:Y:S01]  /*1aa30*/  F2FP.SATFINITE.E4M3.F32.PACK_AB_MERGE_C R171, R10, R123, R8 ;  /* 0x0000007b0aab723e */ /* 0x000fe20004807008 */
[----:B------:R-:W-:Y:S01]  /*1aa40*/  IMAD.MOV.U32 R36, RZ, RZ, R87 ;  /* 0x000000ffff247224 */ /* 0x000fe200078e0057 */
[----:B------:R-:W-:Y:S06]  /*1aa50*/  @!P0 BRA `(.L_x_2360) ;  /* 0x0000003c00cc8947 */ /* 0x000fec0003800000 */
[----:B------:R-:W-:Y:S01]  /*1aa60*/  IMAD.MOV.U32 R7, RZ, RZ, R13 ;  /* 0x000000ffff077224 */ /* 0x000fe200078e000d */
[----:B------:R-:W-:Y:S01]  /*1aa70*/  MOV R11, R145 ;  /* 0x00000091000b7202 */ /* 0x000fe20000000f00 */
[----:B------:R-:W-:Y:S01]  /*1aa80*/  IMAD.MOV.U32 R8, RZ, RZ, R0 ;  /* 0x000000ffff087224 */ /* 0x000fe200078e0000 */
[----:B------:R-:W-:Y:S01]  /*1aa90*/  CS2R R86, SRZ ;  /* 0x0000000000567805 */ /* 0x000fe2000001ff00 */
[----:B------:R-:W-:Y:S01]  /*1aaa0*/  IMAD.MOV.U32 R10, RZ, RZ, R192 ;  /* 0x000000ffff0a7224 */ /* 0x000fe200078e00c0 */
        /* <DEDUP_REMOVED lines=31> */
.L_x_2371:
        /* <DEDUP_REMOVED lines=8> */
.L_x_2362:
[----:B------:R-:W-:-:S05]  /*1ad20*/  VIADD R0, R11, 0x1 ;  /* 0x000000010b007836 */ /* 0x000fca0000000000 */
[----:B------:R-:W-:-:S04]  /*1ad30*/  ISETP.NE.AND P2, PT, R0, 0x2, PT ;  /* 0x000000020000780c */ /* 0x000fc80003f45270 */
[----:B------:R-:W-:Y:S02]  /*1ad40*/  SEL R13, R0, RZ, P2 ;  /* 0x000000ff000d7207 */ /* 0x000fe40001000000 */
[----:B------:R-:W-:-:S03]  /*1ad50*/  SHF.L.U32 R0, R192, 0x1f, RZ ;  /* 0x0000001fc0007819 */ /* 0x000fc600000006ff */
[----:B------:R-:W-:-:S04]  /*1ad60*/  IMAD R13, R13, 0x8, R16 ;  /* 0x000000080d0d7824 */ /* 0x000fc800078e0210 */
[----:B------:R1:W2:Y:S01]  /*1ad70*/  SYNCS.PHASECHK.TRANS64.TRYWAIT P2, [R13+URZ+0x29830], R0 ;  /* 0x029830000d0075a7 */ /* 0x0002a2000804017f */
[----:B------:R-:W-:Y:S05]  /*1ad80*/  @!P1 BRA `(.L_x_2363) ;  /* 0x0000000000049947 */ /* 0x000fea0003800000 */
[----:B------:R-:W-:Y:S01]  /*1ad90*/  BPT.TRAP 0x1 ;  /* 0x000000040000795c */ /* 0x000fe20000300000 */
.L_x_2363:
[----:B------:R-:W-:Y:S04]  /*1ada0*/  BSSY B0, `(.L_x_2361) ;  /* 0x0000004000007945 */ /* 0x000fe80003800000 */
[----:B--2---:R-:W-:Y:S05]  /*1adb0*/  @P2 BRA `(.L_x_2364) ;  /* 0x0000000000082947 */ /* 0x004fea0003800000 */
[----:B------:R-:W2:Y:S02]  /*1adc0*/  SYNCS.PHASECHK.TRANS64.TRYWAIT P2, [R13+URZ+0x29830], R0 ;  /* 0x029830000d0075a7 */ /* 0x000ea4000804017f */
[----:B--2---:R-:W-:Y:S05]  /*1add0*/  @!P2 BRA `(.L_x_2365) ;  /* 0x0000010c00cca947 */ /* 0x004fea0003800000 */
.L_x_2364:
[----:B------:R-:W-:Y:S05]  /*1ade0*/  BSYNC B0 ;  /* 0x0000000000007941 */ /* 0x000fea0003800000 */
.L_x_2361:
[----:B-12---:R-:W1:Y:S01]  /*1adf0*/  S2R R0, SR_TID.X ;  /* 0x0000000000007919 */ /* 0x006e620000002100 */
        /* <DEDUP_REMOVED lines=9> */
[----:B------:R-:W-:Y:S01]  /*1ae90*/  UMOV UR32, UR24 ;  /* 0x0000001800207c82 */ /* 0x000fe20008000000 */
[C---:B------:R-:W-:Y:S01]  /*1aea0*/  R2UR UR31, R21.reuse ;  /* 0x00000000151f72ca */ /* 0x040fe200000e0000 */
[----:B------:R-:W-:Y:S01]  /*1aeb0*/  IMAD R14, R12, 0x780, R5 ;  /* 0x000007800c0e7824 */ /* 0x000fe200078e0205 */
[----:B------:R-:W-:Y:S01]  /*1aec0*/  MOV R89, 0x80000020 ;  /* 0x8000002000597802 */ /* 0x000fe20000000f00 */
        /* <DEDUP_REMOVED lines=8> */
[----:B------:R-:W-:Y:S01]  /*1af50*/  VIADD R20, R14, 0x180 ;  /* 0x000001800e147836 */ /* 0x000fe20000000000 */
[----:B------:R-:W-:Y:S01]  /*1af60*/  R2UR UR34, R88 ;  /* 0x00000000582272ca */ /* 0x000fe200000e0000 */
[----:B------:R-:W-:Y:S01]  /*1af70*/  VIADD R88, R14, 0x200 ;  /* 0x000002000e587836 */ /* 0x000fe20000000000 */
[C---:B------:R-:W-:Y:S01]  /*1af80*/  R2UR UR35, R89.reuse ;  /* 0x00000000592372ca */ /* 0x040fe200000e0000 */
[----:B------:R-:W-:Y:S01]  /*1af90*/  UMOV UR48, UR24 ;  /* 0x0000001800307c82 */ /* 0x000fe20008000000 */
[----:B------:R-:W-:Y:S01]  /*1afa0*/  R2UR UR46, R20 ;  /* 0x00000000142e72ca */ /* 0x000fe200000e0000 */
[----:B------:R-:W-:Y:S01]  /*1afb0*/  UMOV UR49, UR25 ;  /* 0x0000001900317c82 */ /* 0x000fe20008000000 */
[----:B-1----:R-:W-:Y:S01]  /*1afc0*/  SHF.R.U32.HI R0, RZ, 0x7, R0 ;  /* 0x00000007ff007819 */ /* 0x002fe20000011600 */
[----:B------:R-:W-:Y:S01]  /*1afd0*/  VIADD R20, R14, 0x2 ;  /* 0x000000020e147836 */ /* 0x000fe20000000000 */
[----:B------:R-:W-:Y:S01]  /*1afe0*/  R2UR UR50, R88 ;  /* 0x00000000583272ca */ /* 0x000fe200000e0000 */
[----:B------:R-:W-:Y:S01]  /*1aff0*/  IMAD.MOV.U32 R21, RZ, RZ, -0x7fffffe0 ;  /* 0x80000020ff157424 */ /* 0x000fe200078e00ff */
[----:B------:R-:W-:Y:S01]  /*1b000*/  R2UR UR51, R89 ;  /* 0x00000000593372ca */ /* 0x000fe200000e0000 */
[----:B------:R-:W-:Y:S01]  /*1b010*/  VIADD R0, R0, 0x8 ;  /* 0x0000000800007836 */ /* 0x000fe20000000000 */
[----:B------:R-:W-:Y:S01]  /*1b020*/  R2UR UR6, R20 ;  /* 0x00000000140672ca */ /* 0x000fe200000e0000 */
[----:B------:R-:W-:Y:S01]  /*1b030*/  VIADD R20, R14, 0x82 ;  /* 0x000000820e147836 */ /* 0x000fe20000000000 */
[----:B------:R-:W-:Y:S01]  /*1b040*/  R2UR UR7, R21 ;  /* 0x00000000150772ca */ /* 0x000fe200000e0000 */
[----:B------:R-:W-:Y:S01]  /*1b050*/  IMAD.MOV.U32 R15, RZ, RZ, -0x7fffffe0 ;  /* 0x80000020ff0f7424 */ /* 0x000fe200078e00ff */
[----:B------:R1:W-:Y:S01]  /*1b060*/  BAR.SYNC.DEFER_BLOCKING R0, 0x100 ;  /* 0x000400000000751d */ /* 0x0003e20000010000 */
[----:B------:R-:W-:-:S05]  /*1b070*/  MOV R21, 0x80000020 ;  /* 0x8000002000157802 */ /* 0x000fca0000000f00 */
        /* <DEDUP_REMOVED lines=190> */
[C---:B------:R-:W-:Y:S01]  /*1bc60*/  VIADD R20, R14.reuse, 0x682 ;  /* 0x000006820e147836 */ /* 0x040fe20000000000 */
[----:B------:R-:W-:Y:S01]  /*1bc70*/  IADD3 R14, R14, 0x702, RZ ;  /* 0x000007020e0e7810 */ /* 0x000fe20007ffe0ff */
        /* <DEDUP_REMOVED lines=31> */
[----:B-1----:R-:W-:Y:S05]  /*1be70*/  @P0 BRA `(.L_x_2366) ;  /* 0x0000000000280947 */ /* 0x002fea0003800000 */
[----:B------:R-:W-:Y:S05]  /*1be80*/  @!P1 BRA `(.L_x_2367) ;  /* 0x0000000000049947 */ /* 0x000fea0003800000 */
[----:B------:R-:W-:Y:S01]  /*1be90*/  BPT.TRAP 0x1 ;  /* 0x000000040000795c */ /* 0x000fe20000300000 */
.L_x_2367:
[----:B------:R-:W-:Y:S01]  /*1bea0*/  SHF.L.U32 R0, R10, 0x1f, RZ ;  /* 0x0000001f0a007819 */ /* 0x000fe200000006ff */
[----:B------:R-:W-:-:S04]  /*1beb0*/  IMAD R13, R11, 0x8, R16 ;  /* 0x000000080b0d7824 */ /* 0x000fc800078e0210 */
[----:B------:R1:W2:Y:S01]  /*1bec0*/  SYNCS.PHASECHK.TRANS64.TRYWAIT P0, [R13+URZ+0x29850], R0 ;  /* 0x029850000d0075a7 */ /* 0x0002a2000800017f */
[----:B------:R-:W-:Y:S05]  /*1bed0*/  @!P1 BRA `(.L_x_2368) ;  /* 0x0000000000049947 */ /* 0x000fea0003800000 */
[----:B------:R-:W-:Y:S01]  /*1bee0*/  BPT.TRAP 0x1 ;  /* 0x000000040000795c */ /* 0x000fe20000300000 */
.L_x_2368:
[----:B--2---:R-:W-:Y:S05]  /*1bef0*/  @P0 BRA `(.L_x_2366) ;  /* 0x0000000000080947 */ /* 0x004fea0003800000 */
[----:B------:R-:W2:Y:S02]  /*1bf00*/  SYNCS.PHASECHK.TRANS64.TRYWAIT P0, [R13+URZ+0x29850], R0 ;  /* 0x029850000d0075a7 */ /* 0x000ea4000800017f */
[----:B--2---:R-:W-:Y:S05]  /*1bf10*/  @!P0 BRA `(.L_x_2369) ;  /* 0x000000fc00908947 */ /* 0x004fea0003800000 */
.L_x_2366:
[----:B-12---:R-:W-:Y:S01]  /*1bf20*/  VIADD R0, R16, 0x400 ;  /* 0x0000040010007836 */ /* 0x006fe20000000000 */
[----:B------:R-:W-:Y:S05]  /*1bf30*/  WARPSYNC.ALL ;  /* 0x0000000000007948 */ /* 0x000fea0003800000 */
[----:B------:R-:W-:Y:S01]  /*1bf40*/  SHF.R.U32.HI R0, RZ, 0x4, R0 ;  /* 0x00000004ff007819 */ /* 0x000fe20000011600 */
[----:B------:R-:W-:Y:S01]  /*1bf50*/  IMAD.MOV.U32 R15, RZ, RZ, -0x3ffffff0 ;  /* 0xc0000010ff0f7424 */ /* 0x000fe200078e00ff */
[----:B------:R-:W-:-:S06]  /*1bf60*/  WARPGROUP.ARRIVE ;  /* 0x00000000000079c5 */ /* 0x000fcc0000000000 */
[----:B------:R-:W1:Y:S01]  /*1bf70*/  S2R R228, SR_TID.X ;  /* 0x0000000000e47919 */ /* 0x000e620000002100 */
[----:B------:R-:W-:Y:S02]  /*1bf80*/  LOP3.LUT R0, R0, 0x3fff, RZ, 0xc0, !PT ;  /* 0x00003fff00007812 */ /* 0x000fe400078ec0ff */
[----:B------:R-:W-:Y:S02]  /*1bf90*/  R2UR UR7, R15 ;  /* 0x000000000f0772ca */ /* 0x000fe400000e0000 */
[----:B------:R-:W-:-:S05]  /*1bfa0*/  LOP3.LUT R0, R0, 0x10000, RZ, 0xfc, !PT ;  /* 0x0001000000007812 */ /* 0x000fca00078efcff */
[----:B------:R-:W-:Y:S01]  /*1bfb0*/  IMAD R14, R11, 0x500, R0 ;  /* 0x000005000b0e7824 */ /* 0x000fe200078e0200 */
[----:B------:R-:W-:-:S03]  /*1bfc0*/  SHF.L.U32 R0, R189, 0x7, RZ ;  /* 0x00000007bd007819 */ /* 0x000fc600000006ff */
[C---:B------:R-:W-:Y:S01]  /*1bfd0*/  VIADD R20, R14.reuse, 0x100 ;  /* 0x000001000e147836 */ /* 0x040fe20000000000 */
[----:B------:R-:W-:Y:S01]  /*1bfe0*/  R2UR UR6, R14 ;  /* 0x000000000e0672ca */ /* 0x000fe200000e0000 */
[----:B------:R-:W-:-:S05]  /*1bff0*/  IMAD R13, R9, -0xa0, R0 ;  /* 0xffffff60090d7824 */ /* 0x000fca00078e0200 */
[----:B------:R-:W-:-:S05]  /*1c000*/  IADD3 R0, R13, 0x1, R202 ;  /* 0x000000010d007810 */ /* 0x000fca0007ffe0ca */
[----:B------:R-:W-:Y:S02]  /*1c010*/  IMAD.IADD R0, R0, 0x1, -R191 ;  /* 0x0000000100007824 */ /* 0x000fe400078e0abf */
[----:B------:R-:W-:Y:S01]  /*1c020*/  QGMMA.64x128x32.F32.E4M3.E4M3 R24, R184, gdesc[UR4], R24, gsb0 ;  /* 0x01e00004b8187df3 */ /* 0x000fe20008000818 */
[----:B------:R-:W-:Y:S01]  /*1c030*/  R2UR UR6, R20 ;  /* 0x00000000140672ca */ /* 0x000fe200000e0000 */
[----:B------:R-:W-:Y:S01]  /*1c040*/  IMAD R13, R203, -0x2, R0 ;  /* 0xfffffffecb0d7824 */ /* 0x000fe200078e0200 */
[----:B------:R-:W-:Y:S02]  /*1c050*/  IADD3 R20, R14, 0x200, RZ ;  /* 0x000002000e147810 */ /* 0x000fe40007ffe0ff */
[----:B-1----:R-:W-:Y:S01]  /*1c060*/  LOP3.LUT R230, R228, 0x7f, RZ, 0xc0, !PT ;  /* 0x0000007fe4e67812 */ /* 0x002fe200078ec0ff */
[----:B------:R-:W-:Y:S01]  /*1c070*/  IMAD.IADD R10, R206, 0x1, R13 ;  /* 0x00000001ce0a7824 */ /* 0x000fe200078e020d */
[----:B------:R-:W1:Y:S04]  /*1c080*/  S2R R228, SR_TID.X ;  /* 0x0000000000e47919 */ /* 0x000e680000002100 */
[----:B------:R-:W-:-:S02]  /*1c090*/  ISETP.GT.AND P0, PT, R10, RZ, PT ;  /* 0x000000ff0a00720c */ /* 0x000fc40003f04270 */
[----:B------:R-:W-:Y:S02]  /*1c0a0*/  ISETP.GT.AND P2, PT, R10, 0x1, PT ;  /* 0x000000010a00780c */ /* 0x000fe40003f44270 */
[----:B------:R-:W-:Y:S02]  /*1c0b0*/  FSEL R13, R152, -INF , P0 ;  /* 0xff800000980d7808 */ /* 0x000fe40000000000 */
[C---:B------:R-:W-:Y:S02]  /*1c0c0*/  ISETP.GT.AND P0, PT, R10.reuse, 0x8, PT ;  /* 0x000000080a00780c */ /* 0x040fe40003f04270 */
[----:B------:R-:W-:Y:S02]  /*1c0d0*/  FSEL R153, R153, -INF , P2 ;  /* 0xff80000099997808 */ /* 0x000fe40001000000 */
[----:B------:R-:W-:Y:S02]  /*1c0e0*/  FMNMX.FTZ R0, R13, R8, !PT ;  /* 0x000000080d007209 */ /* 0x000fe40007810000 */
[----:B------:R-:W-:-:S02]  /*1c0f0*/  ISETP.GT.AND P2, PT, R10, 0x9, PT ;  /* 0x000000090a00780c */ /* 0x000fc40003f44270 */
[----:B------:R-:W-:Y:S02]  /*1c100*/  FSEL R15, R156, -INF , P0 ;  /* 0xff8000009c0f7808 */ /* 0x000fe40000000000 */
[----:B------:R-:W-:Y:S02]  /*1c110*/  FMNMX.FTZ R0, R153, R0, !PT ;  /* 0x0000000099007209 */ /* 0x000fe40007810000 */
[C---:B------:R-:W-:Y:S02]  /*1c120*/  ISETP.GT.AND P0, PT, R10.reuse, 0x10, PT ;  /* 0x000000100a00780c */ /* 0x040fe40003f04270 */
[----:B------:R-:W-:Y:S02]  /*1c130*/  FSEL R157, R157, -INF , P2 ;  /* 0xff8000009d9d7808 */ /* 0x000fe40001000000 */
[----:B------:R-:W-:Y:S02]  /*1c140*/  FMNMX.FTZ R0, R15, R0, !PT ;  /* 0x000000000f007209 */ /* 0x000fe40007810000 */
[----:B------:R-:W-:-:S02]  /*1c150*/  ISETP.GT.AND P2, PT, R10, 0x11, PT ;  /* 0x000000110a00780c */ /* 0x000fc40003f44270 */
[----:B------:R-:W-:Y:S02]  /*1c160*/  FMNMX.FTZ R0, R157, R0, !PT ;  /* 0x000000009d007209 */ /* 0x000fe40007810000 */
[----:B------:R-:W-:Y:S02]  /*1c170*/  FSEL R161, R161, -INF , P2 ;  /* 0xff800000a1a17808 */ /* 0x000fe40001000000 */
[C---:B------:R-:W-:Y:S02]  /*1c180*/  ISETP.GT.AND P2, PT, R10.reuse, 0x19, PT ;  /* 0x000000190a00780c */ /* 0x040fe40003f44270 */
[----:B-1----:R-:W-:Y:S02]  /*1c190*/  SHF.R.U32.HI R228, RZ, 0x7, R228 ;  /* 0x00000007ffe47819 */ /* 0x002fe400000116e4 */
[----:B------:R-:W-:Y:S02]  /*1c1a0*/  FSEL R165, R165, -INF , P2 ;  /* 0xff800000a5a57808 */ /* 0x000fe40001000000 */
        /* <DEDUP_REMOVED lines=31> */
[----:B------:R-:W-:Y:S01]  /*1c3a0*/  FSEL R101, R101, -INF , P2 ;  /* 0xff80000065657808 */ /* 0x000fe20001000000 */
[----:B------:R-:W-:Y:S02]  /*1c3b0*/  WARPGROUP.DEPBAR.LE gsb0, 0x0 ;  /* 0x00008000000079c5 */ /* 0x000fe40000010000 */
[----:B------:R-:W-:Y:S01]  /*1c3c0*/  FSEL R185, R160, -INF , P0 ;  /* 0xff800000a0b97808 */ /* 0x000fe20000000000 */
[----:B------:R-:W-:Y:S01]  /*1c3d0*/  WARPGROUP.ARRIVE ;  /* 0x00000000000079c5 */ /* 0x000fe20000000000 */
[----:B------:R-:W-:Y:S02]  /*1c3e0*/  ISETP.GT.AND P0, PT, R10, 0x18, PT ;  /* 0x000000180a00780c */ /* 0x000fe40003f04270 */
[----:B------:R-:W-:Y:S02]  /*1c3f0*/  FMNMX.FTZ R0, R185, R0, !PT ;  /* 0x00000000b9007209 */ /* 0x000fe40007810000 */
[----:B------:R-:W-:Y:S02]  /*1c400*/  FSEL R187, R164, -INF , P0 ;  /* 0xff800000a4bb7808 */ /* 0x000fe40000000000 */
[----:B------:R-:W-:-:S02]  /*1c410*/  FMNMX.FTZ R0, R161, R0, !PT ;  /* 0x00000000a1007209 */ /* 0x000fc40007810000 */
[----:B------:R-:W-:Y:S02]  /*1c420*/  ISETP.GT.AND P0, PT, R10, 0x20, PT ;  /* 0x000000200a00780c */ /* 0x000fe40003f04270 */
[----:B------:R-:W-:Y:S02]  /*1c430*/  FMNMX.FTZ R0, R187, R0, !PT ;  /* 0x00000000bb007209 */ /* 0x000fe40007810000 */
[----:B------:R-:W-:Y:S02]  /*1c440*/  FSEL R229, R136, -INF , P0 ;  /* 0xff80000088e57808 */ /* 0x000fe40000000000 */
[----:B------:R-:W-:Y:S02]  /*1c450*/  FMNMX.FTZ R0, R165, R0, !PT ;  /* 0x00000000a5007209 */ /* 0x000fe40007810000 */
[----:B------:R-:W-:Y:S02]  /*1c460*/  ISETP.GT.AND P0, PT, R10, 0x28, PT ;  /* 0x000000280a00780c */ /* 0x000fe40003f04270 */
[----:B------:R-:W-:-:S02]  /*1c470*/  FMNMX.FTZ R0, R229, R0, !PT ;  /* 0x00000000e5007209 */ /* 0x000fc40007810000 */
[----:B------:R-:W-:Y:S02]  /*1c480*/  FSEL R231, R140, -INF , P0 ;  /* 0xff8000008ce77808 */ /* 0x000fe40000000000 */
[----:B------:R-:W-:Y:S02]  /*1c490*/  FMNMX.FTZ R0, R137, R0, !PT ;  /* 0x0000000089007209 */ /* 0x000fe40007810000 */
        /* <DEDUP_REMOVED lines=55> */
[----:B------:R-:W-:-:S04]  /*1c810*/  FMNMX.FTZ R21, R97, R0, !PT ;  /* 0x0000000061157209 */ /* 0x000fc80007810000 */
[----:B------:R-:W-:-:S04]  /*1c820*/  FMNMX.FTZ R0, R100, R21, !PT ;  /* 0x0000001564007209 */ /* 0x000fc80007810000 */
[----:B------:R-:W-:-:S05]  /*1c830*/  FMNMX.FTZ R120, R101, R0, !PT ;  /* 0x0000000065787209 */ /* 0x000fca0007810000 */
[----:B------:R-:W1:Y:S02]  /*1c840*/  SHFL.BFLY PT, R21, R120, 0x2, 0x1f ;  /* 0x0c401f0078157f89 */ /* 0x000e6400000e0000 */
[----:B-1----:R-:W-:Y:S01]  /*1c850*/  FMNMX.FTZ R136, R120, R21, !PT ;  /* 0x0000001578887209 */ /* 0x002fe20007810000 */
[----:B------:R-:W-:-:S04]  /*1c860*/  IMAD.MOV.U32 R21, RZ, RZ, -0x3ffffff0 ;  /* 0xc0000010ff157424 */ /* 0x000fc800078e00ff */
[----:B------:R-:W1:Y:S01]  /*1c870*/  SHFL.BFLY PT, R0, R136, 0x1, 0x1f ;  /* 0x0c201f0088007f89 */ /* 0x000e6200000e0000 */
[----:B------:R-:W-:Y:S01]  /*1c880*/  R2UR UR7, R21 ;  /* 0x00000000150772ca */ /* 0x000fe200000e0000 */
[----:B------:R-:W-:-:S12]  /*1c890*/  IMAD.MOV.U32 R21, RZ, RZ, -0x3ffffff0 ;  /* 0xc0000010ff157424 */ /* 0x000fd800078e00ff */
[----:B------:R-:W-:Y:S01]  /*1c8a0*/  QGMMA.64x128x32.F32.E4M3.E4M3 R24, R180, gdesc[UR4], R24, gsb0 ;  /* 0x01e00004b4187df3 */ /* 0x000fe20008000818 */
[----:B------:R-:W-:Y:S02]  /*1c8b0*/  R2UR UR7, R21 ;  /* 0x00000000150772ca */ /* 0x000fe400000e0000 */
[----:B------:R-:W-:Y:S02]  /*1c8c0*/  R2UR UR6, R20 ;  /* 0x00000000140672ca */ /* 0x000fe400000e0000 */
[----:B-1----:R-:W-:-:S04]  /*1c8d0*/  FMNMX.FTZ R0, R136, R0, !PT ;  /* 0x0000000088007209 */ /* 0x002fc80007810000 */
[----:B------:R-:W-:Y:S01]  /*1c8e0*/  FSETP.NEU.FTZ.AND P0, PT, R0, -INF , PT ;  /* 0xff8000000000780b */ /* 0x000fe20003f1d000 */
[----:B------:R-:W-:Y:S02]  /*1c8f0*/  WARPGROUP.DEPBAR.LE gsb0, 0x0 ;  /* 0x00008000000079c5 */ /* 0x000fe40000010000 */
[----:B------:R-:W-:-:S01]  /*1c900*/  FFMA.FTZ R181, R2, R0, -8 ;  /* 0xc100000002b57423 */ /* 0x000fc20000010000 */
[----:B------:R-:W-:-:S04]  /*1c910*/  WARPGROUP.ARRIVE ;  /* 0x00000000000079c5 */ /* 0x000fc80000000000 */
[----:B------:R-:W-:Y:S02]  /*1c920*/  FSEL R181, R181, RZ, P0 ;  /* 0x000000ffb5b57208 */ /* 0x000fe40000000000 */
[----:B------:R-:W-:Y:S03]  /*1c930*/  QGMMA.64x128x32.F32.E4M3.E4M3 R24, R176, gdesc[UR4], R24, gsb0 ;  /* 0x01e00004b0187df3 */ /* 0x000fe60008000818 */
[----:B------:R-:W-:-:S01]  /*1c940*/  FFMA.FTZ R21, R2, R13, -R181 ;  /* 0x0000000d02157223 */ /* 0x000fc200000108b5 */
[----:B------:R-:W-:Y:S02]  /*1c950*/  VIADD R13, R10, 0x8 ;  /* 0x000000080a0d7836 */ /* 0x000fe40000000000 */
[----:B------:R-:W-:-:S01]  /*1c960*/  FFMA.FTZ R20, R2, R153, -R181 ;  /* 0x0000009902147223 */ /* 0x000fc200000108b5 */
[C-C-:B------:R-:W-:Y:S01]  /*1c970*/  FFMA.FTZ R153, R2.reuse, R161, -R181.reuse ;  /* 0x000000a102997223 */ /* 0x140fe200000108b5 */
[----:B------:R-:W-:-:S01]  /*1c980*/  FFMA.FTZ R120, R2, R157, -R181 ;  /* 0x0000009d02787223 */ /* 0x000fc200000108b5 */
[C-C-:B------:R-:W-:Y:S01]  /*1c990*/  FFMA.FTZ R157, R2.reuse, R165, -R181.reuse ;  /* 0x000000a5029d7223 */ /* 0x140fe200000108b5 */
[C---:B------:R-:W-:Y:S01]  /*1c9a0*/  ISETP.GT.AND P4, PT, R13.reuse, RZ, PT ;  /* 0x000000ff0d00720c */ /* 0x040fe20003f84270 */
[C-C-:B------:R-:W-:Y:S01]  /*1c9b0*/  FFMA.FTZ R136, R2.reuse, R185, -R181.reuse ;  /* 0x000000b902887223 */ /* 0x140fe200000108b5 */
[C---:B------:R-:W-:Y:S01]  /*1c9c0*/  ISETP.GT.AND P5, PT, R13.reuse, 0x1, PT ;  /* 0x000000010d00780c */ /* 0x040fe20003fa4270 */
[--C-:B------:R-:W-:Y:S01]  /*1c9d0*/  FFMA.FTZ R140, R2, R187, -R181.reuse ;  /* 0x000000bb028c7223 */ /* 0x100fe200000108b5 */
[----:B------:R-:W-:Y:S01]  /*1c9e0*/  FSEL R154, R154, -INF , P4 ;  /* 0xff8000009a9a7808 */ /* 0x000fe20002000000 */
[C-C-:B------:R-:W-:Y:S01]  /*1c9f0*/  FFMA.FTZ R10, R2.reuse, R229, -R181.reuse ;  /* 0x000000e5020a7223 */ /* 0x140fe200000108b5 */
[----:B------:R-:W-:Y:S01]  /*1ca00*/  ISETP.GT.AND P2, PT, R13, 0x8, PT ;  /* 0x000000080d00780c */ /* 0x000fe20003f44270 */
[C-C-:B------:R-:W-:Y:S01]  /*1ca10*/  FFMA.FTZ R231, R2.reuse, R231, -R181.reuse ;  /* 0x000000e702e77223 */ /* 0x140fe200000108b5 */
[----:B------:R-:W-:Y:S01]  /*1ca20*/  FSEL R155, R155, -INF , P5 ;  /* 0xff8000009b9b7808 */ /* 0x000fe20002800000 */
[--C-:B------:R-:W-:Y:S01]  /*1ca30*/  FFMA.FTZ R233, R2, R233, -R181.reuse ;  /* 0x000000e902e97223 */ /* 0x100fe200000108b5 */
[----:B------:R-:W-:Y:S01]  /*1ca40*/  FMNMX.FTZ R144, R154, R7, !PT ;  /* 0x000000079a907209 */ /* 0x000fe20007810000 */
[C-C-:B------:R-:W-:Y:S01]  /*1ca50*/  FFMA.FTZ R237, R2.reuse, R237, -R181.reuse ;  /* 0x000000ed02ed7223 */ /* 0x140fe200000108b5 */
[----:B------:R-:W-:Y:S01]  /*1ca60*/  ISETP.GT.AND P3, PT, R13, 0x9, PT ;  /* 0x000000090d00780c */ /* 0x000fe20003f64270 */
[--C-:B------:R-:W-:Y:S01]  /*1ca70*/  FFMA.FTZ R15, R2, R15, -R181.reuse ;  /* 0x0000000f020f7223 */ /* 0x100fe200000108b5 */
[----:B------:R-:W-:Y:S01]  /*1ca80*/  FSEL R161, R158, -INF , P2 ;  /* 0xff8000009ea17808 */ /* 0x000fe20001000000 */
[C-C-:B------:R-:W-:Y:S01]  /*1ca90*/  FFMA.FTZ R137, R2.reuse, R137, -R181.reuse ;  /* 0x0000008902897223 */ /* 0x140fe200000108b5 */
[----:B------:R-:W-:Y:S01]  /*1caa0*/  FMNMX.FTZ R144, R155, R144, !PT ;  /* 0x000000909b907209 */ /* 0x000fe20007810000 */
[C-C-:B------:R-:W-:Y:S01]  /*1cab0*/  FFMA.FTZ R141, R2.reuse, R141, -R181.reuse ;  /* 0x0000008d028d7223 */ /* 0x140fe200000108b5 */
[----:B------:R-:W-:Y:S01]  /*1cac0*/  ISETP.GT.AND P4, PT, R13, 0x10, PT ;  /* 0x000000100d00780c */ /* 0x000fe20003f84270 */
[C-C-:B------:R-:W-:Y:S01]  /*1cad0*/  FFMA.FTZ R145, R2.reuse, R145, -R181.reuse ;  /* 0x0000009102917223 */ /* 0x140fe200000108b5 */
[----:B------:R-:W-:Y:S01]  /*1cae0*/  FSEL R159, R159, -INF , P3 ;  /* 0xff8000009f9f7808 */ /* 0x000fe20001800000 */
[C-C-:B------:R-:W-:Y:S01]  /*1caf0*/  FFMA.FTZ R121, R2.reuse, R121, -R181.reuse ;  /* 0x0000007902797223 */ /* 0x140fe200000108b5 */
[----:B------:R-:W-:Y:S01]  /*1cb00*/  FMNMX.FTZ R148, R161, R144, !PT ;  /* 0x00000090a1947209 */ /* 0x000fe20007810000 */
[--C-:B------:R-:W-:Y:S01]  /*1cb10*/  FFMA.FTZ R124, R2, R124, -R181.reuse ;  /* 0x0000007c027c7223 */ /* 0x100fe200000108b5 */
[----:B------:R-:W-:Y:S01]  /*1cb20*/  ISETP.GT.AND P5, PT, R13, 0x11, PT ;  /* 0x000000110d00780c */ /* 0x000fe20003fa4270 */
[----:B------:R1:W-:Y:S01]  /*1cb30*/  MUFU.EX2 R144, R231 ;  /* 0x000000e700907308 */ /* 0x0003e20000000800 */
        /* <DEDUP_REMOVED lines=16> */
[----:B------:R-:W-:Y:S01]  /*1cc40*/  FSEL R167, R167, -INF , P3 ;  /* 0xff800000a7a77808 */ /* 0x000fe20001800000 */
[C-C-:B------:R-:W-:Y:S01]  /*1cc50*/  FFMA.FTZ R92, R2.reuse, R92, -R181.reuse ;  /* 0x0000005c025c7223 */ /* 0x140fe200000108b5 */
[----:B------:R-:W-:Y:S01]  /*1cc60*/  ISETP.GT.AND P4, PT, R13, 0x20, PT ;  /* 0x000000200d00780c */ /* 0x000fe20003f84270 */
        /* <DEDUP_REMOVED lines=8> */
[----:B------:R2:W-:Y:S01]  /*1ccf0*/  MUFU.EX2 R138, R233 ;  /* 0x000000e9008a7308 */ /* 0x0005e20000000800 */
[----:B------:R-:W-:Y:S01]  /*1cd00*/  ISETP.GT.AND P2, PT, R13, 0x28, PT ;  /* 0x000000280d00780c */ /* 0x000fe20003f44270 */
[----:B------:R-:W-:Y:S01]  /*1cd10*/  FFMA.FTZ R101, R2, R101, -R181 ;  /* 0x0000006502657223 */ /* 0x000fe200000108b5 */
[----:B------:R-:W-:-:S02]  /*1cd20*/  FSEL R139, R139, -INF , P5 ;  /* 0xff8000008b8b7808 */ /* 0x000fc40002800000 */
[----:B------:R-:W-:Y:S02]  /*1cd30*/  FMNMX.FTZ R148, R185, R148, !PT ;  /* 0x00000094b9947209 */ /* 0x000fe40007810000 */
[----:B------:R-:W-:Y:S01]  /*1cd40*/  ISETP.GT.AND P3, PT, R13, 0x29, PT ;  /* 0x000000290d00780c */ /* 0x000fe20003f64270 */
[----:B------:R-:W-:Y:S01]  /*1cd50*/  MUFU.EX2 R21, R21 ;  /* 0x0000001500157308 */ /* 0x000fe20000000800 */
[----:B------:R-:W-:Y:S01]  /*1cd60*/  FSEL R187, R142, -INF , P2 ;  /* 0xff8000008ebb7808 */ /* 0x000fe20001000000 */
[----:B------:R-:W-:Y:S01]  /*1cd70*/  FFMA.FTZ R142, R2, R235, -R181 ;  /* 0x000000eb028e7223 */ /* 0x000fe200000108b5 */
[----:B------:R-:W-:Y:S02]  /*1cd80*/  FMNMX.FTZ R148, R139, R148, !PT ;  /* 0x000000948b947209 */ /* 0x000fe40007810000 */
[----:B------:R-:W-:Y:S02]  /*1cd90*/  ISETP.GT.AND P4, PT, R13, 0x30, PT ;  /* 0x000000300d00780c */ /* 0x000fe40003f84270 */
[----:B------:R-:W-:Y:S01]  /*1cda0*/  FSEL R143, R143, -INF , P3 ;  /* 0xff8000008f8f7808 */ /* 0x000fe20001800000 */
[----:B------:R-:W-:Y:S01]  /*1cdb0*/  MUFU.EX2 R20, R20 ;  /* 0x0000001400147308 */ /* 0x000fe20000000800 */
[----:B------:R-:W-:-:S02]  /*1cdc0*/  FMNMX.FTZ R148, R187, R148, !PT ;  /* 0x00000094bb947209 */ /* 0x000fc40007810000 */
[----:B------:R-:W-:Y:S02]  /*1cdd0*/  ISETP.GT.AND P5, PT, R13, 0x31, PT ;  /* 0x000000310d00780c */ /* 0x000fe40003fa4270 */
[----:B------:R-:W-:Y:S02]  /*1cde0*/  FSEL R229, R146, -INF , P4 ;  /* 0xff80000092e57808 */ /* 0x000fe40002000000 */
[----:B------:R-:W-:Y:S01]  /*1cdf0*/  FMNMX.FTZ R148, R143, R148, !PT ;  /* 0x000000948f947209 */ /* 0x000fe20007810000 */
[----:B------:R-:W-:Y:S01]  /*1ce00*/  MUFU.EX2 R15, R15 ;  /* 0x0000000f000f7308 */ /* 0x000fe20000000800 */
[----:B------:R-:W-:Y:S02]  /*1ce10*/  ISETP.GT.AND P2, PT, R13, 0x38, PT ;  /* 0x000000380d00780c */ /* 0x000fe40003f44270 */
[----:B-1----:R-:W-:Y:S01]  /*1ce20*/  FSEL R231, R147, -INF , P5 ;  /* 0xff80000093e77808 */ /* 0x002fe20002800000 */
[----:B------:R-:W-:-:S01]  /*1ce30*/  FFMA.FTZ R147, R2, R149, -R181 ;  /* 0x0000009502937223 */ /* 0x000fc200000108b5 */
[----:B------:R-:W-:-:S02]  /*1ce40*/  FMNMX.FTZ R148, R229, R148, !PT ;  /* 0x00000094e5947209 */ /* 0x000fc40007810000 */
[----:B------:R-:W-:Y:S01]  /*1ce50*/  ISETP.GT.AND P3, PT, R13, 0x39, PT ;  /* 0x000000390d00780c */ /* 0x000fe20003f64270 */
[----:B------:R-:W-:Y:S01]  /*1ce60*/  MUFU.EX2 R120, R120 ;  /* 0x0000007800787308 */ /* 0x000fe20000000800 */
[----:B--2---:R-:W-:Y:S02]  /*1ce70*/  FSEL R233, R150, -INF , P2 ;  /* 0xff80000096e97808 */ /* 0x004fe40001000000 */
[----:B------:R-:W-:Y:S02]  /*1ce80*/  FMNMX.FTZ R148, R231, R148, !PT ;  /* 0x00000094e7947209 */ /* 0x000fe40007810000 */
[----:B------:R-:W-:Y:S02]  /*1ce90*/  FSEL R151, R151, -INF , P3 ;  /* 0xff80000097977808 */ /* 0x000fe40001800000 */
[----:B------:R-:W-:Y:S01]  /*1cea0*/  ISETP.GT.AND P4, PT, R13, 0x40, PT ;  /* 0x000000400d00780c */ /* 0x000fe20003f84270 */
[----:B------:R-:W-:Y:S01]  /*1ceb0*/  MUFU.EX2 R136, R136 ;  /* 0x0000008800887308 */ /* 0x000fe20000000800 */
[----:B------:R-:W-:-:S02]  /*1cec0*/  FMNMX.FTZ R148, R233, R148, !PT ;  /* 0x00000094e9947209 */ /* 0x000fc40007810000 */
[----:B------:R-:W-:Y:S02]  /*1ced0*/  ISETP.GT.AND P5, PT, R13, 0x41, PT ;  /* 0x000000410d00780c */ /* 0x000fe40003fa4270 */
[----:B------:R-:W-:Y:S02]  /*1cee0*/  FSEL R149, R122, -INF , P4 ;  /* 0xff8000007a957808 */ /* 0x000fe40002000000 */
[----:B------:R-:W-:Y:S01]  /*1cef0*/  FMNMX.FTZ R148, R151, R148, !PT ;  /* 0x0000009497947209 */ /* 0x000fe20007810000 */
[----:B------:R1:W-:Y:S01]  /*1cf00*/  MUFU.EX2 R122, R237 ;  /* 0x000000ed007a7308 */ /* 0x0003e20000000800 */
[----:B------:R-:W-:Y:S02]  /*1cf10*/  ISETP.GT.AND P2, PT, R13, 0x48, PT ;  /* 0x000000480d00780c */ /* 0x000fe40003f44270 */
[----:B------:R-:W-:Y:S02]  /*1cf20*/  FSEL R123, R123, -INF , P5 ;  /* 0xff8000007b7b7808 */ /* 0x000fe40002800000 */
[----:B------:R-:W-:-:S02]  /*1cf30*/  FMNMX.FTZ R148, R149, R148, !PT ;  /* 0x0000009495947209 */ /* 0x000fc40007810000 */
[----:B------:R-:W-:Y:S01]  /*1cf40*/  ISETP.GT.AND P3, PT, R13, 0x49, PT ;  /* 0x000000490d00780c */ /* 0x000fe20003f64270 */
[----:B------:R-:W-:Y:S01]  /*1cf50*/  MUFU.EX2 R153, R153 ;  /* 0x0000009900997308 */ /* 0x000fe20000000800 */
[----:B------:R-:W-:Y:S02]  /*1cf60*/  FSEL R235, R126, -INF , P2 ;  /* 0xff8000007eeb7808 */ /* 0x000fe40001000000 */
[----:B------:R-:W-:Y:S02]  /*1cf70*/  FMNMX.FTZ R148, R123, R148, !PT ;  /* 0x000000947b947209 */ /* 0x000fe40007810000 */
[----:B------:R-:W-:Y:S02]  /*1cf80*/  ISETP.GT.AND P4, PT, R13, 0x50, PT ;  /* 0x000000500d00780c */ /* 0x000fe40003f84270 */
[----:B------:R-:W-:Y:S01]  /*1cf90*/  FSEL R127, R127, -INF , P3 ;  /* 0xff8000007f7f7808 */ /* 0x000fe20001800000 */
[----:B------:R-:W-:Y:S01]  /*1cfa0*/  MUFU.EX2 R140, R140 ;  /* 0x0000008c008c7308 */ /* 0x000fe20000000800 */
[----:B------:R-:W-:-:S02]  /*1cfb0*/  FMNMX.FTZ R148, R235, R148, !PT ;  /* 0x00000094eb947209 */ /* 0x000fc40007810000 */
[----:B------:R-:W-:Y:S02]  /*1cfc0*/  ISETP.GT.AND P5, PT, R13, 0x51, PT ;  /* 0x000000510d00780c */ /* 0x000fe40003fa4270 */
[----:B-1----:R-:W-:Y:S01]  /*1cfd0*/  FSEL R237, R130, -INF , P4 ;  /* 0xff80000082ed7808 */ /* 0x002fe20002000000 */
[----:B------:R-:W-:Y:S01]  /*1cfe0*/  FFMA.FTZ R130, R2, R128, -R181 ;  /* 0x0000008002827223 */ /* 0x000fe200000108b5 */
[----:B------:R-:W-:Y:S01]  /*1cff0*/  FMNMX.FTZ R148, R127, R148, !PT ;  /* 0x000000947f947209 */ /* 0x000fe20007810000 */
[----:B------:R-:W-:Y:S01]  /*1d000*/  MUFU.EX2 R157, R157 ;  /* 0x0000009d009d7308 */ /* 0x000fe20000000800 */
        /* <DEDUP_REMOVED lines=8> */
[----:B------:R-:W-:Y:S01]  /*1d090*/  MUFU.EX2 R10, R10 ;  /* 0x0000000a000a7308 */ /* 0x000fe20000000800 */
[----:B------:R-:W-:Y:S02]  /*1d0a0*/  FSEL R135, R135, -INF , P3 ;  /* 0xff80000087877808 */ /* 0x000fe40001800000 */
[----:B------:R-:W-:Y:S02]  /*1d0b0*/  ISETP.GT.AND P4, PT, R13, 0x60, PT ;  /* 0x000000600d00780c */ /* 0x000fe40003f84270 */
[----:B------:R-:W-:-:S02]  /*1d0c0*/  FMNMX.FTZ R148, R134, R148, !PT ;  /* 0x0000009486947209 */ /* 0x000fc40007810000 */
[----:B------:R-:W-:Y:S01]  /*1d0d0*/  ISETP.GT.AND P5, PT, R13, 0x61, PT ;  /* 0x000000610d00780c */ /* 0x000fe20003fa4270 */
[----:B------:R-:W-:Y:S01]  /*1d0e0*/  MUFU.EX2 R137, R137 ;  /* 0x0000008900897308 */ /* 0x000fe20000000800 */
[----:B------:R-:W-:Y:S02]  /*1d0f0*/  FSEL R126, R106, -INF , P4 ;  /* 0xff8000006a7e7808 */ /* 0x000fe40002000000 */
[----:B------:R-:W-:Y:S02]  /*1d100*/  FMNMX.FTZ R148, R135, R148, !PT ;  /* 0x0000009487947209 */ /* 0x000fe40007810000 */
[----:B------:R-:W-:Y:S02]  /*1d110*/  ISETP.GT.AND P2, PT, R13, 0x68, PT ;  /* 0x000000680d00780c */ /* 0x000fe40003f44270 */
[----:B------:R-:W-:Y:S01]  /*1d120*/  FSEL R128, R107, -INF , P5 ;  /* 0xff8000006b807808 */ /* 0x000fe20002800000 */
[----:B------:R-:W-:-:S01]  /*1d130*/  FFMA.FTZ R107, R2, R129, -R181 ;  /* 0x00000081026b7223 */ /* 0x000fc200000108b5 */
[----:B------:R-:W-:Y:S01]  /*1d140*/  FMNMX.FTZ R148, R126, R148, !PT ;  /* 0x000000947e947209 */ /* 0x000fe20007810000 */
[----:B------:R1:W-:Y:S01]  /*1d150*/  MUFU.EX2 R106, R130 ;  /* 0x00000082006a7308 */ /* 0x0003e20000000800 */
[----:B------:R-:W-:-:S02]  /*1d160*/  ISETP.GT.AND P3, PT, R13, 0x69, PT ;  /* 0x000000690d00780c */ /* 0x000fc40003f64270 */
[----:B------:R-:W-:Y:S01]  /*1d170*/  FSEL R129, R110, -INF , P2 ;  /* 0xff8000006e817808 */ /* 0x000fe20001000000 */
[----:B------:R-:W-:-:S01]  /*1d180*/  FFMA.FTZ R110, R2, R132, -R181 ;  /* 0x00000084026e7223 */ /* 0x000fc200000108b5 */
[----:B------:R-:W-:Y:S01]  /*1d190*/  FMNMX.FTZ R148, R128, R148, !PT ;  /* 0x0000009480947209 */ /* 0x000fe20007810000 */
[----:B------:R-:W-:-:S01]  /*1d1a0*/  FFMA.FTZ R132, R2, R108, -R181 ;  /* 0x0000006c02847223 */ /* 0x000fc200000108b5 */
[----:B------:R-:W-:Y:S01]  /*1d1b0*/  ISETP.GT.AND P4, PT, R13, 0x70, PT ;  /* 0x000000700d00780c */ /* 0x000fe20003f84270 */
[----:B------:R-:W-:Y:S01]  /*1d1c0*/  MUFU.EX2 R141, R141 ;  /* 0x0000008d008d7308 */ /* 0x000fe20000000800 */
[----:B------:R-:W-:Y:S01]  /*1d1d0*/  FSEL R111, R111, -INF , P3 ;  /* 0xff8000006f6f7808 */ /* 0x000fe20001800000 */
[----:B-1----:R-:W-:Y:S01]  /*1d1e0*/  FFMA.FTZ R130, R2, R104, -R181 ;  /* 0x0000006802827223 */ /* 0x002fe200000108b5 */
        /* <DEDUP_REMOVED lines=12> */
[----:B------:R-:W-:Y:S01]  /*1d2b0*/  FSEL R119, R119, -INF , P3 ;  /* 0xff80000077777808 */ /* 0x000fe20001800000 */
[----:B------:R-:W-:Y:S01]  /*1d2c0*/  MUFU.EX2 R147, R147 ;  /* 0x0000009300937308 */ /* 0x000fe20000000800 */
[C---:B------:R-:W-:Y:S02]  /*1d2d0*/  ISETP.GT.AND P4, PT, R13.reuse, 0x80, PT ;  /* 0x000000800d00780c */ /* 0x040fe40003f84270 */
        /* <DEDUP_REMOVED lines=17> */
[C---:B------:R-:W-:Y:S01]  /*1d3f0*/  ISETP.GT.AND P2, PT, R13.reuse, 0x98, PT ;  /* 0x000000980d00780c */ /* 0x040fe20003f44270 */
[----:B------:R-:W-:Y:S01]  /*1d400*/  MUFU.EX2 R125, R125 ;  /* 0x0000007d007d7308 */ /* 0x000fe20000000800 */
[----:B------:R-:W-:Y:S02]  /*1d410*/  ISETP.GT.AND P3, PT, R13, 0x99, PT ;  /* 0x000000990d00780c */ /* 0x000fe40003f64270 */
[----:B------:R-:W-:Y:S02]  /*1d420*/  FSEL R108, R98, -INF , P4 ;  /* 0xff800000626c7808 */ /* 0x000fe40002000000 */
[----:B------:R-:W-:Y:S02]  /*1d430*/  FMNMX.FTZ R13, R95, R148, !PT ;  /* 0x000000945f0d7209 */ /* 0x000fe40007810000 */
[----:B------:R-:W-:Y:S01]  /*1d440*/  FSEL R99, R99, -INF , P5 ;  /* 0xff80000063637808 */ /* 0x000fe20002800000 */
[----:B------:R2:W-:Y:S01]  /*1d450*/  MUFU.EX2 R98, R132 ;  /* 0x0000008400627308 */ /* 0x0005e20000000800 */
[----:B-1----:R-:W-:-:S02]  /*1d460*/  FMNMX.FTZ R130, R108, R13, !PT ;  /* 0x0000000d6c827209 */ /* 0x002fc40007810000 */
[----:B------:R-:W-:Y:S02]  /*1d470*/  FSEL R102, R102, -INF , P2 ;  /* 0xff80000066667808 */ /* 0x000fe40001000000 */
[----:B------:R-:W-:Y:S02]  /*1d480*/  FMNMX.FTZ R13, R99, R130, !PT ;  /* 0x00000082630d7209 */ /* 0x000fe40007810000 */
[----:B------:R-:W-:Y:S01]  /*1d490*/  FSEL R103, R103, -INF , P3 ;  /* 0xff80000067677808 */ /* 0x000fe20001800000 */
[----:B------:R-:W-:Y:S01]  /*1d4a0*/  MUFU.EX2 R107, R107 ;  /* 0x0000006b006b7308 */ /* 0x000fe20000000800 */
[----:B------:R-:W-:Y:S01]  /*1d4b0*/  FMNMX.FTZ R130, R102, R13, !PT ;  /* 0x0000000d66827209 */ /* 0x000fe20007810000 */
[--C-:B--2---:R-:W-:Y:S01]  /*1d4c0*/  FFMA.FTZ R132, R2, R89, -R181.reuse ;  /* 0x0000005902847223 */ /* 0x104fe200000108b5 */
[----:B------:R-:W-:Y:S02]  /*1d4d0*/  FSEL R89, R0, RZ, P0 ;  /* 0x000000ff00597208 */ /* 0x000fe40000000000 */
[----:B------:R-:W-:Y:S01]  /*1d4e0*/  FMNMX.FTZ R13, R103, R130, !PT ;  /* 0x00000082670d7209 */ /* 0x000fe20007810000 */
[----:B------:R-:W-:-:S01]  /*1d4f0*/  FFMA.FTZ R130, R2, R88, -R181 ;  /* 0x0000005802827223 */ /* 0x000fc200000108b5 */
[----:B------:R-:W-:-:S02]  /*1d500*/  VIADD R88, R14, 0x300 ;  /* 0x000003000e587836 */ /* 0x000fc40000000000 */
[----:B------:R-:W-:-:S01]  /*1d510*/  FADD.FTZ R89, -R89, R8 ;  /* 0x0000000859597221 */ /* 0x000fc20000010100 */
[----:B------:R-:W-:Y:S01]  /*1d520*/  MUFU.EX2 R110, R110 ;  /* 0x0000006e006e7308 */ /* 0x000fe20000000800 */
[----:B------:R-:W1:Y:S02]  /*1d530*/  SHFL.BFLY PT, R146, R13, 0x2, 0x1f ;  /* 0x0c401f000d927f89 */ /* 0x000e6400000e0000 */
[----:B------:R-:W-:Y:S01]  /*1d540*/  FMUL.FTZ R8, R2, R89 ;  /* 0x0000005902087220 */ /* 0x000fe20000410000 */
[----:B------:R-:W-:Y:S01]  /*1d550*/  IMAD.MOV.U32 R89, RZ, RZ, -0x3ffffff0 ;  /* 0xc0000010ff597424 */ /* 0x000fe200078e00ff */
[----:B------:R-:W-:-:S03]  /*1d560*/  R2UR UR6, R88 ;  /* 0x00000000580672ca */ /* 0x000fc600000e0000 */
[----:B------:R-:W-:Y:S01]  /*1d570*/  MUFU.EX2 R133, R133 ;  /* 0x0000008500857308 */ /* 0x000fe20000000800 */
[----:B------:R-:W-:-:S07]  /*1d580*/  R2UR UR7, R89 ;  /* 0x00000000590772ca */ /* 0x000fce00000e0000 */
[----:B------:R-:W2:Y:S06]  /*1d590*/  MUFU.EX2 R8, R8 ;  /* 0x0000000800087308 */ /* 0x000eac0000000800 */
[----:B------:R-:W-:Y:S02]  /*1d5a0*/  QGMMA.64x128x32.F32.E4M3.E4M3 R24, R172, gdesc[UR4], R24, gsb0 ;  /* 0x01e00004ac187df3 */ /* 0x000fe40008000818 */
        /* <DEDUP_REMOVED lines=8> */
[----:B------:R-:W-:Y:S01]  /*1d630*/  FSETP.NEU.FTZ.AND P0, PT, R13, -INF , PT ;  /* 0xff8000000d00780b */ /* 0x000fe20003f1d000 */
[----:B------:R-:W-:-:S03]  /*1d640*/  FFMA.FTZ R181, R2, R13, -8 ;  /* 0xc100000002b57423 */ /* 0x000fc6000001000d */
[----:B------:R-:W-:Y:S02]  /*1d650*/  FSEL R88, R13, RZ, P0 ;  /* 0x000000ff0d587208 */ /* 0x000fe40000000000 */
[----:B------:R-:W-:Y:S01]  /*1d660*/  FSEL R181, R181, RZ, P0 ;  /* 0x000000ffb5b57208 */ /* 0x000fe20000000000 */
[----:B------:R-:W-:Y:S01]  /*1d670*/  MUFU.EX2 R117, R117 ;  /* 0x0000007500757308 */ /* 0x000fe20000000800 */
[----:B------:R-:W-:Y:S01]  /*1d680*/  ISETP.NE.AND P0, PT, R230, RZ, PT ;  /* 0x000000ffe600720c */ /* 0x000fe20003f05270 */
[----:B------:R-:W-:Y:S02]  /*1d690*/  FADD.FTZ R89, -R88, R7 ;  /* 0x0000000758597221 */ /* 0x000fe40000010100 */
[----:B------:R-:W-:-:S01]  /*1d6a0*/  FFMA.FTZ R146, R2, R154, -R181 ;  /* 0x0000009a02927223 */ /* 0x000fc200000108b5 */
[C-C-:B------:R-:W-:Y:S01]  /*1d6b0*/  FFMA.FTZ R155, R2.reuse, R155, -R181.reuse ;  /* 0x0000009b029b7223 */ /* 0x140fe200000108b5 */
[C---:B------:R-:W-:Y:S01]  /*1d6c0*/  FMUL.FTZ R89, R2.reuse, R89 ;  /* 0x0000005902597220 */ /* 0x040fe20000410000 */
[C-C-:B------:R-:W-:Y:S01]  /*1d6d0*/  FFMA.FTZ R162, R2.reuse, R123, -R181.reuse ;  /* 0x0000007b02a27223 */ /* 0x140fe200000108b5 */
[----:B------:R-:W-:-:S01]  /*1d6e0*/  FFMA.FTZ R148, R2, R161, -R181 ;  /* 0x000000a102947223 */ /* 0x000fc200000108b5 */
[C-C-:B------:R-:W-:Y:S01]  /*1d6f0*/  FFMA.FTZ R159, R2.reuse, R159, -R181.reuse ;  /* 0x0000009f029f7223 */ /* 0x140fe200000108b5 */
[----:B------:R-:W-:Y:S01]  /*1d700*/  MUFU.EX2 R146, R146 ;  /* 0x0000009200927308 */ /* 0x000fe20000000800 */
[----:B------:R-:W-:-:S01]  /*1d710*/  FFMA.FTZ R150, R2, R165, -R181 ;  /* 0x000000a502967223 */ /* 0x000fc200000108b5 */
[C-C-:B------:R-:W-:Y:S01]  /*1d720*/  FFMA.FTZ R161, R2.reuse, R163, -R181.reuse ;  /* 0x000000a302a17223 */ /* 0x140fe200000108b5 */
[----:B------:R-:W-:-:S01]  /*1d730*/  FFMA.FTZ R163, R2, R167, -R181 ;  /* 0x000000a702a37223 */ /* 0x000fc200000108b5 */
[----:B--2---:R-:W-:Y:S01]  /*1d740*/  FFMA.FTZ R167, R8, R4, R21 ;  /* 0x0000000408a77223 */ /* 0x004fe20000010015 */
[----:B------:R-:W-:-:S01]  /*1d750*/  FFMA.FTZ R152, R2, R183, -R181 ;  /* 0x000000b702987223 */ /* 0x000fc200000108b5 */
[C-C-:B------:R-:W-:Y:S01]  /*1d760*/  FFMA.FTZ R154, R2.reuse, R185, -R181.reuse ;  /* 0x000000b9029a7223 */ /* 0x140fe200000108b5 */
[----:B------:R-:W-:-:S01]  /*1d770*/  FFMA.FTZ R139, R2, R139, -R181 ;  /* 0x0000008b028b7223 */ /* 0x000fc200000108b5 */
[----:B------:R1:W2:Y:S01]  /*1d780*/  MUFU.EX2 R123, R89 ;  /* 0x00000059007b7308 */ /* 0x0002a20000000800 */
[----:B------:R-:W-:-:S01]  /*1d790*/  FADD.FTZ R88, R20, R167 ;  /* 0x000000a714587221 */ /* 0x000fc20000010000 */
[C-C-:B------:R-:W-:Y:S01]  /*1d7a0*/  FFMA.FTZ R156, R2.reuse, R187, -R181.reuse ;  /* 0x000000bb029c7223 */ /* 0x140fe200000108b5 */
[----:B------:R-:W-:-:S01]  /*1d7b0*/  FFMA.FTZ R143, R2, R143, -R181 ;  /* 0x0000008f028f7223 */ /* 0x000fc200000108b5 */
        /* <DEDUP_REMOVED lines=8> */
[----:B------:R-:W-:Y:S01]  /*1d840*/  FFMA.FTZ R131, R2, R134, -R181 ;  /* 0x0000008602837223 */ /* 0x000fe200000108b5 */
[----:B------:R-:W-:-:S01]  /*1d850*/  FADD.FTZ R89, R120, R89 ;  /* 0x0000005978597221 */ /* 0x000fc20000010000 */
[C-C-:B------:R-:W-:Y:S01]  /*1d860*/  FFMA.FTZ R134, R2.reuse, R135, -R181.reuse ;  /* 0x0000008702867223 */ /* 0x140fe200000108b5 */
[----:B------:R-:W-:-:S01]  /*1d870*/  FFMA.FTZ R135, R2, R128, -R181 ;  /* 0x0000008002877223 */ /* 0x000fc200000108b5 */
[----:B------:R-:W1:Y:S01]  /*1d880*/  MUFU.EX2 R148, R148 ;  /* 0x0000009400947308 */ /* 0x000e620000000800 */
[----:B--2---:R-:W-:-:S01]  /*1d890*/  FFMA.FTZ R4, R123, R3, R146 ;  /* 0x000000037b047223 */ /* 0x004fc20000010092 */
        /* <DEDUP_REMOVED lines=8> */
[C-C-:B------:R-:W-:Y:S01]  /*1d920*/  FFMA.FTZ R104, R2.reuse, R104, -R181.reuse ;  /* 0x0000006802687223 */ /* 0x140fe200000108b5 */
[----:B------:R-:W-:-:S01]  /*1d930*/  FFMA.FTZ R91, R2, R91, -R181 ;  /* 0x0000005b025b7223 */ /* 0x000fc200000108b5 */
[C-C-:B------:R-:W-:Y:S01]  /*1d940*/  FFMA.FTZ R94, R2.reuse, R94, -R181.reuse ;  /* 0x0000005e025e7223 */ /* 0x140fe200000108b5 */
[----:B------:R-:W-:-:S01]  /*1d950*/  FFMA.FTZ R95, R2, R95, -R181 ;  /* 0x0000005f025f7223 */ /* 0x000fc200000108b5 */
[C-C-:B------:R-:W-:Y:S01]  /*1d960*/  FFMA.FTZ R102, R2.reuse, R102, -R181.reuse ;  /* 0x0000006602667223 */ /* 0x140fe200000108b5 */
[----:B------:R-:W-:-:S01]  /*1d970*/  FFMA.FTZ R103, R2, R103, -R181 ;  /* 0x0000006702677223 */ /* 0x000fc200000108b5 */
[----:B------:R-:W3:Y:S01]  /*1d980*/  MUFU.EX2 R150, R150 ;  /* 0x0000009600967308 */ /* 0x000ee20000000800 */
[----:B-1----:R-:W-:-:S07]  /*1d990*/  FADD.FTZ R4, R148, R3 ;  /* 0x0000000394047221 */ /* 0x002fce0000010000 */
[----:B------:R-:W1:Y:S01]  /*1d9a0*/  MUFU.EX2 R161, R161 ;  /* 0x000000a100a17308 */ /* 0x000e620000000800 */
[----:B--2---:R-:W-:-:S01]  /*1d9b0*/  FADD.FTZ R3, R159, R4 ;  /* 0x000000049f037221 */ /* 0x004fc20000010000 */
[----:B------:R-:W-:-:S06]  /*1d9c0*/  FADD.FTZ R4, R136, R89 ;  /* 0x0000005988047221 */ /* 0x000fcc0000010000 */
        /* <DEDUP_REMOVED lines=18> */
[----:B------:R-:W-:Y:S02]  /*1daf0*/  WARPGROUP.DEPBAR.LE gsb0, 0x0 ;  /* 0x00008000000079c5 */ /* 0x000fe40000010000 */
[----:B------:R-:W-:Y:S01]  /*1db00*/  WARPGROUP.ARRIVE ;  /* 0x00000000000079c5 */ /* 0x000fe20000000000 */
[----:B------:R-:W-:-:S03]  /*1db10*/  FADD.FTZ R3, R145, R4 ;  /* 0x0000000491037221 */ /* 0x000fc60000010000 */
[----:B------:R-:W1:Y:S01]  /*1db20*/  MUFU.EX2 R143, R143 ;  /* 0x0000008f008f7308 */ /* 0x000e620000000800 */
[----:B--2---:R-:W-:-:S01]  /*1db30*/  FADD.FTZ R89, R139, R88 ;  /* 0x000000588b597221 */ /* 0x004fc20000010000 */
[----:B------:R-:W-:Y:S01]  /*1db40*/  IADD3 R88, R14, 0x400, RZ ;  /* 0x000004000e587810 */ /* 0x000fe20007ffe0ff */
[----:B------:R-:W-:-:S01]  /*1db50*/  FADD.FTZ R4, R142, R3 ;  /* 0x000000038e047221 */ /* 0x000fc20000010000 */
[----:B------:R-:W-:Y:S02]  /*1db60*/  FFMA.FTZ R14, R2, R114, -R181 ;  /* 0x00000072020e7223 */ /* 0x000fe400000108b5 */
[----:B------:R-:W-:Y:S01]  /*1db70*/  R2UR UR6, R88 ;  /* 0x00000000580672ca */ /* 0x000fe200000e0000 */
[----:B------:R-:W-:Y:S01]  /*1db80*/  FADD.FTZ R3, R147, R4 ;  /* 0x0000000493037221 */ /* 0x000fe20000010000 */
[----:B------:R-:W2:Y:S01]  /*1db90*/  MUFU.EX2 R158, R158 ;  /* 0x0000009e009e7308 */ /* 0x000ea20000000800 */
[----:B---3--:R-:W-:-:S02]  /*1dba0*/  FADD.FTZ R172, R156, R89 ;  /* 0x000000599cac7221 */ /* 0x008fc40000010000 */
[----:B------:R-:W-:-:S05]  /*1dbb0*/  FADD.FTZ R4, R122, R3 ;  /* 0x000000037a047221 */ /* 0x000fca0000010000 */
[----:B------:R-:W3:Y:S01]  /*1dbc0*/  MUFU.EX2 R165, R165 ;  /* 0x000000a500a57308 */ /* 0x000ee20000000800 */
[----:B-1----:R-:W-:-:S07]  /*1dbd0*/  FADD.FTZ R89, R143, R172 ;  /* 0x000000ac8f597221 */ /* 0x002fce0000010000 */
[----:B------:R-:W1:Y:S01]  /*1dbe0*/  MUFU.EX2 R160, R160 ;  /* 0x000000a000a07308 */ /* 0x000e620000000800 */
[----:B--2---:R-:W-:-:S01]  /*1dbf0*/  FADD.FTZ R172, R158, R89 ;  /* 0x000000599eac7221 */ /* 0x004fc20000010000 */
[----:B------:R-:W-:-:S05]  /*1dc00*/  IMAD.MOV.U32 R89, RZ, RZ, -0x3ffffff0 ;  /* 0xc0000010ff597424 */ /* 0x000fca00078e00ff */
[----:B------:R-:W-:Y:S01]  /*1dc10*/  R2UR UR7, R89 ;  /* 0x00000000590772ca */ /* 0x000fe200000e0000 */
[----:B------:R-:W2:Y:S01]  /*1dc20*/  MUFU.EX2 R151, R151 ;  /* 0x0000009700977308 */ /* 0x000ea20000000800 */
[----:B---3--:R-:W-:-:S01]  /*1dc30*/  FADD.FTZ R129, R165, R172 ;  /* 0x000000aca5817221 */ /* 0x008fc20000010000 */
[----:B------:R-:W-:Y:S01]  /*1dc40*/  FFMA.FTZ R89, R2, R115, -R181 ;  /* 0x0000007302597223 */ /* 0x000fe200000108b5 */
[----:B------:R-:W-:-:S04]  /*1dc50*/  FADD.FTZ R115, R121, R4 ;  /* 0x0000000479737221 */ /* 0x000fc80000010000 */
[----:B------:R-:W-:Y:S01]  /*1dc60*/  FADD.FTZ R114, R124, R115 ;  /* 0x000000737c727221 */ /* 0x000fe20000010000 */
[----:B------:R-:W3:Y:S01]  /*1dc70*/  MUFU.EX2 R149, R149 ;  /* 0x0000009500957308 */ /* 0x000ee20000000800 */
[----:B-1----:R-:W-:-:S01]  /*1dc80*/  FADD.FTZ R88, R160, R129 ;  /* 0x00000081a0587221 */ /* 0x002fc20000010000 */
[----:B------:R-:W-:Y:S01]  /*1dc90*/  FFMA.FTZ R115, R2, R119, -R181 ;  /* 0x0000007702737223 */ /* 0x000fe200000108b5 */
[----:B------:R-:W-:-:S01]  /*1dca0*/  FADD.FTZ R119, R125, R114 ;  /* 0x000000727d777221 */ /* 0x000fc20000010000 */
[----:B------:R-:W-:Y:S03]  /*1dcb0*/  QGMMA.64x128x32.F32.E4M3.E4M3 R24, R168, gdesc[UR4], R24, gsb0 ;  /* 0x01e00004a8187df3 */ /* 0x000fe60008000818 */
[----:B------:R-:W-:-:S01]  /*1dcc0*/  FADD.FTZ R114, R106, R119 ;  /* 0x000000776a727221 */ /* 0x000fc20000010000 */
[----:B------:R-:W1:Y:S01]  /*1dcd0*/  MUFU.EX2 R162, R162 ;  /* 0x000000a200a27308 */ /* 0x000e620000000800 */
[----:B--2---:R-:W-:-:S02]  /*1dce0*/  FADD.FTZ R88, R151, R88 ;  /* 0x0000005897587221 */ /* 0x004fc40000010000 */
[----:B------:R-:W-:-:S04]  /*1dcf0*/  FADD.FTZ R119, R107, R114 ;  /* 0x000000726b777221 */ /* 0x000fc80000010000 */
[----:B------:R-:W-:Y:S01]  /*1dd00*/  FADD.FTZ R114, R110, R119 ;  /* 0x000000776e727221 */ /* 0x000fe20000010000 */
[----:B------:R-:W2:Y:S01]  /*1dd10*/  MUFU.EX2 R7, R235 ;  /* 0x000000eb00077308 */ /* 0x000ea20000000800 */
[----:B---3--:R-:W-:-:S01]  /*1dd20*/  FADD.FTZ R3, R149, R88 ;  /* 0x0000005895037221 */ /* 0x008fc20000010000 */
[----:B------:R-:W-:Y:S01]  /*1dd30*/  FFMA.FTZ R88, R2, R118, -R181 ;  /* 0x0000007602587223 */ /* 0x000fe200000108b5 */
[----:B------:R-:W-:-:S05]  /*1dd40*/  FADD.FTZ R119, R133, R114 ;  /* 0x0000007285777221 */ /* 0x000fca0000010000 */
        /* <DEDUP_REMOVED lines=16> */
[----:B--2---:R-:W-:-:S01]  /*1de50*/  FADD.FTZ R114, R126, R3 ;  /* 0x000000037e727221 */ /* 0x004fc20000010000 */
[----:B------:R-:W-:-:S04]  /*1de60*/  FADD.FTZ R3, R105, R4 ;  /* 0x0000000469037221 */ /* 0x000fc80000010000 */
[----:B------:R-:W-:Y:S02]  /*1de70*/  FADD.FTZ R4, R98, R3 ;  /* 0x0000000362047221 */ /* 0x000fe40000010000 */
[----:B------:R-:W2:Y:S01]  /*1de80*/  MUFU.EX2 R111, R111 ;  /* 0x0000006f006f7308 */ /* 0x000ea20000000800 */
[----:B---3--:R-:W-:-:S01]  /*1de90*/  FADD.FTZ R119, R135, R114 ;  /* 0x0000007287777221 */ /* 0x008fc20000010000 */
[----:B------:R-:W-:Y:S01]  /*1dea0*/  FADD.FTZ R3, R109, R4 ;  /* 0x000000046d037221 */ /* 0x000fe20000010000 */
[----:B------:R-:W-:-:S01]  /*1deb0*/  FFMA.FTZ R4, R2, R108, -R181 ;  /* 0x0000006c02047223 */ /* 0x000fc200000108b5 */
[----:B------:R-:W-:-:S04]  /*1dec0*/  FFMA.FTZ R108, R2, R99, -R181 ;  /* 0x00000063026c7223 */ /* 0x000fc800000108b5 */
[----:B------:R-:W3:Y:S01]  /*1ded0*/  MUFU.EX2 R14, R14 ;  /* 0x0000000e000e7308 */ /* 0x000ee20000000800 */
[----:B-1----:R-:W-:-:S07]  /*1dee0*/  FADD.FTZ R114, R128, R119 ;  /* 0x0000007780727221 */ /* 0x002fce0000010000 */
[----:B------:R-:W1:Y:S01]  /*1def0*/  MUFU.EX2 R89, R89 ;  /* 0x0000005900597308 */ /* 0x000e620000000800 */
[----:B--2---:R-:W-:-:S01]  /*1df00*/  FADD.FTZ R119, R111, R114 ;  /* 0x000000726f777221 */ /* 0x004fc20000010000 */
[----:B------:R-:W-:Y:S01]  /*1df10*/  FADD.FTZ R114, R112, R3 ;  /* 0x0000000370727221 */ /* 0x000fe20000010000 */
[----:B------:R-:W-:-:S05]  /*1df20*/  IADD3 R3, -R228, 0xb, RZ ;  /* 0x0000000be4037810 */ /* 0x000fca0007ffe1ff */
[----:B------:R-:W2:Y:S01]  /*1df30*/  MUFU.EX2 R88, R88 ;  /* 0x0000005800587308 */ /* 0x000ea20000000800 */
[----:B---3--:R-:W-:-:S01]  /*1df40*/  FADD.FTZ R118, R14, R119 ;  /* 0x000000770e767221 */ /* 0x008fc20000010000 */
[----:B------:R-:W-:-:S04]  /*1df50*/  FADD.FTZ R119, R113, R114 ;  /* 0x0000007271777221 */ /* 0x000fc80000010000 */
[----:B------:R-:W-:Y:S02]  /*1df60*/  FADD.FTZ R114, R116, R119 ;  /* 0x0000007774727221 */ /* 0x000fe40000010000 */
[----:B------:R-:W3:Y:S01]  /*1df70*/  MUFU.EX2 R115, R115 ;  /* 0x0000007300737308 */ /* 0x000ee20000000800 */
[----:B-1----:R-:W-:-:S01]  /*1df80*/  FADD.FTZ R129, R89, R118 ;  /* 0x0000007659817221 */ /* 0x002fc20000010000 */
[----:B------:R-:W-:-:S06]  /*1df90*/  FADD.FTZ R119, R117, R114 ;  /* 0x0000007275777221 */ /* 0x000fcc0000010000 */
[----:B------:R-:W1:Y:S01]  /*1dfa0*/  MUFU.EX2 R130, R130 ;  /* 0x0000008200827308 */ /* 0x000e620000000800 */
[----:B--2---:R-:W-:-:S07]  /*1dfb0*/  FADD.FTZ R118, R88, R129 ;  /* 0x0000008158767221 */ /* 0x004fce0000010000 */
[----:B------:R-:W2:Y:S01]  /*1dfc0*/  MUFU.EX2 R104, R104 ;  /* 0x0000006800687308 */ /* 0x000ea20000000800 */
[----:B---3--:R-:W-:-:S01]  /*1dfd0*/  FADD.FTZ R129, R115, R118 ;  /* 0x0000007673817221 */ /* 0x008fc20000010000 */
[----:B------:R-:W-:-:S06]  /*1dfe0*/  @!P0 IMAD R118, R12, 0x8, R16 ;  /* 0x000000080c768824 */ /* 0x000fcc00078e0210 */
[----:B------:R-:W3:Y:S01]  /*1dff0*/  MUFU.EX2 R132, R132 ;  /* 0x0000008400847308 */ /* 0x000ee20000000800 */
[----:B-1----:R-:W-:-:S01]  /*1e000*/  FADD.FTZ R119, R130, R119 ;  /* 0x0000007782777221 */ /* 0x002fc20000010000 */
[----:B------:R-:W-:-:S06]  /*1e010*/  WARPGROUP.DEPBAR.LE gsb0, 0x0 ;  /* 0x00008000000079c5 */ /* 0x000fcc0000010000 */
[----:B------:R-:W1:Y:S01]  /*1e020*/  MUFU.EX2 R91, R91 ;  /* 0x0000005b005b7308 */ /* 0x000e620000000800 */
[----:B--2---:R-:W-:-:S01]  /*1e030*/  FADD.FTZ R114, R104, R129 ;  /* 0x0000008168727221 */ /* 0x004fc20000010000 */
[----:B------:R1:W-:Y:S06]  /*1e040*/  BAR.ARV R3, 0x100 ;  /* 0x000400030000751d */ /* 0x0003ec0000002000 */
[----:B------:R-:W2:Y:S01]  /*1e050*/  MUFU.EX2 R92, R92 ;  /* 0x0000005c005c7308 */ /* 0x000ea20000000800 */
[----:B---3--:R-:W-:-:S07]  /*1e060*/  FADD.FTZ R119, R132, R119 ;  /* 0x0000007784777221 */ /* 0x008fce0000010000 */
[----:B------:R-:W3:Y:S01]  /*1e070*/  MUFU.EX2 R94, R94 ;  /* 0x0000005e005e7308 */ /* 0x000ee20000000800 */
[----:B-1----:R-:W-:-:S07]  /*1e080*/  FADD.FTZ R3, R91, R114 ;  /* 0x000000725b037221 */ /* 0x002fce0000010000 */
[----:B------:R-:W1:Y:S01]  /*1e090*/  MUFU.EX2 R93, R93 ;  /* 0x0000005d005d7308 */ /* 0x000e620000000800 */
[----:B--2---:R-:W-:-:S07]  /*1e0a0*/  FADD.FTZ R114, R92, R119 ;  /* 0x000000775c727221 */ /* 0x004fce0000010000 */
[----:B------:R-:W2:Y:S08]  /*1e0b0*/  MUFU.EX2 R95, R95 ;  /* 0x0000005f005f7308 */ /* 0x000eb00000000800 */
[----:B------:R-:W4:Y:S08]  /*1e0c0*/  MUFU.EX2 R96, R96 ;  /* 0x0000006000607308 */ /* 0x000f300000000800 */
[----:B------:R5:W0:Y:S08]  /*1e0d0*/  MUFU.EX2 R99, R4 ;  /* 0x0000000400637308 */ /* 0x000a300000000800 */
[----:B------:R-:W0:Y:S01]  /*1e0e0*/  MUFU.EX2 R97, R97 ;  /* 0x0000006100617308 */ /* 0x000e220000000800 */
[----:B-----5:R-:W-:-:S02]  /*1e0f0*/  @!P0 VIADD R4, R118, 0x29840 ;  /* 0x0002984076048836 */ /* 0x020fc40000000000 */
[----:B---3--:R-:W-:Y:S01]  /*1e100*/  FADD.FTZ R118, R94, R3 ;  /* 0x000000035e767221 */ /* 0x008fe20000010000 */
[----:B-1----:R-:W-:-:S02]  /*1e110*/  FADD.FTZ R3, R93, R114 ;  /* 0x000000725d037221 */ /* 0x002fc40000010000 */
[----:B------:R-:W-:Y:S01]  /*1e120*/  @!P0 PRMT R4, RZ, 0x654, R4 ;  /* 0x00000654ff048816 */ /* 0x000fe20000000004 */
[----:B--2---:R-:W-:-:S01]  /*1e130*/  FADD.FTZ R118, R95, R118 ;  /* 0x000000765f767221 */ /* 0x004fc20000010000 */
[----:B------:R-:W1:Y:S02]  /*1e140*/  MUFU.EX2 R108, R108 ;  /* 0x0000006c006c7308 */ /* 0x000e640000000800 */
[----:B------:R4:W-:Y:S06]  /*1e150*/  @!P0 SYNCS.ARRIVE.TRANS64.RED.A1T0 RZ, [R4+URZ], RZ ;  /* 0x000000ff04ff89a7 */ /* 0x0009ec000810043f */
[----:B------:R-:W2:Y:S01]  /*1e160*/  MUFU.EX2 R100, R100 ;  /* 0x0000006400647308 */ /* 0x000ea20000000800 */
[----:B----4-:R-:W-:-:S01]  /*1e170*/  FADD.FTZ R4, R96, R3 ;  /* 0x0000000360047221 */ /* 0x010fc20000010000 */
[----:B0-----:R-:W-:-:S03]  /*1e180*/  FADD.FTZ R3, R99, R118 ;  /* 0x0000007663037221 */ /* 0x001fc60000010000 */
[----:B------:R-:W-:-:S03]  /*1e190*/  FADD.FTZ R119, R97, R4 ;  /* 0x0000000461777221 */ /* 0x000fc60000010000 */
        /* <DEDUP_REMOVED lines=10> */
.L_x_2370:
[----:B------:R-:W-:Y:S01]  /*1e240*/  F2FP.SATFINITE.E4M3.F32.PACK_AB_MERGE_C R7, R164, R7, RZ ;  /* 0x00000007a407723e */ /* 0x000fe200048070ff */
[----:B------:R-:W-:Y:S01]  /*1e250*/  FMUL.FTZ R24, R24, R8 ;  /* 0x0000000818187220 */ /* 0x000fe20000410000 */
[----:B------:R-:W-:Y:S01]  /*1e260*/  F2FP.SATFINITE.E4M3.F32.PACK_AB_MERGE_C R141, R141, R144, RZ ;  /* 0x000000908d8d723e */ /* 0x000fe200048070ff */
[----:B------:R-:W-:Y:S01]  /*1e270*/  FMUL.FTZ R25, R25, R8 ;  /* 0x0000000819197220 */ /* 0x000fe20000410000 */
[----:B------:R-:W-:Y:S01]  /*1e280*/  F2FP.SATFINITE.E4M3.F32.PACK_AB_MERGE_C R177, R162, R149, R7 ;  /* 0x00000095a2b1723e */ /* 0x000fe20004807007 */
[----:B------:R-:W-:Y:S01]  /*1e290*/  IMAD R7, R11, 0x8, R16 ;  /* 0x000000080b077824 */ /* 0x000fe200078e0210 */
[----:B------:R-:W-:Y:S01]  /*1e2a0*/  ISETP.GT.AND P0, PT, R9, R6, PT ;  /* 0x000000060900720c */ /* 0x000fe20003f04270 */
[----:B------:R-:W-:Y:S01]  /*1e2b0*/  FMUL.FTZ R28, R28, R8 ;  /* 0x000000081c1c7220 */ /* 0x000fe20000410000 */
[----:B------:R-:W-:Y:S01]  /*1e2c0*/  F2FP.SATFINITE.E4M3.F32.PACK_AB_MERGE_C R180, R137, R10, R141 ;  /* 0x0000000a89b4723e */ /* 0x000fe2000480708d */
[----:B------:R-:W-:Y:S01]  /*1e2d0*/  VIADD R7, R7, 0x29860 ;  /* 0x0002986007077836 */ /* 0x000fe20000000000 */
[----:B------:R-:W-:Y:S01]  /*1e2e0*/  MOV R10, UR37 ;  /* 0x00000025000a7c02 */ /* 0x000fe20008000f00 */
[-C--:B------:R-:W-:Y:S01]  /*1e2f0*/  FMUL.FTZ R29, R29, R8.reuse ;  /* 0x000000081d1d7220 */ /* 0x080fe20000410000 */
        /* <DEDUP_REMOVED lines=100> */
[----:B0-----:R-:W-:-:S02]  /*1e940*/  IMAD.MOV.U32 R7, RZ, RZ, R13 ;  /* 0x000000ffff077224 */ /* 0x001fc400078e000d */
[----:B------:R-:W-:Y:S02]  /*1e950*/  IMAD.MOV.U32 R8, RZ, RZ, R0 ;  /* 0x000000ffff087224 */ /* 0x000fe400078e0000 */
[----:B------:R-:W-:Y:S01]  /*1e960*/  IMAD.MOV.U32 R11, RZ, RZ, R12 ;  /* 0x000000ffff0b7224 */ /* 0x000fe200078e000c */
[----:B------:R-:W-:Y:S06]  /*1e970*/  @P0 BRA `(.L_x_2371) ;  /* 0xffffffc000c80947 */ /* 0x000fec000383ffff */
[----:B------:R-:W-:-:S07]  /*1e980*/  IMAD.MOV.U32 R145, RZ, RZ, R12 ;  /* 0x000000ffff917224 */ /* 0x000fce00078e000c */
.L_x_2360:
[----:B------:R-:W-:-:S13]  /*1e990*/  ISETP.GE.AND P0, PT, R9, RZ, PT ;  /* 0x000000ff0900720c */ /* 0x000fda0003f06270 */
[----:B------:R-:W-:Y:S05]  /*1e9a0*/  @!P0 BRA `(.L_x_2372) ;  /* 0x0000003000a08947 */ /* 0x000fea0003800000 */
[----:B------:R-:W-:Y:S01]  /*1e9b0*/  IMAD.MOV.U32 R6, RZ, RZ, R13 ;  /* 0x000000ffff067224 */ /* 0x000fe200078e000d */
[----:B------:R-:W-:Y:S01]  /*1e9c0*/  MOV R8, R192 ;  /* 0x000000c000087202 */ /* 0x000fe20000000f00 */
[----:B------:R-:W-:Y:S02]  /*1e9d0*/  IMAD.MOV.U32 R7, RZ, RZ, R0 ;  /* 0x000000ffff077224 */ /* 0x000fe400078e0000 */
[----:B------:R-:W-:-:S07]  /*1e9e0*/  IMAD.MOV.U32 R10, RZ, RZ, R145 ;  /* 0x000000ffff0a7224 */ /* 0x000fce00078e0091 */
.L_x_2384:
        /* <DEDUP_REMOVED lines=8> */
.L_x_2374:
        /* <DEDUP_REMOVED lines=8> */
.L_x_2375:
[----:B------:R-:W-:Y:S04]  /*1eaf0*/  BSSY B0, `(.L_x_2373) ;  /* 0x0000004000007945 */ /* 0x000fe80003800000 */
[----:B--2---:R-:W-:Y:S05]  /*1eb00*/  @P2 BRA `(.L_x_2376) ;  /* 0x0000000000082947 */ /* 0x004fea0003800000 */
[----:B------:R-:W2:Y:S02]  /*1eb10*/  SYNCS.PHASECHK.TRANS64.TRYWAIT P2, [R11+URZ+0x29830], R0 ;  /* 0x029830000b0075a7 */ /* 0x000ea4000804017f */
[----:B--2---:R-:W-:Y:S05]  /*1eb20*/  @!P2 BRA `(.L_x_2377) ;  /* 0x000000d000a0a947 */ /* 0x004fea0003800000 */
.L_x_2376:
[----:B------:R-:W-:Y:S05]  /*1eb30*/  BSYNC B0 ;  /* 0x0000000000007941 */ /* 0x000fea0003800000 */
.L_x_2373:
        /* <DEDUP_REMOVED lines=24> */
[----:B------:R-:W-:Y:S01]  /*1ecc0*/  UMOV UR48, UR24 ;  /* 0x0000001800307c82 */ /* 0x000fe20008000000 */
[----:B------:R-:W-:Y:S01]  /*1ecd0*/  IADD3 R14, R12, 0x180, RZ ;  /* 0x000001800c0e7810 */ /* 0x000fe20007ffe0ff */
[----:B------:R-:W-:Y:S01]  /*1ece0*/  UMOV UR49, UR25 ;  /* 0x0000001900317c82 */ /* 0x000fe20008000000 */
[----:B------:R-:W-:Y:S01]  /*1ecf0*/  R2UR UR47, R15 ;  /* 0x000000000f2f72ca */ /* 0x000fe200000e0000 */
[----:B------:R-:W-:Y:S01]  /*1ed00*/  IMAD.MOV.U32 R15, RZ, RZ, -0x7fffffe0 ;  /* 0x80000020ff0f7424 */ /* 0x000fe200078e00ff */
[----:B-1----:R-:W-:Y:S01]  /*1ed10*/  SHF.R.U32.HI R0, RZ, 0x7, R0 ;  /* 0x00000007ff007819 */ /* 0x002fe20000011600 */
[----:B------:R-:W-:Y:S01]  /*1ed20*/  IMAD.MOV.U32 R13, RZ, RZ, -0x7fffffe0 ;  /* 0x80000020ff0d7424 */ /* 0x000fe200078e00ff */
[----:B------:R-:W-:Y:S01]  /*1ed30*/  R2UR UR46, R14 ;  /* 0x000000000e2e72ca */ /* 0x000fe200000e0000 */
[----:B------:R-:W-:Y:S01]  /*1ed40*/  VIADD R14, R12, 0x2 ;  /* 0x000000020c0e7836 */ /* 0x000fe20000000000 */
[----:B------:R-:W-:Y:S01]  /*1ed50*/  R2UR UR50, R20 ;  /* 0x00000000143272ca */ /* 0x000fe200000e0000 */
[----:B------:R-:W-:Y:S01]  /*1ed60*/  VIADD R0, R0, 0x8 ;  /* 0x0000000800007836 */ /* 0x000fe20000000000 */
[----:B------:R-:W-:-:S02]  /*1ed70*/  R2UR UR51, R21 ;  /* 0x00000000153372ca */ /* 0x000fc400000e0000 */
[----:B------:R-:W-:Y:S02]  /*1ed80*/  R2UR UR6, R14 ;  /* 0x000000000e0672ca */ /* 0x000fe400000e0000 */
[----:B------:R1:W-:Y:S01]  /*1ed90*/  BAR.SYNC.DEFER_BLOCKING R0, 0x100 ;  /* 0x000400000000751d */ /* 0x0003e20000010000 */
[----:B------:R-:W-:Y:S01]  /*1eda0*/  R2UR UR7, R15 ;  /* 0x000000000f0772ca */ /* 0x000fe200000e0000 */
[----:B------:R-:W-:Y:S01]  /*1edb0*/  IMAD.MOV.U32 R15, RZ, RZ, -0x7fffffe0 ;  /* 0x80000020ff0f7424 */ /* 0x000fe200078e00ff */
[----:B------:R-:W-:-:S03]  /*1edc0*/  IADD3 R14, R12, 0x82, RZ ;  /* 0x000000820c0e7810 */ /* 0x000fc60007ffe0ff */
        /* <DEDUP_REMOVED lines=191> */
[----:B------:R-:W-:Y:S01]  /*1f9c0*/  MOV R15, 0x80000020 ;  /* 0x80000020000f7802 */ /* 0x000fe20000000f00 */
[----:B------:R-:W-:Y:S01]  /*1f9d0*/  VIADD R12, R12, 0x702 ;  /* 0x000007020c0c7836 */ /* 0x000fe20000000000 */
        /* <DEDUP_REMOVED lines=33> */
.L_x_2379:
[----:B------:R-:W-:Y:S01]  /*1fbf0*/  SHF.L.U32 R0, R8, 0x1f, RZ ;  /* 0x0000001f08007819 */ /* 0x000fe200000006ff */
[----:B------:R-:W-:-:S04]  /*1fc00*/  IMAD R13, R10, 0x8, R16 ;  /* 0x000000080a0d7824 */ /* 0x000fc800078e0210 */
[----:B------:R1:W2:Y:S01]  /*1fc10*/  SYNCS.PHASECHK.TRANS64.TRYWAIT P0, [R13+URZ+0x29850], R0 ;  /* 0x029850000d0075a7 */ /* 0x0002a2000800017f */
[----:B------:R-:W-:Y:S05]  /*1fc20*/  @!P1 BRA `(.L_x_2380) ;  /* 0x0000000000049947 */ /* 0x000fea0003800000 */
[----:B------:R-:W-:Y:S01]  /*1fc30*/  BPT.TRAP 0x1 ;  /* 0x000000040000795c */ /* 0x000fe20000300000 */
.L_x_2380:
[----:B------:R-:W-:Y:S04]  /*1fc40*/  BSSY B0, `(.L_x_2378) ;  /* 0x0000004000007945 */ /* 0x000fe80003800000 */
[----:B--2---:R-:W-:Y:S05]  /*1fc50*/  @P0 BRA `(.L_x_2381) ;  /* 0x0000000000080947 */ /* 0x004fea0003800000 */
[----:B------:R-:W2:Y:S02]  /*1fc60*/  SYNCS.PHASECHK.TRANS64.TRYWAIT P0, [R13+URZ+0x29850], R0 ;  /* 0x029850000d0075a7 */ /* 0x000ea4000800017f */
[----:B--2---:R-:W-:Y:S05]  /*1fc70*/  @!P0 BRA `(.L_x_2382) ;  /* 0x000000c000608947 */ /* 0x004fea0003800000 */
.L_x_2381:
[----:B------:R-:W-:Y:S05]  /*1fc80*/  BSYNC B0 ;  /* 0x0000000000007941 */ /* 0x000fea0003800000 */
.L_x_2378:
[----:B-12---:R-:W-:Y:S01]  /*1fc90*/  FMNMX.FTZ R0, R152, R7, !PT ;  /* 0x0000000798007209 */ /* 0x006fe20007810000 */
[----:B------:R-:W-:Y:S05]  /*1fca0*/  WARPSYNC.ALL ;  /* 0x0000000000007948 */ /* 0x000fea0003800000 */
[----:B------:R-:W-:Y:S01]  /*1fcb0*/  FMNMX.FTZ R13, R153, R0, !PT ;  /* 0x00000000990d7209 */ /* 0x000fe20007810000 */
[----:B------:R-:W-:Y:S01]  /*1fcc0*/  VIADD R12, R16, 0x400 ;  /* 0x00000400100c7836 */ /* 0x000fe20000000000 */
[----:B------:R-:W-:Y:S01]  /*1fcd0*/  FMNMX.FTZ R0, R154, R6, !PT ;  /* 0x000000069a007209 */ /* 0x000fe20007810000 */
[----:B------:R-:W-:-:S06]  /*1fce0*/  WARPGROUP.ARRIVE ;  /* 0x00000000000079c5 */ /* 0x000fcc0000000000 */
        /* <DEDUP_REMOVED lines=49> */
[----:B------:R-:W-:Y:S02]  /*20000*/  FMNMX.FTZ R8, R106, R15, !PT ;  /* 0x0000000f6a087209 */ /* 0x000fe40007810000 */
[----:B------:R-:W-:Y:S02]  /*20010*/  FMNMX.FTZ R0, R108, R13, !PT ;  /* 0x0000000d6c007209 */ /* 0x000fe40007810000 */
[----:B------:R-:W-:Y:S02]  /*20020*/  LOP3.LUT R12, R12, 0x3fff, RZ, 0xc0, !PT ;  /* 0x00003fff0c0c7812 */ /* 0x000fe400078ec0ff */
        /* <DEDUP_REMOVED lines=26> */
[----:B-1----:R-:W-:Y:S01]  /*201d0*/  LOP3.LUT R202, R191, 0x7f, RZ, 0xc0, !PT ;  /* 0x0000007fbfca7812 */ /* 0x002fe200078ec0ff */
[----:B------:R-:W1:Y:S01]  /*201e0*/  SHFL.BFLY PT, R13, R0, 0x2, 0x1f ;  /* 0x0c401f00000d7f89 */ /* 0x000e6200000e0000 */
[----:B------:R-:W-:-:S02]  /*201f0*/  FMNMX.FTZ R8, R102, R15, !PT ;  /* 0x0000000f66087209 */ /* 0x000fc40007810000 */
[----:B------:R-:W-:Y:S01]  /*20200*/  ISETP.NE.AND P0, PT, R202, RZ, PT ;  /* 0x000000ffca00720c */ /* 0x000fe20003f05270 */
[----:B------:R-:W2:Y:S01]  /*20210*/  S2R R191, SR_TID.X ;  /* 0x0000000000bf7919 */ /* 0x000ea20000002100 */
[----:B------:R-:W-:-:S05]  /*20220*/  FMNMX.FTZ R8, R103, R8, !PT ;  /* 0x0000000867087209 */ /* 0x000fca0007810000 */
[----:B------:R-:W3:Y:S01]  /*20230*/  SHFL.BFLY PT, R15, R8, 0x2, 0x1f ;  /* 0x0c401f00080f7f89 */ /* 0x000ee200000e0000 */
[----:B-1----:R-:W-:Y:S02]  /*20240*/  FMNMX.FTZ R20, R0, R13, !PT ;  /* 0x0000000d00147209 */ /* 0x002fe40007810000 */
[----:B------:R-:W-:-:S05]  /*20250*/  LOP3.LUT R13, R12, 0x10000, RZ, 0xfc, !PT ;  /* 0x000100000c0d7812 */ /* 0x000fca00078efcff */
[----:B------:R-:W-:Y:S01]  /*20260*/  IMAD R12, R10, 0x500, R13 ;  /* 0x000005000a0c7824 */ /* 0x000fe200078e020d */
[----:B------:R-:W-:Y:S02]  /*20270*/  MOV R13, 0xc0000010 ;  /* 0xc0000010000d7802 */ /* 0x000fe40000000f00 */
[----:B---3--:R-:W-:Y:S01]  /*20280*/  FMNMX.FTZ R189, R8, R15, !PT ;  /* 0x0000000f08bd7209 */ /* 0x008fe20007810000 */
[C---:B------:R-:W-:Y:S01]  /*20290*/  VIADD R14, R12.reuse, 0x100 ;  /* 0x000001000c0e7836 */ /* 0x040fe20000000000 */
[----:B------:R-:W-:Y:S01]  /*202a0*/  R2UR UR6, R12 ;  /* 0x000000000c0672ca */ /* 0x000fe200000e0000 */
[----:B------:R-:W1:Y:S01]  /*202b0*/  SHFL.BFLY PT, R15, R20, 0x1, 0x1f ;  /* 0x0c201f00140f7f89 */ /* 0x000e6200000e0000 */
[----:B------:R-:W-:Y:S02]  /*202c0*/  R2UR UR7, R13 ;  /* 0x000000000d0772ca */ /* 0x000fe400000e0000 */
[----:B--2---:R-:W-:Y:S01]  /*202d0*/  SHF.R.U32.HI R191, RZ, 0x7, R191 ;  /* 0x00000007ffbf7819 */ /* 0x004fe200000116bf */
[----:B------:R-:W2:Y:S10]  /*202e0*/  SHFL.BFLY PT, R8, R189, 0x1, 0x1f ;  /* 0x0c201f00bd087f89 */ /* 0x000eb400000e0000 */
[----:B------:R-:W-:Y:S01]  /*202f0*/  QGMMA.64x128x32.F32.E4M3.E4M3 R24, R184, gdesc[UR4], R24, gsb0 ;  /* 0x01e00004b8187df3 */ /* 0x000fe20008000818 */
[----:B------:R-:W-:-:S02]  /*20300*/  R2UR UR6, R14 ;  /* 0x000000000e0672ca */ /* 0x000fc400000e0000 */
[----:B-1----:R-:W-:Y:S01]  /*20310*/  FMNMX.FTZ R0, R20, R15, !PT ;  /* 0x0000000f14007209 */ /* 0x002fe20007810000 */
[----:B------:R-:W-:Y:S01]  /*20320*/  IMAD.MOV.U32 R15, RZ, RZ, -0x3ffffff0 ;  /* 0xc0000010ff0f7424 */ /* 0x000fe200078e00ff */
[----:B--2---:R-:W-:-:S03]  /*20330*/  FMNMX.FTZ R13, R189, R8, !PT ;  /* 0x00000008bd0d7209 */ /* 0x004fc60007810000 */
[----:B------:R-:W-:Y:S01]  /*20340*/  FADD.FTZ R7, -R0, R7 ;  /* 0x0000000700077221 */ /* 0x000fe20000010100 */
[----:B------:R-:W-:-:S03]  /*20350*/  R2UR UR7, R15 ;  /* 0x000000000f0772ca */ /* 0x000fc600000e0000 */
[----:B------:R-:W-:-:S04]  /*20360*/  FMUL.FTZ R7, R2, R7 ;  /* 0x0000000702077220 */ /* 0x000fc80000410000 */
[----:B------:R1:W-:Y:S02]  /*20370*/  MUFU.EX2 R21, R7 ;  /* 0x0000000700157308 */ /* 0x0003e40000000800 */
[----:B-1----:R-:W-:Y:S01]  /*20380*/  IMAD.MOV.U32 R7, RZ, RZ, -0x3ffffff0 ;  /* 0xc0000010ff077424 */ /* 0x002fe200078e00ff */
[----:B------:R-:W-:Y:S02]  /*20390*/  WARPGROUP.DEPBAR.LE gsb0, 0x0 ;  /* 0x00008000000079c5 */ /* 0x000fe40000010000 */
[----:B------:R-:W-:Y:S01]  /*203a0*/  WARPGROUP.ARRIVE ;  /* 0x00000000000079c5 */ /* 0x000fe20000000000 */
[----:B------:R-:W-:Y:S01]  /*203b0*/  FADD.FTZ R185, -R13, R6 ;  /* 0x000000060db97221 */ /* 0x000fe20000010100 */
[----:B------:R-:W-:-:S03]  /*203c0*/  VIADD R6, R12, 0x200 ;  /* 0x000002000c067836 */ /* 0x000fc60000000000 */
[----:B------:R-:W-:Y:S01]  /*203d0*/  FMUL.FTZ R8, R2, R185 ;  /* 0x000000b902087220 */ /* 0x000fe20000410000 */
[----:B------:R-:W-:Y:S01]  /*203e0*/  QGMMA.64x128x32.F32.E4M3.E4M3 R24, R180, gdesc[UR4], R24, gsb0 ;  /* 0x01e00004b4187df3 */ /* 0x000fe20008000818 */
[----:B------:R-:W-:Y:S01]  /*203f0*/  R2UR UR6, R6 ;  /* 0x00000000060672ca */ /* 0x000fe200000e0000 */
[----:B------:R-:W-:Y:S01]  /*20400*/  FFMA.FTZ R185, R2, R0, -8 ;  /* 0xc100000002b97423 */ /* 0x000fe20000010000 */
[----:B------:R-:W-:Y:S01]  /*20410*/  R2UR UR7, R7 ;  /* 0x00000000070772ca */ /* 0x000fe200000e0000 */
[----:B------:R-:W-:Y:S01]  /*20420*/  IMAD.MOV.U32 R7, RZ, RZ, -0x3ffffff0 ;  /* 0xc0000010ff077424 */ /* 0x000fe200078e00ff */
[----:B------:R-:W-:Y:S01]  /*20430*/  IADD3 R6, R12, 0x300, RZ ;  /* 0x000003000c067810 */ /* 0x000fe20007ffe0ff */
[C-C-:B------:R-:W-:Y:S01]  /*20440*/  FFMA.FTZ R15, R2.reuse, R153, -R185.reuse ;  /* 0x00000099020f7223 */ /* 0x140fe200000108b9 */
[----:B------:R-:W-:-:S01]  /*20450*/  FFMA.FTZ R153, R2, R157, -R185 ;  /* 0x0000009d02997223 */ /* 0x000fc200000108b9 */
[C-C-:B------:R-:W-:Y:S01]  /*20460*/  FFMA.FTZ R157, R2.reuse, R161, -R185.reuse ;  /* 0x000000a1029d7223 */ /* 0x140fe200000108b9 */
[----:B------:R-:W-:-:S01]  /*20470*/  FFMA.FTZ R161, R2, R165, -R185 ;  /* 0x000000a502a17223 */ /* 0x000fc200000108b9 */
[C---:B------:R-:W-:Y:S01]  /*20480*/  FFMA.FTZ R165, R2.reuse, R13, -8 ;  /* 0xc100000002a57423 */ /* 0x040fe2000001000d */
        /* <DEDUP_REMOVED lines=18> */
[----:B------:R-:W-:-:S01]  /*205b0*/  FFMA.FTZ R144, R2, R144, -R185 ;  /* 0x0000009002907223 */ /* 0x000fc200000108b9 */
[C---:B------:R-:W-:Y:S01]  /*205c0*/  FFMA.FTZ R145, R2.reuse, R145, -R185 ;  /* 0x0000009102917223 */ /* 0x040fe200000108b9 */
[----:B------:R-:W-:-:S01]  /*205d0*/  FFMA.FTZ R147, R2, R147, -R165 ;  /* 0x0000009302937223 */ /* 0x000fc200000108a5 */
[C---:B------:R-:W-:Y:S01]  /*205e0*/  FFMA.FTZ R148, R2.reuse, R148, -R185 ;  /* 0x0000009402947223 */ /* 0x040fe200000108b9 */
[----:B------:R-:W-:-:S01]  /*205f0*/  FFMA.FTZ R150, R2, R150, -R165 ;  /* 0x0000009602967223 */ /* 0x000fc200000108a5 */
[C---:B------:R-:W-:Y:S01]  /*20600*/  FFMA.FTZ R149, R2.reuse, R149, -R185 ;  /* 0x0000009502957223 */ /* 0x040fe200000108b9 */
[----:B------:R-:W-:-:S01]  /*20610*/  FFMA.FTZ R151, R2, R151, -R165 ;  /* 0x0000009702977223 */ /* 0x000fc200000108a5 */
[----:B------:R-:W3:Y:S01]  /*20620*/  MUFU.EX2 R20, R20 ;  /* 0x0000001400147308 */ /* 0x000ee20000000800 */
[----:B-1----:R-:W-:-:S01]  /*20630*/  FFMA.FTZ R4, R21, R4, R14 ;  /* 0x0000000415047223 */ /* 0x002fc2000001000e */
        /* <DEDUP_REMOVED lines=10> */
[C---:B------:R-:W-:Y:S01]  /*206e0*/  FFMA.FTZ R130, R2.reuse, R130, -R165 ;  /* 0x0000008202827223 */ /* 0x040fe200000108a5 */
[----:B------:R-:W-:-:S01]  /*206f0*/  FFMA.FTZ R129, R2, R129, -R185 ;  /* 0x0000008102817223 */ /* 0x000fc200000108b9 */
[C---:B------:R-:W-:Y:S01]  /*20700*/  FFMA.FTZ R131, R2.reuse, R131, -R165 ;  /* 0x0000008302837223 */ /* 0x040fe200000108a5 */
[----:B------:R-:W-:-:S01]  /*20710*/  FFMA.FTZ R132, R2, R132, -R185 ;  /* 0x0000008402847223 */ /* 0x000fc200000108b9 */
[----:B------:R-:W4:Y:S01]  /*20720*/  MUFU.EX2 R152, R152 ;  /* 0x0000009800987308 */ /* 0x000f220000000800 */
        /* <DEDUP_REMOVED lines=15> */
[----:B------:R-:W5:Y:S01]  /*20820*/  MUFU.EX2 R157, R157 ;  /* 0x0000009d009d7308 */ /* 0x000f620000000800 */
[----:B------:R-:W-:-:S01]  /*20830*/  FFMA.FTZ R116, R2, R116, -R185 ;  /* 0x0000007402747223 */ /* 0x000fc200000108b9 */
[C-C-:B------:R-:W-:Y:S01]  /*20840*/  FFMA.FTZ R117, R2.reuse, R117, -R185.reuse ;  /* 0x0000007502757223 */ /* 0x140fe200000108b9 */
        /* <DEDUP_REMOVED lines=17> */
[----:B------:R-:W-:-:S04]  /*20960*/  FFMA.FTZ R103, R2, R103, -R165 ;  /* 0x0000006702677223 */ /* 0x000fc800000108a5 */
[----:B------:R-:W-:Y:S08]  /*20970*/  MUFU.EX2 R138, R138 ;  /* 0x0000008a008a7308 */ /* 0x000ff00000000800 */
[----:B------:R-:W-:Y:S08]  /*20980*/  MUFU.EX2 R139, R139 ;  /* 0x0000008b008b7308 */ /* 0x000ff00000000800 */
[----:B------:R-:W-:Y:S08]  /*20990*/  MUFU.EX2 R142, R142 ;  /* 0x0000008e008e7308 */ /* 0x000ff00000000800 */
[----:B------:R-:W-:Y:S08]  /*209a0*/  MUFU.EX2 R143, R143 ;  /* 0x0000008f008f7308 */ /* 0x000ff00000000800 */
[----:B------:R-:W-:Y:S08]  /*209b0*/  MUFU.EX2 R146, R146 ;  /* 0x0000009200927308 */ /* 0x000ff00000000800 */
[----:B------:R-:W-:Y:S08]  /*209c0*/  MUFU.EX2 R161, R161 ;  /* 0x000000a100a17308 */ /* 0x000ff00000000800 */
[----:B------:R-:W-:Y:S01]  /*209d0*/  MUFU.EX2 R136, R136 ;  /* 0x0000008800887308 */ /* 0x000fe20000000800 */
[----:B------:R-:W-:-:S02]  /*209e0*/  WARPGROUP.DEPBAR.LE gsb0, 0x0 ;  /* 0x00008000000079c5 */ /* 0x000fc40000010000 */
[----:B------:R-:W-:-:S05]  /*209f0*/  WARPGROUP.ARRIVE ;  /* 0x00000000000079c5 */ /* 0x000fca0000000000 */
[----:B------:R-:W-:Y:S01]  /*20a00*/  MUFU.EX2 R137, R137 ;  /* 0x0000008900897308 */ /* 0x000fe20000000800 */
[----:B------:R-:W-:Y:S01]  /*20a10*/  QGMMA.64x128x32.F32.E4M3.E4M3 R24, R176, gdesc[UR4], R24, gsb0 ;  /* 0x01e00004b0187df3 */ /* 0x000fe20008000818 */
[----:B------:R-:W-:Y:S02]  /*20a20*/  R2UR UR6, R6 ;  /* 0x00000000060672ca */ /* 0x000fe400000e0000 */
[----:B------:R-:W-:Y:S01]  /*20a30*/  R2UR UR7, R7 ;  /* 0x00000000070772ca */ /* 0x000fe200000e0000 */
[----:B--2---:R-:W-:-:S03]  /*20a40*/  FADD.FTZ R7, R15, R4 ;  /* 0x000000040f077221 */ /* 0x004fc60000010000 */
[----:B------:R-:W-:Y:S01]  /*20a50*/  MUFU.EX2 R140, R140 ;  /* 0x0000008c008c7308 */ /* 0x000fe20000000800 */
[----:B---3--:R-:W-:-:S04]  /*20a60*/  FADD.FTZ R6, R20, R7 ;  /* 0x0000000714067221 */ /* 0x008fc80000010000 */
[----:B-1----:R-:W-:-:S03]  /*20a70*/  FADD.FTZ R7, R153, R6 ;  /* 0x0000000699077221 */ /* 0x002fc60000010000 */
[----:B------:R-:W-:Y:S01]  /*20a80*/  MUFU.EX2 R141, R141 ;  /* 0x0000008d008d7308 */ /* 0x000fe20000000800 */
[----:B----4-:R-:W-:-:S04]  /*20a90*/  FADD.FTZ R6, R152, R7 ;  /* 0x0000000798067221 */ /* 0x010fc80000010000 */
[----:B-----5:R-:W-:-:S03]  /*20aa0*/  FADD.FTZ R7, R157, R6 ;  /* 0x000000069d077221 */ /* 0x020fc60000010000 */
[----:B------:R-:W-:Y:S08]  /*20ab0*/  MUFU.EX2 R144, R144 ;  /* 0x0000009000907308 */ /* 0x000ff00000000800 */
        /* <DEDUP_REMOVED lines=15> */
[----:B------:R-:W-:Y:S01]  /*20bb0*/  WARPGROUP.ARRIVE ;  /* 0x00000000000079c5 */ /* 0x000fe20000000000 */
[----:B------:R-:W-:-:S01]  /*20bc0*/  FFMA.FTZ R177, R2, R154, -R165 ;  /* 0x0000009a02b17223 */ /* 0x000fc200000108a5 */
[C-C-:B------:R-:W-:Y:S01]  /*20bd0*/  FFMA.FTZ R154, R2.reuse, R155, -R165.reuse ;  /* 0x0000009b029a7223 */ /* 0x140fe200000108a5 */
[----:B------:R-:W-:-:S01]  /*20be0*/  FFMA.FTZ R155, R2, R158, -R165 ;  /* 0x0000009e029b7223 */ /* 0x000fc200000108a5 */
[C-C-:B------:R-:W-:Y:S01]  /*20bf0*/  FFMA.FTZ R158, R2.reuse, R159, -R165.reuse ;  /* 0x0000009f029e7223 */ /* 0x140fe200000108a5 */
[----:B------:R-:W-:-:S01]  /*20c00*/  FFMA.FTZ R159, R2, R162, -R165 ;  /* 0x000000a2029f7223 */ /* 0x000fc200000108a5 */
[----:B------:R-:W-:Y:S01]  /*20c10*/  QGMMA.64x128x32.F32.E4M3.E4M3 R24, R172, gdesc[UR4], R24, gsb0 ;  /* 0x01e00004ac187df3 */ /* 0x000fe20008000818 */
[----:B------:R-:W1:Y:S01]  /*20c20*/  MUFU.EX2 R177, R177 ;  /* 0x000000b100b17308 */ /* 0x000e620000000800 */
[----:B------:R-:W-:-:S07]  /*20c30*/  FFMA.FTZ R162, R2, R166, -R165 ;  /* 0x000000a602a27223 */ /* 0x000fce00000108a5 */
[----:B------:R-:W2:Y:S08]  /*20c40*/  MUFU.EX2 R154, R154 ;  /* 0x0000009a009a7308 */ /* 0x000eb00000000800 */
[----:B------:R-:W3:Y:S01]  /*20c50*/  MUFU.EX2 R155, R155 ;  /* 0x0000009b009b7308 */ /* 0x000ee20000000800 */
[----:B-1----:R-:W-:-:S07]  /*20c60*/  FFMA.FTZ R3, R8, R3, R177 ;  /* 0x0000000308037223 */ /* 0x002fce00000100b1 */
        /* <DEDUP_REMOVED lines=8> */
[----:B------:R-:W-:-:S03]  /*20cf0*/  FADD.FTZ R4, R156, R7 ;  /* 0x000000079c047221 */ /* 0x000fc60000010000 */
[----:B------:R-:W-:-:S03]  /*20d00*/  FADD.FTZ R3, R160, R3 ;  /* 0x00000003a0037221 */ /* 0x000fc60000010000 */
[----:B------:R-:W2:Y:S01]  /*20d10*/  MUFU.EX2 R130, R130 ;  /* 0x0000008200827308 */ /* 0x000ea20000000800 */
[----:B---3--:R-:W-:-:S01]  /*20d20*/  FADD.FTZ R6, R162, R3 ;  /* 0x00000003a2067221 */ /* 0x008fc20000010000 */
[----:B------:R-:W-:-:S03]  /*20d30*/  FADD.FTZ R3, R161, R4 ;  /* 0x00000004a1037221 */ /* 0x000fc60000010000 */
[----:B------:R-:W-:Y:S01]  /*20d40*/  FADD.FTZ R7, R163, R6 ;  /* 0x00000006a3077221 */ /* 0x000fe20000010000 */
[----:B------:R-:W-:-:S02]  /*20d50*/  FADD.FTZ R4, R136, R3 ;  /* 0x0000000388047221 */ /* 0x000fc40000010000 */
[----:B------:R-:W3:Y:S01]  /*20d60*/  MUFU.EX2 R129, R129 ;  /* 0x0000008100817308 */ /* 0x000ee20000000800 */
[----:B------:R-:W-:-:S01]  /*20d70*/  FADD.FTZ R6, R138, R7 ;  /* 0x000000078a067221 */ /* 0x000fc20000010000 */
[----:B------:R-:W-:-:S03]  /*20d80*/  FADD.FTZ R3, R137, R4 ;  /* 0x0000000489037221 */ /* 0x000fc60000010000 */
[----:B------:R-:W-:Y:S01]  /*20d90*/  FADD.FTZ R7, R139, R6 ;  /* 0x000000068b077221 */ /* 0x000fe20000010000 */
[----:B------:R-:W-:Y:S02]  /*20da0*/  VIADD R6, R12, 0x400 ;  /* 0x000004000c067836 */ /* 0x000fe40000000000 */
[----:B------:R-:W-:Y:S01]  /*20db0*/  FADD.FTZ R4, R140, R3 ;  /* 0x000000038c047221 */ /* 0x000fe20000010000 */
[----:B------:R-:W4:Y:S01]  /*20dc0*/  MUFU.EX2 R131, R131 ;  /* 0x0000008300837308 */ /* 0x000f220000000800 */
[----:B------:R-:W-:-:S01]  /*20dd0*/  FADD.FTZ R164, R142, R7 ;  /* 0x000000078ea47221 */ /* 0x000fc20000010000 */
[----:B------:R-:W-:Y:S01]  /*20de0*/  R2UR UR6, R6 ;  /* 0x00000000060672ca */ /* 0x000fe200000e0000 */
[----:B------:R-:W-:-:S02]  /*20df0*/  FADD.FTZ R3, R141, R4 ;  /* 0x000000048d037221 */ /* 0x000fc40000010000 */
[----:B------:R-:W-:Y:S02]  /*20e00*/  FADD.FTZ R7, R143, R164 ;  /* 0x000000a48f077221 */ /* 0x000fe40000010000 */
[----:B------:R-:W-:-:S02]  /*20e10*/  FADD.FTZ R4, R144, R3 ;  /* 0x0000000390047221 */ /* 0x000fc40000010000 */
[----:B------:R-:W-:-:S01]  /*20e20*/  FADD.FTZ R12, R146, R7 ;  /* 0x00000007920c7221 */ /* 0x000fc20000010000 */
[----:B------:R-:W-:Y:S01]  /*20e30*/  IMAD.MOV.U32 R7, RZ, RZ, -0x3ffffff0 ;  /* 0xc0000010ff077424 */ /* 0x000fe200078e00ff */
[----:B------:R-:W5:Y:S01]  /*20e40*/  MUFU.EX2 R132, R132 ;  /* 0x0000008400847308 */ /* 0x000f620000000800 */
[----:B------:R-:W-:-:S01]  /*20e50*/  FADD.FTZ R3, R145, R4 ;  /* 0x0000000491037221 */ /* 0x000fc20000010000 */
[----:B------:R-:W-:Y:S02]  /*20e60*/  FADD.FTZ R167, R147, R12 ;  /* 0x0000000c93a77221 */ /* 0x000fe40000010000 */
[----:B------:R-:W-:Y:S01]  /*20e70*/  R2UR UR7, R7 ;  /* 0x00000000070772ca */ /* 0x000fe200000e0000 */
[----:B------:R-:W-:Y:S01]  /*20e80*/  FADD.FTZ R4, R148, R3 ;  /* 0x0000000394047221 */ /* 0x000fe20000010000 */
[----:B------:R-:W-:-:S01]  /*20e90*/  FADD.FTZ R12, R150, R167 ;  /* 0x000000a7960c7221 */ /* 0x000fc20000010000 */
[----:B------:R-:W-:Y:S01]  /*20ea0*/  FFMA.FTZ R7, R2, R115, -R165 ;  /* 0x0000007302077223 */ /* 0x000fe200000108a5 */
[----:B------:R-:W0:Y:S01]  /*20eb0*/  MUFU.EX2 R134, R134 ;  /* 0x0000008600867308 */ /* 0x000e220000000800 */
[----:B------:R-:W-:-:S01]  /*20ec0*/  FADD.FTZ R3, R149, R4 ;  /* 0x0000000495037221 */ /* 0x000fc20000010000 */
[----:B------:R-:W-:Y:S01]  /*20ed0*/  FADD.FTZ R115, R151, R12 ;  /* 0x0000000c97737221 */ /* 0x000fe20000010000 */
[----:B------:R-:W-:-:S01]  /*20ee0*/  FFMA.FTZ R12, R2, R118, -R165 ;  /* 0x00000076020c7223 */ /* 0x000fc200000108a5 */
[----:B------:R-:W-:Y:S01]  /*20ef0*/  IADD3 R118, -R191, 0xb, RZ ;  /* 0x0000000bbf767810 */ /* 0x000fe20007ffe1ff */
[----:B------:R-:W-:-:S01]  /*20f00*/  FADD.FTZ R4, R120, R3 ;  /* 0x0000000378047221 */ /* 0x000fc20000010000 */
[----:B------:R-:W-:-:S02]  /*20f10*/  FADD.FTZ R164, R122, R115 ;  /* 0x000000737aa47221 */ /* 0x000fc40000010000 */
[----:B------:R1:W-:Y:S01]  /*20f20*/  MUFU.EX2 R6, R114 ;  /* 0x0000007200067308 */ /* 0x0003e20000000800 */
[----:B------:R-:W-:-:S01]  /*20f30*/  FADD.FTZ R3, R121, R4 ;  /* 0x0000000479037221 */ /* 0x000fc20000010000 */
[----:B------:R-:W-:Y:S01]  /*20f40*/  FADD.FTZ R115, R123, R164 ;  /* 0x000000a47b737221 */ /* 0x000fe20000010000 */
[----:B------:R-:W-:Y:S02]  /*20f50*/  @!P0 IMAD R164, R11, 0x8, R16 ;  /* 0x000000080ba48824 */ /* 0x000fe400078e0210 */
[----:B------:R-:W-:-:S03]  /*20f60*/  FADD.FTZ R4, R124, R3 ;  /* 0x000000037c047221 */ /* 0x000fc60000010000 */
[----:B------:R-:W0:Y:S01]  /*20f70*/  MUFU.EX2 R133, R133 ;  /* 0x0000008500857308 */ /* 0x000e220000000800 */
[----:B-1----:R-:W-:-:S01]  /*20f80*/  FADD.FTZ R114, R126, R115 ;  /* 0x000000737e727221 */ /* 0x002fc20000010000 */
[----:B------:R-:W-:Y:S01]  /*20f90*/  FFMA.FTZ R115, R2, R119, -R165 ;  /* 0x0000007702737223 */ /* 0x000fe200000108a5 */
[----:B------:R-:W-:-:S02]  /*20fa0*/  FADD.FTZ R3, R125, R4 ;  /* 0x000000047d037221 */ /* 0x000fc40000010000 */
[----:B------:R-:W-:Y:S02]  /*20fb0*/  FADD.FTZ R119, R127, R114 ;  /* 0x000000727f777221 */ /* 0x000fe40000010000 */
[----:B------:R-:W-:-:S01]  /*20fc0*/  FADD.FTZ R4, R128, R3 ;  /* 0x0000000380047221 */ /* 0x000fc20000010000 */
[----:B------:R-:W1:Y:S01]  /*20fd0*/  MUFU.EX2 R135, R135 ;  /* 0x0000008700877308 */ /* 0x000e620000000800 */
[----:B--2---:R-:W-:-:S02]  /*20fe0*/  FADD.FTZ R114, R130, R119 ;  /* 0x0000007782727221 */ /* 0x004fc40000010000 */
[----:B---3--:R-:W-:-:S02]  /*20ff0*/  FADD.FTZ R3, R129, R4 ;  /* 0x0000000481037221 */ /* 0x008fc40000010000 */
[----:B----4-:R-:W-:-:S02]  /*21000*/  FADD.FTZ R119, R131, R114 ;  /* 0x0000007283777221 */ /* 0x010fc40000010000 */
[----:B-----5:R-:W-:Y:S01]  /*21010*/  FADD.FTZ R4, R132, R3 ;  /* 0x0000000384047221 */ /* 0x020fe20000010000 */
[----:B------:R-:W2:Y:S01]  /*21020*/  MUFU.EX2 R104, R104 ;  /* 0x0000006800687308 */ /* 0x000ea20000000800 */
[----:B0-----:R-:W-:-:S02]  /*21030*/  FADD.FTZ R114, R134, R119 ;  /* 0x0000007786727221 */ /* 0x001fc40000010000 */
[----:B------:R-:W-:-:S05]  /*21040*/  FADD.FTZ R3, R133, R4 ;  /* 0x0000000485037221 */ /* 0x000fca0000010000 */
[----:B------:R-:W0:Y:S01]  /*21050*/  MUFU.EX2 R106, R106 ;  /* 0x0000006a006a7308 */ /* 0x000e220000000800 */
[----:B-1----:R-:W-:-:S07]  /*21060*/  FADD.FTZ R119, R135, R114 ;  /* 0x0000007287777221 */ /* 0x002fce0000010000 */
[----:B------:R-:W1:Y:S01]  /*21070*/  MUFU.EX2 R105, R105 ;  /* 0x0000006900697308 */ /* 0x000e620000000800 */
[----:B--2---:R-:W-:-:S01]  /*21080*/  FADD.FTZ R4, R104, R3 ;  /* 0x0000000368047221 */ /* 0x004fc20000010000 */
[----:B------:R-:W-:Y:S02]  /*21090*/  WARPGROUP.DEPBAR.LE gsb0, 0x0 ;  /* 0x00008000000079c5 */ /* 0x000fe40000010000 */
[----:B------:R-:W-:-:S04]  /*210a0*/  WARPGROUP.ARRIVE ;  /* 0x00000000000079c5 */ /* 0x000fc80000000000 */
[----:B------:R-:W2:Y:S01]  /*210b0*/  MUFU.EX2 R107, R107 ;  /* 0x0000006b006b7308 */ /* 0x000ea20000000800 */
[----:B0-----:R-:W-:-:S01]  /*210c0*/  FADD.FTZ R114, R106, R119 ;  /* 0x000000776a727221 */ /* 0x001fc20000010000 */
[----:B------:R-:W-:Y:S06]  /*210d0*/  QGMMA.64x128x32.F32.E4M3.E4M3 R24, R168, gdesc[UR4], R24, gsb0 ;  /* 0x01e00004a8187df3 */ /* 0x000fec0008000818 */
        /* <DEDUP_REMOVED lines=29> */
[----:B------:R-:W-:-:S04]  /*212b0*/  @!P0 IADD3 R3, R164, 0x29840, RZ ;  /* 0x00029840a4038810 */ /* 0x000fc80007ffe0ff */
[----:B------:R-:W-:Y:S02]  /*212c0*/  @!P0 PRMT R3, RZ, 0x654, R3 ;  /* 0x00000654ff038816 */ /* 0x000fe40000000003 */
        /* <DEDUP_REMOVED lines=9> */
[----:B------:R0:W-:Y:S06]  /*21360*/  BAR.ARV R118, 0x100 ;  /* 0x000400760000751d */ /* 0x0001ec0000002000 */
[----:B------:R-:W3:Y:S01]  /*21370*/  MUFU.EX2 R95, R95 ;  /* 0x0000005f005f7308 */ /* 0x000ee20000000800 */
[----:B-1----:R-:W-:-:S01]  /*21380*/  FADD.FTZ R114, R94, R167 ;  /* 0x000000a75e727221 */ /* 0x002fc20000010000 */
[----:B------:R2:W-:Y:S06]  /*21390*/  @!P0 SYNCS.ARRIVE.TRANS64.RED.A1T0 RZ, [R3+URZ], RZ ;  /* 0x000000ff03ff89a7 */ /* 0x0005ec000810043f */
        /* <DEDUP_REMOVED lines=18> */
[----:B0-----:R-:W-:Y:S06]  /*214c0*/  @!P1 BRA `(.L_x_2383) ;  /* 0x0000000000049947 */ /* 0x001fec0003800000 */
[----:B------:R-:W-:Y:S01]  /*214d0*/  BPT.TRAP 0x1 ;  /* 0x000000040000795c */ /* 0x000fe20000300000 */
.L_x_2383:
[----:B------:R-:W-:Y:S01]  /*214e0*/  F2FP.SATFINITE.E4M3.F32.PACK_AB_MERGE_C R20, R153, R20, RZ ;  /* 0x000000149914723e */ /* 0x000fe200048070ff */
[----:B------:R-:W-:Y:S01]  /*214f0*/  IMAD R10, R10, 0x8, R16 ;  /* 0x000000080a0a7824 */ /* 0x000fe200078e0210 */
[----:B------:R-:W-:Y:S01]  /*21500*/  ISETP.GT.AND P0, PT, R9, RZ, PT ;  /* 0x000000ff0900720c */ /* 0x000fe20003f04270 */
[----:B------:R-:W-:Y:S01]  /*21510*/  FMUL.FTZ R26, R26, R8 ;  /* 0x000000081a1a7220 */ /* 0x000fe20000410000 */
[----:B------:R-:W-:Y:S01]  /*21520*/  F2FP.SATFINITE.E4M3.F32.PACK_AB_MERGE_C R184, R15, R14, R20 ;  /* 0x0000000e0fb8723e */ /* 0x000fe20004807014 */
        /* <DEDUP_REMOVED lines=112> */
.L_x_2372:
[----:B------:R-:W-:Y:S05]  /*21c30*/  WARPSYNC.ALL ;  /* 0x0000000000007948 */ /* 0x000fea0003800000 */
[----:B------:R-:W-:Y:S06]  /*21c40*/  BAR.ARV 0x8, 0x120 ;  /* 0x0204800000007b1d */ /* 0x000fec0000002000 */
[----:B------:R-:W-:Y:S05]  /*21c50*/  @!P1 BRA `(.L_x_2385) ;  /* 0x0000000000049947 */ /* 0x000fea0003800000 */
[----:B------:R-:W-:Y:S01]  /*21c60*/  BPT.TRAP 0x1 ;  /* 0x000000040000795c */ /* 0x000fe20000300000 */
.L_x_2385:
[----:B------:R-:W-:Y:S02]  /*21c70*/  LEA R12, R145, R16, 0x3 ;  /* 0x00000010910c7211 */ /* 0x000fe400078e18ff */
[----:B------:R-:W-:-:S04]  /*21c80*/  SHF.L.U32 R5, R192, 0x1f, RZ ;  /* 0x0000001fc0057819 */ /* 0x000fc800000006ff */
[----:B------:R1:W2:Y:S01]  /*21c90*/  SYNCS.PHASECHK.TRANS64.TRYWAIT P0, [R12+URZ+0x29850], R5 ;  /* 0x029850050c0075a7 */ /* 0x0002a2000800017f */
[----:B------:R-:W-:Y:S05]  /*21ca0*/  @!P1 BRA `(.L_x_2386) ;  /* 0x0000000000049947 */ /* 0x000fea0003800000 */
[----:B------:R-:W-:Y:S01]  /*21cb0*/  BPT.TRAP 0x1 ;  /* 0x000000040000795c */ /* 0x000fe20000300000 */
.L_x_2386:
[----:B------:R-:W-:-:S05]  /*21cc0*/  VIADD R16, R16, 0x400 ;  /* 0x0000040010107836 */ /* 0x000fca0000000000 */
[----:B------:R-:W-:-:S04]  /*21cd0*/  SHF.R.U32.HI R16, RZ, 0x4, R16 ;  /* 0x00000004ff107819 */ /* 0x000fc80000011610 */
[----:B------:R-:W-:-:S04]  /*21ce0*/  LOP3.LUT R16, R16, 0x3fff, RZ, 0xc0, !PT ;  /* 0x00003fff10107812 */ /* 0x000fc800078ec0ff */
[----:B------:R-:W-:Y:S01]  /*21cf0*/  LOP3.LUT R16, R16, 0x10000, RZ, 0xfc, !PT ;  /* 0x0001000010107812 */ /* 0x000fe200078efcff */
[----:B--2---:R-:W-:Y:S06]  /*21d00*/  @P0 BRA `(.L_x_2387) ;  /* 0x0000000000080947 */ /* 0x004fec0003800000 */
[----:B------:R-:W2:Y:S02]  /*21d10*/  SYNCS.PHASECHK.TRANS64.TRYWAIT P0, [R12+URZ+0x29850], R5 ;  /* 0x029850050c0075a7 */ /* 0x000ea4000800017f */
[----:B--2---:R-:W-:Y:S05]  /*21d20*/  @!P0 BRA `(.L_x_2388) ;  /* 0x000000a000488947 */ /* 0x004fea0003800000 */
.L_x_2387:
[----:B------:R-:W-:Y:S01]  /*21d30*/  IMAD R6, R145, 0x500, R16 ;  /* 0x0000050091067824 */ /* 0x000fe200078e0210 */
        /* <DEDUP_REMOVED lines=8> */
[----:B------:R-:W-:-:S04]  /*21dc0*/  ISETP.NE.U32.AND P0, PT, RZ, UR4, PT ;  /* 0x00000004ff007c0c */ /* 0x000fc8000bf05070 */
[----:B------:R-:W-:-:S07]  /*21dd0*/  ISETP.NE.AND.EX P0, PT, RZ, UR5, PT, P0 ;  /* 0x00000005ff007c0c */ /* 0x000fce000bf05300 */
[----:B------:R-:W-:Y:S01]  /*21de0*/  QGMMA.64x128x32.F32.E4M3.E4M3 R24, R184, gdesc[UR4], R24, gsb0 ;  /* 0x01e00004b8187df3 */ /* 0x000fe20008000818 */
[----:B------:R-:W-:Y:S02]  /*21df0*/  R2UR UR6, R8 ;  /* 0x00000000080672ca */ /* 0x000fe400000e0000 */
[----:B------:R-:W-:-:S03]  /*21e00*/  R2UR UR7, R9 ;  /* 0x00000000090772ca */ /* 0x000fc600000e0000 */
[----:B------:R-:W1:Y:S08]  /*21e10*/  @P0 LDC.64 R8, c[0x0][0x9c8] ;  /* 0x00027200ff080b82 */ /* 0x000e700000000a00 */
[----:B------:R-:W3:Y:S01]  /*21e20*/  @P0 LDC.64 R10, c[0x0][0x9d0] ;  /* 0x00027400ff0a0b82 */ /* 0x000ee20000000a00 */
[----:B-12---:R-:W-:-:S04]  /*21e30*/  @P0 IMAD R5, R214, R8, RZ ;  /* 0x00000008d6050224 */ /* 0x006fc800078e02ff */
[C---:B------:R-:W-:Y:S01]  /*21e40*/  @P0 IMAD R7, R210.reuse, R9, R5 ;  /* 0x00000009d2070224 */ /* 0x040fe200078e0205 */
[----:B------:R-:W-:Y:S01]  /*21e50*/  @P0 SHF.R.S32.HI R5, RZ, 0x1f, R190 ;  /* 0x0000001fff050819 */ /* 0x000fe200000114be */
[----:B------:R-:W-:-:S04]  /*21e60*/  @P0 IMAD.WIDE.U32 R8, R210, R8, RZ ;  /* 0x00000008d2080225 */ /* 0x000fc800078e00ff */
[----:B---3--:R-:W-:Y:S01]  /*21e70*/  @P0 IMAD R5, R5, R10, RZ ;  /* 0x0000000a05050224 */ /* 0x008fe200078e02ff */
[----:B------:R-:W-:-:S03]  /*21e80*/  @P0 IADD3 R9, R9, R7, RZ ;  /* 0x0000000709090210 */ /* 0x000fc60007ffe0ff */
[C---:B------:R-:W-:Y:S02]  /*21e90*/  @P0 IMAD R5, R190.reuse, R11, R5 ;  /* 0x0000000bbe050224 */ /* 0x040fe400078e0205 */
[----:B------:R-:W-:-:S04]  /*21ea0*/  @P0 IMAD.WIDE.U32 R190, R190, R10, R8 ;  /* 0x0000000abebe0225 */ /* 0x000fc800078e0008 */
[----:B------:R-:W-:Y:S01]  /*21eb0*/  VIADD R8, R6, 0x200 ;  /* 0x0000020006087836 */ /* 0x000fe20000000000 */
[----:B------:R-:W-:Y:S01]  /*21ec0*/  @P0 LEA R10, P2, R190, UR4, 0x2 ;  /* 0x00000004be0a0c11 */ /* 0x000fe2000f8410ff */
[----:B------:R-:W-:Y:S02]  /*21ed0*/  IMAD.MOV.U32 R9, RZ, RZ, -0x3ffffff0 ;  /* 0xc0000010ff097424 */ /* 0x000fe400078e00ff */
[----:B------:R-:W-:-:S05]  /*21ee0*/  @P0 IMAD.IADD R5, R191, 0x1, R5 ;  /* 0x00000001bf050824 */ /* 0x000fca00078e0205 */
[----:B------:R-:W-:Y:S01]  /*21ef0*/  @P0 LEA.HI.X R11, R190, UR5, R5, 0x2, P2 ;  /* 0x00000005be0b0c11 */ /* 0x000fe200090f1405 */
[----:B------:R-:W-:-:S06]  /*21f00*/  IMAD.MOV.U32 R5, RZ, RZ, 0x3f800000 ;  /* 0x3f800000ff057424 */ /* 0x000fcc00078e00ff */
[----:B------:R1:W2:Y:S01]  /*21f10*/  @P0 LDG.E R5, desc[UR54][R10.64] ;  /* 0x000000360a050981 */ /* 0x0002a2000c1e1900 */
[----:B------:R-:W-:Y:S02]  /*21f20*/  WARPGROUP.DEPBAR.LE gsb0, 0x0 ;  /* 0x00008000000079c5 */ /* 0x000fe40000010000 */
[----:B------:R-:W-:-:S06]  /*21f30*/  WARPGROUP.ARRIVE ;  /* 0x00000000000079c5 */ /* 0x000fcc0000000000 */
[----:B------:R-:W-:Y:S01]  /*21f40*/  QGMMA.64x128x32.F32.E4M3.E4M3 R24, R180, gdesc[UR4], R24, gsb0 ;  /* 0x01e00004b4187df3 */ /* 0x000fe20008000818 */
[----:B------:R-:W-:Y:S02]  /*21f50*/  R2UR UR6, R8 ;  /* 0x00000000080672ca */ /* 0x000fe400000e0000 */
[----:B------:R-:W-:Y:S01]  /*21f60*/  R2UR UR7, R9 ;  /* 0x00000000090772ca */ /* 0x000fe200000e0000 */
[----:B------:R-:W-:Y:S01]  /*21f70*/  IMAD.MOV.U32 R9, RZ, RZ, -0x3ffffff0 ;  /* 0xc0000010ff097424 */ /* 0x000fe200078e00ff */
[----:B------:R-:W-:Y:S01]  /*21f80*/  IADD3 R8, R6, 0x300, RZ ;  /* 0x0000030006087810 */ /* 0x000fe20007ffe0ff */
[----:B------:R-:W-:Y:S02]  /*21f90*/  WARPGROUP.DEPBAR.LE gsb0, 0x0 ;  /* 0x00008000000079c5 */ /* 0x000fe40000010000 */
[----:B------:R-:W-:-:S08]  /*21fa0*/  WARPGROUP.ARRIVE ;  /* 0x00000000000079c5 */ /* 0x000fd00000000000 */
[----:B------:R-:W-:Y:S01]  /*21fb0*/  QGMMA.64x128x32.F32.E4M3.E4M3 R24, R176, gdesc[UR4], R24, gsb0 ;  /* 0x01e00004b0187df3 */ /* 0x000fe20008000818 */
[----:B------:R-:W-:Y:S02]  /*21fc0*/  R2UR UR6, R8 ;  /* 0x00000000080672ca */ /* 0x000fe400000e0000 */
[----:B------:R-:W-:Y:S01]  /*21fd0*/  R2UR UR7, R9 ;  /* 0x00000000090772ca */ /* 0x000fe200000e0000 */
[----:B------:R-:W-:Y:S02]  /*21fe0*/  VIADD R6, R6, 0x400 ;  /* 0x0000040006067836 */ /* 0x000fe40000000000 */
[----:B------:R-:W-:Y:S01]  /*21ff0*/  IMAD.MOV.U32 R7, RZ, RZ, -0x3ffffff0 ;  /* 0xc0000010ff077424 */ /* 0x000fe200078e00ff */
[----:B------:R-:W3:Y:S04]  /*22000*/  SHFL.BFLY PT, R9, R4, 0x2, 0x1f ;  /* 0x0c401f0004097f89 */ /* 0x000ee800000e0000 */
[----:B------:R-:W4:Y:S01]  /*22010*/  SHFL.BFLY PT, R8, R3, 0x2, 0x1f ;  /* 0x0c401f0003087f89 */ /* 0x000f2200000e0000 */
[----:B------:R-:W-:-:S02]  /*22020*/  WARPGROUP.DEPBAR.LE gsb0, 0x0 ;  /* 0x00008000000079c5 */ /* 0x000fc40000010000 */
[----:B------:R-:W-:-:S06]  /*22030*/  WARPGROUP.ARRIVE ;  /* 0x00000000000079c5 */ /* 0x000fcc0000000000 */
[----:B------:R-:W-:Y:S01]  /*22040*/  QGMMA.64x128x32.F32.E4M3.E4M3 R24, R172, gdesc[UR4], R24, gsb0 ;  /* 0x01e00004ac187df3 */ /* 0x000fe20008000818 */
[----:B------:R-:W-:Y:S02]  /*22050*/  R2UR UR6, R6 ;  /* 0x00000000060672ca */ /* 0x000fe400000e0000 */
[----:B------:R-:W-:Y:S01]  /*22060*/  R2UR UR7, R7 ;  /* 0x00000000070772ca */ /* 0x000fe200000e0000 */
[----:B---3--:R-:W-:-:S01]  /*22070*/  FADD.FTZ R9, R9, R4 ;  /* 0x0000000409097221 */ /* 0x008fc20000010000 */
[----:B----4-:R-:W-:-:S04]  /*22080*/  FADD.FTZ R8, R8, R3 ;  /* 0x0000000308087221 */ /* 0x010fc80000010000 */
[----:B------:R-:W1:Y:S04]  /*22090*/  SHFL.BFLY PT, R6, R9, 0x1, 0x1f ;  /* 0x0c201f0009067f89 */ /* 0x000e6800000e0000 */
[----:B------:R-:W3:Y:S01]  /*220a0*/  SHFL.BFLY PT, R7, R8, 0x1, 0x1f ;  /* 0x0c201f0008077f89 */ /* 0x000ee200000e0000 */
[----:B------:R-:W-:Y:S02]  /*220b0*/  IMAD.MOV.U32 R4, RZ, RZ, RZ ;  /* 0x000000ffff047224 */ /* 0x000fe400078e00ff */
[----:B-1----:R-:W-:Y:S01]  /*220c0*/  FADD.FTZ R10, R9, R6 ;  /* 0x00000006090a7221 */ /* 0x002fe20000010000 */
[----:B---3--:R-:W-:-:S04]  /*220d0*/  FADD.FTZ R11, R8, R7 ;  /* 0x00000007080b7221 */ /* 0x008fc80000010000 */
[C---:B------:R-:W-:Y:S01]  /*220e0*/  FSETP.NE.FTZ.AND P0, PT, R10.reuse, RZ, PT ;  /* 0x000000ff0a00720b */ /* 0x040fe20003f15000 */
[----:B------:R-:W-:Y:S01]  /*220f0*/  FMUL.FTZ R14, R10, 0.00390625 ;  /* 0x3b8000000a0e7820 */ /* 0x000fe20000410000 */
[----:B------:R-:W-:-:S04]  /*22100*/  FMUL.FTZ R7, R11, 0.00390625 ;  /* 0x3b8000000b077820 */ /* 0x000fc80000410000 */
[----:B------:R-:W-:Y:S02]  /*22110*/  FSETP.NE.FTZ.AND P2, PT, R14, RZ, PT ;  /* 0x000000ff0e00720b */ /* 0x000fe40003f55000 */
[----:B------:R-:W-:-:S05]  /*22120*/  FSETP.NE.FTZ.AND P3, PT, R7, RZ, PT ;  /* 0x000000ff0700720b */ /* 0x000fca0003f75000 */
[----:B------:R-:W-:Y:S01]  /*22130*/  @P0 MUFU.RCP R4, R10 ;  /* 0x0000000a00040308 */ /* 0x000fe20000001000 */
[----:B------:R-:W-:Y:S02]  /*22140*/  FSETP.NE.FTZ.AND P0, PT, R11, RZ, PT ;  /* 0x000000ff0b00720b */ /* 0x000fe40003f15000 */
[----:B------:R-:W-:Y:S01]  /*22150*/  MOV R8, RZ ;  /* 0x000000ff00087202 */ /* 0x000fe20000000f00 */
[----:B------:R-:W-:Y:S02]  /*22160*/  WARPGROUP.DEPBAR.LE gsb0, 0x0 ;  /* 0x00008000000079c5 */ /* 0x000fe40000010000 */
[----:B------:R-:W-:-:S06]  /*22170*/  WARPGROUP.ARRIVE ;  /* 0x00000000000079c5 */ /* 0x000fcc0000000000 */
[----:B------:R-:W-:Y:S01]  /*22180*/  QGMMA.64x128x32.F32.E4M3.E4M3 R24, R168, gdesc[UR4], R24, gsb0 ;  /* 0x01e00004a8187df3 */ /* 0x000fe20008000818 */
[----:B------:R-:W1:Y:S08]  /*22190*/  @P3 MUFU.LG2 R7, R7 ;  /* 0x0000000700073308 */ /* 0x000e700000000c00 */
[----:B------:R-:W3:Y:S08]  /*221a0*/  @P2 MUFU.LG2 R6, R14 ;  /* 0x0000000e00062308 */ /* 0x000ef00000000c00 */
[----:B------:R-:W4:Y:S01]  /*221b0*/  @P0 MUFU.RCP R8, R11 ;  /* 0x0000000b00080308 */ /* 0x000f220000001000 */
[C---:B------:R-:W-:Y:S01]  /*221c0*/  @P2 FMUL.FTZ R3, R2.reuse, 0.69314718246459960938 ;  /* 0x3f31721802032820 */ /* 0x040fe20000410000 */
[----:B------:R-:W-:Y:S01]  /*221d0*/  @P3 FMUL.FTZ R9, R2, 0.69314718246459960938 ;  /* 0x3f31721802093820 */ /* 0x000fe20000410000 */
[----:B-1----:R-:W-:Y:S01]  /*221e0*/  @P3 FMUL.FTZ R2, R7, 0.69314718246459960938 ;  /* 0x3f31721807023820 */ /* 0x002fe20000410000 */
[----:B------:R-:W-:-:S02]  /*221f0*/  IMAD.MOV.U32 R88, RZ, RZ, -0x800000 ;  /* 0xff800000ff587424 */ /* 0x000fc400078e00ff */
[----:B--2---:R-:W-:Y:S01]  /*22200*/  FMUL.FTZ R7, R4, R5 ;  /* 0x0000000504077220 */ /* 0x004fe20000410000 */
[----:B------:R-:W-:Y:S02]  /*22210*/  IMAD.MOV.U32 R89, RZ, RZ, -0x800000 ;  /* 0xff800000ff597424 */ /* 0x000fe400078e00ff */
[----:B---3--:R-:W-:Y:S01]  /*22220*/  @P2 FMUL.FTZ R6, R6, 0.69314718246459960938 ;  /* 0x3f31721806062820 */ /* 0x008fe20000410000 */
[----:B------:R-:W-:-:S03]  /*22230*/  @P3 FFMA.FTZ R88, R9, R13, R2 ;  /* 0x0000000d09583223 */ /* 0x000fc60000010002 */
[----:B------:R-:W-:Y:S01]  /*22240*/  @P2 FFMA.FTZ R89, R3, R0, R6 ;  /* 0x0000000003592223 */ /* 0x000fe20000010006 */
[----:B----4-:R-:W-:Y:S01]  /*22250*/  FMUL.FTZ R2, R8, R5 ;  /* 0x0000000508027220 */ /* 0x010fe20000410000 */
[----:B------:R-:W-:Y:S02]  /*22260*/  WARPGROUP.DEPBAR.LE gsb0, 0x0 ;  /* 0x00008000000079c5 */ /* 0x000fe40000010000 */
[----:B------:R-:W-:Y:S05]  /*22270*/  @!P1 BRA `(.L_x_2389) ;  /* 0x0000000000049947 */ /* 0x000fea0003800000 */
[----:B------:R-:W-:Y:S01]  /*22280*/  BPT.TRAP 0x1 ;  /* 0x000000040000795c */ /* 0x000fe20000300000 */
.L_x_2389:
[----:B------:R-:W-:Y:S01]  /*22290*/  VIADD R0, R12, 0x29860 ;  /* 0x000298600c007836 */ /* 0x000fe20000000000 */
[----:B------:R-:W-:Y:S01]  /*222a0*/  IADD3 R145, R145, 0x1, RZ ;  /* 0x0000000191917810 */ /* 0x000fe20007ffe0ff */
[----:B------:R-:W-:Y:S02]  /*222b0*/  IMAD.U32 R3, RZ, RZ, UR37 ;  /* 0x00000025ff037e24 */ /* 0x000fe4000f8e00ff */
[-C--:B------:R-:W-:Y:S01]  /*222c0*/  FMUL.FTZ R103, R24, R7.reuse ;  /* 0x0000000718677220 */ /* 0x080fe20000410000 */
[-C--:B------:R-:W-:Y:S01]  /*222d0*/  FMUL.FTZ R98, R29, R7.reuse ;  /* 0x000000071d627220 */ /* 0x080fe20000410000 */
[----:B------:R-:W-:Y:S01]  /*222e0*/  ISETP.NE.AND P1, PT, R145, 0x2, PT ;  /* 0x000000029100780c */ /* 0x000fe20003f25270 */
[-C--:B------:R-:W-:Y:S01]  /*222f0*/  FMUL.FTZ R99, R32, R7.reuse ;  /* 0x0000000720637220 */ /* 0x080fe20000410000 */
[----:B------:R-:W-:Y:S01]  /*22300*/  PRMT R0, R3, 0x654, R0 ;  /* 0x0000065403007816 */ /* 0x000fe20000000000 */
[-C--:B------:R-:W-:Y:S01]  /*22310*/  FMUL.FTZ R97, R33, R7.reuse ;  /* 0x0000000721617220 */ /* 0x080fe20000410000 */
[----:B------:R-:W-:Y:S01]  /*22320*/  SEL R3, RZ, 0x1, P1 ;  /* 0x00000001ff037807 */ /* 0x000fe20000800000 */
        /* <DEDUP_REMOVED lines=64> */
[----:B-1----:R-:W-:-:S11]  /*22730*/  SEL R145, R145, RZ, P1 ;  /* 0x000000ff91917207 */ /* 0x002fd60000800000 */
.L_x_2314:
[----:B------:R-:W-:Y:S05]  /*22740*/  WARPSYNC.ALL ;  /* 0x0000000000007948 */ /* 0x000fea0003800000 */
[----:B------:R-:W1:Y:S08]  /*22750*/  S2UR UR37, SR_CgaCtaId ;  /* 0x00000000002579c3 */ /* 0x000e700000008800 */
[----:B------:R-:W-:Y:S06]  /*22760*/  BAR.SYNC.DEFER_BLOCKING 0x5, 0x180 ;  /* 0x0146000000007b1d */ /* 0x000fec0000010000 */
[----:B------:R-:W-:Y:S01]  /*22770*/  UMOV UR4, 0x400 ;  /* 0x0000040000047882 */ /* 0x000fe20000000000 */
[----:B------:R-:W-:Y:S01]  /*22780*/  BSSY B0, `(.L_x_2390) ;  /* 0x0000242000007945 */ /* 0x000fe20003800000 */
[----:B-1----:R-:W-:-:S06]  /*22790*/  ULEA UR4, UR37, UR4, 0x18 ;  /* 0x0000000425047291 */ /* 0x002fcc000f8ec03f */
[----:B------:R-:W-:-:S05]  /*227a0*/  IMAD.U32 R16, RZ, RZ, UR4 ;  /* 0x00000004ff107e24 */ /* 0x000fca000f8e00ff */
[----:B------:R1:W2:Y:S01]  /*227b0*/  LDS.128 R188, [R16+0x298d0] ;  /* 0x0298d00010bc7984 */ /* 0x0002a20000000c00 */
[----:B------:R-:W-:Y:S06]  /*227c0*/  BAR.ARV 0x4, 0x180 ;  /* 0x0106000000007b1d */ /* 0x000fec0000002000 */
[----:B------:R-:W-:Y:S05]  /*227d0*/  @P0 BRA `(.L_x_2391) ;  /* 0x0000001800740947 */ /* 0x000fea0003800000 */
[----:B------:R-:W3:Y:S01]  /*227e0*/  S2R R54, SR_TID.X ;  /* 0x0000000000367919 */ /* 0x000ee20000002100 */
[----:B------:R-:W-:Y:S01]  /*227f0*/  ULDC.64 UR4, c[0x4][0x40] ;  /* 0x0100100000047ab9 */ /* 0x000fe20000000a00 */
[----:B---3--:R-:W-:-:S05]  /*22800*/  IMAD.SHL.U32 R0, R54, 0x4, RZ ;  /* 0x0000000436007824 */ /* 0x008fca00078e00ff */
[----:B------:R-:W-:-:S04]  /*22810*/  LOP3.LUT R0, R0, 0xc, RZ, 0xc0, !PT ;  /* 0x0000000c00007812 */ /* 0x000fc800078ec0ff */
[----:B------:R-:W-:-:S05]  /*22820*/  IADD3 R2, P0, R0, UR4, RZ ;  /* 0x0000000400027c10 */ /* 0x000fca000ff1e0ff */
[----:B------:R-:W-:-:S05]  /*22830*/  IMAD.X R3, RZ, RZ, UR5, P0 ;  /* 0x00000005ff037e24 */ /* 0x000fca00080e06ff */
[----:B------:R3:W4:Y:S01]  /*22840*/  LDG.E.CONSTANT R0, desc[UR54][R2.64] ;  /* 0x0000003602007981 */ /* 0x000722000c1e9900 */
[----:B------:R-:W-:Y:S01]  /*22850*/  F2FP.BF16.F32.PACK_AB R68, R61, R68 ;  /* 0x000000443d44723e */ /* 0x000fe200000010ff */
[----:B------:R-:W-:Y:S01]  /*22860*/  UMOV UR4, 0xffffffff ;  /* 0xffffffff00047882 */ /* 0x000fe20000000000 */
[----:B------:R-:W-:Y:S01]  /*22870*/  F2FP.BF16.F32.PACK_AB R50, R53, R60 ;  /* 0x0000003c3532723e */ /* 0x000fe200000010ff */
[----:B------:R-:W0:Y:S01]  /*22880*/  S2R R63, SR_SWINHI ;  /* 0x00000000003f7919 */ /* 0x000e220000002f00 */
        /* <DEDUP_REMOVED lines=17> */
[----:B0-----:R-:W-:Y:S02]  /*229a0*/  MOV R61, R63 ;  /* 0x0000003f003d7202 */ /* 0x001fe40000000f00 */
[----:B---3--:R-:W-:Y:S02]  /*229b0*/  LOP3.LUT P0, R2, R54, 0x3, RZ, 0xc0, !PT ;  /* 0x0000000336027812 */ /* 0x008fe4000780c0ff */
        /* <DEDUP_REMOVED lines=13> */
[----:B------:R-:W-:Y:S01]  /*22a90*/  IMAD.X R7, RZ, RZ, R5, P5 ;  /* 0x000000ffff077224 */ /* 0x000fe200028e0605 */
[----:B------:R-:W-:Y:S02]  /*22aa0*/  LOP3.LUT R8, R8, R9, RZ, 0x3c, !PT ;  /* 0x0000000908087212 */ /* 0x000fe400078e3cff */
[----:B------:R-:W-:Y:S02]  /*22ab0*/  SHF.R.U64 R14, R14, 0x3, RZ ;  /* 0x000000030e0e7819 */ /* 0x000fe400000012ff */
[----:B------:R-:W-:-:S02]  /*22ac0*/  IADD3 R11, P2, R4, 0x4020, RZ ;  /* 0x00004020040b7810 */ /* 0x000fc40007f5e0ff */
[C---:B------:R-:W-:Y:S02]  /*22ad0*/  IADD3 R21, P4, R4.reuse, 0x60, RZ ;  /* 0x0000006004157810 */ /* 0x040fe40007f9e0ff */
[C---:B------:R-:W-:Y:S02]  /*22ae0*/  IADD3 R25, P5, R4.reuse, 0x40, RZ ;  /* 0x0000004004197810 */ /* 0x040fe40007fbe0ff */
[----:B------:R-:W-:Y:S02]  /*22af0*/  IADD3.X R9, RZ, R5, RZ, P1, !PT ;  /* 0x00000005ff097210 */ /* 0x000fe40000ffe4ff */
        /* <DEDUP_REMOVED lines=44> */
[----:B----4-:R-:W-:Y:S01]  /*22dc0*/  LOP3.LUT R2, R0, 0x2, RZ, 0x3c, !PT ;  /* 0x0000000200027812 */ /* 0x010fe200078e3cff */
        /* <DEDUP_REMOVED lines=20> */
[----:B------:R-:W0:Y:S01]  /*22f10*/  SHFL.IDX PT, R10, R5, R0, 0x1c1f ;  /* 0x001c1f00050a7589 */ /* 0x000e2200000e0000 */
        /* <DEDUP_REMOVED lines=14> */
[----:B------:R-:W1:Y:S01]  /*23000*/  SHFL.IDX PT, R20, R39, R2, 0x1c1f ;  /* 0x001c1f0227147589 */ /* 0x000e6200000e0000 */
[----:B------:R-:W-:-:S02]  /*23010*/  SEL R51, R50, R51, P0 ;  /* 0x0000003332337207 */ /* 0x000fc40000000000 */
[----:B------:R-:W-:Y:S01]  /*23020*/  SEL R55, R52, R55, P0 ;  /* 0x0000003734377207 */ /* 0x000fe20000000000 */
[----:B------:R-:W-:Y:S01]  /*23030*/  SHFL.IDX PT, R41, R41, R0, 0x1c1f ;  /* 0x001c1f0029297589 */ /* 0x000fe200000e0000 */
[----:B------:R-:W-:Y:S02]  /*23040*/  SEL R59, R59, R46, P0 ;  /* 0x0000002e3b3b7207 */ /* 0x000fe40000000000 */
[----:B------:R-:W-:Y:S01]  /*23050*/  SEL R69, R69, R30, P0 ;  /* 0x0000001e45457207 */ /* 0x000fe20000000000 */
[----:B------:R-:W2:Y:S01]  /*23060*/  SHFL.IDX PT, R40, R43, R2, 0x1c1f ;  /* 0x001c1f022b287589 */ /* 0x000ea200000e0000 */
[----:B------:R-:W-:Y:S02]  /*23070*/  SEL R73, R34, R73, P0 ;  /* 0x0000004922497207 */ /* 0x000fe40000000000 */
[----:B------:R-:W-:Y:S01]  /*23080*/  SEL R75, R77, R42, P0 ;  /* 0x0000002a4d4b7207 */ /* 0x000fe20000000000 */
[----:B------:R-:W2:Y:S01]  /*23090*/  SHFL.IDX PT, R30, R25, R0, 0x1c1f ;  /* 0x001c1f00191e7589 */ /* 0x000ea200000e0000 */
[----:B------:R-:W-:-:S02]  /*230a0*/  SEL R77, R42, R77, P0 ;  /* 0x0000004d2a4d7207 */ /* 0x000fc40000000000 */
[----:B0-----:R-:W-:Y:S01]  /*230b0*/  SEL R8, R10, R7, P0 ;  /* 0x000000070a087207 */ /* 0x001fe20000000000 */
[----:B------:R-:W0:Y:S01]  /*230c0*/  SHFL.IDX PT, R34, R29, R0, 0x1c1f ;  /* 0x001c1f001d227589 */ /* 0x000e2200000e0000 */
[----:B---3--:R-:W-:Y:S02]  /*230d0*/  SEL R36, R38, R35, P0 ;  /* 0x0000002326247207 */ /* 0x008fe40000000000 */
[----:B------:R-:W-:Y:S01]  /*230e0*/  SEL R4, R6, R3, P0 ;  /* 0x0000000306047207 */ /* 0x000fe20000000000 */
[----:B------:R-:W-:Y:S01]  /*230f0*/  SHFL.IDX PT, R45, R45, R0, 0x1c1f ;  /* 0x001c1f002d2d7589 */ /* 0x000fe200000e0000 */
[----:B------:R-:W-:Y:S02]  /*23100*/  SEL R10, R7, R10, P0 ;  /* 0x0000000a070a7207 */ /* 0x000fe40000000000 */
[----:B----4-:R-:W-:Y:S01]  /*23110*/  SEL R24, R26, R21, P0 ;  /* 0x000000151a187207 */ /* 0x010fe20000000000 */
[----:B------:R-:W-:Y:S01]  /*23120*/  SHFL.IDX PT, R49, R49, R0, 0x1c1f ;  /* 0x001c1f0031317589 */ /* 0x000fe200000e0000 */
[----:B------:R-:W-:-:S02]  /*23130*/  SEL R38, R35, R38, P0 ;  /* 0x0000002623267207 */ /* 0x000fc40000000000 */
[----:B-1----:R-:W-:Y:S01]  /*23140*/  SEL R12, R37, R20, P0 ;  /* 0x00000014250c7207 */ /* 0x002fe20000000000 */
[----:B------:R-:W-:Y:S01]  /*23150*/  SHFL.IDX PT, R53, R53, R0, 0x1c1f ;  /* 0x001c1f0035357589 */ /* 0x000fe200000e0000 */
[----:B------:R-:W-:Y:S01]  /*23160*/  SEL R14, R20, R37, P0 ;  /* 0x00000025140e7207 */ /* 0x000fe20000000000 */
[----:B------:R-:W-:Y:S01]  /*23170*/  IMAD.MOV.U32 R20, RZ, RZ, RZ ;  /* 0x000000ffff147224 */ /* 0x000fe200078e00ff */
[----:B------:R-:W-:Y:S01]  /*23180*/  SEL R6, R3, R6, P0 ;  /* 0x0000000603067207 */ /* 0x000fe20000000000 */
[----:B------:R-:W-:Y:S01]  /*23190*/  SHFL.IDX PT, R57, R57, R0, 0x1c1f ;  /* 0x001c1f0039397589 */ /* 0x000fe200000e0000 */
[----:B------:R-:W-:Y:S02]  /*231a0*/  SEL R26, R21, R26, P0 ;  /* 0x0000001a151a7207 */ /* 0x000fe40000000000 */
[----:B--2---:R-:W-:Y:S01]  /*231b0*/  SEL R44, R41, R40, P0 ;  /* 0x00000028292c7207 */ /* 0x004fe20000000000 */
[----:B------:R-:W-:Y:S01]  /*231c0*/  SHFL.IDX PT, R63, R63, R0, 0x1c1f ;  /* 0x001c1f003f3f7589 */ /* 0x000fe200000e0000 */
[----:B------:R-:W-:-:S02]  /*231d0*/  SEL R28, R30, R27, P0 ;  /* 0x0000001b1e1c7207 */ /* 0x000fc40000000000 */
[----:B------:R-:W-:Y:S01]  /*231e0*/  SEL R30, R27, R30, P0 ;  /* 0x0000001e1b1e7207 */ /* 0x000fe20000000000 */
[----:B------:R-:W-:Y:S01]  /*231f0*/  SHFL.IDX PT, R67, R67, R0, 0x1c1f ;  /* 0x001c1f0043437589 */ /* 0x000fe200000e0000 */
[----:B0-----:R-:W-:Y:S02]  /*23200*/  SEL R32, R34, R31, P0 ;  /* 0x0000001f22207207 */ /* 0x001fe40000000000 */
        /* <DEDUP_REMOVED lines=26> */
.L_x_2605:
        /* <DEDUP_REMOVED lines=23> */
[----:B------:R-:W-:Y:S01]  /*23520*/  IMAD.U32 R0, RZ, RZ, UR4 ;  /* 0x00000004ff007e24 */ /* 0x000fe2000f8e00ff */
        /* <DEDUP_REMOVED lines=10> */
.L_x_2393:
        /* <DEDUP_REMOVED lines=14> */
[----:B------:R-:W-:-:S02]  /*236b0*/  IADD3 R13, P1, R60, 0x2000, RZ ;  /* 0x000020003c0d7810 */ /* 0x000fc40007f3e0ff */
[----:B------:R-:W-:Y:S01]  /*236c0*/  IADD3 R3, R3, R5, RZ ;  /* 0x0000000503037210 */ /* 0x000fe20007ffe0ff */
[----:B------:R-:W-:Y:S01]  /*236d0*/  IMAD R4, R49, UR5, R4 ;  /* 0x0000000531047c24 */ /* 0x000fe2000f8e0204 */
[----:B------:R-:W-:Y:S02]  /*236e0*/  SHF.R.S32.HI R5, RZ, 0x1f, R7 ;  /* 0x0000001fff057819 */ /* 0x000fe40000011407 */
[----:B------:R-:W-:Y:S01]  /*236f0*/  LOP3.LUT R24, R25, 0x380, RZ, 0xc0, !PT ;  /* 0x0000038019187812 */ /* 0x000fe200078ec0ff */
[----:B------:R-:W-:Y:S01]  /*23700*/  IMAD.WIDE.U32 R2, R49, UR4, R2 ;  /* 0x0000000431027c25 */ /* 0x000fe2000f8e0002 */
[----:B------:R-:W-:Y:S01]  /*23710*/  SHF.R.U64 R8, R8, 0x3, RZ ;  /* 0x0000000308087819 */ /* 0x000fe200000012ff */
[----:B------:R-:W-:Y:S01]  /*23720*/  ULDC.64 UR4, c[0x0][0xb40] ;  /* 0x0002d00000047ab9 */ /* 0x000fe20000000a00 */
[----:B------:R-:W-:Y:S02]  /*23730*/  LOP3.LUT R12, R13, 0x380, RZ, 0xc0, !PT ;  /* 0x000003800d0c7812 */ /* 0x000fe400078ec0ff */
[----:B------:R-:W-:-:S02]  /*23740*/  IADD3 R2, P4, R7, R2, RZ ;  /* 0x0000000207027210 */ /* 0x000fc40007f9e0ff */
[----:B------:R-:W-:Y:S02]  /*23750*/  SHF.R.U64 R24, R24, 0x3, RZ ;  /* 0x0000000318187819 */ /* 0x000fe400000012ff */
[----:B------:R-:W-:Y:S01]  /*23760*/  IADD3.X R5, R5, R3, R4, P4, !PT ;  /* 0x0000000305057210 */ /* 0x000fe200027fe404 */
[----:B------:R-:W-:Y:S01]  /*23770*/  VIADD R3, R7, 0x8 ;  /* 0x0000000807037836 */ /* 0x000fe20000000000 */
[----:B------:R-:W-:Y:S02]  /*23780*/  LEA R44, P5, R2, UR4, 0x2 ;  /* 0x00000004022c7c11 */ /* 0x000fe4000f8a10ff */
[----:B------:R-:W-:Y:S01]  /*23790*/  LOP3.LUT R8, R8, R9, RZ, 0x3c, !PT ;  /* 0x0000000908087212 */ /* 0x000fe200078e3cff */
[----:B------:R-:W-:Y:S01]  /*237a0*/  IMAD.X R9, RZ, RZ, R61, P0 ;  /* 0x000000ffff097224 */ /* 0x000fe200000e063d */
[----:B------:R-:W-:Y:S02]  /*237b0*/  SHF.R.U64 R12, R12, 0x3, RZ ;  /* 0x000000030c0c7819 */ /* 0x000fe400000012ff */
[----:B------:R-:W-:-:S02]  /*237c0*/  LOP3.LUT P0, RZ, R219, 0x3, RZ, 0xc0, !PT ;  /* 0x00000003dbff7812 */ /* 0x000fc4000780c0ff */
[----:B------:R-:W-:Y:S02]  /*237d0*/  LOP3.LUT R24, R24, R25, RZ, 0x3c, !PT ;  /* 0x0000001918187212 */ /* 0x000fe400078e3cff */
[----:B------:R-:W-:Y:S01]  /*237e0*/  LEA.HI.X R45, R2, UR5, R5, 0x2, P5 ;  /* 0x00000005022d7c11 */ /* 0x000fe2000a8f1405 */
[----:B------:R-:W-:Y:S01]  /*237f0*/  ULDC.64 UR4, c[0x0][0xaa0] ;  /* 0x0002a80000047ab9 */ /* 0x000fe20000000a00 */
[----:B------:R-:W-:Y:S02]  /*23800*/  IADD3 R29, P3, R60, 0x4000, RZ ;  /* 0x000040003c1d7810 */ /* 0x000fe40007f7e0ff */
[----:B------:R-:W-:Y:S01]  /*23810*/  LOP3.LUT R12, R12, R13, RZ, 0x3c, !PT ;  /* 0x0000000d0c0c7212 */ /* 0x000fe200078e3cff */
[----:B------:R-:W-:Y:S01]  /*23820*/  IMAD.X R13, RZ, RZ, R61, P1 ;  /* 0x000000ffff0d7224 */ /* 0x000fe200008e063d */
[C---:B------:R-:W-:Y:S02]  /*23830*/  IADD3 R33, P4, R60.reuse, 0x5000, RZ ;  /* 0x000050003c217810 */ /* 0x040fe40007f9e0ff */
[----:B------:R-:W-:-:S02]  /*23840*/  IADD3 R37, P5, R60, 0x6000, RZ ;  /* 0x000060003c257810 */ /* 0x000fc40007fbe0ff */
[C---:B------:R-:W-:Y:S02]  /*23850*/  LOP3.LUT R2, R60.reuse, 0x380, RZ, 0xc0, !PT ;  /* 0x000003803c027812 */ /* 0x040fe400078ec0ff */
[----:B------:R-:W-:Y:S02]  /*23860*/  IADD3.X R25, RZ, R61, RZ, P2, !PT ;  /* 0x0000003dff197210 */ /* 0x000fe400017fe4ff */
[----:B------:R-:W-:Y:S02]  /*23870*/  IADD3 R5, P2, R60, 0x7000, RZ ;  /* 0x000070003c057810 */ /* 0x000fe40007f5e0ff */
[-C--:B------:R-:W-:Y:S02]  /*23880*/  ISETP.GE.OR P1, PT, R7, R0.reuse, P0 ;  /* 0x000000000700720c */ /* 0x080fe40000726670 */
[----:B------:R-:W-:Y:S01]  /*23890*/  ISETP.GE.OR P0, PT, R3, R0, P0 ;  /* 0x000000000300720c */ /* 0x000fe20000706670 */
[----:B------:R-:W-:Y:S01]  /*238a0*/  IMAD.X R41, RZ, RZ, R61, P2 ;  /* 0x000000ffff297224 */ /* 0x000fe200010e063d */
[----:B------:R-:W-:-:S02]  /*238b0*/  LOP3.LUT R28, R29, 0x380, RZ, 0xc0, !PT ;  /* 0x000003801d1c7812 */ /* 0x000fc400078ec0ff */
[----:B------:R-:W-:Y:S02]  /*238c0*/  LOP3.LUT R32, R33, 0x380, RZ, 0xc0, !PT ;  /* 0x0000038021207812 */ /* 0x000fe400078ec0ff */
[----:B------:R-:W-:Y:S02]  /*238d0*/  LOP3.LUT R36, R37, 0x380, RZ, 0xc0, !PT ;  /* 0x0000038025247812 */ /* 0x000fe400078ec0ff */
[----:B------:R-:W-:Y:S02]  /*238e0*/  SHF.R.U64 R3, R2, 0x3, RZ ;  /* 0x0000000302037819 */ /* 0x000fe400000012ff */
[----:B------:R-:W-:Y:S01]  /*238f0*/  LOP3.LUT R2, R5, 0x380, RZ, 0xc0, !PT ;  /* 0x0000038005027812 */ /* 0x000fe200078ec0ff */
[----:B------:R-:W-:Y:S01]  /*23900*/  @!P1 STG.E desc[UR54][R44.64], R89 ;  /* 0x000000592c009986 */ /* 0x000fe2000c101936 */
[----:B------:R-:W-:Y:S02]  /*23910*/  SHF.R.U64 R28, R28, 0x3, RZ ;  /* 0x000000031c1c7819 */ /* 0x000fe400000012ff */
[----:B------:R-:W-:Y:S01]  /*23920*/  SHF.R.U64 R32, R32, 0x3, RZ ;  /* 0x0000000320207819 */ /* 0x000fe200000012ff */
[----:B------:R0:W-:Y:S01]  /*23930*/  @!P0 STG.E desc[UR54][R44.64+0x20], R88 ;  /* 0x000020582c008986 */ /* 0x0001e2000c101936 */
[----:B------:R-:W-:-:S02]  /*23940*/  SHF.R.U64 R36, R36, 0x3, RZ ;  /* 0x0000000324247819 */ /* 0x000fc400000012ff */
[----:B------:R-:W-:Y:S01]  /*23950*/  SHF.R.U64 R2, R2, 0x3, RZ ;  /* 0x0000000302027819 */ /* 0x000fe200000012ff */
[----:B------:R-:W5:Y:S01]  /*23960*/  LD.E.128 R8, desc[UR54][R8.64] ;  /* 0x0000003608087980 */ /* 0x000f62000c101d00 */
[----:B------:R-:W-:Y:S01]  /*23970*/  LOP3.LUT R28, R28, R29, RZ, 0x3c, !PT ;  /* 0x0000001d1c1c7212 */ /* 0x000fe200078e3cff */
[--C-:B------:R-:W-:Y:S01]  /*23980*/  IMAD.X R29, RZ, RZ, R61.reuse, P3 ;  /* 0x000000ffff1d7224 */ /* 0x100fe200018e063d */
[----:B------:R-:W-:Y:S01]  /*23990*/  LOP3.LUT R32, R32, R33, RZ, 0x3c, !PT ;  /* 0x0000002120207212 */ /* 0x000fe200078e3cff */
[--C-:B------:R-:W-:Y:S01]  /*239a0*/  IMAD.X R33, RZ, RZ, R61.reuse, P4 ;  /* 0x000000ffff217224 */ /* 0x100fe200020e063d */
[----:B------:R-:W-:Y:S01]  /*239b0*/  LOP3.LUT R36, R36, R37, RZ, 0x3c, !PT ;  /* 0x0000002524247212 */ /* 0x000fe200078e3cff */
[----:B------:R-:W-:Y:S01]  /*239c0*/  IMAD.X R37, RZ, RZ, R61, P5 ;  /* 0x000000ffff257224 */ /* 0x000fe200028e063d */
[----:B------:R-:W-:Y:S01]  /*239d0*/  LOP3.LUT R40, R2, R5, RZ, 0x3c, !PT ;  /* 0x0000000502287212 */ /* 0x000fe200078e3cff */
[----:B------:R-:W5:Y:S01]  /*239e0*/  LD.E.128 R12, desc[UR54][R12.64] ;  /* 0x000000360c0c7980 */ /* 0x000f62000c101d00 */
[----:B------:R-:W-:Y:S01]  /*239f0*/  LOP3.LUT R60, R3, R60, RZ, 0x3c, !PT ;  /* 0x0000003c033c7212 */ /* 0x000fe200078e3cff */
[----:B------:R-:W-:Y:S01]  /*23a00*/  IMAD R21, R21, UR4, RZ ;  /* 0x0000000415157c24 */ /* 0x000fe2000f8e02ff */
[----:B------:R-:W-:Y:S01]  /*23a10*/  SHF.R.S32.HI R3, RZ, 0x1f, R201 ;  /* 0x0000001fff037819 */ /* 0x000fe200000114c9 */
[----:B------:R-:W5:Y:S01]  /*23a20*/  LD.E.128 R24, desc[UR54][R24.64] ;  /* 0x0000003618187980 */ /* 0x000f62000c101d00 */
[----:B------:R-:W-:-:S03]  /*23a30*/  MOV R2, R201 ;  /* 0x000000c900027202 */ /* 0x000fc60000000f00 */
[----:B------:R1:W5:Y:S04]  /*23a40*/  LD.E.128 R4, desc[UR54][R60.64] ;  /* 0x000000363c047980 */ /* 0x000368000c101d00 */
        /* <DEDUP_REMOVED lines=14> */
[----:B------:R-:W-:Y:S02]  /*23b30*/  IMAD.IADD R3, R3, 0x1, R21 ;  /* 0x0000000103037824 */ /* 0x000fe400078e0215 */
[----:B0-----:R-:W-:Y:S02]  /*23b40*/  IMAD R44, R46, UR4, RZ ;  /* 0x000000042e2c7c24 */ /* 0x001fe4000f8e02ff */
[C---:B------:R-:W-:Y:S01]  /*23b50*/  VIADD R0, R204.reuse, 0x40 ;  /* 0x00000040cc007836 */ /* 0x040fe20000000000 */
[C---:B------:R-:W-:Y:S01]  /*23b60*/  ISETP.GE.AND P3, PT, R204.reuse, R47, PT ;  /* 0x0000002fcc00720c */ /* 0x040fe20003f66270 */
[----:B------:R-:W-:-:S02]  /*23b70*/  VIADD R20, R204, 0x20 ;  /* 0x00000020cc147836 */ /* 0x000fc40000000000 */
[C---:B------:R-:W-:Y:S01]  /*23b80*/  IMAD R45, R211.reuse, UR5, R44 ;  /* 0x00000005d32d7c24 */ /* 0x040fe2000f8e022c */
[----:B------:R-:W-:Y:S01]  /*23b90*/  ISETP.GE.AND P1, PT, R0, R47, PT ;  /* 0x0000002f0000720c */ /* 0x000fe20003f26270 */
[----:B------:R-:W-:Y:S01]  /*23ba0*/  IMAD.WIDE.U32 R2, R211, UR4, R2 ;  /* 0x00000004d3027c25 */ /* 0x000fe2000f8e0002 */
[----:B------:R-:W-:-:S03]  /*23bb0*/  ULDC.64 UR4, c[0x0][0xae8] ;  /* 0x0002ba0000047ab9 */ /* 0x000fc60000000a00 */
[----:B------:R-:W-:Y:S01]  /*23bc0*/  VIADD R0, R16, 0x29820 ;  /* 0x0002982010007836 */ /* 0x000fe20000000000 */
[----:B------:R-:W-:Y:S01]  /*23bd0*/  ISETP.GE.AND P0, PT, R20, R47, PT ;  /* 0x0000002f1400720c */ /* 0x000fe20003f06270 */
[----:B------:R-:W-:Y:S01]  /*23be0*/  VIADD R21, R204, 0x60 ;  /* 0x00000060cc157836 */ /* 0x000fe20000000000 */
[----:B------:R-:W-:Y:S01]  /*23bf0*/  IADD3 R3, R3, R45, RZ ;  /* 0x0000002d03037210 */ /* 0x000fe20007ffe0ff */
[----:B------:R-:W-:Y:S01]  /*23c00*/  IMAD R20, R214, UR4, RZ ;  /* 0x00000004d6147c24 */ /* 0x000fe2000f8e02ff */
[----:B------:R-:W-:Y:S02]  /*23c10*/  PRMT R0, RZ, 0x654, R0 ;  /* 0x00000654ff007816 */ /* 0x000fe40000000000 */
[----:B------:R-:W-:Y:S01]  /*23c20*/  ISETP.GE.AND P2, PT, R21, R47, PT ;  /* 0x0000002f1500720c */ /* 0x000fe20003f46270 */
[C---:B------:R-:W-:Y:S01]  /*23c30*/  IMAD R47, R49.reuse, UR5, R20 ;  /* 0x00000005312f7c24 */ /* 0x040fe2000f8e0214 */
[----:B------:R-:W-:Y:S01]  /*23c40*/  SHF.R.S32.HI R205, RZ, 0x1f, R204 ;  /* 0x0000001fffcd7819 */ /* 0x000fe200000114cc */
[----:B------:R-:W-:Y:S01]  /*23c50*/  IMAD.WIDE.U32 R44, R49, UR4, R2 ;  /* 0x00000004312c7c25 */ /* 0x000fe2000f8e0002 */
[----:B--2---:R1:W-:Y:S01]  /*23c60*/  SYNCS.ARRIVE.TRANS64.RED.A1T0 RZ, [R0+URZ], RZ ;  /* 0x000000ff00ff79a7 */ /* 0x0043e2000810043f */
[----:B------:R-:W-:Y:S02]  /*23c70*/  BSSY B1, `(.L_x_2394) ;  /* 0x0000014000017945 */ /* 0x000fe40003800000 */
[----:B------:R-:W-:-:S04]  /*23c80*/  IMAD.WIDE R20, R217, 0x80, R204 ;  /* 0x00000080d9147825 */ /* 0x000fc800078e02cc */
[----:B------:R-:W-:Y:S01]  /*23c90*/  IMAD.IADD R49, R45, 0x1, R47 ;  /* 0x000000012d317824 */ /* 0x000fe200078e022f */
[----:B-1----:R-:W-:Y:S06]  /*23ca0*/  @P3 BRA `(.L_x_2395) ;  /* 0x0000000000403947 */ /* 0x002fec0003800000 */
[----:B------:R-:W-:Y:S01]  /*23cb0*/  MOV R3, R49 ;  /* 0x0000003100037202 */ /* 0x000fe20000000f00 */
[----:B------:R-:W-:Y:S01]  /*23cc0*/  ULDC.64 UR4, c[0x0][0xad8] ;  /* 0x0002b60000047ab9 */ /* 0x000fe20000000a00 */
[----:B------:R-:W-:Y:S01]  /*23cd0*/  IMAD.MOV.U32 R2, RZ, RZ, R44 ;  /* 0x000000ffff027224 */ /* 0x000fe200078e002c */
[----:B------:R-:W-:Y:S01]  /*23ce0*/  ULDC.64 UR6, c[0x0][0xa80] ;  /* 0x0002a00000067ab9 */ /* 0x000fe20000000a00 */
[----:B------:R-:W-:Y:S02]  /*23cf0*/  IMAD R47, R21, UR4, RZ ;  /* 0x00000004152f7c24 */ /* 0x000fe4000f8e02ff */
[C---:B------:R-:W-:Y:S02]  /*23d00*/  VIADD R0, R201.reuse, 0x40 ;  /* 0x00000040c9007836 */ /* 0x040fe40000000000 */
        /* <DEDUP_REMOVED lines=10> */
.L_x_2395:
[----:B------:R-:W-:Y:S05]  /*23db0*/  BSYNC B1 ;  /* 0x0000000000017941 */ /* 0x000fea0003800000 */
.L_x_2394:
[----:B------:R-:W-:Y:S04]  /*23dc0*/  BSSY B1, `(.L_x_2396) ;  /* 0x0000014000017945 */ /* 0x000fe80003800000 */
[----:B------:R-:W-:Y:S05]  /*23dd0*/  @P0 BRA `(.L_x_2397) ;  /* 0x0000000000480947 */ /* 0x000fea0003800000 */
[----:B0----5:R-:W-:Y:S01]  /*23de0*/  IADD3 R5, P0, R20, 0x20, RZ ;  /* 0x0000002014057810 */ /* 0x021fe20007f1e0ff */
        /* <DEDUP_REMOVED lines=17> */
.L_x_2397:
[----:B------:R-:W-:Y:S05]  /*23f00*/  BSYNC B1 ;  /* 0x0000000000017941 */ /* 0x000fea0003800000 */
.L_x_2396:
        /* <DEDUP_REMOVED lines=20> */
.L_x_2399:
[----:B------:R-:W-:Y:S05]  /*24050*/  BSYNC B1 ;  /* 0x0000000000017941 */ /* 0x000fea0003800000 */
.L_x_2398:
        /* <DEDUP_REMOVED lines=13> */
[----:B------:R-:W-:Y:S02]  /*24130*/  LEA R4, P0, R2, UR6, 0x1 ;  /* 0x0000000602047c11 */ /* 0x000fe4000f8008ff */
[----:B------:R-:W-:-:S04]  /*24140*/  IADD3 R3, R3, R5, RZ ;  /* 0x0000000503037210 */ /* 0x000fc80007ffe0ff */
[----:B------:R-:W-:Y:S02]  /*24150*/  LEA.HI.X R5, R2, UR7, R3, 0x1, P0 ;  /* 0x0000000702057c11 */ /* 0x000fe400080f0c03 */
[----:B------:R-:W-:-:S03]  /*24160*/  ISETP.GE.AND P0, PT, R0, UR4, PT ;  /* 0x0000000400007c0c */ /* 0x000fc6000bf06270 */
[----:B------:R3:W-:Y:S10]  /*24170*/  @!P1 STG.E.128 desc[UR54][R4.64], R24 ;  /* 0x0000001804009986 */ /* 0x0007f4000c101d36 */
[----:B------:R-:W-:Y:S05]  /*24180*/  @P0 BRA `(.L_x_2400) ;  /* 0x0000000800840947 */ /* 0x000fea0003800000 */
[----:B------:R4:W-:Y:S01]  /*24190*/  STG.E.128 desc[UR54][R4.64+0x80], R40 ;  /* 0x0000802804007986 */ /* 0x0009e2000c101d36 */
[----:B------:R-:W-:Y:S05]  /*241a0*/  BRA `(.L_x_2400) ;  /* 0x00000008007c7947 */ /* 0x000fea0003800000 */
.L_x_2391:
        /* <DEDUP_REMOVED lines=12> */
[----:B------:R-:W-:Y:S01]  /*24270*/  IMAD.U32 R0, RZ, RZ, UR4 ;  /* 0x00000004ff007e24 */ /* 0x000fe2000f8e00ff */
[----:B------:R-:W-:-:S05]  /*24280*/  @P1 IADD3.X R213, R213, UR5, RZ, P2, !PT ;  /* 0x00000005d5d51c10 */ /* 0x000fca00097fe4ff */
[----:B------:R3:W5:Y:S01]  /*24290*/  @P1 LDG.E R0, desc[UR54][R212.64] ;  /* 0x00000036d4001981 */ /* 0x000762000c1e1900 */
[----:B------:R-:W-:Y:S01]  /*242a0*/  ISETP.GT.AND P2, PT, R234, 0x7f, PT ;  /* 0x0000007fea00780c */ /* 0x000fe20003f44270 */
[----:B------:R-:W-:-:S12]  /*242b0*/  @P1 BRA `(.L_x_2401) ;  /* 0x0000000000101947 */ /* 0x000fd80003800000 */
[----:B------:R-:W-:Y:S05]  /*242c0*/  @!P0 BRA `(.L_x_2401) ;  /* 0x00000000000c8947 */ /* 0x000fea0003800000 */
[----:B------:R-:W4:Y:S04]  /*242d0*/  LDG.E R5, desc[UR54][R2.64] ;  /* 0x0000003602057981 */ /* 0x000f28000c1e1900 */
[----:B-----5:R-:W4:Y:S02]  /*242e0*/  LDG.E R0, desc[UR54][R2.64+0x4] ;  /* 0x0000043602007981 */ /* 0x020f24000c1e1900 */
[----:B----4-:R-:W-:-:S07]  /*242f0*/  IMAD.IADD R0, R0, 0x1, -R5 ;  /* 0x0000000100007824 */ /* 0x010fce00078e0a05 */
.L_x_2401:
[----:B------:R-:W-:Y:S01]  /*24300*/  BSSY B1, `(.L_x_2402) ;  /* 0x000001d000017945 */ /* 0x000fe20003800000 */
[----:B------:R-:W-:Y:S02]  /*24310*/  SHF.R.S32.HI R8, RZ, 0x1f, R211 ;  /* 0x0000001fff087819 */ /* 0x000fe400000114d3 */
[----:B------:R-:W-:Y:S02]  /*24320*/  SHF.R.S32.HI R10, RZ, 0x1f, R201 ;  /* 0x0000001fff0a7819 */ /* 0x000fe400000114c9 */
[----:B------:R-:W-:Y:S02]  /*24330*/  SEL R11, R210, RZ, !P0 ;  /* 0x000000ffd20b7207 */ /* 0x000fe40004000000 */
[----:B------:R-:W-:Y:S02]  /*24340*/  SEL R214, R214, RZ, !P0 ;  /* 0x000000ffd6d67207 */ /* 0x000fe40004000000 */
[----:B-----5:R-:W-:Y:S01]  /*24350*/  SHF.R.S32.HI R6, RZ, 0x1f, R7 ;  /* 0x0000001fff067819 */ /* 0x020fe20000011407 */
[----:B------:R-:W-:Y:S06]  /*24360*/  @P2 BRA `(.L_x_2403) ;  /* 0x0000000000582947 */ /* 0x000fec0003800000 */
[----:B---3--:R-:W3:Y:S02]  /*24370*/  S2R R2, SR_TID.X ;  /* 0x0000000000027919 */ /* 0x008ee40000002100 */
[----:B---3--:R-:W-:-:S05]  /*24380*/  LEA R2, R217, R2, 0x7 ;  /* 0x00000002d9027211 */ /* 0x008fca00078e38ff */
        /* <DEDUP_REMOVED lines=20> */
.L_x_2403:
[----:B------:R-:W-:Y:S05]  /*244d0*/  BSYNC B1 ;  /* 0x0000000000017941 */ /* 0x000fea0003800000 */
.L_x_2402:
[----:B------:R-:W-:Y:S01]  /*244e0*/  ULDC.64 UR4, c[0x0][0xaa0] ;  /* 0x0002a80000047ab9 */ /* 0x000fe20000000a00 */
[----:B---3--:R-:W-:Y:S01]  /*244f0*/  MOV R2, R201 ;  /* 0x000000c900027202 */ /* 0x008fe20000000f00 */
[----:B----4-:R-:W-:Y:S01]  /*24500*/  IMAD.MOV.U32 R3, RZ, RZ, R10 ;  /* 0x000000ffff037224 */ /* 0x010fe200078e000a */
[----:B------:R-:W-:Y:S01]  /*24510*/  BSSY B1, `(.L_x_2404) ;  /* 0x000002b000017945 */ /* 0x000fe20003800000 */
        /* <DEDUP_REMOVED lines=9> */
[CC--:B------:R-:W-:Y:S01]  /*245b0*/  ISETP.GE.AND P3, PT, R204.reuse, R7.reuse, PT ;  /* 0x00000007cc00720c */ /* 0x0c0fe20003f66270 */
[C---:B------:R-:W-:Y:S01]  /*245c0*/  IMAD R5, R211.reuse, UR5, R4 ;  /* 0x00000005d3057c24 */ /* 0x040fe2000f8e0204 */
[----:B------:R-:W-:Y:S01]  /*245d0*/  IADD3 R4, R204, 0x60, RZ ;  /* 0x00000060cc047810 */ /* 0x000fe20007ffe0ff */
[----:B------:R-:W-:Y:S01]  /*245e0*/  IMAD.WIDE.U32 R2, R211, UR4, R2 ;  /* 0x00000004d3027c25 */ /* 0x000fe2000f8e0002 */
[----:B------:R-:W-:Y:S01]  /*245f0*/  ULDC.64 UR4, c[0x0][0xae8] ;  /* 0x0002ba0000047ab9 */ /* 0x000fe20000000a00 */
[----:B------:R-:W-:-:S02]  /*24600*/  ISETP.GE.AND P0, PT, R0, R7, PT ;  /* 0x000000070000720c */ /* 0x000fc40003f06270 */
[----:B------:R-:W-:Y:S01]  /*24610*/  IMAD.IADD R3, R3, 0x1, R5 ;  /* 0x0000000103037824 */ /* 0x000fe200078e0205 */
[-C--:B------:R-:W-:Y:S01]  /*24620*/  ISETP.GE.AND P2, PT, R6, R7.reuse, PT ;  /* 0x000000070600720c */ /* 0x080fe20003f46270 */
        /* <DEDUP_REMOVED lines=25> */
.L_x_2405:
[----:B------:R-:W-:Y:S05]  /*247c0*/  BSYNC B1 ;  /* 0x0000000000017941 */ /* 0x000fea0003800000 */
.L_x_2404:
[----:B------:R-:W-:Y:S04]  /*247d0*/  BSSY B1, `(.L_x_2406) ;  /* 0x0000014000017945 */ /* 0x000fe80003800000 */
[----:B------:R-:W-:Y:S05]  /*247e0*/  @P2 BRA `(.L_x_2407) ;  /* 0x0000000000482947 */ /* 0x000fea0003800000 */
[----:B---3--:R-:W-:Y:S01]  /*247f0*/  IADD3 R9, P2, R6, 0x20, RZ ;  /* 0x0000002006097810 */ /* 0x008fe20007f5e0ff */
        /* <DEDUP_REMOVED lines=17> */
.L_x_2407:
[----:B------:R-:W-:Y:S05]  /*24910*/  BSYNC B1 ;  /* 0x0000000000017941 */ /* 0x000fea0003800000 */
.L_x_2406:
[----:B------:R-:W-:Y:S04]  /*24920*/  BSSY B1, `(.L_x_2408) ;  /* 0x0000014000017945 */ /* 0x000fe80003800000 */
[----:B------:R-:W-:Y:S05]  /*24930*/  @P0 BRA `(.L_x_2409) ;  /* 0x0000000000480947 */ /* 0x000fea0003800000 */
[----:B---34-:R-:W-:Y:S01]  /*24940*/  IADD3 R9, P0, R6, 0x40, RZ ;  /* 0x0000004006097810 */ /* 0x018fe20007f1e0ff */
        /* <DEDUP_REMOVED lines=17> */
.L_x_2409:
[----:B------:R-:W-:Y:S05]  /*24a60*/  BSYNC B1 ;  /* 0x0000000000017941 */ /* 0x000fea0003800000 */
.L_x_2408:
        /* <DEDUP_REMOVED lines=19> */
.L_x_2400:
[----:B------:R-:W-:Y:S05]  /*24ba0*/  BSYNC B0 ;  /* 0x0000000000007941 */ /* 0x000fea0003800000 */
.L_x_2390:
[----:B------:R-:W-:Y:S02]  /*24bb0*/  ULDC UR4, c[0x0][0xc14] ;  /* 0x0003050000047ab9 */ /* 0x000fe40000000800 */
[----:B--2---:R-:W-:-:S13]  /*24bc0*/  ISETP.GE.AND P0, PT, R191, UR4, PT ;  /* 0x00000004bf007c0c */ /* 0x004fda000bf06270 */
[----:B------:R-:W-:Y:S05]  /*24bd0*/  @!P0 BRA `(.L_x_2410) ;  /* 0xfffffdc400d88947 */ /* 0x000fea000383ffff */
[----:B------:R-:W-:Y:S05]  /*24be0*/  BRA `(.L_x_2204) ;  /* 0x0000006800507947 */ /* 0x000fea0003800000 */
.L_x_2202:
        /* <DEDUP_REMOVED lines=20> */
.L_x_2411:
[----:B------:R-:W1:Y:S01]  /*24d30*/  S2R R0, SR_TID.X ;  /* 0x0000000000007919 */ /* 0x000e620000002100 */
[----:B------:R-:W-:Y:S01]  /*24d40*/  ULDC UR4, c[0x0][0xc14] ;  /* 0x0003050000047ab9 */ /* 0x000fe20000000800 */
[----:B------:R-:W2:Y:S01]  /*24d50*/  S2UR UR6, SR_CTAID.X ;  /* 0x00000000000679c3 */ /* 0x000ea20000002500 */
[----:B------:R-:W-:Y:S01]  /*24d60*/  ULDC UR5, c[0x0][0xc10] ;  /* 0x0003040000057ab9 */ /* 0x000fe20000000800 */
[----:B-1----:R-:W-:-:S04]  /*24d70*/  LOP3.LUT R0, R0, 0x1f, RZ, 0xc0, !PT ;  /* 0x0000001f00007812 */ /* 0x002fc800078ec0ff */
[----:B------:R-:W-:-:S04]  /*24d80*/  ISETP.NE.AND P0, PT, R0, 0x1f, PT ;  /* 0x0000001f0000780c */ /* 0x000fc80003f05270 */
[----:B------:R-:W-:-:S13]  /*24d90*/  ISETP.GE.OR P1, PT, R0, UR4, !P0 ;  /* 0x0000000400007c0c */ /* 0x000fda000c726670 */
[----:B0-----:R-:W0:Y:S02]  /*24da0*/  @!P1 LDC.64 R2, c[0x0][0xc58] ;  /* 0x00031600ff029b82 */ /* 0x001e240000000a00 */
[----:B0-----:R-:W-:-:S05]  /*24db0*/  @!P1 IMAD.WIDE.U32 R2, R0, 0x4, R2 ;  /* 0x0000000400029825 */ /* 0x001fca00078e0002 */
[----:B------:R-:W3:Y:S01]  /*24dc0*/  @!P1 LDG.E R5, desc[UR54][R2.64] ;  /* 0x0000003602059981 */ /* 0x000ee2000c1e1900 */
[C---:B------:R-:W-:Y:S01]  /*24dd0*/  ISETP.NE.AND P1, PT, R0.reuse, RZ, PT ;  /* 0x000000ff0000720c */ /* 0x040fe20003f25270 */
[----:B------:R-:W-:Y:S01]  /*24de0*/  UMOV UR4, URZ ;  /* 0x0000003f00047c82 */ /* 0x000fe20008000000 */
[C---:B------:R-:W-:Y:S02]  /*24df0*/  ISETP.GE.U32.AND P2, PT, R0.reuse, 0x2, PT ;  /* 0x000000020000780c */ /* 0x040fe40003f46070 */
[C---:B------:R-:W-:Y:S02]  /*24e00*/  ISETP.GE.U32.AND P3, PT, R0.reuse, 0x4, PT ;  /* 0x000000040000780c */ /* 0x040fe40003f66070 */
[C---:B------:R-:W-:Y:S02]  /*24e10*/  ISETP.GE.U32.AND P4, PT, R0.reuse, 0x8, PT ;  /* 0x000000080000780c */ /* 0x040fe40003f86070 */
[----:B------:R-:W-:Y:S01]  /*24e20*/  ISETP.GE.U32.AND P5, PT, R0, 0x10, PT ;  /* 0x000000100000780c */ /* 0x000fe20003fa6070 */
[----:B---3--:R-:W0:Y:S02]  /*24e30*/  SHFL.UP PT, R4, R5, 0x1, RZ ;  /* 0x0420000005047989 */ /* 0x008e2400000e00ff */
        /* <DEDUP_REMOVED lines=16> */
[----:B0-----:R-:W-:-:S05]  /*24f40*/  IMAD R7, R7, UR5, RZ ;  /* 0x0000000507077c24 */ /* 0x001fca000f8e02ff */
[----:B--2---:R-:W-:Y:S02]  /*24f50*/  ISETP.GT.AND P6, PT, R7, UR6, PT ;  /* 0x0000000607007c0c */ /* 0x004fe4000bfc4270 */
[----:B------:R-:W-:-:S11]  /*24f60*/  MOV R2, R7 ;  /* 0x0000000700027202 */ /* 0x000fd60000000f00 */
[----:B------:R-:W-:Y:S05]  /*24f70*/  @P6 BRA `(.L_x_2413) ;  /* 0x0000000000a06947 */ /* 0x000fea0003800000 */
[----:B------:R-:W0:Y:S01]  /*24f80*/  LDC R6, c[0x0][0xc14] ;  /* 0x00030500ff067b82 */ /* 0x000e220000000800 */
[----:B------:R-:W-:Y:S01]  /*24f90*/  IMAD.MOV.U32 R7, RZ, RZ, R2 ;  /* 0x000000ffff077224 */ /* 0x000fe200078e0002 */
[----:B------:R-:W-:Y:S01]  /*24fa0*/  UMOV UR4, URZ ;  /* 0x0000003f00047c82 */ /* 0x000fe20008000000 */
[----:B------:R-:W-:Y:S01]  /*24fb0*/  ULDC UR7, c[0x0][0xc14] ;  /* 0x0003050000077ab9 */ /* 0x000fe20000000800 */
[----:B------:R-:W-:-:S05]  /*24fc0*/  ULDC UR5, c[0x0][0xc10] ;  /* 0x0003040000057ab9 */ /* 0x000fca0000000800 */
.L_x_2417:
        /* <DEDUP_REMOVED lines=13> */
.L_x_2416:
[----:B------:R-:W-:Y:S05]  /*250a0*/  BSYNC B0 ;  /* 0x0000000000007941 */ /* 0x000fea0003800000 */
.L_x_2415:
[----:B0----5:R-:W0:Y:S02]  /*250b0*/  SHFL.UP PT, R2, R5, 0x1, RZ ;  /* 0x0420000005027989 */ /* 0x021e2400000e00ff */
        /* <DEDUP_REMOVED lines=19> */
[----:B------:R-:W-:-:S07]  /*251f0*/  IMAD.MOV.U32 R6, RZ, RZ, R10 ;  /* 0x000000ffff067224 */ /* 0x000fce00078e000a */
.L_x_2413:
        /* <DEDUP_REMOVED lines=19> */
[----:B------:R-:W-:-:S05]  /*25330*/  IADD3 R13, R8, -0x1, RZ ;  /* 0xffffffff080d7810 */ /* 0x000fca0007ffe0ff */
[----:B------:R2:W3:Y:S02]  /*25340*/  SHFL.IDX PT, R4, R6, R13, 0x1f ;  /* 0x00001f0d06047589 */ /* 0x0004e400000e0000 */
.L_x_2418:
        /* <DEDUP_REMOVED lines=15> */
[----:B------:R-:W-:Y:S01]  /*25440*/  @!P1 IMAD.IADD R4, R4, 0x1, -R11 ;  /* 0x0000000104049824 */ /* 0x000fe200078e0a0b */
[----:B------:R-:W-:Y:S02]  /*25450*/  @!P1 IADD3 R7, R7, 0x1, RZ ;  /* 0x0000000107079810 */ /* 0x000fe40007ffe0ff */
[----:B------:R-:W-:Y:S02]  /*25460*/  ISETP.NE.AND P1, PT, R9, RZ, PT ;  /* 0x000000ff0900720c */ /* 0x000fe40003f25270 */
[----:B------:R-:W-:-:S13]  /*25470*/  ISETP.GE.U32.AND P0, PT, R4, R11, PT ;  /* 0x0000000b0400720c */ /* 0x000fda0003f06070 */
[----:B------:R-:W-:-:S04]  /*25480*/  @P0 VIADD R7, R7, 0x1 ;  /* 0x0000000107070836 */ /* 0x000fc80000000000 */
[----:B------:R-:W-:Y:S01]  /*25490*/  @!P2 IMAD.MOV R7, RZ, RZ, -R7 ;  /* 0x000000ffff07a224 */ /* 0x000fe200078e0a07 */
[----:B------:R-:W-:-:S05]  /*254a0*/  @!P1 LOP3.LUT R7, RZ, R9, RZ, 0x33, !PT ;  /* 0x00000009ff079212 */ /* 0x000fca00078e33ff */
[----:B------:R-:W-:Y:S01]  /*254b0*/  IMAD R4, R10, R7, RZ ;  /* 0x000000070a047224 */ /* 0x000fe200078e02ff */
[----:B------:R-:W-:-:S03]  /*254c0*/  IADD3 R7, -R7, RZ, RZ ;  /* 0x000000ff07077210 */ /* 0x000fc60007ffe1ff */
        /* <DEDUP_REMOVED lines=18> */
[----:B------:R-:W-:Y:S01]  /*255f0*/  @!P1 IMAD.IADD R3, R3, 0x1, -R6 ;  /* 0x0000000103039824 */ /* 0x000fe200078e0a06 */
[----:B------:R-:W-:Y:S02]  /*25600*/  @!P1 IADD3 R2, R2, 0x1, RZ ;  /* 0x0000000102029810 */ /* 0x000fe40007ffe0ff */
        /* <DEDUP_REMOVED lines=11> */
[----:B------:R-:W-:Y:S01]  /*256c0*/  IADD3 R2, R5, R2, RZ ;  /* 0x0000000205027210 */ /* 0x000fe20007ffe0ff */
[----:B------:R1:W-:Y:S04]  /*256d0*/  STL [R1+0x8], R3 ;  /* 0x0000080301007387 */ /* 0x0003e80000100800 */
[----:B------:R1:W-:Y:S01]  /*256e0*/  STL [R1+0x4], R2 ;  /* 0x0000040201007387 */ /* 0x0003e20000100800 */
[----:B------:R-:W-:Y:S05]  /*256f0*/  BRA `(.L_x_2419) ;  /* 0x0000000000107947 */ /* 0x000fea0003800000 */
.L_x_2414:
[----:B------:R-:W-:Y:S01]  /*25700*/  IMAD.U32 R2, RZ, RZ, UR6 ;  /* 0x00000006ff027e24 */ /* 0x000fe2000f8e00ff */
[----:B------:R0:W-:Y:S04]  /*25710*/  STL [R1+0x4], RZ ;  /* 0x000004ff01007387 */ /* 0x0001e80000100800 */
[----:B------:R0:W-:Y:S04]  /*25720*/  STL [R1+0x8], RZ ;  /* 0x000008ff01007387 */ /* 0x0001e80000100800 */
[----:B------:R0:W-:Y:S02]  /*25730*/  STL [R1], R2 ;  /* 0x0000000201007387 */ /* 0x0001e40000100800 */
.L_x_2419:
        /* <DEDUP_REMOVED lines=10> */
.L_x_2412:
[----:B-1----:R-:W3:Y:S01]  /*257e0*/  LDL R0, [R1+0xc] ;  /* 0x00000c0001007983 */ /* 0x002ee20000100800 */
[----:B------:R-:W-:-:S03]  /*257f0*/  ULDC UR4, c[0x0][0xc14] ;  /* 0x0003050000047ab9 */ /* 0x000fc60000000800 */
[----:B------:R1:W-:Y:S01]  /*25800*/  STL [R1+0x10], RZ ;  /* 0x000010ff01007387 */ /* 0x0003e20000100800 */
[----:B---3--:R-:W-:Y:S01]  /*25810*/  ISETP.GE.AND P0, PT, R0, UR4, PT ;  /* 0x0000000400007c0c */ /* 0x008fe2000bf06270 */
[----:B------:R-:W-:-:S05]  /*25820*/  IMAD.MOV.U32 R0, RZ, RZ, 0x1 ;  /* 0x00000001ff007424 */ /* 0x000fca00078e00ff */
[----:B------:R1:W-:Y:S04]  /*25830*/  STL [R1+0x18], R0 ;  /* 0x0000180001007387 */ /* 0x0003e80000100800 */
[----:B------:R1:W-:Y:S03]  /*25840*/  STL [R1+0x3c], RZ ;  /* 0x00003cff01007387 */ /* 0x0003e60000100800 */
[----:B------:R-:W-:Y:S05]  /*25850*/  @P0 BRA `(.L_x_2420) ;  /* 0x0000005800300947 */ /* 0x000fea0003800000 */
[----:B-1----:R-:W1:Y:S01]  /*25860*/  S2R R0, SR_TID.X ;  /* 0x0000000000007919 */ /* 0x002e620000002100 */
[----:B------:R-:W-:Y:S01]  /*25870*/  BSSY B7, `(.L_x_2420) ;  /* 0x000058a000077945 */ /* 0x000fe20003800000 */
[----:B------:R-:W-:Y:S01]  /*25880*/  ULDC UR38, c[0x0][0xc] ;  /* 0x0000030000267ab9 */ /* 0x000fe20000000800 */
[----:B------:R-:W-:Y:S01]  /*25890*/  ULOP3.LUT UR37, UR36, 0x1, URZ, 0xfc, !UPT ;  /* 0x0000000124257892 */ /* 0x000fe2000f8efc3f */
[----:B--2---:R-:W2:Y:S01]  /*258a0*/  S2R R6, SR_TID.X ;  /* 0x0000000000067919 */ /* 0x004ea20000002100 */
[----:B------:R-:W-:Y:S01]  /*258b0*/  ULOP3.LUT UR39, UR36, 0x2, URZ, 0xfc, !UPT ;  /* 0x0000000224277892 */ /* 0x000fe2000f8efc3f */
[----:B------:R-:W-:Y:S01]  /*258c0*/  ULDC.64 UR40, c[0x0][0x198] ;  /* 0x0000660000287ab9 */ /* 0x000fe20000000a00 */
[----:B-1----:R-:W-:Y:S01]  /*258d0*/  LOP3.LUT R0, R0, 0x7f, RZ, 0xc0, !PT ;  /* 0x0000007f00007812 */ /* 0x002fe200078ec0ff */
[C---:B--2---:R-:W-:Y:S01]  /*258e0*/  IMAD.SHL.U32 R4, R6.reuse, 0x20, RZ ;  /* 0x0000002006047824 */ /* 0x044fe200078e00ff */
[----:B------:R-:W-:-:S03]  /*258f0*/  LOP3.LUT P0, RZ, R6, 0x4, RZ, 0xc0, !PT ;  /* 0x0000000406ff7812 */ /* 0x000fc6000780c0ff */
[----:B------:R-:W-:Y:S02]  /*25900*/  IMAD.SHL.U32 R0, R0, 0x10, RZ ;  /* 0x0000001000007824 */ /* 0x000fe400078e00ff */
[----:B------:R-:W-:-:S03]  /*25910*/  IMAD.SHL.U32 R7, R6, 0x4, RZ ;  /* 0x0000000406077824 */ /* 0x000fc600078e00ff */
[----:B------:R-:W-:Y:S02]  /*25920*/  LOP3.LUT R3, R0, 0x600, RZ, 0xc0, !PT ;  /* 0x0000060000037812 */ /* 0x000fe400078ec0ff */
[----:B------:R-:W-:Y:S02]  /*25930*/  SHF.L.U32 R0, R6, 0x7, RZ ;  /* 0x0000000706007819 */ /* 0x000fe400000006ff */
[----:B------:R-:W-:Y:S02]  /*25940*/  LOP3.LUT R5, R3, 0x60, R4, 0xf8, !PT ;  /* 0x0000006003057812 */ /* 0x000fe400078ef804 */
[----:B------:R-:W-:Y:S02]  /*25950*/  SHF.R.U32.HI R3, RZ, 0x1, R6 ;  /* 0x00000001ff037819 */ /* 0x000fe40000011606 */
[----:B0-----:R-:W-:Y:S02]  /*25960*/  LOP3.LUT R2, R0, 0x380, RZ, 0xc0, !PT ;  /* 0x0000038000027812 */ /* 0x001fe400078ec0ff */
[----:B------:R-:W-:-:S02]  /*25970*/  LOP3.LUT R5, R5, 0x100, R4, 0xf8, !PT ;  /* 0x0000010005057812 */ /* 0x000fc400078ef804 */
        /* <DEDUP_REMOVED lines=16> */
[----:B------:R1:W-:Y:S04]  /*25a80*/  STL [R1+0x10], RZ ;  /* 0x000010ff01007387 */ /* 0x0003e80000100800 */
[----:B------:R1:W-:Y:S02]  /*25a90*/  STL [R1+0x18], R0 ;  /* 0x0000180001007387 */ /* 0x0003e40000100800 */
.L_x_2525:
[----:B-1----:R-:W2:Y:S01]  /*25aa0*/  LDL R0, [R1+0xc] ;  /* 0x00000c0001007983 */ /* 0x002ea20000100800 */
[----:B------:R-:W2:Y:S01]  /*25ab0*/  LDC.64 R16, c[0x0][0xc60] ;  /* 0x00031800ff107b82 */ /* 0x000ea20000000a00 */
[----:B------:R-:W-:Y:S05]  /*25ac0*/  YIELD ;  /* 0x0000000000007946 */ /* 0x000fea0003800000 */
[----:B------:R-:W-:Y:S01]  /*25ad0*/  ULDC.64 UR4, c[0x0][0xa28] ;  /* 0x00028a0000047ab9 */ /* 0x000fe20000000a00 */
[----:B------:R-:W-:Y:S01]  /*25ae0*/  ULDC.64 UR10, c[0x0][0xa18] ;  /* 0x00028600000a7ab9 */ /* 0x000fe20000000a00 */
[----:B------:R-:W-:Y:S01]  /*25af0*/  ISETP.NE.U32.AND P0, PT, RZ, UR4, PT ;  /* 0x00000004ff007c0c */ /* 0x000fe2000bf05070 */
[----:B------:R-:W-:Y:S01]  /*25b00*/  ULDC.64 UR6, c[0x0][0xa08] ;  /* 0x0002820000067ab9 */ /* 0x000fe20000000a00 */
[----:B------:R-:W-:Y:S01]  /*25b10*/  MOV R8, RZ ;  /* 0x000000ff00087202 */ /* 0x000fe20000000f00 */
[----:B------:R-:W-:Y:S01]  /*25b20*/  ULDC.64 UR8, c[0x0][0xa10] ;  /* 0x0002840000087ab9 */ /* 0x000fe20000000a00 */
[----:B--2---:R-:W-:-:S06]  /*25b30*/  IMAD.WIDE R16, R0, 0x4, R16 ;  /* 0x0000000400107825 */ /* 0x004fcc00078e0210 */
[----:B------:R-:W2:Y:S01]  /*25b40*/  LDG.E R16, desc[UR54][R16.64] ;  /* 0x0000003610107981 */ /* 0x000ea2000c1e1900 */
[----:B------:R-:W-:Y:S02]  /*25b50*/  ISETP.NE.AND.EX P0, PT, RZ, UR5, PT, P0 ;  /* 0x00000005ff007c0c */ /* 0x000fe4000bf05300 */
[----:B------:R-:W-:-:S04]  /*25b60*/  ISETP.NE.U32.AND P3, PT, RZ, UR10, PT ;  /* 0x0000000aff007c0c */ /* 0x000fc8000bf65070 */
[----:B------:R-:W-:Y:S01]  /*25b70*/  ISETP.NE.AND.EX P3, PT, RZ, UR11, PT, P3 ;  /* 0x0000000bff007c0c */ /* 0x000fe2000bf65330 */
[----:B------:R-:W-:Y:S02]  /*25b80*/  IMAD.MOV.U32 R0, RZ, RZ, RZ ;  /* 0x000000ffff007224 */ /* 0x000fe400078e00ff */
[----:B------:R-:W-:Y:S02]  /*25b90*/  IMAD.MOV.U32 R11, RZ, RZ, RZ ;  /* 0x000000ffff0b7224 */ /* 0x000fe400078e00ff */
[----:B------:R-:W-:Y:S01]  /*25ba0*/  IMAD.MOV.U32 R20, RZ, RZ, RZ ;  /* 0x000000ffff147224 */ /* 0x000fe200078e00ff */
[----:B--2---:R-:W-:Y:S02]  /*25bb0*/  SHF.R.S32.HI R18, RZ, 0x1f, R16 ;  /* 0x0000001fff127819 */ /* 0x004fe40000011410 */
[----:B------:R-:W-:-:S04]  /*25bc0*/  @P0 LEA R2, P1, R16, UR4, 0x2 ;  /* 0x0000000410020c11 */ /* 0x000fc8000f8210ff */
[C-C-:B------:R-:W-:Y:S01]  /*25bd0*/  @P0 LEA.HI.X R3, R16.reuse, UR5, R18.reuse, 0x2, P1 ;  /* 0x0000000510030c11 */ /* 0x140fe200088f1412 */
[----:B------:R-:W-:Y:S01]  /*25be0*/  ULDC.64 UR4, c[0x0][0xa00] ;  /* 0x0002800000047ab9 */ /* 0x000fe20000000a00 */
[C---:B------:R-:W-:Y:S01]  /*25bf0*/  IMAD.SHL.U32 R17, R16.reuse, 0x4, RZ ;  /* 0x0000000410117824 */ /* 0x040fe200078e00ff */
[----:B------:R-:W-:Y:S02]  /*25c00*/  ISETP.NE.U32.AND P2, PT, RZ, UR4, PT ;  /* 0x00000004ff007c0c */ /* 0x000fe4000bf45070 */
[----:B0-----:R0:W5:Y:S01]  /*25c10*/  @P0 LDG.E R8, desc[UR54][R2.64] ;  /* 0x0000003602080981 */ /* 0x001162000c1e1900 */
[----:B------:R-:W-:Y:S02]  /*25c20*/  SHF.L.U64.HI R18, R16, 0x2, R18 ;  /* 0x0000000210127819 */ /* 0x000fe40000010212 */
[----:B------:R-:W-:Y:S02]  /*25c30*/  ISETP.NE.AND.EX P2, PT, RZ, UR5, PT, P2 ;  /* 0x00000005ff007c0c */ /* 0x000fe4000bf45320 */
[----:B------:R-:W-:-:S02]  /*25c40*/  ISETP.NE.U32.AND P0, PT, RZ, UR6, PT ;  /* 0x00000006ff007c0c */ /* 0x000fc4000bf05070 */
[----:B------:R-:W-:Y:S02]  /*25c50*/  ISETP.NE.U32.AND P1, PT, RZ, UR8, PT ;  /* 0x00000008ff007c0c */ /* 0x000fe4000bf25070 */
[----:B------:R-:W-:Y:S02]  /*25c60*/  ISETP.NE.AND.EX P0, PT, RZ, UR7, PT, P0 ;  /* 0x00000007ff007c0c */ /* 0x000fe4000bf05300 */
[C---:B0-----:R-:W-:Y:S02]  /*25c70*/  IADD3 R2, P4, R17.reuse, UR4, RZ ;  /* 0x0000000411027c10 */ /* 0x041fe4000ff9e0ff */
[----:B------:R-:W-:Y:S02]  /*25c80*/  ISETP.NE.AND.EX P1, PT, RZ, UR9, PT, P1 ;  /* 0x00000009ff007c0c */ /* 0x000fe4000bf25310 */
[C---:B------:R-:W-:Y:S02]  /*25c90*/  IADD3.X R3, R18.reuse, UR5, RZ, P4, !PT ;  /* 0x0000000512037c10 */ /* 0x040fe4000a7fe4ff */
[C---:B------:R-:W-:Y:S01]  /*25ca0*/  IADD3 R4, P4, R17.reuse, UR8, RZ ;  /* 0x0000000811047c10 */ /* 0x040fe2000ff9e0ff */
[----:B------:R-:W-:Y:S01]  /*25cb0*/  ULDC UR4, c[0x0][0x288] ;  /* 0x0000a20000047ab9 */ /* 0x000fe20000000800 */
[----:B------:R-:W-:Y:S01]  /*25cc0*/  IADD3 R6, P5, R17, UR6, RZ ;  /* 0x0000000611067c10 */ /* 0x000fe2000ffbe0ff */
[----:B------:R-:W2:Y:S01]  /*25cd0*/  @P2 LDG.E R0, desc[UR54][R2.64] ;  /* 0x0000003602002981 */ /* 0x000ea2000c1e1900 */
[----:B------:R-:W-:-:S02]  /*25ce0*/  IADD3.X R5, R18, UR9, RZ, P4, !PT ;  /* 0x0000000912057c10 */ /* 0x000fc4000a7fe4ff */
[----:B------:R-:W-:Y:S02]  /*25cf0*/  @P3 IADD3 R12, P4, R17, UR10, RZ ;  /* 0x0000000a110c3c10 */ /* 0x000fe4000ff9e0ff */
[----:B------:R-:W-:Y:S01]  /*25d00*/  MOV R10, UR4 ;  /* 0x00000004000a7c02 */ /* 0x000fe20008000f00 */
[----:B------:R0:W5:Y:S01]  /*25d10*/  @P1 LDG.E R20, desc[UR54][R4.64] ;  /* 0x0000003604141981 */ /* 0x000162000c1e1900 */
[C---:B------:R-:W-:Y:S01]  /*25d20*/  IADD3.X R7, R18.reuse, UR7, RZ, P5, !PT ;  /* 0x0000000712077c10 */ /* 0x040fe2000affe4ff */
[----:B------:R-:W-:Y:S01]  /*25d30*/  ULDC.64 UR4, c[0x0][0x3f8] ;  /* 0x0000fe0000047ab9 */ /* 0x000fe20000000a00 */
[----:B------:R-:W-:-:S03]  /*25d40*/  @P3 IADD3.X R13, R18, UR11, RZ, P4, !PT ;  /* 0x0000000b120d3c10 */ /* 0x000fc6000a7fe4ff */
[----:B------:R0:W5:Y:S04]  /*25d50*/  @P0 LDG.E R11, desc[UR54][R6.64] ;  /* 0x00000036060b0981 */ /* 0x000168000c1e1900 */
[----:B------:R0:W5:Y:S01]  /*25d60*/  @P3 LDG.E R10, desc[UR54][R12.64] ;  /* 0x000000360c0a3981 */ /* 0x000162000c1e1900 */
[----:B------:R-:W-:-:S03]  /*25d70*/  UISETP.NE.U32.AND UP0, UPT, UR4, URZ, UPT ;  /* 0x0000003f0400728c */ /* 0x000fc6000bf05070 */
[----:B------:R-:W-:Y:S01]  /*25d80*/  ULDC UR4, c[0x0][0x404] ;  /* 0x0001010000047ab9 */ /* 0x000fe20000000800 */
[----:B------:R-:W-:-:S03]  /*25d90*/  UISETP.NE.AND.EX UP0, UPT, UR5, URZ, UPT, UP0 ;  /* 0x0000003f0500728c */ /* 0x000fc6000bf05300 */
[----:B------:R-:W-:Y:S01]  /*25da0*/  ULDC UR5, c[0x0][0x2e0] ;  /* 0x0000b80000057ab9 */ /* 0x000fe20000000800 */
[----:B------:R-:W-:-:S04]  /*25db0*/  USEL UR4, UR4, 0x1, UP0 ;  /* 0x0000000104047887 */ /* 0x000fc80008000000 */
[----:B------:R-:W-:-:S03]  /*25dc0*/  UIMAD UR4, UR4, UR5, URZ ;  /* 0x00000005040472a4 */ /* 0x000fc6000f8e023f */
[----:B------:R-:W-:-:S03]  /*25dd0*/  ULDC UR5, c[0x0][0x338] ;  /* 0x0000ce0000057ab9 */ /* 0x000fc60000000800 */
[----:B------:R-:W-:Y:S01]  /*25de0*/  IMAD.U32 R9, RZ, RZ, UR4 ;  /* 0x00000004ff097e24 */ /* 0x000fe2000f8e00ff */
[----:B--2---:R1:W-:Y:S02]  /*25df0*/  STL [R1+0x28], R0 ;  /* 0x0000280001007387 */ /* 0x0043e40000100800 */
[----:B-1----:R-:W-:Y:S01]  /*25e00*/  IMAD.U32 R0, RZ, RZ, UR5 ;  /* 0x00000005ff007e24 */ /* 0x002fe2000f8e00ff */
[----:B0-----:R-:W-:Y:S06]  /*25e10*/  @P3 BRA `(.L_x_2421) ;  /* 0x0000000000103947 */ /* 0x001fec0003800000 */
[----:B------:R-:W-:Y:S05]  /*25e20*/  @!P2 BRA `(.L_x_2421) ;  /* 0x00000000000ca947 */ /* 0x000fea0003800000 */
[----:B-----5:R-:W2:Y:S04]  /*25e30*/  LDG.E R10, desc[UR54][R2.64] ;  /* 0x00000036020a7981 */ /* 0x020ea8000c1e1900 */
[----:B------:R-:W2:Y:S02]  /*25e40*/  LDG.E R2, desc[UR54][R2.64+0x4] ;  /* 0x0000043602027981 */ /* 0x000ea4000c1e1900 */
[----:B--2---:R-:W-:-:S07]  /*25e50*/  IMAD.IADD R10, R2, 0x1, -R10 ;  /* 0x00000001020a7824 */ /* 0x004fce00078e0a0a */
.L_x_2421:
[----:B-----5:R-:W-:Y:S01]  /*25e60*/  IMAD.IADD R2, R11, 0x1, R8 ;  /* 0x000000010b027824 */ /* 0x020fe200078e0208 */
[----:B------:R-:W-:Y:S02]  /*25e70*/  ULDC.64 UR4, c[0x0][0xa20] ;  /* 0x0002880000047ab9 */ /* 0x000fe40000000a00 */
[----:B------:R-:W-:Y:S02]  /*25e80*/  ISETP.NE.U32.AND P2, PT, RZ, UR4, PT ;  /* 0x00000004ff007c0c */ /* 0x000fe4000bf45070 */
[----:B------:R0:W-:Y:S02]  /*25e90*/  STL [R1+0x2c], R2 ;  /* 0x00002c0201007387 */ /* 0x0001e40000100800 */
[----:B------:R-:W-:-:S13]  /*25ea0*/  ISETP.NE.AND.EX P2, PT, RZ, UR5, PT, P2 ;  /* 0x00000005ff007c0c */ /* 0x000fda000bf45320 */
[----:B0-----:R-:W-:Y:S05]  /*25eb0*/  @!P2 BRA `(.L_x_2422) ;  /* 0x000000000010a947 */ /* 0x001fea0003800000 */
[----:B------:R-:W-:-:S04]  /*25ec0*/  IADD3 R2, P0, R17, UR4, RZ ;  /* 0x0000000411027c10 */ /* 0x000fc8000ff1e0ff */
[----:B------:R-:W-:-:S05]  /*25ed0*/  IADD3.X R3, R18, UR5, RZ, P0, !PT ;  /* 0x0000000512037c10 */ /* 0x000fca00087fe4ff */
[----:B------:R0:W5:Y:S01]  /*25ee0*/  LDG.E R9, desc[UR54][R2.64] ;  /* 0x0000003602097981 */ /* 0x000162000c1e1900 */
[----:B------:R-:W-:Y:S05]  /*25ef0*/  BRA `(.L_x_2423) ;  /* 0x0000000000107947 */ /* 0x000fea0003800000 */
.L_x_2422:
[----:B------:R-:W-:Y:S05]  /*25f00*/  @!P0 BRA `(.L_x_2423) ;  /* 0x00000000000c8947 */ /* 0x000fea0003800000 */
[----:B------:R-:W2:Y:S04]  /*25f10*/  LDG.E R9, desc[UR54][R6.64] ;  /* 0x0000003606097981 */ /* 0x000ea8000c1e1900 */
[----:B------:R-:W2:Y:S02]  /*25f20*/  LDG.E R6, desc[UR54][R6.64+0x4] ;  /* 0x0000043606067981 */ /* 0x000ea4000c1e1900 */
[----:B--2---:R-:W-:-:S07]  /*25f30*/  IADD3 R9, -R9, R6, RZ ;  /* 0x0000000609097210 */ /* 0x004fce0007ffe1ff */
.L_x_2423:
[----:B0-----:R-:W2:Y:S04]  /*25f40*/  @P1 LDG.E R2, desc[UR54][R4.64] ;  /* 0x0000003604021981 */ /* 0x001ea8000c1e1900 */
[----:B------:R-:W3:Y:S01]  /*25f50*/  LDL R3, [R1+0x4] ;  /* 0x0000040001037983 */ /* 0x000ee20000100800 */
[----:B-----5:R-:W-:-:S03]  /*25f60*/  IMAD.IADD R9, R9, 0x1, -R8 ;  /* 0x0000000109097824 */ /* 0x020fc600078e0a08 */
[----:B------:R-:W2:Y:S01]  /*25f70*/  @P1 LDG.E R4, desc[UR54][R4.64+0x4] ;  /* 0x0000043604041981 */ /* 0x000ea2000c1e1900 */
[----:B------:R-:W-:Y:S01]  /*25f80*/  BSSY B0, `(.L_x_2424) ;  /* 0x000013c000007945 */ /* 0x000fe20003800000 */
[----:B---3--:R-:W-:Y:S01]  /*25f90*/  LEA R3, R3, 0x11f, 0x7 ;  /* 0x0000011f03037811 */ /* 0x008fe200078e38ff */
[----:B--2---:R-:W-:-:S04]  /*25fa0*/  @P1 IMAD.IADD R0, R4, 0x1, -R2 ;  /* 0x0000000104001824 */ /* 0x004fc800078e0a02 */
[----:B------:R-:W-:-:S05]  /*25fb0*/  IMAD.IADD R2, R9, 0x1, R0 ;  /* 0x0000000109027824 */ /* 0x000fca00078e0200 */
[C---:B------:R-:W-:Y:S01]  /*25fc0*/  IADD3 R3, R2.reuse, R3, -R10 ;  /* 0x0000000302037210 */ /* 0x040fe20007ffe80a */
[----:B------:R-:W-:-:S04]  /*25fd0*/  VIADD R2, R2, 0x9f ;  /* 0x0000009f02027836 */ /* 0x000fc80000000000 */
[----:B------:R-:W-:-:S04]  /*25fe0*/  IMAD.HI R2, R2, 0x66666667, RZ ;  /* 0x6666666702027827 */ /* 0x000fc800078e02ff */
[----:B------:R-:W-:Y:S01]  /*25ff0*/  IMAD.HI R3, R3, 0x66666667, RZ ;  /* 0x6666666703037827 */ /* 0x000fe200078e02ff */
[----:B------:R-:W-:-:S04]  /*26000*/  SHF.R.U32.HI R4, RZ, 0x1f, R2 ;  /* 0x0000001fff047819 */ /* 0x000fc80000011602 */
[----:B------:R-:W-:Y:S02]  /*26010*/  SHF.R.U32.HI R19, RZ, 0x1f, R3 ;  /* 0x0000001fff137819 */ /* 0x000fe40000011603 */
[----:B------:R-:W-:Y:S02]  /*26020*/  LEA.HI.SX32 R4, R2, R4, 0x1a ;  /* 0x0000000402047211 */ /* 0x000fe400078fd2ff */
[----:B------:R-:W-:-:S04]  /*26030*/  LEA.HI.SX32 R19, R3, R19, 0x1a ;  /* 0x0000001303137211 */ /* 0x000fc800078fd2ff */
[----:B------:R-:W-:-:S05]  /*26040*/  VIMNMX R19, R4, R19, PT ;  /* 0x0000001304137248 */ /* 0x000fca0003fe0100 */
[----:B------:R-:W-:Y:S01]  /*26050*/  IMAD R2, R19, 0xa0, -R9 ;  /* 0x000000a013027824 */ /* 0x000fe200078e0a09 */
[----:B------:R-:W-:-:S04]  /*26060*/  IADD3 R9, -R9, RZ, RZ ;  /* 0x000000ff09097210 */ /* 0x000fc80007ffe1ff */
[----:B------:R-:W-:Y:S02]  /*26070*/  VIMNMX R0, R2, R0, PT ;  /* 0x0000000002007248 */ /* 0x000fe40003fe0100 */
[----:B------:R-:W-:-:S04]  /*26080*/  VIMNMX R2, RZ, R9, !PT ;  /* 0x00000009ff027248 */ /* 0x000fc80007fe0100 */
[----:B------:R-:W-:Y:S01]  /*26090*/  ISETP.GT.AND P0, PT, R0, R2, PT ;  /* 0x000000020000720c */ /* 0x000fe20003f04270 */
[----:B------:R-:W-:-:S05]  /*260a0*/  IMAD.WIDE.U32 R2, R2, -0x33333333, RZ ;  /* 0xcccccccd02027825 */ /* 0x000fca00078e00ff */
[----:B------:R-:W-:-:S07]  /*260b0*/  SHF.R.U32.HI R3, RZ, 0x7, R3 ;  /* 0x00000007ff037819 */ /* 0x000fce0000011603 */
[----:B------:R-:W-:-:S04]  /*260c0*/  @P0 VIADD R0, R0, 0x9f ;  /* 0x0000009f00000836 */ /* 0x000fc80000000000 */
[----:B------:R-:W-:-:S05]  /*260d0*/  @P0 IMAD.HI R0, R0, 0x66666667, RZ ;  /* 0x6666666700000827 */ /* 0x000fca00078e02ff */
[----:B------:R-:W-:Y:S01]  /*260e0*/  @P0 SHF.R.U32.HI R2, RZ, 0x1f, R0 ;  /* 0x0000001fff020819 */ /* 0x000fe20000011600 */
[----:B------:R-:W-:-:S03]  /*260f0*/  IMAD.MOV.U32 R4, RZ, RZ, R3 ;  /* 0x000000ffff047224 */ /* 0x000fc600078e0003 */
[----:B------:R-:W-:-:S04]  /*26100*/  @P0 LEA.HI.SX32 R4, R0, R2, 0x1a ;  /* 0x0000000200040211 */ /* 0x000fc800078fd2ff */
[----:B------:R-:W-:Y:S02]  /*26110*/  ISETP.GT.AND P2, PT, R4, R3, PT ;  /* 0x000000030400720c */ /* 0x000fe40003f44270 */
[----:B------:R-:W-:-:S11]  /*26120*/  PLOP3.LUT P0, PT, PT, PT, PT, 0x80, 0x0 ;  /* 0x000000000000781c */ /* 0x000fd60003f0f070 */
[----:B------:R-:W-:Y:S05]  /*26130*/  @!P2 BRA `(.L_x_2425) ;  /* 0x000000100080a947 */ /* 0x000fea0003800000 */
[----:B------:R-:W2:Y:S01]  /*26140*/  LDL R6, [R1+0x8] ;  /* 0x0000080001067983 */ /* 0x000ea20000100800 */
[----:B------:R-:W0:Y:S01]  /*26150*/  LDC R0, c[0x0][0x428] ;  /* 0x00010a00ff007b82 */ /* 0x000e220000000800 */
[----:B------:R-:W-:Y:S01]  /*26160*/  UMOV UR4, 0xffffffff ;  /* 0xffffffff00047882 */ /* 0x000fe20000000000 */
[----:B0-----:R-:W-:-:S13]  /*26170*/  ISETP.NE.AND P0, PT, R0, 0x1, PT ;  /* 0x000000010000780c */ /* 0x001fda0003f05270 */
[----:B------:R-:W2:Y:S08]  /*26180*/  @P0 LDC R0, c[0x0][0x42c] ;  /* 0x00010b00ff000b82 */ /* 0x000eb00000000800 */
[----:B------:R-:W0:Y:S01]  /*26190*/  @P0 LDC R5, c[0x0][0x430] ;  /* 0x00010c00ff050b82 */ /* 0x000e220000000800 */
[----:B--2---:R-:W-:-:S04]  /*261a0*/  @P0 IMAD.HI.U32 R0, R6, R0, RZ ;  /* 0x0000000006000227 */ /* 0x004fc800078e00ff */
[----:B------:R-:W-:Y:S01]  /*261b0*/  IMAD.MOV.U32 R2, RZ, RZ, R6 ;  /* 0x000000ffff027224 */ /* 0x000fe200078e0006 */
[----:B0-----:R-:W-:Y:S02]  /*261c0*/  @P0 SHF.R.U32.HI R2, RZ, R5, R0 ;  /* 0x00000005ff020219 */ /* 0x001fe40000011600 */
[----:B------:R-:W-:Y:S01]  /*261d0*/  SEL R0, R16, RZ, !P1 ;  /* 0x000000ff10007207 */ /* 0x000fe20004800000 */
[----:B------:R-:W-:Y:S06]  /*261e0*/  BRA.DIV UR4, `(.L_x_2426) ;  /* 0x0000006e04287947 */ /* 0x000fec000b800000 */
[----:B------:R-:W0:Y:S02]  /*261f0*/  S2R R5, SR_TID.X ;  /* 0x0000000000057919 */ /* 0x000e240000002100 */
[----:B0-----:R-:W-:-:S04]  /*26200*/  SHF.R.U32.HI R5, RZ, 0x5, R5 ;  /* 0x00000005ff057819 */ /* 0x001fc80000011605 */
[----:B------:R-:W-:-:S05]  /*26210*/  LOP3.LUT R5, R5, 0x3, RZ, 0xc0, !PT ;  /* 0x0000000305057812 */ /* 0x000fca00078ec0ff */
[----:B------:R0:W1:Y:S02]  /*26220*/  SHFL.IDX PT, R14, R5, RZ, 0x1f ;  /* 0x00001fff050e7589 */ /* 0x00006400000e0000 */
.L_x_2608:
[----:B-1----:R-:W-:Y:S02]  /*26230*/  ISETP.NE.AND P0, PT, R14, RZ, PT ;  /* 0x000000ff0e00720c */ /* 0x002fe40003f05270 */
[----:B------:R-:W-:-:S11]  /*26240*/  PLOP3.LUT P6, PT, PT, PT, PT, 0x8, 0x0 ;  /* 0x000000000000781c */ /* 0x000fd60003fce170 */
[----:B------:R-:W-:Y:S05]  /*26250*/  @P0 BRA `(.L_x_2427) ;  /* 0x00000000000c0947 */ /* 0x000fea0003800000 */
[----:B------:R-:W-:-:S03]  /*26260*/  UMOV UR4, 0xffffffff ;  /* 0xffffffff00047882 */ /* 0x000fc60000000000 */
[----:B------:R-:W-:Y:S05]  /*26270*/  BRA.DIV UR4, `(.L_x_2428) ;  /* 0x0000006e04387947 */ /* 0x000fea000b800000 */
[----:B------:R-:W-:-:S13]  /*26280*/  ELECT P6, URZ, PT ;  /* 0x00000000003f782f */ /* 0x000fda00038c0000 */
.L_x_2427:
[----:B0-----:R-:W2:Y:S01]  /*26290*/  LDL R5, [R1+0x3c] ;  /* 0x00003c0001057983 */ /* 0x001ea20000100800 */
[----:B------:R-:W-:Y:S01]  /*262a0*/  BSSY B1, `(.L_x_2429) ;  /* 0x000000b000017945 */ /* 0x000fe20003800000 */
[----:B------:R-:W0:Y:S01]  /*262b0*/  S2R R11, SR_CgaCtaId ;  /* 0x00000000000b7919 */ /* 0x000e220000008800 */
[----:B--2---:R-:W-:-:S05]  /*262c0*/  VIADD R5, R5, 0x1 ;  /* 0x0000000105057836 */ /* 0x004fca0000000000 */
[----:B------:R-:W-:-:S04]  /*262d0*/  LEA.HI R6, R5, R5, RZ, 0x1 ;  /* 0x0000000505067211 */ /* 0x000fc800078f08ff */
[----:B------:R-:W-:-:S04]  /*262e0*/  LOP3.LUT R6, R6, 0xfffffffe, RZ, 0xc0, !PT ;  /* 0xfffffffe06067812 */ /* 0x000fc800078ec0ff */
[----:B------:R-:W-:Y:S02]  /*262f0*/  IADD3 R5, R5, -R6, RZ ;  /* 0x8000000605057210 */ /* 0x000fe40007ffe0ff */
[----:B------:R-:W-:Y:S02]  /*26300*/  MOV R6, 0x400 ;  /* 0x0000040000067802 */ /* 0x000fe40000000f00 */
[----:B------:R-:W-:Y:S02]  /*26310*/  SHF.L.U32 R5, R5, 0x1f, RZ ;  /* 0x0000001f05057819 */ /* 0x000fe400000006ff */
[----:B0-----:R-:W-:-:S04]  /*26320*/  LEA R11, R11, R6, 0x18 ;  /* 0x000000060b0b7211 */ /* 0x001fc800078ec0ff */
[----:B------:R-:W0:Y:S02]  /*26330*/  SYNCS.PHASECHK.TRANS64.TRYWAIT P0, [R11+URZ+0x29820], R5 ;  /* 0x029820050b0075a7 */ /* 0x000e24000800017f */
[----:B0-----:R-:W-:Y:S05]  /*26340*/  @!P0 BRA `(.L_x_2430) ;  /* 0x0000006c00248947 */ /* 0x001fea0003800000 */
.L_x_2611:
[----:B------:R-:W-:Y:S05]  /*26350*/  BSYNC B1 ;  /* 0x0000000000017941 */ /* 0x000fea0003800000 */
.L_x_2429:
        /* <DEDUP_REMOVED lines=12> */
.L_x_2612:
[----:B------:R-:W-:Y:S05]  /*26420*/  BSYNC B2 ;  /* 0x0000000000027941 */ /* 0x000fea0003800000 */
.L_x_2433:
[----:B------:R-:W-:Y:S04]  /*26430*/  BSSY B2, `(.L_x_2435) ;  /* 0x0000009000027945 */ /* 0x000fe80003800000 */
        /* <DEDUP_REMOVED lines=8> */
.L_x_2436:
[----:B------:R-:W-:Y:S05]  /*264c0*/  BSYNC B2 ;  /* 0x0000000000027941 */ /* 0x000fea0003800000 */
.L_x_2435:
        /* <DEDUP_REMOVED lines=10> */
[----:B--2---:R-:W-:Y:S01]  /*26570*/  IMAD R9, R5, 0x7800, R11 ;  /* 0x0000780005097824 */ /* 0x004fe200078e020b */
[----:B------:R-:W-:-:S03]  /*26580*/  IADD3 R5, R8, 0x29890, RZ ;  /* 0x0002989008057810 */ /* 0x000fc60007ffe0ff */
[----:B------:R-:W-:-:S07]  /*26590*/  VIADD R7, R9, 0x1a400 ;  /* 0x0001a40009077836 */ /* 0x000fce0000000000 */
.L_x_2437:
        /* <DEDUP_REMOVED lines=15> */
.L_x_2438:
        /* <DEDUP_REMOVED lines=15> */
.L_x_2439:
        /* <DEDUP_REMOVED lines=13> */
.L_x_2613:
[----:B------:R-:W-:Y:S05]  /*26850*/  BSYNC B2 ;  /* 0x0000000000027941 */ /* 0x000fea0003800000 */
.L_x_2440:
        /* <DEDUP_REMOVED lines=11> */
.L_x_2443:
[----:B------:R-:W-:Y:S05]  /*26910*/  BSYNC B2 ;  /* 0x0000000000027941 */ /* 0x000fea0003800000 */
.L_x_2442:
        /* <DEDUP_REMOVED lines=10> */
.L_x_2444:
        /* <DEDUP_REMOVED lines=10> */
.L_x_2432:
[----:B------:R-:W-:Y:S05]  /*26a60*/  BSYNC B1 ;  /* 0x0000000000017941 */ /* 0x000fea0003800000 */
.L_x_2431:
[----:B------:R-:W0:Y:S04]  /*26a70*/  LDL.LU R9, [R1+0x14] ;  /* 0x0000140001097983 */ /* 0x000e280000300800 */
[----:B------:R-:W2:Y:S01]  /*26a80*/  LDL.LU R7, [R1+0x1c] ;  /* 0x00001c0001077983 */ /* 0x000ea20000300800 */
[----:B------:R-:W-:Y:S01]  /*26a90*/  PLOP3.LUT P0, PT, PT, PT, PT, 0x8, 0x0 ;  /* 0x000000000000781c */ /* 0x000fe20003f0e170 */
[----:B0-----:R-:W-:-:S05]  /*26aa0*/  VIADD R5, R9, 0x1 ;  /* 0x0000000109057836 */ /* 0x001fca0000000000 */
[----:B------:R-:W-:-:S04]  /*26ab0*/  ISETP.NE.AND P1, PT, R5, 0x2, PT ;  /* 0x000000020500780c */ /* 0x000fc80003f25270 */
[----:B------:R-:W-:Y:S02]  /*26ac0*/  SEL R6, RZ, 0x1, P1 ;  /* 0x00000001ff067807 */ /* 0x000fe40000800000 */
[----:B------:R-:W-:Y:S02]  /*26ad0*/  SEL R5, R5, RZ, P1 ;  /* 0x000000ff05057207 */ /* 0x000fe40000800000 */
[----:B--2---:R-:W-:Y:S02]  /*26ae0*/  LOP3.LUT R7, R7, R6, RZ, 0x3c, !PT ;  /* 0x0000000607077212 */ /* 0x004fe400078e3cff */
[----:B------:R-:W-:-:S03]  /*26af0*/  IADD3 R6, R4, -0x2, RZ ;  /* 0xfffffffe04067810 */ /* 0x000fc60007ffe0ff */
[----:B------:R0:W-:Y:S01]  /*26b00*/  STL [R1+0x1c], R7 ;  /* 0x00001c0701007387 */ /* 0x0001e20000100800 */
[----:B------:R-:W-:-:S03]  /*26b10*/  ISETP.GE.AND P2, PT, R6, R3, PT ;  /* 0x000000030600720c */ /* 0x000fc60003f46270 */
[----:B------:R0:W-:Y:S10]  /*26b20*/  STL [R1+0x14], R5 ;  /* 0x0000140501007387 */ /* 0x0001f40000100800 */
[----:B0-----:R-:W-:Y:S05]  /*26b30*/  @!P2 BRA `(.L_x_2425) ;  /* 0x000000080000a947 */ /* 0x001fea0003800000 */
[C---:B------:R-:W-:Y:S02]  /*26b40*/  IMAD R8, R4.reuse, 0xa0, R20 ;  /* 0x000000a004087824 */ /* 0x040fe400078e0214 */
[----:B------:R-:W-:Y:S02]  /*26b50*/  VIADD R9, R4, 0xffffffff ;  /* 0xffffffff04097836 */ /* 0x000fe40000000000 */
[----:B------:R-:W-:-:S07]  /*26b60*/  VIADD R8, R8, 0xfffffec0 ;  /* 0xfffffec008087836 */ /* 0x000fce0000000000 */
.L_x_2459:
        /* <DEDUP_REMOVED lines=13> */
.L_x_2614:
[----:B------:R-:W-:Y:S05]  /*26c40*/  BSYNC B2 ;  /* 0x0000000000027941 */ /* 0x000fea0003800000 */
.L_x_2447:
        /* <DEDUP_REMOVED lines=9> */
.L_x_2450:
[----:B------:R-:W-:Y:S05]  /*26ce0*/  BSYNC B2 ;  /* 0x0000000000027941 */ /* 0x000fea0003800000 */
.L_x_2449:
[----:B------:R-:W2:Y:S01]  /*26cf0*/  LDL R4, [R1+0x14] ;  /* 0x0000140001047983 */ /* 0x000ea20000100800 */
[----:B------:R-:W-:Y:S01]  /*26d00*/  MOV R12, RZ ;  /* 0x000000ff000c7202 */ /* 0x000fe20000000f00 */
[----:B------:R-:W-:Y:S01]  /*26d10*/  UIADD3 UR4, UP0, UR40, 0x570, URZ ;  /* 0x0000057028047890 */ /* 0x000fe2000ff1e03f */
[----:B------:R-:W-:Y:S01]  /*26d20*/  PLOP3.LUT P1, PT, PT, PT, PT, 0x80, 0x0 ;  /* 0x000000000000781c */ /* 0x000fe20003f2f070 */
[----:B------:R-:W-:Y:S01]  /*26d30*/  UMOV UR6, 0x0 ;  /* 0x0000000000067882 */ /* 0x000fe20000000000 */
[----:B------:R-:W-:Y:S01]  /*26d40*/  R2UR UR10, R12 ;  /* 0x000000000c0a72ca */ /* 0x000fe200000e0000 */
[----:B------:R-:W-:Y:S01]  /*26d50*/  UIADD3.X UR5, URZ, UR41, URZ, UP0, !UPT ;  /* 0x000000293f057290 */ /* 0x000fe200087fe43f */
[----:B------:R-:W-:Y:S01]  /*26d60*/  UMOV UR7, 0x12f00000 ;  /* 0x12f0000000077882 */ /* 0x000fe20000000000 */
[----:B--2---:R-:W-:Y:S02]  /*26d70*/  IMAD R5, R4, 0x7800, R11 ;  /* 0x0000780004057824 */ /* 0x004fe400078e020b */
[----:B------:R-:W-:-:S02]  /*26d80*/  VIADD R4, R7, 0x29890 ;  /* 0x0002989007047836 */ /* 0x000fc40000000000 */
[----:B------:R-:W-:-:S08]  /*26d90*/  VIADD R10, R5, 0x1a400 ;  /* 0x0001a400050a7836 */ /* 0x000fd00000000000 */
.L_x_2451:
        /* <DEDUP_REMOVED lines=15> */
.L_x_2452:
        /* <DEDUP_REMOVED lines=15> */
.L_x_2453:
        /* <DEDUP_REMOVED lines=13> */
.L_x_2615:
[----:B------:R-:W-:Y:S05]  /*27050*/  BSYNC B2 ;  /* 0x0000000000027941 */ /* 0x000fea0003800000 */
.L_x_2454:
[----:B------:R-:W-:Y:S01]  /*27060*/  BSSY B2, `(.L_x_2456) ;  /* 0x000000b000027945 */ /* 0x000fe20003800000 */
[----:B------:R-:W-:Y:S01]  /*27070*/  MOV R4, 0x0 ;  /* 0x0000000000047802 */ /* 0x000fe20000000f00 */
[----:B------:R-:W-:Y:S02]  /*27080*/  IMAD.MOV.U32 R5, RZ, RZ, 0x12f00000 ;  /* 0x12f00000ff057424 */ /* 0x000fe400078e00ff */
        /* <DEDUP_REMOVED lines=8> */
.L_x_2457:
[----:B------:R-:W-:Y:S05]  /*27110*/  BSYNC B2 ;  /* 0x0000000000027941 */ /* 0x000fea0003800000 */
.L_x_2456:
        /* <DEDUP_REMOVED lines=10> */
.L_x_2458:
        /* <DEDUP_REMOVED lines=10> */
.L_x_2446:
[----:B------:R-:W-:Y:S05]  /*27260*/  BSYNC B1 ;  /* 0x0000000000017941 */ /* 0x000fea0003800000 */
.L_x_2445:
        /* <DEDUP_REMOVED lines=13> */
.L_x_2425:
[----:B------:R-:W-:Y:S05]  /*27340*/  BSYNC B0 ;  /* 0x0000000000007941 */ /* 0x000fea0003800000 */
.L_x_2424:
        /* <DEDUP_REMOVED lines=23> */
.L_x_2461:
        /* <DEDUP_REMOVED lines=23> */
.L_x_2463:
        /* <DEDUP_REMOVED lines=27> */
.L_x_2464:
        /* <DEDUP_REMOVED lines=20> */
.L_x_2465:
        /* <DEDUP_REMOVED lines=19> */
.L_x_2466:
        /* <DEDUP_REMOVED lines=14> */
[----:B0-----:R-:W-:Y:S01]  /*27b30*/  ISETP.NE.AND P0, PT, R0, 0x1, PT ;  /* 0x000000010000780c */ /* 0x001fe20003f05270 */
[----:B---3--:R-:W-:Y:S01]  /*27b40*/  IMAD.MOV.U32 R0, RZ, RZ, R6 ;  /* 0x000000ffff007224 */ /* 0x008fe200078e0006 */
[----:B-1----:R-:W0:Y:S11]  /*27b50*/  S2R R5, SR_TID.X ;  /* 0x0000000000057919 */ /* 0x002e360000002100 */
        /* <DEDUP_REMOVED lines=14> */
.L_x_2467:
        /* <DEDUP_REMOVED lines=14> */
.L_x_2468:
        /* <DEDUP_REMOVED lines=13> */
.L_x_2469:
        /* <DEDUP_REMOVED lines=24> */
.L_x_2618:
[----:B--2---:R-:W-:Y:S02]  /*27f70*/  ISETP.NE.AND P0, PT, R14, RZ, PT ;  /* 0x000000ff0e00720c */ /* 0x004fe40003f05270 */
[----:B------:R-:W-:-:S11]  /*27f80*/  PLOP3.LUT P6, PT, PT, PT, PT, 0x8, 0x0 ;  /* 0x000000000000781c */ /* 0x000fd60003fce170 */
[----:B------:R-:W-:Y:S05]  /*27f90*/  @P0 BRA `(.L_x_2471) ;  /* 0x0000000800440947 */ /* 0x000fea0003800000 */
[----:B------:R-:W-:-:S03]  /*27fa0*/  UMOV UR4, 0xffffffff ;  /* 0xffffffff00047882 */ /* 0x000fc60000000000 */
[----:B------:R-:W-:Y:S05]  /*27fb0*/  BRA.DIV UR4, `(.L_x_2472) ;  /* 0x0000005204a07947 */ /* 0x000fea000b800000 */
[----:B------:R-:W-:-:S13]  /*27fc0*/  ELECT P6, URZ, PT ;  /* 0x00000000003f782f */ /* 0x000fda00038c0000 */
.L_x_2621:
[----:B------:R-:W-:Y:S05]  /*27fd0*/  @!P6 BRA `(.L_x_2473) ;  /* 0x000000040098e947 */ /* 0x000fea0003800000 */
[----:B------:R-:W-:Y:S02]  /*27fe0*/  ISETP.NE.U32.AND P0, PT, R6, RZ, PT ;  /* 0x000000ff0600720c */ /* 0x000fe40003f05070 */
[----:B-1----:R-:W-:Y:S02]  /*27ff0*/  IADD3 R5, R19, -0x1, RZ ;  /* 0xffffffff13057810 */ /* 0x002fe40007ffe0ff */
[----:B------:R-:W-:-:S13]  /*28000*/  ISETP.NE.AND.EX P0, PT, R7, RZ, PT, P0 ;  /* 0x000000ff0700720c */ /* 0x000fda0003f05300 */
        /* <DEDUP_REMOVED lines=19> */
.L_x_2474:
[----:B-1----:R-:W2:Y:S01]  /*28140*/  LDL R6, [R1+0x10] ;  /* 0x0000100001067983 */ /* 0x002ea20000100800 */
[----:B------:R-:W-:-:S03]  /*28150*/  MOV R9, 0x400 ;  /* 0x0000040000097802 */ /* 0x000fc60000000f00 */
[----:B------:R-:W3:Y:S01]  /*28160*/  LDL R7, [R1+0x18] ;  /* 0x0000180001077983 */ /* 0x000ee20000100800 */
[----:B------:R-:W1:Y:S01]  /*28170*/  S2R R10, SR_CgaCtaId ;  /* 0x00000000000a7919 */ /* 0x000e620000008800 */
[----:B------:R-:W4:Y:S01]  /*28180*/  S2R R8, SR_TID.X ;  /* 0x0000000000087919 */ /* 0x000f220000002100 */
[----:B-1----:R-:W-:Y:S02]  /*28190*/  LEA R9, R10, R9, 0x18 ;  /* 0x000000090a097211 */ /* 0x002fe400078ec0ff */
[----:B----4-:R-:W-:-:S04]  /*281a0*/  LOP3.LUT R8, R8, 0x7f, RZ, 0xc0, !PT ;  /* 0x0000007f08087812 */ /* 0x010fc800078ec0ff */
[----:B------:R-:W-:Y:S02]  /*281b0*/  ISETP.NE.AND P0, PT, R8, RZ, PT ;  /* 0x000000ff0800720c */ /* 0x000fe40003f05270 */
[----:B--2---:R-:W-:Y:S02]  /*281c0*/  LEA R6, R6, R9, 0x3 ;  /* 0x0000000906067211 */ /* 0x004fe400078e18ff */
[----:B---3--:R-:W-:-:S04]  /*281d0*/  SHF.L.U32 R7, R7, 0x1f, RZ ;  /* 0x0000001f07077819 */ /* 0x008fc800000006ff */
[----:B------:R-:W1:Y:S02]  /*281e0*/  SYNCS.PHASECHK.TRANS64.TRYWAIT P2, [R6+URZ+0x29880], R7 ;  /* 0x02988007060075a7 */ /* 0x000e64000804017f */
[----:B-1----:R-:W-:Y:S05]  /*281f0*/  @!P2 BRA `(.L_x_2475) ;  /* 0x000000500030a947 */ /* 0x002fea0003800000 */
.L_x_2622:
        /* <DEDUP_REMOVED lines=8> */
.L_x_2476:
        /* <DEDUP_REMOVED lines=22> */
.L_x_2623:
        /* <DEDUP_REMOVED lines=8> */
.L_x_2478:
        /* <DEDUP_REMOVED lines=30> */
.L_x_2473:
        /* <DEDUP_REMOVED lines=39> */
.L_x_2471:
        /* <DEDUP_REMOVED lines=8> */
[----:B------:R-:W-:-:S04]  /*28930*/  LOP3.LUT R3, R3, 0xfffffffe, RZ, 0xc0, !PT ;  /* 0xfffffffe03037812 */ /* 0x000fc800078ec0ff */
[----:B------:R-:W-:-:S04]  /*28940*/  IADD3 R3, R6, -R3, RZ ;  /* 0x8000000306037210 */ /* 0x000fc80007ffe0ff */
[----:B------:R-:W-:-:S04]  /*28950*/  SHF.L.U32 R3, R3, 0x1f, RZ ;  /* 0x0000001f03037819 */ /* 0x000fc800000006ff */
[----:B------:R-:W2:Y:S02]  /*28960*/  SYNCS.PHASECHK.TRANS64.TRYWAIT P0, [R4+URZ+0x29820], R3 ;  /* 0x02982003040075a7 */ /* 0x000ea4000800017f */
[----:B-12---:R-:W-:Y:S05]  /*28970*/  @!P0 BRA `(.L_x_2480) ;  /* 0x0000004800788947 */ /* 0x006fea0003800000 */
.L_x_2624:
[----:B------:R-:W-:Y:S05]  /*28980*/  BSYNC B0 ;  /* 0x0000000000007941 */ /* 0x000fea0003800000 */
.L_x_2479:
[----:B------:R-:W-:-:S13]  /*28990*/  ISETP.GE.AND P0, PT, R19, 0x2, PT ;  /* 0x000000021300780c */ /* 0x000fda0003f06270 */
[----:B------:R-:W-:Y:S05]  /*289a0*/  @!P0 BRA `(.L_x_2481) ;  /* 0x0000001000508947 */ /* 0x000fea0003800000 */
[----:B------:R2:W5:Y:S01]  /*289b0*/  LDL.LU R6, [R1+0x10] ;  /* 0x0000100001067983 */ /* 0x0005620000300800 */
[----:B------:R-:W-:-:S03]  /*289c0*/  VIADD R20, R19, 0xfffffffe ;  /* 0xfffffffe13147836 */ /* 0x000fc60000000000 */
[----:B------:R2:W5:Y:S04]  /*289d0*/  LDL.LU R7, [R1+0x18] ;  /* 0x0000180001077983 */ /* 0x0005680000300800 */
.L_x_2503:
[----:B-1---5:R-:W-:Y:S01]  /*289e0*/  VIADD R4, R6, 0x1 ;  /* 0x0000000106047836 */ /* 0x022fe20000000000 */
[----:B------:R-:W-:Y:S05]  /*289f0*/  YIELD ;  /* 0x0000000000007946 */ /* 0x000fea0003800000 */
[----:B------:R-:W-:Y:S01]  /*28a00*/  ISETP.NE.AND P0, PT, R4, 0x2, PT ;  /* 0x000000020400780c */ /* 0x000fe20003f05270 */
[----:B------:R-:W-:Y:S03]  /*28a10*/  BSSY B0, `(.L_x_2482) ;  /* 0x0000094000007945 */ /* 0x000fe60003800000 */
[----:B---3--:R-:W-:-:S02]  /*28a20*/  SEL R3, RZ, 0x1, P0 ;  /* 0x00000001ff037807 */ /* 0x008fc40000000000 */
[----:B------:R-:W-:Y:S02]  /*28a30*/  SEL R10, R4, RZ, P0 ;  /* 0x000000ff040a7207 */ /* 0x000fe40000000000 */
        /* <DEDUP_REMOVED lines=12> */
[----:B------:R-:W2:Y:S01]  /*28b00*/  LDL R11, [R1+0x24] ;  /* 0x00002400010b7983 */ /* 0x000ea20000100800 */
[----:B----4-:R-:W-:-:S13]  /*28b10*/  ISETP.NE.AND P0, PT, R5, 0x1, PT ;  /* 0x000000010500780c */ /* 0x010fda0003f05270 */
[----:B------:R-:W4:Y:S02]  /*28b20*/  @P0 LDC.64 R2, c[0x0][0x420] ;  /* 0x00010800ff020b82 */ /* 0x000f240000000a00 */
[----:B----4-:R-:W-:-:S04]  /*28b30*/  @P0 IMAD.HI.U32 R4, R20, R2, RZ ;  /* 0x0000000214040227 */ /* 0x010fc800078e00ff */
[----:B------:R-:W-:Y:S01]  /*28b40*/  IMAD.MOV.U32 R2, RZ, RZ, R20 ;  /* 0x000000ffff027224 */ /* 0x000fe200078e0014 */
[----:B------:R-:W-:-:S04]  /*28b50*/  @P0 SHF.R.U32.HI R2, RZ, R3, R4 ;  /* 0x00000003ff020219 */ /* 0x000fc80000011604 */
[----:B------:R-:W-:Y:S02]  /*28b60*/  SHF.R.S32.HI R3, RZ, 0x1f, R2 ;  /* 0x0000001fff037819 */ /* 0x000fe40000011402 */
[----:B------:R-:W-:-:S05]  /*28b70*/  IADD3 R8, -R2, RZ, RZ ;  /* 0x000000ff02087210 */ /* 0x000fca0007ffe1ff */
[----:B------:R-:W-:Y:S02]  /*28b80*/  IMAD R8, R5, R8, R20 ;  /* 0x0000000805087224 */ /* 0x000fe400078e0214 */
[----:B---3--:R-:W-:-:S04]  /*28b90*/  IMAD R4, R12, UR6, RZ ;  /* 0x000000060c047c24 */ /* 0x008fc8000f8e02ff */
[C---:B--2---:R-:W-:Y:S02]  /*28ba0*/  IMAD R4, R11.reuse, UR7, R4 ;  /* 0x000000070b047c24 */ /* 0x044fe4000f8e0204 */
[----:B------:R-:W-:-:S04]  /*28bb0*/  IMAD.WIDE.U32 R2, R11, UR6, R2 ;  /* 0x000000060b027c25 */ /* 0x000fc8000f8e0002 */
[----:B------:R-:W-:Y:S01]  /*28bc0*/  IMAD.IADD R3, R4, 0x1, R3 ;  /* 0x0000000104037824 */ /* 0x000fe200078e0203 */
[----:B------:R-:W-:-:S04]  /*28bd0*/  LEA R4, P0, R2, UR4, 0x2 ;  /* 0x0000000402047c11 */ /* 0x000fc8000f8010ff */
[----:B------:R-:W-:-:S05]  /*28be0*/  LEA.HI.X R5, R2, UR5, R3, 0x2, P0 ;  /* 0x0000000502057c11 */ /* 0x000fca00080f1403 */
[----:B------:R3:W5:Y:S04]  /*28bf0*/  LDG.E R2, desc[UR54][R4.64] ;  /* 0x0000003604027981 */ /* 0x000768000c1e1900 */
.L_x_2484:
[----:B---3--:R-:W3:Y:S01]  /*28c00*/  S2R R4, SR_CgaCtaId ;  /* 0x0000000000047919 */ /* 0x008ee20000008800 */
[----:B------:R-:W-:Y:S01]  /*28c10*/  MOV R3, 0x400 ;  /* 0x0000040000037802 */ /* 0x000fe20000000f00 */
[----:B------:R-:W-:Y:S01]  /*28c20*/  BSSY B1, `(.L_x_2485) ;  /* 0x0000009000017945 */ /* 0x000fe20003800000 */
[----:B------:R-:W4:Y:S02]  /*28c30*/  S2R R5, SR_TID.X ;  /* 0x0000000000057919 */ /* 0x000f240000002100 */
[----:B---3--:R-:W-:Y:S02]  /*28c40*/  LEA R3, R4, R3, 0x18 ;  /* 0x0000000304037211 */ /* 0x008fe400078ec0ff */
[----:B----4-:R-:W-:-:S03]  /*28c50*/  LOP3.LUT R5, R5, 0x7f, RZ, 0xc0, !PT ;  /* 0x0000007f05057812 */ /* 0x010fc600078ec0ff */
[----:B------:R-:W-:Y:S01]  /*28c60*/  IMAD R4, R10, 0x8, R3 ;  /* 0x000000080a047824 */ /* 0x000fe200078e0203 */
[----:B------:R-:W-:Y:S02]  /*28c70*/  SHF.L.U32 R3, R9, 0x1f, RZ ;  /* 0x0000001f09037819 */ /* 0x000fe400000006ff */
[----:B------:R-:W-:Y:S02]  /*28c80*/  ISETP.NE.AND P2, PT, R5, RZ, PT ;  /* 0x000000ff0500720c */ /* 0x000fe40003f45270 */
[----:B------:R-:W3:Y:S02]  /*28c90*/  SYNCS.PHASECHK.TRANS64.TRYWAIT P0, [R4+URZ+0x29880], R3 ;  /* 0x02988003040075a7 */ /* 0x000ee4000800017f */
[----:B---3--:R-:W-:Y:S09]  /*28ca0*/  @!P0 BRA `(.L_x_2486) ;  /* 0x0000004400cc8947 */ /* 0x008ff20003800000 */
.L_x_2625:
[----:B------:R-:W-:Y:S05]  /*28cb0*/  BSYNC B1 ;  /* 0x0000000000017941 */ /* 0x000fea0003800000 */
.L_x_2485:
[----:B------:R-:W-:Y:S04]  /*28cc0*/  BSSY B1, `(.L_x_2487) ;  /* 0x0000009000017945 */ /* 0x000fe80003800000 */
[----:B------:R-:W-:Y:S05]  /*28cd0*/  @P2 BRA `(.L_x_2488) ;  /* 0x00000000001c2947 */ /* 0x000fea0003800000 */
[----:B------:R-:W1:Y:S02]  /*28ce0*/  S2R R5, SR_TID.X ;  /* 0x0000000000057919 */ /* 0x000e640000002100 */
[----:B-1----:R-:W-:Y:S01]  /*28cf0*/  LOP3.LUT R9, R5, 0x1f, RZ, 0xc0, !PT ;  /* 0x0000001f05097812 */ /* 0x002fe200078ec0ff */
[----:B------:R-:W-:-:S03]  /*28d00*/  IMAD.MOV.U32 R5, RZ, RZ, 0x5000 ;  /* 0x00005000ff057424 */ /* 0x000fc600078e00ff */
[----:B------:R-:W-:Y:S01]  /*28d10*/  ISETP.NE.AND P0, PT, R9, RZ, PT ;  /* 0x000000ff0900720c */ /* 0x000fe20003f05270 */
[----:B------:R4:W-:-:S12]  /*28d20*/  SYNCS.ARRIVE.TRANS64 RZ, [R4+URZ+0x29870], R5 ;  /* 0x0298700504ff79a7 */ /* 0x0009d8000800003f */
[----:B----4-:R-:W-:Y:S05]  /*28d30*/  @!P0 BRA `(.L_x_2488) ;  /* 0x0000000000048947 */ /* 0x010fea0003800000 */
[----:B------:R-:W-:Y:S01]  /*28d40*/  BPT.TRAP 0x1 ;  /* 0x000000040000795c */ /* 0x000fe20000300000 */
.L_x_2488:
[----:B------:R-:W-:Y:S05]  /*28d50*/  BSYNC B1 ;  /* 0x0000000000017941 */ /* 0x000fea0003800000 */
.L_x_2487:
[----:B-1----:R-:W4:Y:S04]  /*28d60*/  LDL R9, [R1+0x10] ;  /* 0x0000100001097983 */ /* 0x002f280000100800 */
[----:B------:R-:W2:Y:S01]  /*28d70*/  LDL R5, [R1+0x2c] ;  /* 0x00002c0001057983 */ /* 0x000ea20000100800 */
[----:B------:R-:W-:Y:S01]  /*28d80*/  MOV R10, 0x400 ;  /* 0x00000400000a7802 */ /* 0x000fe20000000f00 */
[----:B------:R-:W-:Y:S01]  /*28d90*/  IMAD.MOV.U32 R12, RZ, RZ, RZ ;  /* 0x000000ffff0c7224 */ /* 0x000fe200078e00ff */
[----:B------:R-:W-:Y:S01]  /*28da0*/  UIADD3 UR4, UP0, UR40, 0x470, URZ ;  /* 0x0000047028047890 */ /* 0x000fe2000ff1e03f */
[----:B------:R-:W1:Y:S01]  /*28db0*/  S2R R11, SR_CgaCtaId ;  /* 0x00000000000b7919 */ /* 0x000e620000008800 */
[----:B------:R-:W-:Y:S01]  /*28dc0*/  PLOP3.LUT P0, PT, PT, PT, PT, 0x80, 0x0 ;  /* 0x000000000000781c */ /* 0x000fe20003f0f070 */
[----:B------:R-:W-:Y:S01]  /*28dd0*/  UMOV UR6, 0x0 ;  /* 0x0000000000067882 */ /* 0x000fe20000000000 */
[----:B------:R-:W-:Y:S01]  /*28de0*/  R2UR UR10, R12 ;  /* 0x000000000c0a72ca */ /* 0x000fe200000e0000 */
[----:B------:R-:W-:Y:S01]  /*28df0*/  UIADD3.X UR5, URZ, UR41, URZ, UP0, !UPT ;  /* 0x000000293f057290 */ /* 0x000fe200087fe43f */
[----:B------:R-:W-:Y:S01]  /*28e00*/  UMOV UR7, 0x14f00000 ;  /* 0x14f0000000077882 */ /* 0x000fe20000000000 */
[----:B-1----:R-:W-:-:S05]  /*28e10*/  LEA R10, R11, R10, 0x18 ;  /* 0x0000000a0b0a7211 */ /* 0x002fca00078ec0ff */
[----:B----4-:R-:W-:Y:S02]  /*28e20*/  IMAD R9, R9, 0x5000, R10 ;  /* 0x0000500009097824 */ /* 0x010fe400078e020a */
[----:B--2---:R-:W-:-:S03]  /*28e30*/  IMAD R5, R8, 0xa0, R5 ;  /* 0x000000a008057824 */ /* 0x004fc600078e0205 */
[----:B------:R-:W-:Y:S01]  /*28e40*/  IADD3 R8, R9, 0xa400, RZ ;  /* 0x0000a40009087810 */ /* 0x000fe20007ffe0ff */
[----:B------:R-:W-:-:S07]  /*28e50*/  VIADD R9, R4, 0x29870 ;  /* 0x0002987004097836 */ /* 0x000fce0000000000 */
.L_x_2489:
        /* <DEDUP_REMOVED lines=13> */
.L_x_2626:
[----:B------:R-:W-:Y:S05]  /*28f30*/  BSYNC B1 ;  /* 0x0000000000017941 */ /* 0x000fea0003800000 */
.L_x_2490:
[----:B------:R-:W-:Y:S01]  /*28f40*/  BSSY B1, `(.L_x_2492) ;  /* 0x000000b000017945 */ /* 0x000fe20003800000 */
[----:B------:R-:W-:Y:S02]  /*28f50*/  IMAD.MOV.U32 R10, RZ, RZ, 0x0 ;  /* 0x00000000ff0a7424 */ /* 0x000fe400078e00ff */
[----:B------:R-:W-:Y:S01]  /*28f60*/  IMAD.MOV.U32 R11, RZ, RZ, 0x14f00000 ;  /* 0x14f00000ff0b7424 */ /* 0x000fe200078e00ff */
[----:B------:R-:W-:Y:S06]  /*28f70*/  @P2 BRA `(.L_x_2493) ;  /* 0x00000000001c2947 */ /* 0x000fec0003800000 */
[----:B------:R-:W2:Y:S01]  /*28f80*/  S2R R8, SR_TID.X ;  /* 0x0000000000087919 */ /* 0x000ea20000002100 */
[----:B-1-3--:R-:W-:-:S04]  /*28f90*/  IMAD.MOV.U32 R3, RZ, RZ, 0x7800 ;  /* 0x00007800ff037424 */ /* 0x00afc800078e00ff */
[----:B------:R4:W-:Y:S01]  /*28fa0*/  SYNCS.ARRIVE.TRANS64 RZ, [R4+URZ+0x29830], R3 ;  /* 0x0298300304ff79a7 */ /* 0x0009e2000800003f */
[----:B--2---:R-:W-:-:S04]  /*28fb0*/  LOP3.LUT R8, R8, 0x1f, RZ, 0xc0, !PT ;  /* 0x0000001f08087812 */ /* 0x004fc800078ec0ff */
[----:B------:R-:W-:-:S13]  /*28fc0*/  ISETP.NE.AND P0, PT, R8, RZ, PT ;  /* 0x000000ff0800720c */ /* 0x000fda0003f05270 */
[----:B----4-:R-:W-:Y:S05]  /*28fd0*/  @!P0 BRA `(.L_x_2493) ;  /* 0x0000000000048947 */ /* 0x010fea0003800000 */
[----:B------:R-:W-:Y:S01]  /*28fe0*/  BPT.TRAP 0x1 ;  /* 0x000000040000795c */ /* 0x000fe20000300000 */
.L_x_2493:
[----:B------:R-:W-:Y:S05]  /*28ff0*/  BSYNC B1 ;  /* 0x0000000000017941 */ /* 0x000fea0003800000 */
.L_x_2492:
[----:B-1-3--:R-:W2:Y:S01]  /*29000*/  LDL R3, [R1+0x10] ;  /* 0x0000100001037983 */ /* 0x00aea20000100800 */
[----:B------:R-:W-:Y:S01]  /*29010*/  MOV R8, 0x400 ;  /* 0x0000040000087802 */ /* 0x000fe20000000f00 */
[----:B------:R-:W-:Y:S01]  /*29020*/  UIADD3 UR4, UP0, UR40, 0x370, URZ ;  /* 0x0000037028047890 */ /* 0x000fe2000ff1e03f */
[----:B------:R-:W-:Y:S01]  /*29030*/  R2UR UR10, R12 ;  /* 0x000000000c0a72ca */ /* 0x000fe200000e0000 */
[----:B------:R-:W1:Y:S01]  /*29040*/  S2R R9, SR_CgaCtaId ;  /* 0x0000000000097919 */ /* 0x000e620000008800 */
[----:B------:R-:W-:Y:S01]  /*29050*/  R2UR UR6, R10 ;  /* 0x000000000a0672ca */ /* 0x000fe200000e0000 */
[----:B------:R-:W-:Y:S01]  /*29060*/  UIADD3.X UR5, URZ, UR41, URZ, UP0, !UPT ;  /* 0x000000293f057290 */ /* 0x000fe200087fe43f */
[----:B------:R-:W-:Y:S02]  /*29070*/  R2UR UR7, R11 ;  /* 0x000000000b0772ca */ /* 0x000fe400000e0000 */
[----:B------:R-:W-:Y:S02]  /*29080*/  PLOP3.LUT P0, PT, PT, PT, PT, 0x80, 0x0 ;  /* 0x000000000000781c */ /* 0x000fe40003f0f070 */
[----:B------:R-:W-:-:S02]  /*29090*/  IADD3 R4, R4, 0x29830, RZ ;  /* 0x0002983004047810 */ /* 0x000fc40007ffe0ff */
[----:B-1----:R-:W-:-:S05]  /*290a0*/  LEA R8, R9, R8, 0x18 ;  /* 0x0000000809087211 */ /* 0x002fca00078ec0ff */
[----:B--2---:R-:W-:-:S04]  /*290b0*/  IMAD R3, R3, 0x7800, R8 ;  /* 0x0000780003037824 */ /* 0x004fc800078e0208 */
[----:B------:R-:W-:-:S07]  /*290c0*/  VIADD R8, R3, 0x1a400 ;  /* 0x0001a40003087836 */ /* 0x000fce0000000000 */
.L_x_2494:
        /* <DEDUP_REMOVED lines=15> */
.L_x_2495:
        /* <DEDUP_REMOVED lines=15> */
.L_x_2496:
        /* <DEDUP_REMOVED lines=10> */
.L_x_2483:
[----:B------:R-:W-:Y:S05]  /*29350*/  BSYNC B0 ;  /* 0x0000000000007941 */ /* 0x000fea0003800000 */
.L_x_2482:
[----:B------:R-:W-:-:S06]  /*29360*/  UISETP.NE.AND UP0, UPT, UR37, 0x3, UPT ;  /* 0x000000032500788c */ /* 0x000fcc000bf05270 */
[----:B------:R-:W-:-:S13]  /*29370*/  PLOP3.LUT P0, PT, PT, PT, UP0, 0x80, 0x0 ;  /* 0x000000000000781c */ /* 0x000fda0003f0f008 */
[----:B------:R-:W-:Y:S05]  /*29380*/  @!P0 BRA `(.L_x_2497) ;  /* 0x0000000000048947 */ /* 0x000fea0003800000 */
[----:B------:R-:W-:Y:S01]  /*29390*/  BPT.TRAP 0x1 ;  /* 0x000000040000795c */ /* 0x000fe20000300000 */
.L_x_2497:
[----:B------:R-:W3:Y:S01]  /*293a0*/  S2R R5, SR_CgaCtaId ;  /* 0x0000000000057919 */ /* 0x000ee20000008800 */
[----:B------:R-:W-:Y:S01]  /*293b0*/  IMAD.U32 R3, RZ, RZ, UR39 ;  /* 0x00000027ff037e24 */ /* 0x000fe2000f8e00ff */
[----:B------:R-:W-:Y:S01]  /*293c0*/  MOV R4, 0x400 ;  /* 0x0000040000047802 */ /* 0x000fe20000000f00 */
[----:B------:R-:W-:Y:S03]  /*293d0*/  BSSY B0, `(.L_x_2498) ;  /* 0x0000009000007945 */ /* 0x000fe60003800000 */
[----:B------:R-:W-:Y:S02]  /*293e0*/  ISETP.NE.AND P0, PT, R3, 0x3, PT ;  /* 0x000000030300780c */ /* 0x000fe40003f05270 */
[----:B------:R-:W-:-:S04]  /*293f0*/  LOP3.LUT R3, R7, 0x1, RZ, 0x3c, !PT ;  /* 0x0000000107037812 */ /* 0x000fc800078e3cff */
[----:B------:R-:W-:Y:S02]  /*29400*/  SHF.L.U32 R3, R3, 0x1f, RZ ;  /* 0x0000001f03037819 */ /* 0x000fe400000006ff */
[----:B---3--:R-:W-:-:S04]  /*29410*/  LEA R4, R5, R4, 0x18 ;  /* 0x0000000405047211 */ /* 0x008fc800078ec0ff */
[----:B------:R-:W-:-:S04]  /*29420*/  LEA R4, R6, R4, 0x3 ;  /* 0x0000000406047211 */ /* 0x000fc800078e18ff */
[----:B------:R-:W3:Y:S01]  /*29430*/  SYNCS.PHASECHK.TRANS64.TRYWAIT P2, [R4+URZ+0x29870], R3 ;  /* 0x02987003040075a7 */ /* 0x000ee2000804017f */
[----:B------:R4:W-:Y:S02]  /*29440*/  STL [R1+0x4], R4 ;  /* 0x0000040401007387 */ /* 0x0009e40000100800 */
[----:B---34-:R-:W-:Y:S05]  /*29450*/  @!P2 BRA `(.L_x_2499) ;  /* 0x000000400008a947 */ /* 0x018fea0003800000 */
.L_x_2627:
[----:B------:R-:W-:Y:S05]  /*29460*/  BSYNC B0 ;  /* 0x0000000000007941 */ /* 0x000fea0003800000 */
.L_x_2498:
[----:B------:R-:W-:Y:S05]  /*29470*/  @!P0 BRA `(.L_x_2500) ;  /* 0x0000000000048947 */ /* 0x000fea0003800000 */
[----:B------:R-:W-:Y:S01]  /*29480*/  BPT.TRAP 0x1 ;  /* 0x000000040000795c */ /* 0x000fe20000300000 */
.L_x_2500:
[----:B---3--:R-:W3:Y:S01]  /*29490*/  LDL R4, [R1+0x4] ;  /* 0x0000040001047983 */ /* 0x008ee20000100800 */
[----:B------:R-:W-:Y:S01]  /*294a0*/  SHF.L.U32 R3, R7, 0x1f, RZ ;  /* 0x0000001f07037819 */ /* 0x000fe200000006ff */
[----:B------:R-:W-:-:S03]  /*294b0*/  IMAD R12, R6, 0x5000, RZ ;  /* 0x00005000060c7824 */ /* 0x000fc600078e02ff */
[----:B---3--:R-:W3:Y:S02]  /*294c0*/  SYNCS.PHASECHK.TRANS64.TRYWAIT P2, [R4+URZ+0x29860], R3 ;  /* 0x02986003040075a7 */ /* 0x008ee4000804017f */
[----:B---3--:R-:W-:Y:S05]  /*294d0*/  @!P2 BRA `(.L_x_2501) ;  /* 0x000000400000a947 */ /* 0x008fea0003800000 */
.L_x_2628:
[----:B---3--:R-:W3:Y:S04]  /*294e0*/  LDL R4, [R1+0x34] ;  /* 0x0000340001047983 */ /* 0x008ee80000100800 */
[----:B------:R-:W4:Y:S01]  /*294f0*/  LDL R15, [R1+0x30] ;  /* 0x00003000010f7983 */ /* 0x000f220000100800 */
[----:B------:R-:W-:Y:S01]  /*29500*/  MOV R13, 0x400 ;  /* 0x00000400000d7802 */ /* 0x000fe20000000f00 */
[----:B------:R-:W-:Y:S05]  /*29510*/  WARPSYNC.ALL ;  /* 0x0000000000007948 */ /* 0x000fea0003800000 */
[----:B------:R-:W5:Y:S01]  /*29520*/  S2R R14, SR_CgaCtaId ;  /* 0x00000000000e7919 */ /* 0x000f620000008800 */
[----:B------:R-:W-:Y:S01]  /*29530*/  IMAD.MOV.U32 R16, RZ, RZ, 0x40 ;  /* 0x00000040ff107424 */ /* 0x000fe200078e00ff */
[----:B-1----:R-:W1:Y:S01]  /*29540*/  S2R R9, SR_TID.X ;  /* 0x0000000000097919 */ /* 0x002e620000002100 */
[----:B-----5:R-:W-:-:S02]  /*29550*/  LEA R13, R14, R13, 0x18 ;  /* 0x0000000d0e0d7211 */ /* 0x020fc400078ec0ff */
[----:B-1----:R-:W-:-:S04]  /*29560*/  LOP3.LUT P2, RZ, R9, 0x4, RZ, 0xc0, !PT ;  /* 0x0000000409ff7812 */ /* 0x002fc8000784c0ff */
        /* <DEDUP_REMOVED lines=77> */
.L_x_2502:
        /* <DEDUP_REMOVED lines=11> */
.L_x_2481:
[----:B------:R-:W-:Y:S04]  /*29af0*/  BSSY B0, `(.L_x_2504) ;  /* 0x000000f000007945 */ /* 0x000fe80003800000 */
[----:B------:R-:W-:Y:S05]  /*29b00*/  @P1 BRA `(.L_x_2505) ;  /* 0x0000000000341947 */ /* 0x000fea0003800000 */
[----:B------:R-:W4:Y:S01]  /*29b10*/  S2R R5, SR_LANEID ;  /* 0x0000000000057919 */ /* 0x000f220000000000 */
[----:B------:R-:W-:Y:S01]  /*29b20*/  VOTEU.ANY UR4, UPT, PT ;  /* 0x0000000000047886 */ /* 0x000fe200038e0100 */
[----:B-1-3--:R-:W1:Y:S01]  /*29b30*/  LDC.64 R2, c[0x0][0xc38] ;  /* 0x00030e00ff027b82 */ /* 0x00ae620000000a00 */
[----:B------:R-:W4:Y:S02]  /*29b40*/  FLO.U32 R0, UR4 ;  /* 0x0000000400007d00 */ /* 0x000f2400080e0000 */
[----:B----4-:R-:W-:-:S06]  /*29b50*/  ISETP.EQ.U32.AND P0, PT, R0, R5, PT ;  /* 0x000000050000720c */ /* 0x010fcc0003f02070 */
[----:B------:R-:W1:Y:S07]  /*29b60*/  POPC R5, UR4 ;  /* 0x0000000400057d09 */ /* 0x000e6e0008000000 */
[----:B-1----:R-:W3:Y:S01]  /*29b70*/  @P0 ATOMG.E.ADD.STRONG.GPU PT, R3, desc[UR54][R2.64], R5 ;  /* 0x00000005020309a8 */ /* 0x002ee200081ee1f6 */
[----:B------:R-:W1:Y:S02]  /*29b80*/  S2R R4, SR_LTMASK ;  /* 0x0000000000047919 */ /* 0x000e640000003900 */
[----:B-1----:R-:W-:-:S04]  /*29b90*/  LOP3.LUT R4, R4, UR4, RZ, 0xc0, !PT ;  /* 0x0000000404047c12 */ /* 0x002fc8000f8ec0ff */
[----:B-----5:R-:W1:Y:S01]  /*29ba0*/  POPC R7, R4 ;  /* 0x0000000400077309 */ /* 0x020e620000000000 */
[----:B---3--:R-:W1:Y:S02]  /*29bb0*/  SHFL.IDX PT, R0, R3, R0, 0x1f ;  /* 0x00001f0003007589 */ /* 0x008e6400000e0000 */
[----:B-1----:R-:W-:-:S05]  /*29bc0*/  IADD3 R0, R0, UR38, R7 ;  /* 0x0000002600007c10 */ /* 0x002fca000fffe007 */
[----:B------:R4:W-:Y:S02]  /*29bd0*/  STL [R1], R0 ;  /* 0x0000000001007387 */ /* 0x0009e40000100800 */
.L_x_2505:
[----:B------:R-:W-:Y:S05]  /*29be0*/  BSYNC B0 ;  /* 0x0000000000007941 */ /* 0x000fea0003800000 */
.L_x_2504:
[----:B------:R-:W-:-:S06]  /*29bf0*/  UISETP.NE.AND UP0, UPT, UR37, 0x3, UPT ;  /* 0x000000032500788c */ /* 0x000fcc000bf05270 */
[----:B------:R-:W-:-:S13]  /*29c00*/  PLOP3.LUT P0, PT, PT, PT, UP0, 0x80, 0x0 ;  /* 0x000000000000781c */ /* 0x000fda0003f0f008 */
[----:B------:R-:W-:Y:S05]  /*29c10*/  @!P0 BRA `(.L_x_2506) ;  /* 0x0000000000048947 */ /* 0x000fea0003800000 */
[----:B------:R-:W-:Y:S01]  /*29c20*/  BPT.TRAP 0x1 ;  /* 0x000000040000795c */ /* 0x000fe20000300000 */
.L_x_2506:
[----:B-1-3--:R-:W3:Y:S04]  /*29c30*/  LDL R3, [R1+0x18] ;  /* 0x0000180001037983 */ /* 0x00aee80000100800 */
[----:B----4-:R-:W4:Y:S01]  /*29c40*/  LDL R0, [R1+0x10] ;  /* 0x0000100001007983 */ /* 0x010f220000100800 */
[----:B------:R-:W1:Y:S01]  /*29c50*/  S2R R4, SR_CgaCtaId ;  /* 0x0000000000047919 */ /* 0x000e620000008800 */
[----:B------:R-:W-:-:S04]  /*29c60*/  MOV R2, 0x400 ;  /* 0x0000040000027802 */ /* 0x000fc80000000f00 */
[----:B-1----:R-:W-:Y:S01]  /*29c70*/  LEA R2, R4, R2, 0x18 ;  /* 0x0000000204027211 */ /* 0x002fe200078ec0ff */
[----:B------:R-:W-:Y:S01]  /*29c80*/  BSSY B0, `(.L_x_2507) ;  /* 0x0000008000007945 */ /* 0x000fe20003800000 */
[----:B---3--:R-:W-:-:S04]  /*29c90*/  LOP3.LUT R3, R3, 0x1, RZ, 0x3c, !PT ;  /* 0x0000000103037812 */ /* 0x008fc800078e3cff */
[----:B------:R-:W-:Y:S02]  /*29ca0*/  SHF.L.U32 R3, R3, 0x1f, RZ ;  /* 0x0000001f03037819 */ /* 0x000fe400000006ff */
[----:B----4-:R-:W-:-:S04]  /*29cb0*/  LEA R20, R0, R2, 0x3 ;  /* 0x0000000200147211 */ /* 0x010fc800078e18ff */
[----:B------:R-:W1:Y:S01]  /*29cc0*/  SYNCS.PHASECHK.TRANS64.TRYWAIT P0, [R20+URZ+0x29870], R3 ;  /* 0x02987003140075a7 */ /* 0x000e62000800017f */
[----:B------:R-:W-:-:S05]  /*29cd0*/  IMAD.U32 R0, RZ, RZ, UR39 ;  /* 0x00000027ff007e24 */ /* 0x000fca000f8e00ff */
[----:B------:R-:W-:Y:S01]  /*29ce0*/  ISETP.NE.AND P2, PT, R0, 0x3, PT ;  /* 0x000000030000780c */ /* 0x000fe20003f45270 */
[----:B-1----:R-:W-:-:S12]  /*29cf0*/  @!P0 BRA `(.L_x_2508) ;  /* 0x0000003800108947 */ /* 0x002fd80003800000 */
.L_x_2629:
[----:B------:R-:W-:Y:S05]  /*29d00*/  BSYNC B0 ;  /* 0x0000000000007941 */ /* 0x000fea0003800000 */
.L_x_2507:
[----:B------:R-:W-:Y:S05]  /*29d10*/  @!P2 BRA `(.L_x_2509) ;  /* 0x000000000004a947 */ /* 0x000fea0003800000 */
[----:B------:R-:W-:Y:S01]  /*29d20*/  BPT.TRAP 0x1 ;  /* 0x000000040000795c */ /* 0x000fe20000300000 */
.L_x_2509:
[----:B------:R-:W1:Y:S02]  /*29d30*/  LDL R0, [R1+0x18] ;  /* 0x0000180001007983 */ /* 0x000e640000100800 */
[----:B-1----:R-:W-:-:S04]  /*29d40*/  SHF.L.U32 R3, R0, 0x1f, RZ ;  /* 0x0000001f00037819 */ /* 0x002fc800000006ff */
[----:B------:R-:W1:Y:S02]  /*29d50*/  SYNCS.PHASECHK.TRANS64.TRYWAIT P0, [R20+URZ+0x29860], R3 ;  /* 0x02986003140075a7 */ /* 0x000e64000800017f */
[----:B-1----:R-:W-:Y:S05]  /*29d60*/  @!P0 BRA `(.L_x_2510) ;  /* 0x0000003800088947 */ /* 0x002fea0003800000 */
.L_x_2630:
[----:B------:R-:W3:Y:S04]  /*29d70*/  LDL R0, [R1+0x10] ;  /* 0x0000100001007983 */ /* 0x000ee80000100800 */
[----:B------:R-:W4:Y:S04]  /*29d80*/  LDL R2, [R1+0x34] ;  /* 0x0000340001027983 */ /* 0x000f280000100800 */
[----:B------:R-:W2:Y:S01]  /*29d90*/  LDL R11, [R1+0x30] ;  /* 0x00003000010b7983 */ /* 0x000ea20000100800 */
[----:B------:R-:W-:Y:S01]  /*29da0*/  MOV R8, 0x400 ;  /* 0x0000040000087802 */ /* 0x000fe20000000f00 */
[----:B------:R-:W-:Y:S05]  /*29db0*/  WARPSYNC.ALL ;  /* 0x0000000000007948 */ /* 0x000fea0003800000 */
[----:B------:R-:W0:Y:S01]  /*29dc0*/  S2R R10, SR_CgaCtaId ;  /* 0x00000000000a7919 */ /* 0x000e220000008800 */
[----:B------:R-:W-:Y:S01]  /*29dd0*/  IMAD.MOV.U32 R12, RZ, RZ, 0x40 ;  /* 0x00000040ff0c7424 */ /* 0x000fe200078e00ff */
[----:B------:R-:W1:Y:S01]  /*29de0*/  S2R R9, SR_TID.X ;  /* 0x0000000000097919 */ /* 0x000e620000002100 */
[----:B0-----:R-:W-:-:S02]  /*29df0*/  LEA R8, R10, R8, 0x18 ;  /* 0x000000080a087211 */ /* 0x001fc400078ec0ff */
[----:B-1----:R-:W-:-:S04]  /*29e00*/  LOP3.LUT P0, RZ, R9, 0x4, RZ, 0xc0, !PT ;  /* 0x0000000409ff7812 */ /* 0x002fc8000780c0ff */
[----:B------:R-:W-:Y:S01]  /*29e10*/  SEL R12, R12, 0xffffffc0, !P0 ;  /* 0xffffffc00c0c7807 */ /* 0x000fe20004000000 */
[----:B---3--:R-:W-:-:S05]  /*29e20*/  IMAD R0, R0, 0x5000, RZ ;  /* 0x0000500000007824 */ /* 0x008fca00078e02ff */
[C---:B----4-:R-:W-:Y:S02]  /*29e30*/  LOP3.LUT R2, R0.reuse, R2, RZ, 0xfc, !PT ;  /* 0x0000000200027212 */ /* 0x050fe400078efcff */
[----:B--2---:R-:W-:-:S03]  /*29e40*/  LOP3.LUT R0, R0, R11, RZ, 0xfc, !PT ;  /* 0x0000000b00007212 */ /* 0x004fc600078efcff */
[C---:B------:R-:W-:Y:S02]  /*29e50*/  IMAD.IADD R2, R8.reuse, 0x1, R2 ;  /* 0x0000000108027824 */ /* 0x040fe400078e0202 */
[----:B------:R-:W-:-:S03]  /*29e60*/  IMAD.IADD R0, R8, 0x1, R0 ;  /* 0x0000000108007824 */ /* 0x000fc600078e0200 */
[----:B-----5:R-:W0:Y:S01]  /*29e70*/  LDSM.16.MT88.4 R4, [R2+0xa400] ;  /* 0x00a400000204783b */ /* 0x020e220000004200 */
[----:B------:R-:W-:Y:S02]  /*29e80*/  IADD3 R3, R12, R2, RZ ;  /* 0x000000020c037210 */ /* 0x000fe40007ffe0ff */
        /* <DEDUP_REMOVED lines=67> */
.L_x_2511:
        /* <DEDUP_REMOVED lines=14> */
.L_x_2462:
[----:B------:R-:W-:Y:S05]  /*2a3a0*/  BSYNC B6 ;  /* 0x0000000000067941 */ /* 0x000fea0003800000 */
.L_x_2460:
        /* <DEDUP_REMOVED lines=13> */
.L_x_2512:
        /* <DEDUP_REMOVED lines=17> */
[----:B------:R-:W-:Y:S01]  /*2a590*/  ISETP.GE.U32.AND P5, PT, R7, 0x10, PT ;  /* 0x000000100700780c */ /* 0x000fe20003fa6070 */
[----:B------:R-:W-:Y:S01]  /*2a5a0*/  SHFL.IDX PT, R4, R6, 0x1, 0x1f ;  /* 0x00201f0006047f89 */ /* 0x000fe200000e0000 */
[----:B0-----:R-:W-:Y:S01]  /*2a5b0*/  IMAD.MOV.U32 R3, RZ, RZ, RZ ;  /* 0x000000ffff037224 */ /* 0x001fe200078e00ff */
[----:B---3--:R-:W-:-:S02]  /*2a5c0*/  @!P1 MOV R3, R2 ;  /* 0x0000000200039202 */ /* 0x008fc40000000f00 */
[----:B------:R-:W-:-:S03]  /*2a5d0*/  ISETP.NE.AND P1, PT, R7, RZ, PT ;  /* 0x000000ff0700720c */ /* 0x000fc60003f25270 */
        /* <DEDUP_REMOVED lines=15> */
[----:B------:R0:W1:Y:S02]  /*2a6d0*/  SHFL.IDX PT, R14, R2, 0x1f, 0x1f ;  /* 0x03e01f00020e7f89 */ /* 0x00006400000e0000 */
.L_x_2640:
[----:B------:R-:W-:Y:S02]  /*2a6e0*/  ULDC UR4, c[0x0][0xc10] ;  /* 0x0003040000047ab9 */ /* 0x000fe40000000800 */
[----:B------:R-:W-:-:S04]  /*2a6f0*/  IMAD.U32 R5, RZ, RZ, UR4 ;  /* 0x00000004ff057e24 */ /* 0x000fc8000f8e00ff */
[----:B-1----:R-:W-:-:S04]  /*2a700*/  IMAD R7, R14, R5, RZ ;  /* 0x000000050e077224 */ /* 0x002fc800078e02ff */
[----:B------:R-:W-:-:S05]  /*2a710*/  IMAD.IADD R4, R4, 0x1, R7 ;  /* 0x0000000104047824 */ /* 0x000fca00078e0207 */
[----:B------:R-:W-:-:S13]  /*2a720*/  ISETP.GT.AND P6, PT, R4, R0, PT ;  /* 0x000000000400720c */ /* 0x000fda0003fc4270 */
[----:B------:R-:W-:Y:S05]  /*2a730*/  @P6 BRA `(.L_x_2515) ;  /* 0x0000000000a46947 */ /* 0x000fea0003800000 */
.L_x_2520:
        /* <DEDUP_REMOVED lines=9> */
[----:B------:R-:W-:Y:S01]  /*2a7d0*/  IMAD.IADD R6, R2, 0x1, R3 ;  /* 0x0000000102067824 */ /* 0x000fe200078e0203 */
[----:B------:R-:W-:-:S04]  /*2a7e0*/  MOV R3, RZ ;  /* 0x000000ff00037202 */ /* 0x000fc80000000f00 */
[----:B------:R-:W-:-:S13]  /*2a7f0*/  ISETP.GE.OR P6, PT, R6, R5, !P0 ;  /* 0x000000050600720c */ /* 0x000fda00047c6670 */
[----:B-1----:R-:W-:Y:S05]  /*2a800*/  @P6 BRA `(.L_x_2518) ;  /* 0x00000000000c6947 */ /* 0x002fea0003800000 */
[----:B------:R-:W0:Y:S02]  /*2a810*/  LDC.64 R2, c[0x0][0xc58] ;  /* 0x00031600ff027b82 */ /* 0x000e240000000a00 */
[----:B0-----:R-:W-:-:S06]  /*2a820*/  IMAD.WIDE R2, R6, 0x4, R2 ;  /* 0x0000000406027825 */ /* 0x001fcc00078e0202 */
[----:B------:R0:W5:Y:S02]  /*2a830*/  LDG.E R3, desc[UR54][R2.64] ;  /* 0x0000003602037981 */ /* 0x000164000c1e1900 */
.L_x_2518:
[----:B------:R-:W-:Y:S05]  /*2a840*/  BSYNC B0 ;  /* 0x0000000000007941 */ /* 0x000fea0003800000 */
.L_x_2517:
        /* <DEDUP_REMOVED lines=18> */
.L_x_2648:
[----:B------:R-:W-:Y:S02]  /*2a970*/  ULDC UR4, c[0x0][0xc10] ;  /* 0x0003040000047ab9 */ /* 0x000fe40000000800 */
[----:B------:R-:W-:-:S04]  /*2a980*/  IMAD.U32 R5, RZ, RZ, UR4 ;  /* 0x00000004ff057e24 */ /* 0x000fc8000f8e00ff */
[----:B-1----:R-:W-:-:S04]  /*2a990*/  IMAD R7, R14, R5, RZ ;  /* 0x000000050e077224 */ /* 0x002fc800078e02ff */
[----:B------:R-:W-:-:S05]  /*2a9a0*/  IMAD.IADD R4, R7, 0x1, R4 ;  /* 0x0000000107047824 */ /* 0x000fca00078e0204 */
[----:B------:R-:W-:-:S13]  /*2a9b0*/  ISETP.GT.AND P6, PT, R4, R0, PT ;  /* 0x000000000400720c */ /* 0x000fda0003fc4270 */
[----:B------:R-:W-:Y:S05]  /*2a9c0*/  @!P6 BRA `(.L_x_2520) ;  /* 0xfffffffc005ce947 */ /* 0x000fea000383ffff */
.L_x_2515:
        /* <DEDUP_REMOVED lines=8> */
.L_x_2652:
[----:B------:R-:W-:Y:S01]  /*2aa50*/  ISETP.NE.AND P0, PT, R6, RZ, PT ;  /* 0x000000ff0600720c */ /* 0x000fe20003f05270 */
[----:B------:R-:W-:-:S12]  /*2aa60*/  IMAD.MOV.U32 R9, RZ, RZ, RZ ;  /* 0x000000ffff097224 */ /* 0x000fd800078e00ff */
[----:B------:R-:W-:Y:S05]  /*2aa70*/  @!P0 BRA `(.L_x_2522) ;  /* 0x0000000000108947 */ /* 0x000fea0003800000 */
[----:B------:R-:W-:Y:S01]  /*2aa80*/  UMOV UR4, 0xffffffff ;  /* 0xffffffff00047882 */ /* 0x000fe20000000000 */
[----:B------:R-:W-:Y:S02]  /*2aa90*/  IADD3 R12, R7, -0x1, RZ ;  /* 0xffffffff070c7810 */ /* 0x000fe40007ffe0ff */
[----:B------:R-:W-:Y:S05]  /*2aaa0*/  BRA.DIV UR4, `(.L_x_2523) ;  /* 0x0000003204fc7947 */ /* 0x000fea000b800000 */
[----:B------:R3:W4:Y:S02]  /*2aab0*/  SHFL.IDX PT, R9, R2, R12, 0x1f ;  /* 0x00001f0c02097589 */ /* 0x00072400000e0000 */
.L_x_2522:
[----:B------:R-:W5:Y:S01]  /*2aac0*/  LDL.LU R6, [R1+0xc] ;  /* 0x00000c0001067983 */ /* 0x000f620000300800 */
[----:B01-3--:R-:W0:Y:S01]  /*2aad0*/  LDC.64 R2, c[0x0][0xc68] ;  /* 0x00031a00ff027b82 */ /* 0x00be220000000a00 */
[----:B-----5:R-:W-:-:S04]  /*2aae0*/  IMAD.IADD R6, R7, 0x1, R6 ;  /* 0x0000000107067824 */ /* 0x020fc800078e0206 */
[----:B0-----:R-:W-:Y:S01]  /*2aaf0*/  IMAD.WIDE R2, R6, 0x4, R2 ;  /* 0x0000000406027825 */ /* 0x001fe200078e0202 */
[----:B------:R2:W-:Y:S04]  /*2ab00*/  STL [R1+0xc], R6 ;  /* 0x00000c0601007387 */ /* 0x0005e80000100800 */
[----:B------:R-:W2:Y:S01]  /*2ab10*/  LDG.E R7, desc[UR54][R2.64] ;  /* 0x0000003602077981 */ /* 0x000ea2000c1e1900 */
[----:B----4-:R-:W-:-:S05]  /*2ab20*/  IMAD R9, R9, R5, R8 ;  /* 0x0000000509097224 */ /* 0x010fca00078e0208 */
[----:B------:R-:W-:Y:S01]  /*2ab30*/  IADD3 R0, R0, -R9, RZ ;  /* 0x8000000900007210 */ /* 0x000fe20007ffe0ff */
        /* <DEDUP_REMOVED lines=37> */
[----:B------:R-:W-:Y:S01]  /*2ad90*/  IMAD R6, R2, R7, RZ ;  /* 0x0000000702067224 */ /* 0x000fe200078e02ff */
[----:B------:R-:W-:-:S05]  /*2ada0*/  MOV R2, RZ ;  /* 0x000000ff00027202 */ /* 0x000fca0000000f00 */
        /* <DEDUP_REMOVED lines=14> */
[----:B------:R-:W-:-:S05]  /*2ae90*/  @P0 VIADD R2, R2, 0x1 ;  /* 0x0000000102020836 */ /* 0x000fca0000000000 */
[----:B------:R-:W-:Y:S02]  /*2aea0*/  @!P2 IADD3 R2, -R2, RZ, RZ ;  /* 0x000000ff0202a210 */ /* 0x000fe40007ffe1ff */
        /* <DEDUP_REMOVED lines=8> */
.L_x_2516:
[----:B------:R-:W-:Y:S01]  /*2af30*/  UMOV UR4, URZ ;  /* 0x0000003f00047c82 */ /* 0x000fe20008000000 */
[----:B------:R-:W-:Y:S01]  /*2af40*/  ULDC UR6, c[0x0][0xc14] ;  /* 0x0003050000067ab9 */ /* 0x000fe20000000800 */
[----:B------:R-:W-:Y:S01]  /*2af50*/  UMOV UR5, URZ ;  /* 0x0000003f00057c82 */ /* 0x000fe20008000000 */
[----:B------:R0:W-:Y:S01]  /*2af60*/  STL [R1], R0 ;  /* 0x0000000001007387 */ /* 0x0001e20000100800 */
[----:B------:R-:W-:Y:S01]  /*2af70*/  IMAD.U32 R3, RZ, RZ, UR4 ;  /* 0x00000004ff037e24 */ /* 0x000fe2000f8e00ff */
[----:B------:R-:W-:-:S04]  /*2af80*/  MOV R2, UR5 ;  /* 0x0000000500027c02 */ /* 0x000fc80008000f00 */
[----:B------:R1:W-:Y:S01]  /*2af90*/  STL [R1+0x4], R3 ;  /* 0x0000040301007387 */ /* 0x0003e20000100800 */
[----:B0-----:R-:W-:-:S05]  /*2afa0*/  IMAD.U32 R0, RZ, RZ, UR6 ;  /* 0x00000006ff007e24 */ /* 0x001fca000f8e00ff */
[----:B------:R1:W-:Y:S04]  /*2afb0*/  STL [R1+0xc], R0 ;  /* 0x00000c0001007387 */ /* 0x0003e80000100800 */
[----:B------:R1:W-:Y:S02]  /*2afc0*/  STL [R1+0x8], R2 ;  /* 0x0000080201007387 */ /* 0x0003e40000100800 */
.L_x_2524:
        /* <DEDUP_REMOVED lines=16> */
.L_x_2513:
[----:B-1----:R-:W2:Y:S01]  /*2b0d0*/  LDL R0, [R1+0xc] ;  /* 0x00000c0001007983 */ /* 0x002ea20000100800 */
[----:B------:R-:W-:Y:S02]  /*2b0e0*/  ULDC UR4, c[0x0][0xc14] ;  /* 0x0003050000047ab9 */ /* 0x000fe40000000800 */
[----:B--2---:R-:W-:-:S13]  /*2b0f0*/  ISETP.GE.AND P0, PT, R0, UR4, PT ;  /* 0x0000000400007c0c */ /* 0x004fda000bf06270 */
[----:B------:R-:W-:Y:S05]  /*2b100*/  @!P0 BRA `(.L_x_2525) ;  /* 0xffffffa800648947 */ /* 0x000fea000383ffff */
[----:B------:R-:W-:Y:S05]  /*2b110*/  BSYNC B7 ;  /* 0x0000000000077941 */ /* 0x000fea0003800000 */
.L_x_2420:
[----:B-1----:R-:W3:Y:S01]  /*2b120*/  LDL.LU R0, [R1+0x3c] ;  /* 0x00003c0001007983 */ /* 0x002ee20000300800 */
[----:B------:R-:W-:Y:S01]  /*2b130*/  BSSY B0, `(.L_x_2526) ;  /* 0x000000b000007945 */ /* 0x000fe20003800000 */
[----:B0-2---:R-:W0:Y:S01]  /*2b140*/  S2R R5, SR_CgaCtaId ;  /* 0x0000000000057919 */ /* 0x005e220000008800 */
[----:B---3--:R-:W-:-:S05]  /*2b150*/  VIADD R0, R0, 0x1 ;  /* 0x0000000100007836 */ /* 0x008fca0000000000 */
        /* <DEDUP_REMOVED lines=8> */
.L_x_2655:
[----:B------:R-:W-:Y:S05]  /*2b1e0*/  BSYNC B0 ;  /* 0x0000000000007941 */ /* 0x000fea0003800000 */
.L_x_2526:
[----:B------:R-:W-:-:S03]  /*2b1f0*/  UMOV UR4, 0xffffffff ;  /* 0xffffffff00047882 */ /* 0x000fc60000000000 */
[----:B------:R-:W-:Y:S05]  /*2b200*/  BRA.DIV UR4, `(.L_x_2528) ;  /* 0x0000002e04607947 */ /* 0x000fea000b800000 */
[----:B------:R-:W1:Y:S02]  /*2b210*/  S2R R2, SR_TID.X ;  /* 0x0000000000027919 */ /* 0x000e640000002100 */
[----:B-1----:R-:W-:-:S04]  /*2b220*/  SHF.R.U32.HI R2, RZ, 0x5, R2 ;  /* 0x00000005ff027819 */ /* 0x002fc80000011602 */
[----:B------:R-:W-:-:S05]  /*2b230*/  LOP3.LUT R2, R2, 0x3, RZ, 0xc0, !PT ;  /* 0x0000000302027812 */ /* 0x000fca00078ec0ff */
[----:B------:R1:W2:Y:S02]  /*2b240*/  SHFL.IDX PT, R14, R2, RZ, 0x1f ;  /* 0x00001fff020e7589 */ /* 0x0002a400000e0000 */
.L_x_2658:
[----:B--2---:R-:W-:-:S13]  /*2b250*/  ISETP.NE.AND P0, PT, R14, RZ, PT ;  /* 0x000000ff0e00720c */ /* 0x004fda0003f05270 */
[----:B------:R-:W-:Y:S05]  /*2b260*/  @P0 BRA `(.L_x_2204) ;  /* 0x0000000000b00947 */ /* 0x000fea0003800000 */
[----:B------:R-:W-:-:S03]  /*2b270*/  UMOV UR4, 0xffffffff ;  /* 0xffffffff00047882 */ /* 0x000fc60000000000 */
[----:B------:R-:W-:Y:S05]  /*2b280*/  BRA.DIV UR4, `(.L_x_2529) ;  /* 0x0000002e04747947 */ /* 0x000fea000b800000 */
[----:B------:R-:W-:-:S13]  /*2b290*/  ELECT P6, URZ, PT ;  /* 0x00000000003f782f */ /* 0x000fda00038c0000 */
.L_x_2661:
[----:B------:R-:W-:Y:S05]  /*2b2a0*/  @!P6 BRA `(.L_x_2204) ;  /* 0x0000000000a0e947 */ /* 0x000fea0003800000 */
[----:B------:R-:W-:-:S06]  /*2b2b0*/  ULOP3.LUT UR4, UR36, 0x2, URZ, 0xfc, !UPT ;  /* 0x0000000224047892 */ /* 0x000fcc000f8efc3f */
[----:B-1----:R-:W-:-:S05]  /*2b2c0*/  IMAD.U32 R2, RZ, RZ, UR4 ;  /* 0x00000004ff027e24 */ /* 0x002fca000f8e00ff */
[----:B------:R-:W-:-:S13]  /*2b2d0*/  ISETP.NE.AND P0, PT, R2, 0x3, PT ;  /* 0x000000030200780c */ /* 0x000fda0003f05270 */
[----:B------:R-:W-:Y:S05]  /*2b2e0*/  @!P0 BRA `(.L_x_2530) ;  /* 0x0000000000048947 */ /* 0x000fea0003800000 */
[----:B------:R-:W-:Y:S01]  /*2b2f0*/  BPT.TRAP 0x1 ;  /* 0x000000040000795c */ /* 0x000fe20000300000 */
.L_x_2530:
        /* <DEDUP_REMOVED lines=14> */
.L_x_2662:
[----:B------:R-:W1:Y:S02]  /*2b3e0*/  SYNCS.PHASECHK.TRANS64.TRYWAIT P1, [R7+URZ], R2 ;  /* 0x00000002070075a7 */ /* 0x000e64000802017f */
[----:B-1----:R-:W-:Y:S05]  /*2b3f0*/  @!P1 BRA `(.L_x_2532) ;  /* 0x0000002c004c9947 */ /* 0x002fea0003800000 */
.L_x_2663:
[----:B------:R-:W-:Y:S05]  /*2b400*/  @!P0 BRA `(.L_x_2533) ;  /* 0x0000000000048947 */ /* 0x000fea0003800000 */
[----:B------:R-:W-:Y:S01]  /*2b410*/  BPT.TRAP 0x1 ;  /* 0x000000040000795c */ /* 0x000fe20000300000 */
.L_x_2533:
[----:B------:R-:W2:Y:S02]  /*2b420*/  LDL.LU R4, [R1+0x10] ;  /* 0x0000100001047983 */ /* 0x000ea40000300800 */
[----:B--2---:R-:W-:-:S04]  /*2b430*/  IMAD R4, R4, 0x8, R0 ;  /* 0x0000000804047824 */ /* 0x004fc800078e0200 */
[----:B------:R-:W2:Y:S02]  /*2b440*/  SYNCS.PHASECHK.TRANS64.TRYWAIT P1, [R4+URZ+0x29860], R5 ;  /* 0x02986005040075a7 */ /* 0x000ea4000802017f */
[----:B--2---:R-:W-:Y:S05]  /*2b450*/  @!P1 BRA `(.L_x_2534) ;  /* 0x0000002c00489947 */ /* 0x004fea0003800000 */
.L_x_2664:
[----:B------:R-:W-:Y:S05]  /*2b460*/  @!P0 BRA `(.L_x_2535) ;  /* 0x0000000000048947 */ /* 0x000fea0003800000 */
[----:B------:R-:W-:Y:S01]  /*2b470*/  BPT.TRAP 0x1 ;  /* 0x000000040000795c */ /* 0x000fe20000300000 */
.L_x_2535:
[----:B------:R-:W-:-:S04]  /*2b480*/  IMAD R3, R3, 0x8, R0 ;  /* 0x0000000803037824 */ /* 0x000fc800078e0200 */
[----:B------:R-:W3:Y:S02]  /*2b490*/  SYNCS.PHASECHK.TRANS64.TRYWAIT P1, [R3+URZ+0x29860], R2 ;  /* 0x02986002030075a7 */ /* 0x000ee4000802017f */
[----:B---3--:R-:W-:Y:S05]  /*2b4a0*/  @!P1 BRA `(.L_x_2536) ;  /* 0x0000002c00489947 */ /* 0x008fea0003800000 */
.L_x_2665:
[----:B------:R-:W-:Y:S05]  /*2b4b0*/  @!P0 BRA `(.L_x_2537) ;  /* 0x0000000000048947 */ /* 0x000fea0003800000 */
[----:B------:R-:W-:Y:S01]  /*2b4c0*/  BPT.TRAP 0x1 ;  /* 0x000000040000795c */ /* 0x000fe20000300000 */
.L_x_2537:
[----:B------:R-:W4:Y:S02]  /*2b4d0*/  SYNCS.PHASECHK.TRANS64.TRYWAIT P0, [R4+URZ+0x29880], R5 ;  /* 0x02988005040075a7 */ /* 0x000f24000800017f */
[----:B----4-:R-:W-:Y:S05]  /*2b4e0*/  @!P0 BRA `(.L_x_2538) ;  /* 0x0000002c004c8947 */ /* 0x010fea0003800000 */
.L_x_2539:
[----:B------:R0:W0:Y:S02]  /*2b4f0*/  SYNCS.PHASECHK.TRANS64.TRYWAIT P0, [R3+URZ+0x29880], R2 ;  /* 0x02988002030075a7 */ /* 0x000024000800017f */
[----:B0-----:R-:W-:Y:S05]  /*2b500*/  @!P0 NANOSLEEP.SYNCS 0x989680 ;  /* 0x009896800000895d */ /* 0x001fea0003900000 */
[----:B------:R-:W0:Y:S02]  /*2b510*/  @!P0 SYNCS.PHASECHK.TRANS64 P0, [R3+URZ+0x29880], R2 ;  /* 0x02988002030085a7 */ /* 0x000e24000800007f */
[----:B0-----:R-:W-:Y:S05]  /*2b520*/  @!P0 BRA `(.L_x_2539) ;  /* 0xfffffffc00f08947 */ /* 0x001fea000383ffff */
.L_x_2204:
[----:B------:R-:W-:Y:S05]  /*2b530*/  BSYNC B8 ;  /* 0x0000000000087941 */ /* 0x000fea0003800000 */
.L_x_2201:
[----:B------:R-:W-:Y:S05]  /*2b540*/  EXIT ;  /* 0x000000000000794d */ /* 0x000fea0003800000 */
.L_x_2222:
[----:B---3--:R3:W4:Y:S02]  /*2b550*/  SYNCS.PHASECHK.TRANS64.TRYWAIT P5, [R39+URZ+0x29890], R96 ;  /* 0x02989060270075a7 */ /* 0x00872400080a017f */
[----:B----4-:R-:W-:Y:S05]  /*2b560*/  @!P5 NANOSLEEP.SYNCS 0x989680 ;  /* 0x009896800000d95d */ /* 0x010fea0003900000 */
[----:B------:R-:W4:Y:S02]  /*2b570*/  @!P5 SYNCS.PHASECHK.TRANS64 P5, [R39+URZ+0x29890], R96 ;  /* 0x029890602700d5a7 */ /* 0x000f2400080a007f */
[----:B----4-:R-:W-:Y:S05]  /*2b580*/  @!P5 BRA `(.L_x_2222) ;  /* 0xfffffffc00f0d947 */ /* 0x010fea000383ffff */
[----:B------:R-:W-:Y:S05]  /*2b590*/  BRA `(.L_x_2540) ;  /* 0xfffffd7c00e07947 */ /* 0x000fea000383ffff */
.L_x_2276:
[----:B--2---:R2:W4:Y:S02]  /*2b5a0*/  SYNCS.PHASECHK.TRANS64.TRYWAIT P5, [R39+URZ+0x29890], R96 ;  /* 0x02989060270075a7 */ /* 0x00452400080a017f */
[----:B----4-:R-:W-:Y:S05]  /*2b5b0*/  @!P5 NANOSLEEP.SYNCS 0x989680 ;  /* 0x009896800000d95d */ /* 0x010fea0003900000 */
[----:B------:R-:W4:Y:S02]  /*2b5c0*/  @!P5 SYNCS.PHASECHK.TRANS64 P5, [R39+URZ+0x29890], R96 ;  /* 0x029890602700d5a7 */ /* 0x000f2400080a007f */
[----:B----4-:R-:W-:Y:S05]  /*2b5d0*/  @!P5 BRA `(.L_x_2276) ;  /* 0xfffffffc00f0d947 */ /* 0x010fea000383ffff */
[----:B------:R-:W-:Y:S05]  /*2b5e0*/  BRA `(.L_x_2541) ;  /* 0xfffffddc00407947 */ /* 0x000fea000383ffff */
.L_x_2301:
[----:B-1----:R1:W2:Y:S02]  /*2b5f0*/  SYNCS.PHASECHK.TRANS64.TRYWAIT P2, [R39+URZ+0x29890], R96 ;  /* 0x02989060270075a7 */ /* 0x0022a4000804017f */
[----:B--2---:R-:W-:Y:S05]  /*2b600*/  @!P2 NANOSLEEP.SYNCS 0x989680 ;  /* 0x009896800000a95d */ /* 0x004fea0003900000 */
[----:B------:R-:W2:Y:S02]  /*2b610*/  @!P2 SYNCS.PHASECHK.TRANS64 P2, [R39+URZ+0x29890], R96 ;  /* 0x029890602700a5a7 */ /* 0x000ea4000804007f */
[----:B--2---:R-:W-:Y:S05]  /*2b620*/  @!P2 BRA `(.L_x_2301) ;  /* 0xfffffffc00f0a947 */ /* 0x004fea000383ffff */
[----:B------:R-:W-:Y:S05]  /*2b630*/  BRA `(.L_x_2542) ;  /* 0xfffffe3800dc7947 */ /* 0x000fea000383ffff */
.L_x_2307:
[----:B-1----:R1:W2:Y:S02]  /*2b640*/  SYNCS.PHASECHK.TRANS64.TRYWAIT P1, [R39+URZ+0x298b0], R96 ;  /* 0x0298b060270075a7 */ /* 0x0022a4000802017f */
[----:B--2---:R-:W-:Y:S05]  /*2b650*/  @!P1 NANOSLEEP.SYNCS 0x989680 ;  /* 0x009896800000995d */ /* 0x004fea0003900000 */
[----:B------:R-:W2:Y:S02]  /*2b660*/  @!P1 SYNCS.PHASECHK.TRANS64 P1, [R39+URZ+0x298b0], R96 ;  /* 0x0298b060270095a7 */ /* 0x000ea4000802007f */
[----:B--2---:R-:W-:Y:S05]  /*2b670*/  @!P1 BRA `(.L_x_2307) ;  /* 0xfffffffc00f09947 */ /* 0x004fea000383ffff */
[----:B------:R-:W-:Y:S05]  /*2b680*/  BRA `(.L_x_2543) ;  /* 0xfffffe3c00dc7947 */ /* 0x000fea000383ffff */
.L_x_2315:
[----:B------:R-:W-:Y:S01]  /*2b690*/  BSSY B0, `(.L_x_2544) ;  /* 0x0000008000007945 */ /* 0x000fe20003800000 */
[----:B------:R-:W-:Y:S01]  /*2b6a0*/  IMAD.MOV.U32 R13, RZ, RZ, R223 ;  /* 0x000000ffff0d7224 */ /* 0x000fe200078e00df */
[----:B------:R-:W-:Y:S01]  /*2b6b0*/  MOV R11, 0x1f ;  /* 0x0000001f000b7802 */ /* 0x000fe20000000f00 */
[----:B------:R-:W-:Y:S02]  /*2b6c0*/  IMAD.MOV.U32 R12, RZ, RZ, RZ ;  /* 0x000000ffff0c7224 */ /* 0x000fe400078e00ff */
[----:B------:R-:W-:-:S07]  /*2b6d0*/  IMAD.MOV.U32 R15, RZ, RZ, -0x1 ;  /* 0xffffffffff0f7424 */ /* 0x000fce00078e00ff */
[----:B-----5:R-:W-:Y:S05]  /*2b6e0*/  WARPSYNC.COLLECTIVE R15, `(.L_x_2545) ;  /* 0x000000000f087348 */ /* 0x020fea0003c00000 */
[----:B------:R0:W1:Y:S02]  /*2b6f0*/  SHFL.IDX P6, R14, R13, R12, R11 ;  /* 0x0000000c0d0e7389 */ /* 0x00006400000c000b */
[----:B01---5:R-:W-:Y:S01]  /*2b700*/  ENDCOLLECTIVE ;  /* 0x000000000000791b */ /* 0x023fe20003800000 */
.L_x_2545:
[----:B------:R-:W-:Y:S05]  /*2b710*/  BSYNC B0 ;  /* 0x0000000000007941 */ /* 0x000fea0003800000 */
.L_x_2544:
[----:B------:R-:W-:Y:S01]  /*2b720*/  IMAD.MOV.U32 R188, RZ, RZ, R14 ;  /* 0x000000ffffbc7224 */ /* 0x000fe200078e000e */
[----:B------:R-:W-:Y:S06]  /*2b730*/  BRA `(.L_x_2546) ;  /* 0xfffffe4800787947 */ /* 0x000fec000383ffff */
.L_x_2327:
[----:B------:R-:W-:Y:S01]  /*2b740*/  BSSY B1, `(.L_x_2547) ;  /* 0x0000007000017945 */ /* 0x000fe20003800000 */
[----:B------:R-:W-:Y:S01]  /*2b750*/  IMAD.MOV.U32 R12, RZ, RZ, RZ ;  /* 0x000000ffff0c7224 */ /* 0x000fe200078e00ff */
[----:B-1----:R-:W-:Y:S01]  /*2b760*/  MOV R15, 0xffffffff ;  /* 0xffffffff000f7802 */ /* 0x002fe20000000f00 */
[----:B------:R-:W-:-:S07]  /*2b770*/  IMAD.MOV.U32 R11, RZ, RZ, 0x1e1f ;  /* 0x00001e1fff0b7424 */ /* 0x000fce00078e00ff */
[----:B0----5:R-:W-:Y:S05]  /*2b780*/  WARPSYNC.COLLECTIVE R15, `(.L_x_2548) ;  /* 0x000000000f087348 */ /* 0x021fea0003c00000 */
[----:B------:R1:W2:Y:S02]  /*2b790*/  SHFL.IDX P6, R14, R13, R12, R11 ;  /* 0x0000000c0d0e7389 */ /* 0x0002a400000c000b */
[----:B012--5:R-:W-:Y:S01]  /*2b7a0*/  ENDCOLLECTIVE ;  /* 0x000000000000791b */ /* 0x027fe20003800000 */
.L_x_2548:
[----:B------:R-:W-:Y:S05]  /*2b7b0*/  BSYNC B1 ;  /* 0x0000000000017941 */ /* 0x000fea0003800000 */
.L_x_2547:
[----:B------:R-:W-:Y:S05]  /*2b7c0*/  BRA `(.L_x_2549) ;  /* 0xfffffe5400607947 */ /* 0x000fea000383ffff */
.L_x_2328:
        /* <DEDUP_REMOVED lines=8> */
.L_x_2551:
[----:B------:R-:W-:Y:S05]  /*2b850*/  BSYNC B1 ;  /* 0x0000000000017941 */ /* 0x000fea0003800000 */
.L_x_2550:
[----:B------:R-:W-:Y:S05]  /*2b860*/  BRA `(.L_x_2552) ;  /* 0xfffffe5400407947 */ /* 0x000fea000383ffff */
.L_x_2329:
[----:B------:R-:W-:Y:S01]  /*2b870*/  BSSY B1, `(.L_x_2553) ;  /* 0x0000008000017945 */ /* 0x000fe20003800000 */
[----:B------:R-:W-:Y:S01]  /*2b880*/  MOV R13, R3 ;  /* 0x00000003000d7202 */ /* 0x000fe20000000f00 */
[----:B------:R-:W-:Y:S02]  /*2b890*/  IMAD.MOV.U32 R12, RZ, RZ, RZ ;  /* 0x000000ffff0c7224 */ /* 0x000fe400078e00ff */
[----:B------:R-:W-:Y:S02]  /*2b8a0*/  IMAD.MOV.U32 R11, RZ, RZ, 0x1e1f ;  /* 0x00001e1fff0b7424 */ /* 0x000fe400078e00ff */
[----:B-1----:R-:W-:-:S07]  /*2b8b0*/  IMAD.MOV.U32 R15, RZ, RZ, -0x1 ;  /* 0xffffffffff0f7424 */ /* 0x002fce00078e00ff */
[----:B0----5:R-:W-:Y:S05]  /*2b8c0*/  WARPSYNC.COLLECTIVE R15, `(.L_x_2554) ;  /* 0x000000000f087348 */ /* 0x021fea0003c00000 */
[----:B------:R1:W2:Y:S02]  /*2b8d0*/  SHFL.IDX P6, R14, R13, R12, R11 ;  /* 0x0000000c0d0e7389 */ /* 0x0002a400000c000b */
[----:B012--5:R-:W-:Y:S01]  /*2b8e0*/  ENDCOLLECTIVE ;  /* 0x000000000000791b */ /* 0x027fe20003800000 */
.L_x_2554:
[----:B------:R-:W-:Y:S05]  /*2b8f0*/  BSYNC B1 ;  /* 0x0000000000017941 */ /* 0x000fea0003800000 */
.L_x_2553:
[----:B------:R-:W-:Y:S05]  /*2b900*/  BRA `(.L_x_2555) ;  /* 0xfffffe5400207947 */ /* 0x000fea000383ffff */
.L_x_2330:
[----:B------:R-:W-:Y:S01]  /*2b910*/  BSSY B1, `(.L_x_2556) ;  /* 0x0000008000017945 */ /* 0x000fe20003800000 */
[----:B------:R-:W-:Y:S01]  /*2b920*/  IMAD.MOV.U32 R13, RZ, RZ, R0 ;  /* 0x000000ffff0d7224 */ /* 0x000fe200078e0000 */
[----:B------:R-:W-:Y:S01]  /*2b930*/  MOV R12, RZ ;  /* 0x000000ff000c7202 */ /* 0x000fe20000000f00 */
[----:B------:R-:W-:Y:S02]  /*2b940*/  IMAD.MOV.U32 R11, RZ, RZ, 0x1e1f ;  /* 0x00001e1fff0b7424 */ /* 0x000fe400078e00ff */
[----:B-1----:R-:W-:-:S07]  /*2b950*/  IMAD.MOV.U32 R15, RZ, RZ, -0x1 ;  /* 0xffffffffff0f7424 */ /* 0x002fce00078e00ff */
[----:B0----5:R-:W-:Y:S05]  /*2b960*/  WARPSYNC.COLLECTIVE R15, `(.L_x_2557) ;  /* 0x000000000f087348 */ /* 0x021fea0003c00000 */
[----:B------:R1:W2:Y:S02]  /*2b970*/  SHFL.IDX P6, R14, R13, R12, R11 ;  /* 0x0000000c0d0e7389 */ /* 0x0002a400000c000b */
[----:B012--5:R-:W-:Y:S01]  /*2b980*/  ENDCOLLECTIVE ;  /* 0x000000000000791b */ /* 0x027fe20003800000 */
.L_x_2557:
[----:B------:R-:W-:Y:S05]  /*2b990*/  BSYNC B1 ;  /* 0x0000000000017941 */ /* 0x000fea0003800000 */
.L_x_2556:
[----:B------:R-:W-:Y:S05]  /*2b9a0*/  BRA `(.L_x_2558) ;  /* 0xfffffe5400007947 */ /* 0x000fea000383ffff */
.L_x_2332:
[----:B--2---:R2:W3:Y:S02]  /*2b9b0*/  SYNCS.PHASECHK.TRANS64.TRYWAIT P1, [R16+URZ+0x29800], R3 ;  /* 0x02980003100075a7 */ /* 0x0044e4000802017f */
[----:B---3--:R-:W-:Y:S05]  /*2b9c0*/  @!P1 NANOSLEEP.SYNCS 0x989680 ;  /* 0x009896800000995d */ /* 0x008fea0003900000 */
[----:B------:R-:W3:Y:S02]  /*2b9d0*/  @!P1 SYNCS.PHASECHK.TRANS64 P1, [R16+URZ+0x29800], R3 ;  /* 0x02980003100095a7 */ /* 0x000ee4000802007f */
[----:B---3--:R-:W-:Y:S05]  /*2b9e0*/  @!P1 BRA `(.L_x_2332) ;  /* 0xfffffffc00f09947 */ /* 0x008fea000383ffff */
[----:B------:R-:W-:Y:S05]  /*2b9f0*/  BRA `(.L_x_2559) ;  /* 0xfffffe54000c7947 */ /* 0x000fea000383ffff */
.L_x_2346:
[----:B------:R-:W-:Y:S01]  /*2ba00*/  BSSY B1, `(.L_x_2560) ;  /* 0x0000007000017945 */ /* 0x000fe20003800000 */
[----:B------:R-:W-:Y:S01]  /*2ba10*/  IMAD.MOV.U32 R12, RZ, RZ, RZ ;  /* 0x000000ffff0c7224 */ /* 0x000fe200078e00ff */
[----:B------:R-:W-:Y:S01]  /*2ba20*/  MOV R15, 0xffffffff ;  /* 0xffffffff000f7802 */ /* 0x000fe20000000f00 */
[----:B------:R-:W-:-:S07]  /*2ba30*/  IMAD.MOV.U32 R11, RZ, RZ, 0x1e1f ;  /* 0x00001e1fff0b7424 */ /* 0x000fce00078e00ff */
[----:B0----5:R-:W-:Y:S05]  /*2ba40*/  WARPSYNC.COLLECTIVE R15, `(.L_x_2561) ;  /* 0x000000000f087348 */ /* 0x021fea0003c00000 */
[----:B------:R1:W2:Y:S02]  /*2ba50*/  SHFL.IDX P6, R14, R13, R12, R11 ;  /* 0x0000000c0d0e7389 */ /* 0x0002a400000c000b */
[----:B012--5:R-:W-:Y:S01]  /*2ba60*/  ENDCOLLECTIVE ;  /* 0x000000000000791b */ /* 0x027fe20003800000 */
.L_x_2561:
[----:B------:R-:W-:Y:S05]  /*2ba70*/  BSYNC B1 ;  /* 0x0000000000017941 */ /* 0x000fea0003800000 */
.L_x_2560:
[----:B------:R-:W-:Y:S05]  /*2ba80*/  BRA `(.L_x_2562) ;  /* 0xfffffe8400f47947 */ /* 0x000fea000383ffff */
.L_x_2347:
        /* <DEDUP_REMOVED lines=8> */
.L_x_2564:
[----:B------:R-:W-:Y:S05]  /*2bb10*/  BSYNC B1 ;  /* 0x0000000000017941 */ /* 0x000fea0003800000 */
.L_x_2563:
[----:B------:R-:W-:Y:S05]  /*2bb20*/  BRA `(.L_x_2565) ;  /* 0xfffffe8400d47947 */ /* 0x000fea000383ffff */
.L_x_2348:
[----:B------:R-:W-:Y:S01]  /*2bb30*/  BSSY B1, `(.L_x_2566) ;  /* 0x0000008000017945 */ /* 0x000fe20003800000 */
[----:B------:R-:W-:Y:S01]  /*2bb40*/  MOV R13, R3 ;  /* 0x00000003000d7202 */ /* 0x000fe20000000f00 */
[----:B------:R-:W-:Y:S02]  /*2bb50*/  IMAD.MOV.U32 R12, RZ, RZ, RZ ;  /* 0x000000ffff0c7224 */ /* 0x000fe400078e00ff */
[----:B------:R-:W-:Y:S02]  /*2bb60*/  IMAD.MOV.U32 R11, RZ, RZ, 0x1e1f ;  /* 0x00001e1fff0b7424 */ /* 0x000fe400078e00ff */
[----:B------:R-:W-:-:S07]  /*2bb70*/  IMAD.MOV.U32 R15, RZ, RZ, -0x1 ;  /* 0xffffffffff0f7424 */ /* 0x000fce00078e00ff */
[----:B0----5:R-:W-:Y:S05]  /*2bb80*/  WARPSYNC.COLLECTIVE R15, `(.L_x_2567) ;  /* 0x000000000f087348 */ /* 0x021fea0003c00000 */
[----:B------:R1:W2:Y:S02]  /*2bb90*/  SHFL.IDX P6, R14, R13, R12, R11 ;  /* 0x0000000c0d0e7389 */ /* 0x0002a400000c000b */
[----:B012--5:R-:W-:Y:S01]  /*2bba0*/  ENDCOLLECTIVE ;  /* 0x000000000000791b */ /* 0x027fe20003800000 */
.L_x_2567:
[----:B------:R-:W-:Y:S05]  /*2bbb0*/  BSYNC B1 ;  /* 0x0000000000017941 */ /* 0x000fea0003800000 */
.L_x_2566:
[----:B------:R-:W-:Y:S05]  /*2bbc0*/  BRA `(.L_x_2568) ;  /* 0xfffffe8400b47947 */ /* 0x000fea000383ffff */
.L_x_2349:
[----:B------:R-:W-:Y:S01]  /*2bbd0*/  BSSY B1, `(.L_x_2569) ;  /* 0x0000008000017945 */ /* 0x000fe20003800000 */
[----:B------:R-:W-:Y:S01]  /*2bbe0*/  IMAD.MOV.U32 R13, RZ, RZ, R0 ;  /* 0x000000ffff0d7224 */ /* 0x000fe200078e0000 */
[----:B------:R-:W-:Y:S01]  /*2bbf0*/  MOV R12, RZ ;  /* 0x000000ff000c7202 */ /* 0x000fe20000000f00 */
[----:B------:R-:W-:Y:S02]  /*2bc00*/  IMAD.MOV.U32 R11, RZ, RZ, 0x1e1f ;  /* 0x00001e1fff0b7424 */ /* 0x000fe400078e00ff */
[----:B------:R-:W-:-:S07]  /*2bc10*/  IMAD.MOV.U32 R15, RZ, RZ, -0x1 ;  /* 0xffffffffff0f7424 */ /* 0x000fce00078e00ff */
[----:B0----5:R-:W-:Y:S05]  /*2bc20*/  WARPSYNC.COLLECTIVE R15, `(.L_x_2570) ;  /* 0x000000000f087348 */ /* 0x021fea0003c00000 */
[----:B------:R1:W2:Y:S02]  /*2bc30*/  SHFL.IDX P6, R14, R13, R12, R11 ;  /* 0x0000000c0d0e7389 */ /* 0x0002a400000c000b */
[----:B012--5:R-:W-:Y:S01]  /*2bc40*/  ENDCOLLECTIVE ;  /* 0x000000000000791b */ /* 0x027fe20003800000 */
.L_x_2570:
[----:B------:R-:W-:Y:S05]  /*2bc50*/  BSYNC B1 ;  /* 0x0000000000017941 */ /* 0x000fea0003800000 */
.L_x_2569:
[----:B------:R-:W-:Y:S05]  /*2bc60*/  BRA `(.L_x_2571) ;  /* 0xfffffe8400947947 */ /* 0x000fea000383ffff */
.L_x_2351:
[----:B-1----:R1:W2:Y:S02]  /*2bc70*/  SYNCS.PHASECHK.TRANS64.TRYWAIT P1, [R16+URZ+0x29800], R3 ;  /* 0x02980003100075a7 */ /* 0x0022a4000802017f */
[----:B--2---:R-:W-:Y:S05]  /*2bc80*/  @!P1 NANOSLEEP.SYNCS 0x989680 ;  /* 0x009896800000995d */ /* 0x004fea0003900000 */
[----:B------:R-:W2:Y:S02]  /*2bc90*/  @!P1 SYNCS.PHASECHK.TRANS64 P1, [R16+URZ+0x29800], R3 ;  /* 0x02980003100095a7 */ /* 0x000ea4000802007f */
[----:B--2---:R-:W-:Y:S05]  /*2bca0*/  @!P1 BRA `(.L_x_2351) ;  /* 0xfffffffc00f09947 */ /* 0x004fea000383ffff */
[----:B------:R-:W-:Y:S05]  /*2bcb0*/  BRA `(.L_x_2572) ;  /* 0xfffffe8400a07947 */ /* 0x000fea000383ffff */
.L_x_2359:
[----:B--2---:R2:W3:Y:S02]  /*2bcc0*/  SYNCS.PHASECHK.TRANS64.TRYWAIT P2, [R3+URZ+0x29830], R0 ;  /* 0x02983000030075a7 */ /* 0x0044e4000804017f */
[----:B---3--:R-:W-:Y:S05]  /*2bcd0*/  @!P2 NANOSLEEP.SYNCS 0x989680 ;  /* 0x009896800000a95d */ /* 0x008fea0003900000 */
[----:B------:R-:W3:Y:S02]  /*2bce0*/  @!P2 SYNCS.PHASECHK.TRANS64 P2, [R3+URZ+0x29830], R0 ;  /* 0x029830000300a5a7 */ /* 0x000ee4000804007f */
[----:B---3--:R-:W-:Y:S05]  /*2bcf0*/  @!P2 BRA `(.L_x_2359) ;  /* 0xfffffffc00f0a947 */ /* 0x008fea000383ffff */
[----:B------:R-:W-:Y:S05]  /*2bd00*/  BRA `(.L_x_2358) ;  /* 0xfffffeb400cc7947 */ /* 0x000fea000383ffff */
.L_x_2365:
[----:B--2---:R2:W3:Y:S02]  /*2bd10*/  SYNCS.PHASECHK.TRANS64.TRYWAIT P2, [R13+URZ+0x29830], R0 ;  /* 0x029830000d0075a7 */ /* 0x0044e4000804017f */
[----:B---3--:R-:W-:Y:S05]  /*2bd20*/  @!P2 NANOSLEEP.SYNCS 0x989680 ;  /* 0x009896800000a95d */ /* 0x008fea0003900000 */
[----:B------:R-:W3:Y:S02]  /*2bd30*/  @!P2 SYNCS.PHASECHK.TRANS64 P2, [R13+URZ+0x29830], R0 ;  /* 0x029830000d00a5a7 */ /* 0x000ee4000804007f */
[----:B---3--:R-:W-:Y:S05]  /*2bd40*/  @!P2 BRA `(.L_x_2365) ;  /* 0xfffffffc00f0a947 */ /* 0x008fea000383ffff */
[----:B------:R-:W-:Y:S05]  /*2bd50*/  BRA `(.L_x_2364) ;  /* 0xfffffef000207947 */ /* 0x000fea000383ffff */
.L_x_2369:
[----:B--2---:R2:W3:Y:S02]  /*2bd60*/  SYNCS.PHASECHK.TRANS64.TRYWAIT P0, [R13+URZ+0x29850], R0 ;  /* 0x029850000d0075a7 */ /* 0x0044e4000800017f */
[----:B---3--:R-:W-:Y:S05]  /*2bd70*/  @!P0 NANOSLEEP.SYNCS 0x989680 ;  /* 0x009896800000895d */ /* 0x008fea0003900000 */
[----:B------:R-:W3:Y:S02]  /*2bd80*/  @!P0 SYNCS.PHASECHK.TRANS64 P0, [R13+URZ+0x29850], R0 ;  /* 0x029850000d0085a7 */ /* 0x000ee4000800007f */
[----:B---3--:R-:W-:Y:S05]  /*2bd90*/  @!P0 BRA `(.L_x_2369) ;  /* 0xfffffffc00f08947 */ /* 0x008fea000383ffff */
[----:B------:R-:W-:Y:S05]  /*2bda0*/  BRA `(.L_x_2366) ;  /* 0xffffff00005c7947 */ /* 0x000fea000383ffff */
.L_x_2377:
[----:B--2---:R2:W3:Y:S02]  /*2bdb0*/  SYNCS.PHASECHK.TRANS64.TRYWAIT P2, [R11+URZ+0x29830], R0 ;  /* 0x029830000b0075a7 */ /* 0x0044e4000804017f */
[----:B---3--:R-:W-:Y:S05]  /*2bdc0*/  @!P2 NANOSLEEP.SYNCS 0x989680 ;  /* 0x009896800000a95d */ /* 0x008fea0003900000 */
[----:B------:R-:W3:Y:S02]  /*2bdd0*/  @!P2 SYNCS.PHASECHK.TRANS64 P2, [R11+URZ+0x29830], R0 ;  /* 0x029830000b00a5a7 */ /* 0x000ee4000804007f */
[----:B---3--:R-:W-:Y:S05]  /*2bde0*/  @!P2 BRA `(.L_x_2377) ;  /* 0xfffffffc00f0a947 */ /* 0x008fea000383ffff */
[----:B------:R-:W-:Y:S05]  /*2bdf0*/  BRA `(.L_x_2376) ;  /* 0xffffff2c004c7947 */ /* 0x000fea000383ffff */
.L_x_2382:
[----:B--2---:R2:W3:Y:S02]  /*2be00*/  SYNCS.PHASECHK.TRANS64.TRYWAIT P0, [R13+URZ+0x29850], R0 ;  /* 0x029850000d0075a7 */ /* 0x0044e4000800017f */
[----:B---3--:R-:W-:Y:S05]  /*2be10*/  @!P0 NANOSLEEP.SYNCS 0x989680 ;  /* 0x009896800000895d */ /* 0x008fea0003900000 */
[----:B------:R-:W3:Y:S02]  /*2be20*/  @!P0 SYNCS.PHASECHK.TRANS64 P0, [R13+URZ+0x29850], R0 ;  /* 0x029850000d0085a7 */ /* 0x000ee4000800007f */
[----:B---3--:R-:W-:Y:S05]  /*2be30*/  @!P0 BRA `(.L_x_2382) ;  /* 0xfffffffc00f08947 */ /* 0x008fea000383ffff */
[----:B------:R-:W-:Y:S05]  /*2be40*/  BRA `(.L_x_2381) ;  /* 0xffffff3c008c7947 */ /* 0x000fea000383ffff */
.L_x_2388:
[----:B--2---:R2:W3:Y:S02]  /*2be50*/  SYNCS.PHASECHK.TRANS64.TRYWAIT P0, [R12+URZ+0x29850], R5 ;  /* 0x029850050c0075a7 */ /* 0x0044e4000800017f */
[----:B---3--:R-:W-:Y:S05]  /*2be60*/  @!P0 NANOSLEEP.SYNCS 0x989680 ;  /* 0x009896800000895d */ /* 0x008fea0003900000 */
[----:B------:R-:W3:Y:S02]  /*2be70*/  @!P0 SYNCS.PHASECHK.TRANS64 P0, [R12+URZ+0x29850], R5 ;  /* 0x029850050c0085a7 */ /* 0x000ee4000800007f */
[----:B---3--:R-:W-:Y:S05]  /*2be80*/  @!P0 BRA `(.L_x_2388) ;  /* 0xfffffffc00f08947 */ /* 0x008fea000383ffff */
[----:B------:R-:W-:Y:S05]  /*2be90*/  BRA `(.L_x_2387) ;  /* 0xffffff5c00a47947 */ /* 0x000fea000383ffff */
.L_x_2392:
[----:B------:R-:W-:Y:S01]  /*2bea0*/  IMAD.MOV.U32 R12, RZ, RZ, R0 ;  /* 0x000000ffff0c7224 */ /* 0x000fe200078e0000 */
[----:B------:R-:W-:Y:S01]  /*2beb0*/  MOV R15, 0xffffffff ;  /* 0xffffffff000f7802 */ /* 0x000fe20000000f00 */
[----:B------:R-:W-:Y:S01]  /*2bec0*/  IMAD.MOV.U32 R11, RZ, RZ, 0x1c1f ;  /* 0x00001c1fff0b7424 */ /* 0x000fe200078e00ff */
[----:B------:R-:W-:Y:S02]  /*2bed0*/  SEL R5, R96, R97, P0 ;  /* 0x0000006160057207 */ /* 0x000fe40000000000 */
[----:B------:R-:W-:-:S07]  /*2bee0*/  SEL R7, R97, R96, P0 ;  /* 0x0000006061077207 */ /* 0x000fce0000000000 */
[----:B-12--5:R-:W-:Y:S05]  /*2bef0*/  WARPSYNC.COLLECTIVE R15, `(.L_x_2573) ;  /* 0x000000000f087348 */ /* 0x026fea0003c00000 */
[----:B------:R0:W3:Y:S02]  /*2bf00*/  SHFL.IDX P6, R14, R13, R12, R11 ;  /* 0x0000000c0d0e7389 */ /* 0x0000e400000c000b */
[----:B0123-5:R-:W-:Y:S01]  /*2bf10*/  ENDCOLLECTIVE ;  /* 0x000000000000791b */ /* 0x02ffe20003800000 */
.L_x_2573:
        /* <DEDUP_REMOVED lines=19> */
.L_x_2574:
        /* <DEDUP_REMOVED lines=18> */
.L_x_2575:
        /* <DEDUP_REMOVED lines=11> */
.L_x_2576:
[----:B------:R-:W-:Y:S02]  /*2c220*/  IMAD.MOV.U32 R13, RZ, RZ, R9 ;  /* 0x000000ffff0d7224 */ /* 0x000fe400078e0009 */
[----:B------:R-:W-:Y:S01]  /*2c230*/  IMAD.MOV.U32 R12, RZ, RZ, R0 ;  /* 0x000000ffff0c7224 */ /* 0x000fe200078e0000 */
[----:B------:R-:W-:-:S07]  /*2c240*/  MOV R7, R14 ;  /* 0x0000000e00077202 */ /* 0x000fce0000000f00 */
[----:B------:R-:W-:Y:S05]  /*2c250*/  WARPSYNC.COLLECTIVE R15, `(.L_x_2577) ;  /* 0x000000000f087348 */ /* 0x000fea0003c00000 */
[----:B------:R0:W1:Y:S02]  /*2c260*/  SHFL.IDX P6, R14, R13, R12, R11 ;  /* 0x0000000c0d0e7389 */ /* 0x00006400000c000b */
[----:B01----:R-:W-:Y:S01]  /*2c270*/  ENDCOLLECTIVE ;  /* 0x000000000000791b */ /* 0x003fe20003800000 */
.L_x_2577:
[----:B------:R-:W-:Y:S02]  /*2c280*/  SEL R8, R10, R7, P0 ;  /* 0x000000070a087207 */ /* 0x000fe40000000000 */
[----:B------:R-:W-:Y:S01]  /*2c290*/  SEL R10, R7, R10, P0 ;  /* 0x0000000a070a7207 */ /* 0x000fe20000000000 */
[----:B------:R-:W-:Y:S01]  /*2c2a0*/  IMAD.MOV.U32 R13, RZ, RZ, R21 ;  /* 0x000000ffff0d7224 */ /* 0x000fe200078e0015 */
[----:B------:R-:W-:Y:S01]  /*2c2b0*/  MOV R12, R2 ;  /* 0x00000002000c7202 */ /* 0x000fe20000000f00 */
[----:B------:R-:W-:-:S07]  /*2c2c0*/  IMAD.MOV.U32 R26, RZ, RZ, R14 ;  /* 0x000000ffff1a7224 */ /* 0x000fce00078e000e */
[----:B------:R-:W-:Y:S05]  /*2c2d0*/  WARPSYNC.COLLECTIVE R15, `(.L_x_2578) ;  /* 0x000000000f087348 */ /* 0x000fea0003c00000 */
[----:B------:R0:W1:Y:S02]  /*2c2e0*/  SHFL.IDX P6, R14, R13, R12, R11 ;  /* 0x0000000c0d0e7389 */ /* 0x00006400000c000b */
[----:B01----:R-:W-:Y:S01]  /*2c2f0*/  ENDCOLLECTIVE ;  /* 0x000000000000791b */ /* 0x003fe20003800000 */
.L_x_2578:
[----:B------:R-:W-:Y:S02]  /*2c300*/  IMAD.MOV.U32 R13, RZ, RZ, R25 ;  /* 0x000000ffff0d7224 */ /* 0x000fe400078e0019 */
[----:B------:R-:W-:Y:S02]  /*2c310*/  IMAD.MOV.U32 R12, RZ, RZ, R0 ;  /* 0x000000ffff0c7224 */ /* 0x000fe400078e0000 */
[----:B------:R-:W-:-:S07]  /*2c320*/  IMAD.MOV.U32 R21, RZ, RZ, R14 ;  /* 0x000000ffff157224 */ /* 0x000fce00078e000e */
[----:B------:R-:W-:Y:S05]  /*2c330*/  WARPSYNC.COLLECTIVE R15, `(.L_x_2579) ;  /* 0x000000000f087348 */ /* 0x000fea0003c00000 */
[----:B------:R0:W1:Y:S02]  /*2c340*/  SHFL.IDX P6, R14, R13, R12, R11 ;  /* 0x0000000c0d0e7389 */ /* 0x00006400000c000b */
[----:B01----:R-:W-:Y:S01]  /*2c350*/  ENDCOLLECTIVE ;  /* 0x000000000000791b */ /* 0x003fe20003800000 */
.L_x_2579:
        /* <DEDUP_REMOVED lines=8> */
.L_x_2580:
[----:B------:R-:W-:Y:S02]  /*2c3e0*/  IMAD.MOV.U32 R13, RZ, RZ, R29 ;  /* 0x000000ffff0d7224 */ /* 0x000fe400078e001d */
[----:B------:R-:W-:Y:S02]  /*2c3f0*/  IMAD.MOV.U32 R12, RZ, RZ, R0 ;  /* 0x000000ffff0c7224 */ /* 0x000fe400078e0000 */
[----:B------:R-:W-:-:S07]  /*2c400*/  IMAD.MOV.U32 R27, RZ, RZ, R14 ;  /* 0x000000ffff1b7224 */ /* 0x000fce00078e000e */
[----:B------:R-:W-:Y:S05]  /*2c410*/  WARPSYNC.COLLECTIVE R15, `(.L_x_2581) ;  /* 0x000000000f087348 */ /* 0x000fea0003c00000 */
[----:B------:R0:W1:Y:S02]  /*2c420*/  SHFL.IDX P6, R14, R13, R12, R11 ;  /* 0x0000000c0d0e7389 */ /* 0x00006400000c000b */
[----:B01----:R-:W-:Y:S01]  /*2c430*/  ENDCOLLECTIVE ;  /* 0x000000000000791b */ /* 0x003fe20003800000 */
.L_x_2581:
[----:B------:R-:W-:Y:S02]  /*2c440*/  SEL R28, R30, R27, P0 ;  /* 0x0000001b1e1c7207 */ /* 0x000fe40000000000 */
[----:B------:R-:W-:Y:S01]  /*2c450*/  SEL R30, R27, R30, P0 ;  /* 0x0000001e1b1e7207 */ /* 0x000fe20000000000 */
[----:B------:R-:W-:Y:S02]  /*2c460*/  IMAD.MOV.U32 R13, RZ, RZ, R31 ;  /* 0x000000ffff0d7224 */ /* 0x000fe400078e001f */
[----:B------:R-:W-:Y:S01]  /*2c470*/  IMAD.MOV.U32 R12, RZ, RZ, R2 ;  /* 0x000000ffff0c7224 */ /* 0x000fe200078e0002 */
[----:B------:R-:W-:-:S07]  /*2c480*/  MOV R34, R14 ;  /* 0x0000000e00227202 */ /* 0x000fce0000000f00 */
[----:B------:R-:W-:Y:S05]  /*2c490*/  WARPSYNC.COLLECTIVE R15, `(.L_x_2582) ;  /* 0x000000000f087348 */ /* 0x000fea0003c00000 */
[----:B------:R0:W1:Y:S02]  /*2c4a0*/  SHFL.IDX P6, R14, R13, R12, R11 ;  /* 0x0000000c0d0e7389 */ /* 0x00006400000c000b */
[----:B01----:R-:W-:Y:S01]  /*2c4b0*/  ENDCOLLECTIVE ;  /* 0x000000000000791b */ /* 0x003fe20003800000 */
.L_x_2582:
[----:B------:R-:W-:Y:S01]  /*2c4c0*/  IMAD.MOV.U32 R13, RZ, RZ, R33 ;  /* 0x000000ffff0d7224 */ /* 0x000fe200078e0021 */
[----:B------:R-:W-:Y:S01]  /*2c4d0*/  MOV R12, R0 ;  /* 0x00000000000c7202 */ /* 0x000fe20000000f00 */
[----:B------:R-:W-:-:S07]  /*2c4e0*/  IMAD.MOV.U32 R31, RZ, RZ, R14 ;  /* 0x000000ffff1f7224 */ /* 0x000fce00078e000e */
[----:B------:R-:W-:Y:S05]  /*2c4f0*/  WARPSYNC.COLLECTIVE R15, `(.L_x_2583) ;  /* 0x000000000f087348 */ /* 0x000fea0003c00000 */
[----:B------:R0:W1:Y:S02]  /*2c500*/  SHFL.IDX P6, R14, R13, R12, R11 ;  /* 0x0000000c0d0e7389 */ /* 0x00006400000c000b */
[----:B01----:R-:W-:Y:S01]  /*2c510*/  ENDCOLLECTIVE ;  /* 0x000000000000791b */ /* 0x003fe20003800000 */
.L_x_2583:
        /* <DEDUP_REMOVED lines=8> */
.L_x_2584:
[----:B------:R-:W-:Y:S01]  /*2c5a0*/  MOV R13, R37 ;  /* 0x00000025000d7202 */ /* 0x000fe20000000f00 */
[----:B------:R-:W-:Y:S02]  /*2c5b0*/  IMAD.MOV.U32 R12, RZ, RZ, R0 ;  /* 0x000000ffff0c7224 */ /* 0x000fe400078e0000 */
[----:B------:R-:W-:-:S07]  /*2c5c0*/  IMAD.MOV.U32 R35, RZ, RZ, R14 ;  /* 0x000000ffff237224 */ /* 0x000fce00078e000e */
[----:B------:R-:W-:Y:S05]  /*2c5d0*/  WARPSYNC.COLLECTIVE R15, `(.L_x_2585) ;  /* 0x000000000f087348 */ /* 0x000fea0003c00000 */
[----:B------:R0:W1:Y:S02]  /*2c5e0*/  SHFL.IDX P6, R14, R13, R12, R11 ;  /* 0x0000000c0d0e7389 */ /* 0x00006400000c000b */
[----:B01----:R-:W-:Y:S01]  /*2c5f0*/  ENDCOLLECTIVE ;  /* 0x000000000000791b */ /* 0x003fe20003800000 */
.L_x_2585:
        /* <DEDUP_REMOVED lines=8> */
.L_x_2586:
[----:B------:R-:W-:Y:S02]  /*2c680*/  IMAD.MOV.U32 R13, RZ, RZ, R41 ;  /* 0x000000ffff0d7224 */ /* 0x000fe400078e0029 */
[----:B------:R-:W-:Y:S01]  /*2c690*/  IMAD.MOV.U32 R12, RZ, RZ, R0 ;  /* 0x000000ffff0c7224 */ /* 0x000fe200078e0000 */
[----:B------:R-:W-:-:S07]  /*2c6a0*/  MOV R20, R14 ;  /* 0x0000000e00147202 */ /* 0x000fce0000000f00 */
[----:B------:R-:W-:Y:S05]  /*2c6b0*/  WARPSYNC.COLLECTIVE R15, `(.L_x_2587) ;  /* 0x000000000f087348 */ /* 0x000fea0003c00000 */
[----:B------:R0:W1:Y:S02]  /*2c6c0*/  SHFL.IDX P6, R14, R13, R12, R11 ;  /* 0x0000000c0d0e7389 */ /* 0x00006400000c000b */
[----:B01----:R-:W-:Y:S01]  /*2c6d0*/  ENDCOLLECTIVE ;  /* 0x000000000000791b */ /* 0x003fe20003800000 */
.L_x_2587:
[----:B------:R-:W-:Y:S01]  /*2c6e0*/  IMAD.MOV.U32 R13, RZ, RZ, R43 ;  /* 0x000000ffff0d7224 */ /* 0x000fe200078e002b */
[----:B------:R-:W-:Y:S01]  /*2c6f0*/  MOV R12, R2 ;  /* 0x00000002000c7202 */ /* 0x000fe20000000f00 */
[----:B------:R-:W-:-:S07]  /*2c700*/  IMAD.MOV.U32 R41, RZ, RZ, R14 ;  /* 0x000000ffff297224 */ /* 0x000fce00078e000e */
[----:B------:R-:W-:Y:S05]  /*2c710*/  WARPSYNC.COLLECTIVE R15, `(.L_x_2588) ;  /* 0x000000000f087348 */ /* 0x000fea0003c00000 */
[----:B------:R0:W1:Y:S02]  /*2c720*/  SHFL.IDX P6, R14, R13, R12, R11 ;  /* 0x0000000c0d0e7389 */ /* 0x00006400000c000b */
[----:B01----:R-:W-:Y:S01]  /*2c730*/  ENDCOLLECTIVE ;  /* 0x000000000000791b */ /* 0x003fe20003800000 */
.L_x_2588:
[----:B------:R-:W-:Y:S02]  /*2c740*/  IMAD.MOV.U32 R13, RZ, RZ, R45 ;  /* 0x000000ffff0d7224 */ /* 0x000fe400078e002d */
[----:B------:R-:W-:Y:S02]  /*2c750*/  IMAD.MOV.U32 R12, RZ, RZ, R0 ;  /* 0x000000ffff0c7224 */ /* 0x000fe400078e0000 */
[----:B------:R-:W-:-:S07]  /*2c760*/  IMAD.MOV.U32 R40, RZ, RZ, R14 ;  /* 0x000000ffff287224 */ /* 0x000fce00078e000e */
[----:B------:R-:W-:Y:S05]  /*2c770*/  WARPSYNC.COLLECTIVE R15, `(.L_x_2589) ;  /* 0x000000000f087348 */ /* 0x000fea0003c00000 */
[----:B------:R0:W1:Y:S02]  /*2c780*/  SHFL.IDX P6, R14, R13, R12, R11 ;  /* 0x0000000c0d0e7389 */ /* 0x00006400000c000b */
[----:B01----:R-:W-:Y:S01]  /*2c790*/  ENDCOLLECTIVE ;  /* 0x000000000000791b */ /* 0x003fe20003800000 */
.L_x_2589:
        /* <DEDUP_REMOVED lines=8> */
.L_x_2590:
[----:B------:R-:W-:Y:S02]  /*2c820*/  IMAD.MOV.U32 R13, RZ, RZ, R49 ;  /* 0x000000ffff0d7224 */ /* 0x000fe400078e0031 */
[----:B------:R-:W-:Y:S02]  /*2c830*/  IMAD.MOV.U32 R12, RZ, RZ, R0 ;  /* 0x000000ffff0c7224 */ /* 0x000fe400078e0000 */
[----:B------:R-:W-:-:S07]  /*2c840*/  IMAD.MOV.U32 R42, RZ, RZ, R14 ;  /* 0x000000ffff2a7224 */ /* 0x000fce00078e000e */
[----:B------:R-:W-:Y:S05]  /*2c850*/  WARPSYNC.COLLECTIVE R15, `(.L_x_2591) ;  /* 0x000000000f087348 */ /* 0x000fea0003c00000 */
[----:B------:R0:W1:Y:S02]  /*2c860*/  SHFL.IDX P6, R14, R13, R12, R11 ;  /* 0x0000000c0d0e7389 */ /* 0x00006400000c000b */
[----:B01----:R-:W-:Y:S01]  /*2c870*/  ENDCOLLECTIVE ;  /* 0x000000000000791b */ /* 0x003fe20003800000 */
.L_x_2591:
        /* <DEDUP_REMOVED lines=8> */
.L_x_2592:
[----:B------:R-:W-:Y:S01]  /*2c900*/  IMAD.MOV.U32 R13, RZ, RZ, R53 ;  /* 0x000000ffff0d7224 */ /* 0x000fe200078e0035 */
[----:B------:R-:W-:Y:S01]  /*2c910*/  MOV R12, R0 ;  /* 0x00000000000c7202 */ /* 0x000fe20000000f00 */
[----:B------:R-:W-:-:S07]  /*2c920*/  IMAD.MOV.U32 R48, RZ, RZ, R14 ;  /* 0x000000ffff307224 */ /* 0x000fce00078e000e */
[----:B------:R-:W-:Y:S05]  /*2c930*/  WARPSYNC.COLLECTIVE R15, `(.L_x_2593) ;  /* 0x000000000f087348 */ /* 0x000fea0003c00000 */
[----:B------:R0:W1:Y:S02]  /*2c940*/  SHFL.IDX P6, R14, R13, R12, R11 ;  /* 0x0000000c0d0e7389 */ /* 0x00006400000c000b */
[----:B01----:R-:W-:Y:S01]  /*2c950*/  ENDCOLLECTIVE ;  /* 0x000000000000791b */ /* 0x003fe20003800000 */
.L_x_2593:
[----:B------:R-:W-:Y:S01]  /*2c960*/  SEL R9, R49, R48, P0 ;  /* 0x0000003031097207 */ /* 0x000fe20000000000 */
[----:B------:R-:W-:Y:S02]  /*2c970*/  IMAD.MOV.U32 R13, RZ, RZ, R55 ;  /* 0x000000ffff0d7224 */ /* 0x000fe400078e0037 */
[----:B------:R-:W-:Y:S02]  /*2c980*/  IMAD.MOV.U32 R12, RZ, RZ, R2 ;  /* 0x000000ffff0c7224 */ /* 0x000fe400078e0002 */
[----:B------:R-:W-:-:S07]  /*2c990*/  IMAD.MOV.U32 R53, RZ, RZ, R14 ;  /* 0x000000ffff357224 */ /* 0x000fce00078e000e */
[----:B------:R-:W-:Y:S05]  /*2c9a0*/  WARPSYNC.COLLECTIVE R15, `(.L_x_2594) ;  /* 0x000000000f087348 */ /* 0x000fea0003c00000 */
[----:B------:R0:W1:Y:S02]  /*2c9b0*/  SHFL.IDX P6, R14, R13, R12, R11 ;  /* 0x0000000c0d0e7389 */ /* 0x00006400000c000b */
[----:B01----:R-:W-:Y:S01]  /*2c9c0*/  ENDCOLLECTIVE ;  /* 0x000000000000791b */ /* 0x003fe20003800000 */
.L_x_2594:
[----:B------:R-:W-:Y:S01]  /*2c9d0*/  MOV R13, R57 ;  /* 0x00000039000d7202 */ /* 0x000fe20000000f00 */
[----:B------:R-:W-:Y:S02]  /*2c9e0*/  IMAD.MOV.U32 R12, RZ, RZ, R0 ;  /* 0x000000ffff0c7224 */ /* 0x000fe400078e0000 */
[----:B------:R-:W-:-:S07]  /*2c9f0*/  IMAD.MOV.U32 R50, RZ, RZ, R14 ;  /* 0x000000ffff327224 */ /* 0x000fce00078e000e */
[----:B------:R-:W-:Y:S05]  /*2ca00*/  WARPSYNC.COLLECTIVE R15, `(.L_x_2595) ;  /* 0x000000000f087348 */ /* 0x000fea0003c00000 */
[----:B------:R0:W1:Y:S02]  /*2ca10*/  SHFL.IDX P6, R14, R13, R12, R11 ;  /* 0x0000000c0d0e7389 */ /* 0x00006400000c000b */
[----:B01----:R-:W-:Y:S01]  /*2ca20*/  ENDCOLLECTIVE ;  /* 0x000000000000791b */ /* 0x003fe20003800000 */
.L_x_2595:
        /* <DEDUP_REMOVED lines=8> */
.L_x_2596:
[----:B------:R-:W-:Y:S02]  /*2cab0*/  IMAD.MOV.U32 R13, RZ, RZ, R63 ;  /* 0x000000ffff0d7224 */ /* 0x000fe400078e003f */
[----:B------:R-:W-:Y:S01]  /*2cac0*/  IMAD.MOV.U32 R12, RZ, RZ, R0 ;  /* 0x000000ffff0c7224 */ /* 0x000fe200078e0000 */
[----:B------:R-:W-:-:S07]  /*2cad0*/  MOV R52, R14 ;  /* 0x0000000e00347202 */ /* 0x000fce0000000f00 */
[----:B------:R-:W-:Y:S05]  /*2cae0*/  WARPSYNC.COLLECTIVE R15, `(.L_x_2597) ;  /* 0x000000000f087348 */ /* 0x000fea0003c00000 */
[----:B------:R0:W1:Y:S02]  /*2caf0*/  SHFL.IDX P6, R14, R13, R12, R11 ;  /* 0x0000000c0d0e7389 */ /* 0x00006400000c000b */
[----:B01----:R-:W-:Y:S01]  /*2cb00*/  ENDCOLLECTIVE ;  /* 0x000000000000791b */ /* 0x003fe20003800000 */
.L_x_2597:
        /* <DEDUP_REMOVED lines=8> */
.L_x_2598:
[----:B------:R-:W-:Y:S02]  /*2cb90*/  IMAD.MOV.U32 R13, RZ, RZ, R67 ;  /* 0x000000ffff0d7224 */ /* 0x000fe400078e0043 */
[----:B------:R-:W-:Y:S02]  /*2cba0*/  IMAD.MOV.U32 R12, RZ, RZ, R0 ;  /* 0x000000ffff0c7224 */ /* 0x000fe400078e0000 */
[----:B------:R-:W-:-:S07]  /*2cbb0*/  IMAD.MOV.U32 R54, RZ, RZ, R14 ;  /* 0x000000ffff367224 */ /* 0x000fce00078e000e */
[----:B------:R-:W-:Y:S05]  /*2cbc0*/  WARPSYNC.COLLECTIVE R15, `(.L_x_2599) ;  /* 0x000000000f087348 */ /* 0x000fea0003c00000 */
[----:B------:R0:W1:Y:S02]  /*2cbd0*/  SHFL.IDX P6, R14, R13, R12, R11 ;  /* 0x0000000c0d0e7389 */ /* 0x00006400000c000b */
[----:B01----:R-:W-:Y:S01]  /*2cbe0*/  ENDCOLLECTIVE ;  /* 0x000000000000791b */ /* 0x003fe20003800000 */
.L_x_2599:
        /* <DEDUP_REMOVED lines=8> */
.L_x_2600:
[----:B------:R-:W-:Y:S02]  /*2cc70*/  IMAD.MOV.U32 R13, RZ, RZ, R71 ;  /* 0x000000ffff0d7224 */ /* 0x000fe400078e0047 */
[----:B------:R-:W-:Y:S02]  /*2cc80*/  IMAD.MOV.U32 R12, RZ, RZ, R0 ;  /* 0x000000ffff0c7224 */ /* 0x000fe400078e0000 */
[----:B------:R-:W-:-:S07]  /*2cc90*/  IMAD.MOV.U32 R56, RZ, RZ, R14 ;  /* 0x000000ffff387224 */ /* 0x000fce00078e000e */
[----:B------:R-:W-:Y:S05]  /*2cca0*/  WARPSYNC.COLLECTIVE R15, `(.L_x_2601) ;  /* 0x000000000f087348 */ /* 0x000fea0003c00000 */
[----:B------:R0:W1:Y:S02]  /*2ccb0*/  SHFL.IDX P6, R14, R13, R12, R11 ;  /* 0x0000000c0d0e7389 */ /* 0x00006400000c000b */
[----:B01----:R-:W-:Y:S01]  /*2ccc0*/  ENDCOLLECTIVE ;  /* 0x000000000000791b */ /* 0x003fe20003800000 */
.L_x_2601:
[----:B------:R-:W-:Y:S01]  /*2ccd0*/  SEL R39, R56, R67, P0 ;  /* 0x0000004338277207 */ /* 0x000fe20000000000 */
[----:B------:R-:W-:Y:S02]  /*2cce0*/  IMAD.MOV.U32 R13, RZ, RZ, R73 ;  /* 0x000000ffff0d7224 */ /* 0x000fe400078e0049 */
[----:B------:R-:W-:Y:S01]  /*2ccf0*/  IMAD.MOV.U32 R12, RZ, RZ, R2 ;  /* 0x000000ffff0c7224 */ /* 0x000fe200078e0002 */
[----:B------:R-:W-:-:S07]  /*2cd00*/  MOV R71, R14 ;  /* 0x0000000e00477202 */ /* 0x000fce0000000f00 */
[----:B------:R-:W-:Y:S05]  /*2cd10*/  WARPSYNC.COLLECTIVE R15, `(.L_x_2602) ;  /* 0x000000000f087348 */ /* 0x000fea0003c00000 */
[----:B------:R0:W1:Y:S02]  /*2cd20*/  SHFL.IDX P6, R14, R13, R12, R11 ;  /* 0x0000000c0d0e7389 */ /* 0x00006400000c000b */
[----:B01----:R-:W-:Y:S01]  /*2cd30*/  ENDCOLLECTIVE ;  /* 0x000000000000791b */ /* 0x003fe20003800000 */
.L_x_2602:
[----:B------:R-:W-:Y:S01]  /*2cd40*/  IMAD.MOV.U32 R13, RZ, RZ, R75 ;  /* 0x000000ffff0d7224 */ /* 0x000fe200078e004b */
[----:B------:R-:W-:Y:S01]  /*2cd50*/  MOV R12, R0 ;  /* 0x00000000000c7202 */ /* 0x000fe20000000f00 */
[----:B------:R-:W-:-:S07]  /*2cd60*/  IMAD.MOV.U32 R58, RZ, RZ, R14 ;  /* 0x000000ffff3a7224 */ /* 0x000fce00078e000e */
[----:B------:R-:W-:Y:S05]  /*2cd70*/  WARPSYNC.COLLECTIVE R15, `(.L_x_2603) ;  /* 0x000000000f087348 */ /* 0x000fea0003c00000 */
[----:B------:R0:W1:Y:S02]  /*2cd80*/  SHFL.IDX P6, R14, R13, R12, R11 ;  /* 0x0000000c0d0e7389 */ /* 0x00006400000c000b */
[----:B01----:R-:W-:Y:S01]  /*2cd90*/  ENDCOLLECTIVE ;  /* 0x000000000000791b */ /* 0x003fe20003800000 */
.L_x_2603:
[----:B------:R-:W-:Y:S02]  /*2cda0*/  IMAD.MOV.U32 R13, RZ, RZ, R77 ;  /* 0x000000ffff0d7224 */ /* 0x000fe400078e004d */
[----:B------:R-:W-:Y:S02]  /*2cdb0*/  IMAD.MOV.U32 R12, RZ, RZ, R2 ;  /* 0x000000ffff0c7224 */ /* 0x000fe400078e0002 */
[----:B------:R-:W-:-:S07]  /*2cdc0*/  IMAD.MOV.U32 R75, RZ, RZ, R14 ;  /* 0x000000ffff4b7224 */ /* 0x000fce00078e000e */
[----:B------:R-:W-:Y:S05]  /*2cdd0*/  WARPSYNC.COLLECTIVE R15, `(.L_x_2604) ;  /* 0x000000000f087348 */ /* 0x000fea0003c00000 */
[----:B------:R0:W1:Y:S02]  /*2cde0*/  SHFL.IDX P6, R14, R13, R12, R11 ;  /* 0x0000000c0d0e7389 */ /* 0x00006400000c000b */
[----:B01----:R-:W-:Y:S01]  /*2cdf0*/  ENDCOLLECTIVE ;  /* 0x000000000000791b */ /* 0x003fe20003800000 */
.L_x_2604:
[----:B------:R-:W-:Y:S02]  /*2ce00*/  SEL R12, R37, R20, P0 ;  /* 0x00000014250c7207 */ /* 0x000fe40000000000 */
[----:B------:R-:W-:Y:S02]  /*2ce10*/  SEL R11, R48, R49, P0 ;  /* 0x00000031300b7207 */ /* 0x000fe40000000000 */
[----:B------:R-:W-:Y:S02]  /*2ce20*/  SEL R13, R71, R58, P0 ;  /* 0x0000003a470d7207 */ /* 0x000fe40000000000 */
[----:B------:R-:W-:Y:S01]  /*2ce30*/  SEL R15, R58, R71, P0 ;  /* 0x000000473a0f7207 */ /* 0x000fe20000000000 */
[----:B------:R-:W-:Y:S01]  /*2ce40*/  IMAD.MOV.U32 R62, RZ, RZ, R14 ;  /* 0x000000ffff3e7224 */ /* 0x000fe200078e000e */
[----:B------:R-:W-:Y:S02]  /*2ce50*/  SEL R14, R20, R37, P0 ;  /* 0x00000025140e7207 */ /* 0x000fe40000000000 */
[----:B------:R-:W-:-:S02]  /*2ce60*/  SEL R37, R67, R56, P0 ;  /* 0x0000003843257207 */ /* 0x000fc40000000000 */
[----:B------:R-:W-:Y:S01]  /*2ce70*/  MOV R20, RZ ;  /* 0x000000ff00147202 */ /* 0x000fe20000000f00 */
[----:B------:R-:W-:Y:S06]  /*2ce80*/  BRA `(.L_x_2605) ;  /* 0xffffff6400487947 */ /* 0x000fec000383ffff */
.L_x_2426:
[----:B------:R-:W0:Y:S01]  /*2ce90*/  S2R R6, SR_TID.X ;  /* 0x0000000000067919 */ /* 0x000e220000002100 */
[----:B------:R-:W-:Y:S01]  /*2cea0*/  BSSY B1, `(.L_x_2606) ;  /* 0x000000a000017945 */ /* 0x000fe20003800000 */
[----:B------:R-:W-:Y:S02]  /*2ceb0*/  IMAD.MOV.U32 R12, RZ, RZ, RZ ;  /* 0x000000ffff0c7224 */ /* 0x000fe400078e00ff */
[----:B------:R-:W-:Y:S02]  /*2cec0*/  IMAD.MOV.U32 R11, RZ, RZ, 0x1f ;  /* 0x0000001fff0b7424 */ /* 0x000fe400078e00ff */
[----:B------:R-:W-:Y:S01]  /*2ced0*/  IMAD.MOV.U32 R15, RZ, RZ, -0x1 ;  /* 0xffffffffff0f7424 */ /* 0x000fe200078e00ff */
[----:B0-----:R-:W-:-:S04]  /*2cee0*/  SHF.R.U32.HI R6, RZ, 0x5, R6 ;  /* 0x00000005ff067819 */ /* 0x001fc80000011606 */
[----:B------:R-:W-:-:S05]  /*2cef0*/  LOP3.LUT R6, R6, 0x3, RZ, 0xc0, !PT ;  /* 0x0000000306067812 */ /* 0x000fca00078ec0ff */
[----:B------:R-:W-:-:S07]  /*2cf00*/  IMAD.MOV.U32 R13, RZ, RZ, R6 ;  /* 0x000000ffff0d7224 */ /* 0x000fce00078e0006 */
[----:B------:R-:W-:Y:S05]  /*2cf10*/  WARPSYNC.COLLECTIVE R15, `(.L_x_2607) ;  /* 0x000000000f087348 */ /* 0x000fea0003c00000 */
[----:B------:R0:W1:Y:S02]  /*2cf20*/  SHFL.IDX P6, R14, R13, R12, R11 ;  /* 0x0000000c0d0e7389 */ /* 0x00006400000c000b */
[----:B01----:R-:W-:Y:S01]  /*2cf30*/  ENDCOLLECTIVE ;  /* 0x000000000000791b */ /* 0x003fe20003800000 */
.L_x_2607:
[----:B------:R-:W-:Y:S05]  /*2cf40*/  BSYNC B1 ;  /* 0x0000000000017941 */ /* 0x000fea0003800000 */
.L_x_2606:
[----:B------:R-:W-:Y:S05]  /*2cf50*/  BRA `(.L_x_2608) ;  /* 0xffffff9000b47947 */ /* 0x000fea000383ffff */
.L_x_2428:
[----:B------:R-:W-:Y:S01]  /*2cf60*/  BSSY B1, `(.L_x_2609) ;  /* 0x0000006000017945 */ /* 0x000fe20003800000 */
[----:B------:R-:W-:-:S07]  /*2cf70*/  MOV R15, 0xffffffff ;  /* 0xffffffff000f7802 */ /* 0x000fce0000000f00 */
[----:B0-----:R-:W-:Y:S05]  /*2cf80*/  WARPSYNC.COLLECTIVE R15, `(.L_x_2610) ;  /* 0x000000000f0c7348 */ /* 0x001fea0003c00000 */
[----:B------:R-:W-:Y:S02]  /*2cf90*/  ELECT P6, UR62, PT ;  /* 0x00000000003e782f */ /* 0x000fe400038c0000 */
[----:B------:R-:W-:Y:S01]  /*2cfa0*/  MOV R14, UR62 ;  /* 0x0000003e000e7c02 */ /* 0x000fe20008000f00 */
[----:B0-----:R-:W-:Y:S10]  /*2cfb0*/  ENDCOLLECTIVE ;  /* 0x000000000000791b */ /* 0x001ff40003800000 */
.L_x_2610:
[----:B------:R-:W-:Y:S05]  /*2cfc0*/  BSYNC B1 ;  /* 0x0000000000017941 */ /* 0x000fea0003800000 */
.L_x_2609:
[----:B------:R-:W-:Y:S05]  /*2cfd0*/  BRA `(.L_x_2427) ;  /* 0xffffff9000ac7947 */ /* 0x000fea000383ffff */
.L_x_2430:
[----:B0-----:R0:W1:Y:S02]  /*2cfe0*/  SYNCS.PHASECHK.TRANS64.TRYWAIT P0, [R11+URZ+0x29820], R5 ;  /* 0x029820050b0075a7 */ /* 0x001064000800017f */
[----:B-1----:R-:W-:Y:S05]  /*2cff0*/  @!P0 NANOSLEEP.SYNCS 0x989680 ;  /* 0x009896800000895d */ /* 0x002fea0003900000 */
[----:B------:R-:W1:Y:S02]  /*2d000*/  @!P0 SYNCS.PHASECHK.TRANS64 P0, [R11+URZ+0x29820], R5 ;  /* 0x029820050b0085a7 */ /* 0x000e64000800007f */
[----:B-1----:R-:W-:Y:S05]  /*2d010*/  @!P0 BRA `(.L_x_2430) ;  /* 0xfffffffc00f08947 */ /* 0x002fea000383ffff */
[----:B------:R-:W-:Y:S05]  /*2d020*/  BRA `(.L_x_2611) ;  /* 0xffffff9000c87947 */ /* 0x000fea000383ffff */
.L_x_2434:
[----:B-1----:R1:W2:Y:S02]  /*2d030*/  SYNCS.PHASECHK.TRANS64.TRYWAIT P0, [R8+URZ+0x298a0], R10 ;  /* 0x0298a00a080075a7 */ /* 0x0022a4000800017f */
[----:B--2---:R-:W-:Y:S05]  /*2d040*/  @!P0 NANOSLEEP.SYNCS 0x989680 ;  /* 0x009896800000895d */ /* 0x004fea0003900000 */
[----:B------:R-:W2:Y:S02]  /*2d050*/  @!P0 SYNCS.PHASECHK.TRANS64 P0, [R8+URZ+0x298a0], R10 ;  /* 0x0298a00a080085a7 */ /* 0x000ea4000800007f */
[----:B--2---:R-:W-:Y:S05]  /*2d060*/  @!P0 BRA `(.L_x_2434) ;  /* 0xfffffffc00f08947 */ /* 0x004fea000383ffff */
[----:B------:R-:W-:Y:S05]  /*2d070*/  BRA `(.L_x_2612) ;  /* 0xffffff9000e87947 */ /* 0x000fea000383ffff */
.L_x_2441:
[----:B0-----:R0:W2:Y:S02]  /*2d080*/  SYNCS.PHASECHK.TRANS64.TRYWAIT P0, [R8+URZ+0x298c0], R10 ;  /* 0x0298c00a080075a7 */ /* 0x0010a4000800017f */
[----:B--2---:R-:W-:Y:S05]  /*2d090*/  @!P0 NANOSLEEP.SYNCS 0x989680 ;  /* 0x009896800000895d */ /* 0x004fea0003900000 */
[----:B------:R-:W2:Y:S02]  /*2d0a0*/  @!P0 SYNCS.PHASECHK.TRANS64 P0, [R8+URZ+0x298c0], R10 ;  /* 0x0298c00a080085a7 */ /* 0x000ea4000800007f */
[----:B--2---:R-:W-:Y:S05]  /*2d0b0*/  @!P0 BRA `(.L_x_2441) ;  /* 0xfffffffc00f08947 */ /* 0x004fea000383ffff */
[----:B------:R-:W-:Y:S05]  /*2d0c0*/  BRA `(.L_x_2613) ;  /* 0xffffff9400e07947 */ /* 0x000fea000383ffff */
.L_x_2448:
[----:B0-----:R0:W1:Y:S02]  /*2d0d0*/  SYNCS.PHASECHK.TRANS64.TRYWAIT P1, [R7+URZ+0x298a0], R6 ;  /* 0x0298a006070075a7 */ /* 0x001064000802017f */
[----:B-1----:R-:W-:Y:S05]  /*2d0e0*/  @!P1 NANOSLEEP.SYNCS 0x989680 ;  /* 0x009896800000995d */ /* 0x002fea0003900000 */
[----:B------:R-:W1:Y:S02]  /*2d0f0*/  @!P1 SYNCS.PHASECHK.TRANS64 P1, [R7+URZ+0x298a0], R6 ;  /* 0x0298a006070095a7 */ /* 0x000e64000802007f */
[----:B-1----:R-:W-:Y:S05]  /*2d100*/  @!P1 BRA `(.L_x_2448) ;  /* 0xfffffffc00f09947 */ /* 0x002fea000383ffff */
[----:B------:R-:W-:Y:S05]  /*2d110*/  BRA `(.L_x_2614) ;  /* 0xffffff9800c87947 */ /* 0x000fea000383ffff */
.L_x_2455:
[----:B-1----:R1:W2:Y:S02]  /*2d120*/  SYNCS.PHASECHK.TRANS64.TRYWAIT P1, [R7+URZ+0x298c0], R6 ;  /* 0x0298c006070075a7 */ /* 0x0022a4000802017f */
[----:B--2---:R-:W-:Y:S05]  /*2d130*/  @!P1 NANOSLEEP.SYNCS 0x989680 ;  /* 0x009896800000995d */ /* 0x004fea0003900000 */
[----:B------:R-:W2:Y:S02]  /*2d140*/  @!P1 SYNCS.PHASECHK.TRANS64 P1, [R7+URZ+0x298c0], R6 ;  /* 0x0298c006070095a7 */ /* 0x000ea4000802007f */
[----:B--2---:R-:W-:Y:S05]  /*2d150*/  @!P1 BRA `(.L_x_2455) ;  /* 0xfffffffc00f09947 */ /* 0x004fea000383ffff */
[----:B------:R-:W-:Y:S05]  /*2d160*/  BRA `(.L_x_2615) ;  /* 0xffffff9c00b87947 */ /* 0x000fea000383ffff */
.L_x_2470:
        /* <DEDUP_REMOVED lines=11> */
.L_x_2617:
[----:B------:R-:W-:Y:S05]  /*2d220*/  BSYNC B0 ;  /* 0x0000000000007941 */ /* 0x000fea0003800000 */
.L_x_2616:
[----:B------:R-:W-:Y:S05]  /*2d230*/  BRA `(.L_x_2618) ;  /* 0xffffffac004c7947 */ /* 0x000fea000383ffff */
.L_x_2472:
[----:B------:R-:W-:Y:S01]  /*2d240*/  BSSY B0, `(.L_x_2619) ;  /* 0x0000006000007945 */ /* 0x000fe20003800000 */
[----:B------:R-:W-:-:S07]  /*2d250*/  MOV R15, 0xffffffff ;  /* 0xffffffff000f7802 */ /* 0x000fce0000000f00 */
[----:B01----:R-:W-:Y:S05]  /*2d260*/  WARPSYNC.COLLECTIVE R15, `(.L_x_2620) ;  /* 0x000000000f0c7348 */ /* 0x003fea0003c00000 */
[----:B------:R-:W-:Y:S02]  /*2d270*/  ELECT P6, UR62, PT ;  /* 0x00000000003e782f */ /* 0x000fe400038c0000 */
[----:B------:R-:W-:Y:S01]  /*2d280*/  MOV R14, UR62 ;  /* 0x0000003e000e7c02 */ /* 0x000fe20008000f00 */
[----:B01----:R-:W-:Y:S10]  /*2d290*/  ENDCOLLECTIVE ;  /* 0x000000000000791b */ /* 0x003ff40003800000 */
.L_x_2620:
[----:B------:R-:W-:Y:S05]  /*2d2a0*/  BSYNC B0 ;  /* 0x0000000000007941 */ /* 0x000fea0003800000 */
.L_x_2619:
[----:B------:R-:W-:Y:S05]  /*2d2b0*/  BRA `(.L_x_2621) ;  /* 0xffffffac00447947 */ /* 0x000fea000383ffff */
.L_x_2475:
[----:B-1----:R1:W2:Y:S02]  /*2d2c0*/  SYNCS.PHASECHK.TRANS64.TRYWAIT P2, [R6+URZ+0x29880], R7 ;  /* 0x02988007060075a7 */ /* 0x0022a4000804017f */
[----:B--2---:R-:W-:Y:S05]  /*2d2d0*/  @!P2 NANOSLEEP.SYNCS 0x989680 ;  /* 0x009896800000a95d */ /* 0x004fea0003900000 */
[----:B------:R-:W2:Y:S02]  /*2d2e0*/  @!P2 SYNCS.PHASECHK.TRANS64 P2, [R6+URZ+0x29880], R7 ;  /* 0x029880070600a5a7 */ /* 0x000ea4000804007f */
[----:B--2---:R-:W-:Y:S05]  /*2d2f0*/  @!P2 BRA `(.L_x_2475) ;  /* 0xfffffffc00f0a947 */ /* 0x004fea000383ffff */
[----:B------:R-:W-:Y:S05]  /*2d300*/  BRA `(.L_x_2622) ;  /* 0xffffffac00bc7947 */ /* 0x000fea000383ffff */
.L_x_2477:
[----:B--2---:R2:W3:Y:S02]  /*2d310*/  SYNCS.PHASECHK.TRANS64.TRYWAIT P2, [R6+URZ+0x29840], R7 ;  /* 0x02984007060075a7 */ /* 0x0044e4000804017f */
[----:B---3--:R-:W-:Y:S05]  /*2d320*/  @!P2 NANOSLEEP.SYNCS 0x989680 ;  /* 0x009896800000a95d */ /* 0x008fea0003900000 */
[----:B------:R-:W3:Y:S02]  /*2d330*/  @!P2 SYNCS.PHASECHK.TRANS64 P2, [R6+URZ+0x29840], R7 ;  /* 0x029840070600a5a7 */ /* 0x000ee4000804007f */
[----:B---3--:R-:W-:Y:S05]  /*2d340*/  @!P2 BRA `(.L_x_2477) ;  /* 0xfffffffc00f0a947 */ /* 0x008fea000383ffff */
[----:B------:R-:W-:Y:S05]  /*2d350*/  BRA `(.L_x_2623) ;  /* 0xffffffb000207947 */ /* 0x000fea000383ffff */
.L_x_2480:
        /* <DEDUP_REMOVED lines=8> */
.L_x_2486:
[----:B---3--:R3:W4:Y:S02]  /*2d3e0*/  SYNCS.PHASECHK.TRANS64.TRYWAIT P0, [R4+URZ+0x29880], R3 ;  /* 0x02988003040075a7 */ /* 0x008724000800017f */
[----:B----4-:R-:W-:Y:S05]  /*2d3f0*/  @!P0 NANOSLEEP.SYNCS 0x989680 ;  /* 0x009896800000895d */ /* 0x010fea0003900000 */
[----:B------:R-:W4:Y:S02]  /*2d400*/  @!P0 SYNCS.PHASECHK.TRANS64 P0, [R4+URZ+0x29880], R3 ;  /* 0x02988003040085a7 */ /* 0x000f24000800007f */
[----:B----4-:R-:W-:Y:S05]  /*2d410*/  @!P0 BRA `(.L_x_2486) ;  /* 0xfffffffc00f08947 */ /* 0x010fea000383ffff */
[----:B------:R-:W-:Y:S05]  /*2d420*/  BRA `(.L_x_2625) ;  /* 0xffffffb800207947 */ /* 0x000fea000383ffff */
.L_x_2491:
[----:B-1----:R1:W2:Y:S02]  /*2d430*/  SYNCS.PHASECHK.TRANS64.TRYWAIT P0, [R4+URZ+0x29840], R3 ;  /* 0x02984003040075a7 */ /* 0x0022a4000800017f */
[----:B--2---:R-:W-:Y:S05]  /*2d440*/  @!P0 NANOSLEEP.SYNCS 0x989680 ;  /* 0x009896800000895d */ /* 0x004fea0003900000 */
[----:B------:R-:W2:Y:S02]  /*2d450*/  @!P0 SYNCS.PHASECHK.TRANS64 P0, [R4+URZ+0x29840], R3 ;  /* 0x02984003040085a7 */ /* 0x000ea4000800007f */
[----:B--2---:R-:W-:Y:S05]  /*2d460*/  @!P0 BRA `(.L_x_2491) ;  /* 0xfffffffc00f08947 */ /* 0x004fea000383ffff */
[----:B------:R-:W-:Y:S05]  /*2d470*/  BRA `(.L_x_2626) ;  /* 0xffffffb800ac7947 */ /* 0x000fea000383ffff */
.L_x_2499:
[----:B---3--:R-:W3:Y:S02]  /*2d480*/  LDL R4, [R1+0x4] ;  /* 0x0000040001047983 */ /* 0x008ee40000100800 */
[----:B---3--:R3:W4:Y:S02]  /*2d490*/  SYNCS.PHASECHK.TRANS64.TRYWAIT P2, [R4+URZ+0x29870], R3 ;  /* 0x02987003040075a7 */ /* 0x008724000804017f */
[----:B----4-:R-:W-:Y:S05]  /*2d4a0*/  @!P2 NANOSLEEP.SYNCS 0x989680 ;  /* 0x009896800000a95d */ /* 0x010fea0003900000 */
[----:B------:R-:W4:Y:S02]  /*2d4b0*/  @!P2 SYNCS.PHASECHK.TRANS64 P2, [R4+URZ+0x29870], R3 ;  /* 0x029870030400a5a7 */ /* 0x000f24000804007f */
[----:B----4-:R-:W-:Y:S05]  /*2d4c0*/  @!P2 BRA `(.L_x_2499) ;  /* 0xfffffffc00eca947 */ /* 0x010fea000383ffff */
[----:B------:R-:W-:Y:S05]  /*2d4d0*/  BRA `(.L_x_2627) ;  /* 0xffffffbc00e07947 */ /* 0x000fea000383ffff */
.L_x_2501:
[----:B---3--:R-:W3:Y:S02]  /*2d4e0*/  LDL R4, [R1+0x4] ;  /* 0x0000040001047983 */ /* 0x008ee40000100800 */
[----:B---3--:R3:W4:Y:S02]  /*2d4f0*/  SYNCS.PHASECHK.TRANS64.TRYWAIT P2, [R4+URZ+0x29860], R3 ;  /* 0x02986003040075a7 */ /* 0x008724000804017f */
[----:B----4-:R-:W-:Y:S05]  /*2d500*/  @!P2 NANOSLEEP.SYNCS 0x989680 ;  /* 0x009896800000a95d */ /* 0x010fea0003900000 */
[----:B------:R-:W4:Y:S02]  /*2d510*/  @!P2 SYNCS.PHASECHK.TRANS64 P2, [R4+URZ+0x29860], R3 ;  /* 0x029860030400a5a7 */ /* 0x000f24000804007f */
[----:B----4-:R-:W-:Y:S05]  /*2d520*/  @!P2 BRA `(.L_x_2501) ;  /* 0xfffffffc00eca947 */ /* 0x010fea000383ffff */
[----:B------:R-:W-:Y:S05]  /*2d530*/  BRA `(.L_x_2628) ;  /* 0xffffffbc00e87947 */ /* 0x000fea000383ffff */
.L_x_2508:
[----:B-1----:R1:W3:Y:S02]  /*2d540*/  SYNCS.PHASECHK.TRANS64.TRYWAIT P0, [R20+URZ+0x29870], R3 ;  /* 0x02987003140075a7 */ /* 0x0022e4000800017f */
[----:B---3--:R-:W-:Y:S05]  /*2d550*/  @!P0 NANOSLEEP.SYNCS 0x989680 ;  /* 0x009896800000895d */ /* 0x008fea0003900000 */
[----:B------:R-:W3:Y:S02]  /*2d560*/  @!P0 SYNCS.PHASECHK.TRANS64 P0, [R20+URZ+0x29870], R3 ;  /* 0x02987003140085a7 */ /* 0x000ee4000800007f */
[----:B---3--:R-:W-:Y:S05]  /*2d570*/  @!P0 BRA `(.L_x_2508) ;  /* 0xfffffffc00f08947 */ /* 0x008fea000383ffff */
[----:B------:R-:W-:Y:S05]  /*2d580*/  BRA `(.L_x_2629) ;  /* 0xffffffc400dc7947 */ /* 0x000fea000383ffff */
.L_x_2510:
[----:B-1----:R1:W3:Y:S02]  /*2d590*/  SYNCS.PHASECHK.TRANS64.TRYWAIT P0, [R20+URZ+0x29860], R3 ;  /* 0x02986003140075a7 */ /* 0x0022e4000800017f */
[----:B---3--:R-:W-:Y:S05]  /*2d5a0*/  @!P0 NANOSLEEP.SYNCS 0x989680 ;  /* 0x009896800000895d */ /* 0x008fea0003900000 */
[----:B------:R-:W3:Y:S02]  /*2d5b0*/  @!P0 SYNCS.PHASECHK.TRANS64 P0, [R20+URZ+0x29860], R3 ;  /* 0x02986003140085a7 */ /* 0x000ee4000800007f */
[----:B---3--:R-:W-:Y:S05]  /*2d5c0*/  @!P0 BRA `(.L_x_2510) ;  /* 0xfffffffc00f08947 */ /* 0x008fea000383ffff */
[----:B------:R-:W-:Y:S05]  /*2d5d0*/  BRA `(.L_x_2630) ;  /* 0xffffffc400e47947 */ /* 0x000fea000383ffff */
.L_x_2514:
        /* <DEDUP_REMOVED lines=9> */
.L_x_2632:
[----:B------:R-:W-:Y:S05]  /*2d670*/  BSYNC B0 ;  /* 0x0000000000007941 */ /* 0x000fea0003800000 */
.L_x_2631:
[----:B------:R0:W5:Y:S01]  /*2d680*/  LDL R2, [R1+0xc] ;  /* 0x00000c0001027983 */ /* 0x0001620000100800 */
[----:B------:R-:W-:Y:S01]  /*2d690*/  IMAD.MOV.U32 R13, RZ, RZ, R3 ;  /* 0x000000ffff0d7224 */ /* 0x000fe200078e0003 */
[----:B------:R-:W-:Y:S01]  /*2d6a0*/  MOV R0, R14 ;  /* 0x0000000e00007202 */ /* 0x000fe20000000f00 */
[----:B------:R-:W-:Y:S02]  /*2d6b0*/  IMAD.MOV.U32 R12, RZ, RZ, 0x1 ;  /* 0x00000001ff0c7424 */ /* 0x000fe400078e00ff */
[----:B------:R-:W-:Y:S02]  /*2d6c0*/  IMAD.MOV.U32 R11, RZ, RZ, 0x1f ;  /* 0x0000001fff0b7424 */ /* 0x000fe400078e00ff */
[----:B------:R-:W-:-:S07]  /*2d6d0*/  IMAD.MOV.U32 R15, RZ, RZ, -0x1 ;  /* 0xffffffffff0f7424 */ /* 0x000fce00078e00ff */
[----:B0----5:R-:W-:Y:S05]  /*2d6e0*/  WARPSYNC.COLLECTIVE R15, `(.L_x_2633) ;  /* 0x000000000f087348 */ /* 0x021fea0003c00000 */
[----:B------:R1:W2:Y:S02]  /*2d6f0*/  SHFL.IDX P6, R14, R13, R12, R11 ;  /* 0x0000000c0d0e7389 */ /* 0x0002a400000c000b */
[----:B012--5:R-:W-:Y:S01]  /*2d700*/  ENDCOLLECTIVE ;  /* 0x000000000000791b */ /* 0x027fe20003800000 */
.L_x_2633:
[----:B------:R-:W-:Y:S01]  /*2d710*/  ULDC UR4, c[0x0][0xc14] ;  /* 0x0003050000047ab9 */ /* 0x000fe20000000800 */
[----:B------:R-:W-:Y:S01]  /*2d720*/  IMAD.IADD R5, R2, 0x1, R7 ;  /* 0x0000000102057824 */ /* 0x000fe200078e0207 */
[----:B------:R-:W-:Y:S02]  /*2d730*/  MOV R11, RZ ;  /* 0x000000ff000b7202 */ /* 0x000fe40000000f00 */
[----:B------:R-:W-:Y:S02]  /*2d740*/  MOV R4, R14 ;  /* 0x0000000e00047202 */ /* 0x000fe40000000f00 */
        /* <DEDUP_REMOVED lines=15> */
.L_x_2634:
[----:B------:R-:W-:Y:S01]  /*2d840*/  IMAD.MOV.U32 R12, RZ, RZ, 0x2 ;  /* 0x00000002ff0c7424 */ /* 0x000fe200078e00ff */
[----:B------:R-:W-:-:S05]  /*2d850*/  SEL R14, R14, RZ, P1 ;  /* 0x000000ff0e0e7207 */ /* 0x000fca0000800000 */
[----:B------:R-:W-:-:S04]  /*2d860*/  IMAD.IADD R2, R3, 0x1, R14 ;  /* 0x0000000103027824 */ /* 0x000fc800078e020e */
[----:B------:R-:W-:-:S07]  /*2d870*/  IMAD.MOV.U32 R13, RZ, RZ, R2 ;  /* 0x000000ffff0d7224 */ /* 0x000fce00078e0002 */
[----:B------:R-:W-:Y:S05]  /*2d880*/  WARPSYNC.COLLECTIVE R15, `(.L_x_2635) ;  /* 0x000000000f087348 */ /* 0x000fea0003c00000 */
[----:B------:R0:W1:Y:S02]  /*2d890*/  SHFL.UP P6, R14, R13, R12, R11 ;  /* 0x0400000c0d0e7389 */ /* 0x00006400000c000b */
[----:B01----:R-:W-:Y:S01]  /*2d8a0*/  ENDCOLLECTIVE ;  /* 0x000000000000791b */ /* 0x003fe20003800000 */
.L_x_2635:
[----:B------:R-:W-:Y:S01]  /*2d8b0*/  IMAD.MOV.U32 R12, RZ, RZ, 0x4 ;  /* 0x00000004ff0c7424 */ /* 0x000fe200078e00ff */
[----:B------:R-:W-:-:S05]  /*2d8c0*/  SEL R5, R14, RZ, P2 ;  /* 0x000000ff0e057207 */ /* 0x000fca0001000000 */
[----:B------:R-:W-:-:S05]  /*2d8d0*/  IMAD.IADD R2, R2, 0x1, R5 ;  /* 0x0000000102027824 */ /* 0x000fca00078e0205 */
[----:B------:R-:W-:-:S07]  /*2d8e0*/  MOV R13, R2 ;  /* 0x00000002000d7202 */ /* 0x000fce0000000f00 */
[----:B------:R-:W-:Y:S05]  /*2d8f0*/  WARPSYNC.COLLECTIVE R15, `(.L_x_2636) ;  /* 0x000000000f087348 */ /* 0x000fea0003c00000 */
[----:B------:R0:W1:Y:S02]  /*2d900*/  SHFL.UP P6, R14, R13, R12, R11 ;  /* 0x0400000c0d0e7389 */ /* 0x00006400000c000b */
[----:B01----:R-:W-:Y:S01]  /*2d910*/  ENDCOLLECTIVE ;  /* 0x000000000000791b */ /* 0x003fe20003800000 */
.L_x_2636:
[----:B------:R-:W-:Y:S01]  /*2d920*/  IMAD.MOV.U32 R12, RZ, RZ, 0x8 ;  /* 0x00000008ff0c7424 */ /* 0x000fe200078e00ff */
[----:B------:R-:W-:-:S05]  /*2d930*/  SEL R5, R14, RZ, P3 ;  /* 0x000000ff0e057207 */ /* 0x000fca0001800000 */
[----:B------:R-:W-:-:S04]  /*2d940*/  IMAD.IADD R2, R2, 0x1, R5 ;  /* 0x0000000102027824 */ /* 0x000fc800078e0205 */
[----:B------:R-:W-:-:S07]  /*2d950*/  IMAD.MOV.U32 R13, RZ, RZ, R2 ;  /* 0x000000ffff0d7224 */ /* 0x000fce00078e0002 */
[----:B------:R-:W-:Y:S05]  /*2d960*/  WARPSYNC.COLLECTIVE R15, `(.L_x_2637) ;  /* 0x000000000f087348 */ /* 0x000fea0003c00000 */
[----:B------:R0:W1:Y:S02]  /*2d970*/  SHFL.UP P6, R14, R13, R12, R11 ;  /* 0x0400000c0d0e7389 */ /* 0x00006400000c000b */
[----:B01----:R-:W-:Y:S01]  /*2d980*/  ENDCOLLECTIVE ;  /* 0x000000000000791b */ /* 0x003fe20003800000 */
.L_x_2637:
[----:B------:R-:W-:Y:S01]  /*2d990*/  IMAD.MOV.U32 R12, RZ, RZ, 0x10 ;  /* 0x00000010ff0c7424 */ /* 0x000fe200078e00ff */
[----:B------:R-:W-:-:S04]  /*2d9a0*/  SEL R5, R14, RZ, P4 ;  /* 0x000000ff0e057207 */ /* 0x000fc80002000000 */
[----:B------:R-:W-:-:S05]  /*2d9b0*/  IADD3 R2, R2, R5, RZ ;  /* 0x0000000502027210 */ /* 0x000fca0007ffe0ff */
[----:B------:R-:W-:-:S07]  /*2d9c0*/  IMAD.MOV.U32 R13, RZ, RZ, R2 ;  /* 0x000000ffff0d7224 */ /* 0x000fce00078e0002 */
[----:B------:R-:W-:Y:S05]  /*2d9d0*/  WARPSYNC.COLLECTIVE R15, `(.L_x_2638) ;  /* 0x000000000f087348 */ /* 0x000fea0003c00000 */
[----:B------:R0:W1:Y:S02]  /*2d9e0*/  SHFL.UP P6, R14, R13, R12, R11 ;  /* 0x0400000c0d0e7389 */ /* 0x00006400000c000b */
[----:B01----:R-:W-:Y:S01]  /*2d9f0*/  ENDCOLLECTIVE ;  /* 0x000000000000791b */ /* 0x003fe20003800000 */
.L_x_2638:
[----:B------:R-:W-:Y:S01]  /*2da00*/  MOV R12, 0x1f ;  /* 0x0000001f000c7802 */ /* 0x000fe20000000f00 */
[----:B------:R-:W-:Y:S01]  /*2da10*/  IMAD.MOV.U32 R11, RZ, RZ, 0x1f ;  /* 0x0000001fff0b7424 */ /* 0x000fe200078e00ff */
[----:B------:R-:W-:-:S05]  /*2da20*/  SEL R5, R14, RZ, P5 ;  /* 0x000000ff0e057207 */ /* 0x000fca0002800000 */
[----:B------:R-:W-:-:S04]  /*2da30*/  IMAD.IADD R2, R2, 0x1, R5 ;  /* 0x0000000102027824 */ /* 0x000fc800078e0205 */
[----:B------:R-:W-:-:S07]  /*2da40*/  IMAD.MOV.U32 R13, RZ, RZ, R2 ;  /* 0x000000ffff0d7224 */ /* 0x000fce00078e0002 */
[----:B------:R-:W-:Y:S05]  /*2da50*/  WARPSYNC.COLLECTIVE R15, `(.L_x_2639) ;  /* 0x000000000f087348 */ /* 0x000fea0003c00000 */
[----:B------:R0:W1:Y:S02]  /*2da60*/  SHFL.IDX P6, R14, R13, R12, R11 ;  /* 0x0000000c0d0e7389 */ /* 0x00006400000c000b */
[----:B01----:R-:W-:Y:S01]  /*2da70*/  ENDCOLLECTIVE ;  /* 0x000000000000791b */ /* 0x003fe20003800000 */
.L_x_2639:
[----:B------:R-:W-:Y:S05]  /*2da80*/  BRA `(.L_x_2640) ;  /* 0xffffffcc00147947 */ /* 0x000fea000383ffff */
.L_x_2519:
[----:B------:R-:W-:Y:S01]  /*2da90*/  BSSY B0, `(.L_x_2641) ;  /* 0x0000008000007945 */ /* 0x000fe20003800000 */
[----:B-----5:R-:W-:Y:S01]  /*2daa0*/  IMAD.MOV.U32 R13, RZ, RZ, R3 ;  /* 0x000000ffff0d7224 */ /* 0x020fe200078e0003 */
[----:B------:R-:W-:Y:S01]  /*2dab0*/  MOV R15, 0xffffffff ;  /* 0xffffffff000f7802 */ /* 0x000fe20000000f00 */
[----:B------:R-:W-:Y:S02]  /*2dac0*/  IMAD.MOV.U32 R12, RZ, RZ, 0x1 ;  /* 0x00000001ff0c7424 */ /* 0x000fe400078e00ff */
[----:B------:R-:W-:-:S07]  /*2dad0*/  IMAD.MOV.U32 R11, RZ, RZ, RZ ;  /* 0x000000ffff0b7224 */ /* 0x000fce00078e00ff */
[----:B0-----:R-:W-:Y:S05]  /*2dae0*/  WARPSYNC.COLLECTIVE R15, `(.L_x_2642) ;  /* 0x000000000f087348 */ /* 0x001fea0003c00000 */
[----:B------:R1:W2:Y:S02]  /*2daf0*/  SHFL.UP P6, R14, R13, R12, R11 ;  /* 0x0400000c0d0e7389 */ /* 0x0002a400000c000b */
[----:B012---:R-:W-:Y:S01]  /*2db00*/  ENDCOLLECTIVE ;  /* 0x000000000000791b */ /* 0x007fe20003800000 */
.L_x_2642:
[----:B------:R-:W-:Y:S05]  /*2db10*/  BSYNC B0 ;  /* 0x0000000000007941 */ /* 0x000fea0003800000 */
.L_x_2641:
        /* <DEDUP_REMOVED lines=8> */
.L_x_2643:
[----:B------:R-:W-:Y:S01]  /*2dba0*/  IMAD.MOV.U32 R12, RZ, RZ, 0x4 ;  /* 0x00000004ff0c7424 */ /* 0x000fe200078e00ff */
[----:B------:R-:W-:-:S04]  /*2dbb0*/  SEL R14, R14, RZ, P2 ;  /* 0x000000ff0e0e7207 */ /* 0x000fc80001000000 */
[----:B------:R-:W-:-:S05]  /*2dbc0*/  IADD3 R5, R13, R14, RZ ;  /* 0x0000000e0d057210 */ /* 0x000fca0007ffe0ff */
[----:B------:R-:W-:-:S07]  /*2dbd0*/  IMAD.MOV.U32 R13, RZ, RZ, R5 ;  /* 0x000000ffff0d7224 */ /* 0x000fce00078e0005 */
[----:B------:R-:W-:Y:S05]  /*2dbe0*/  WARPSYNC.COLLECTIVE R15, `(.L_x_2644) ;  /* 0x000000000f087348 */ /* 0x000fea0003c00000 */
[----:B------:R0:W1:Y:S02]  /*2dbf0*/  SHFL.UP P6, R14, R13, R12, R11 ;  /* 0x0400000c0d0e7389 */ /* 0x00006400000c000b */
[----:B01----:R-:W-:Y:S01]  /*2dc00*/  ENDCOLLECTIVE ;  /* 0x000000000000791b */ /* 0x003fe20003800000 */
.L_x_2644:
[----:B------:R-:W-:Y:S02]  /*2dc10*/  MOV R12, 0x8 ;  /* 0x00000008000c7802 */ /* 0x000fe40000000f00 */
[----:B------:R-:W-:-:S05]  /*2dc20*/  SEL R6, R14, RZ, P3 ;  /* 0x000000ff0e067207 */ /* 0x000fca0001800000 */
[----:B------:R-:W-:-:S04]  /*2dc30*/  IMAD.IADD R6, R5, 0x1, R6 ;  /* 0x0000000105067824 */ /* 0x000fc800078e0206 */
[----:B------:R-:W-:-:S07]  /*2dc40*/  IMAD.MOV.U32 R13, RZ, RZ, R6 ;  /* 0x000000ffff0d7224 */ /* 0x000fce00078e0006 */
[----:B------:R-:W-:Y:S05]  /*2dc50*/  WARPSYNC.COLLECTIVE R15, `(.L_x_2645) ;  /* 0x000000000f087348 */ /* 0x000fea0003c00000 */
[----:B------:R0:W1:Y:S02]  /*2dc60*/  SHFL.UP P6, R14, R13, R12, R11 ;  /* 0x0400000c0d0e7389 */ /* 0x00006400000c000b */
[----:B01----:R-:W-:Y:S01]  /*2dc70*/  ENDCOLLECTIVE ;  /* 0x000000000000791b */ /* 0x003fe20003800000 */
.L_x_2645:
[----:B------:R-:W-:Y:S01]  /*2dc80*/  IMAD.MOV.U32 R12, RZ, RZ, 0x10 ;  /* 0x00000010ff0c7424 */ /* 0x000fe200078e00ff */
[----:B------:R-:W-:-:S05]  /*2dc90*/  SEL R7, R14, RZ, P4 ;  /* 0x000000ff0e077207 */ /* 0x000fca0002000000 */
[----:B------:R-:W-:-:S04]  /*2dca0*/  IMAD.IADD R7, R6, 0x1, R7 ;  /* 0x0000000106077824 */ /* 0x000fc800078e0207 */
[----:B------:R-:W-:-:S07]  /*2dcb0*/  IMAD.MOV.U32 R13, RZ, RZ, R7 ;  /* 0x000000ffff0d7224 */ /* 0x000fce00078e0007 */
[----:B------:R-:W-:Y:S05]  /*2dcc0*/  WARPSYNC.COLLECTIVE R15, `(.L_x_2646) ;  /* 0x000000000f087348 */ /* 0x000fea0003c00000 */
[----:B------:R0:W1:Y:S02]  /*2dcd0*/  SHFL.UP P6, R14, R13, R12, R11 ;  /* 0x0400000c0d0e7389 */ /* 0x00006400000c000b */
[----:B01----:R-:W-:Y:S01]  /*2dce0*/  ENDCOLLECTIVE ;  /* 0x000000000000791b */ /* 0x003fe20003800000 */
.L_x_2646:
        /* <DEDUP_REMOVED lines=8> */
.L_x_2647:
[----:B------:R-:W-:Y:S05]  /*2dd70*/  BRA `(.L_x_2648) ;  /* 0xffffffc800fc7947 */ /* 0x000fea000383ffff */
.L_x_2521:
[----:B------:R-:W-:Y:S01]  /*2dd80*/  BSSY B0, `(.L_x_2649) ;  /* 0x0000006000007945 */ /* 0x000fe20003800000 */
[----:B------:R-:W-:Y:S01]  /*2dd90*/  PLOP3.LUT P6, PT, P6, PT, PT, 0x8, 0x0 ;  /* 0x000000000000781c */ /* 0x000fe200037ce170 */
[----:B------:R-:W-:-:S12]  /*2dda0*/  IMAD.MOV.U32 R15, RZ, RZ, -0x1 ;  /* 0xffffffffff0f7424 */ /* 0x000fd800078e00ff */
[----:B0-----:R-:W-:Y:S05]  /*2ddb0*/  WARPSYNC.COLLECTIVE R15, `(.L_x_2650) ;  /* 0x000000000f087348 */ /* 0x001fea0003c00000 */
[----:B------:R-:W-:Y:S01]  /*2ddc0*/  VOTE.ANY R14, PT, P6 ;  /* 0x00000000000e7806 */ /* 0x000fe200030e0100 */
[----:B0-----:R-:W-:Y:S06]  /*2ddd0*/  ENDCOLLECTIVE ;  /* 0x000000000000791b */ /* 0x001fec0003800000 */
.L_x_2650:
[----:B------:R-:W-:Y:S05]  /*2dde0*/  BSYNC B0 ;  /* 0x0000000000007941 */ /* 0x000fea0003800000 */
.L_x_2649:
[----:B------:R-:W-:Y:S01]  /*2ddf0*/  IMAD.MOV.U32 R6, RZ, RZ, R14 ;  /* 0x000000ffff067224 */ /* 0x000fe200078e000e */
[----:B------:R-:W-:Y:S01]  /*2de00*/  MOV R13, R3 ;  /* 0x00000003000d7202 */ /* 0x000fe20000000f00 */
[----:B------:R-:W-:Y:S02]  /*2de10*/  IMAD.MOV.U32 R11, RZ, RZ, 0x1f ;  /* 0x0000001fff0b7424 */ /* 0x000fe400078e00ff */
[----:B------:R-:W0:Y:S01]  /*2de20*/  POPC R7, R6 ;  /* 0x0000000600077309 */ /* 0x000e220000000000 */
[----:B------:R-:W-:Y:S02]  /*2de30*/  IMAD.MOV.U32 R15, RZ, RZ, -0x1 ;  /* 0xffffffffff0f7424 */ /* 0x000fe400078e00ff */
[----:B0-----:R-:W-:-:S07]  /*2de40*/  IMAD.MOV.U32 R12, RZ, RZ, R7 ;  /* 0x000000ffff0c7224 */ /* 0x001fce00078e0007 */
[----:B------:R-:W-:Y:S05]  /*2de50*/  WARPSYNC.COLLECTIVE R15, `(.L_x_2651) ;  /* 0x000000000f087348 */ /* 0x000fea0003c00000 */
[----:B------:R0:W1:Y:S02]  /*2de60*/  SHFL.IDX P6, R14, R13, R12, R11 ;  /* 0x0000000c0d0e7389 */ /* 0x00006400000c000b */
[----:B01----:R-:W-:Y:S01]  /*2de70*/  ENDCOLLECTIVE ;  /* 0x000000000000791b */ /* 0x003fe20003800000 */
.L_x_2651:
[----:B------:R-:W-:Y:S01]  /*2de80*/  IMAD.MOV.U32 R4, RZ, RZ, R14 ;  /* 0x000000ffff047224 */ /* 0x000fe200078e000e */
[----:B------:R-:W-:Y:S06]  /*2de90*/  BRA `(.L_x_2652) ;  /* 0xffffffc800ec7947 */ /* 0x000fec000383ffff */
.L_x_2523:
[----:B------:R-:W-:Y:S01]  /*2dea0*/  BSSY B0, `(.L_x_2653) ;  /* 0x0000007000007945 */ /* 0x000fe20003800000 */
[----:B------:R-:W-:Y:S01]  /*2deb0*/  MOV R13, R2 ;  /* 0x00000002000d7202 */ /* 0x000fe20000000f00 */
[----:B------:R-:W-:Y:S02]  /*2dec0*/  IMAD.MOV.U32 R11, RZ, RZ, 0x1f ;  /* 0x0000001fff0b7424 */ /* 0x000fe400078e00ff */
[----:B------:R-:W-:-:S07]  /*2ded0*/  IMAD.MOV.U32 R15, RZ, RZ, -0x1 ;  /* 0xffffffffff0f7424 */ /* 0x000fce00078e00ff */
[----:B012---:R-:W-:Y:S05]  /*2dee0*/  WARPSYNC.COLLECTIVE R15, `(.L_x_2654) ;  /* 0x000000000f087348 */ /* 0x007fea0003c00000 */
[----:B------:R3:W4:Y:S02]  /*2def0*/  SHFL.IDX P6, R14, R13, R12, R11 ;  /* 0x0000000c0d0e7389 */ /* 0x00072400000c000b */
[----:B01234-:R-:W-:Y:S01]  /*2df00*/  ENDCOLLECTIVE ;  /* 0x000000000000791b */ /* 0x01ffe20003800000 */
.L_x_2654:
[----:B------:R-:W-:Y:S05]  /*2df10*/  BSYNC B0 ;  /* 0x0000000000007941 */ /* 0x000fea0003800000 */
.L_x_2653:
[----:B------:R-:W-:Y:S01]  /*2df20*/  IMAD.MOV.U32 R9, RZ, RZ, R14 ;  /* 0x000000ffff097224 */ /* 0x000fe200078e000e */
[----:B------:R-:W-:Y:S06]  /*2df30*/  BRA `(.L_x_2522) ;  /* 0xffffffc800e07947 */ /* 0x000fec000383ffff */
.L_x_2527:
[----:B0-----:R0:W1:Y:S02]  /*2df40*/  SYNCS.PHASECHK.TRANS64.TRYWAIT P0, [R0+URZ+0x29820], R3 ;  /* 0x02982003000075a7 */ /* 0x001064000800017f */
[----:B-1----:R-:W-:Y:S05]  /*2df50*/  @!P0 NANOSLEEP.SYNCS 0x989680 ;  /* 0x009896800000895d */ /* 0x002fea0003900000 */
[----:B------:R-:W1:Y:S02]  /*2df60*/  @!P0 SYNCS.PHASECHK.TRANS64 P0, [R0+URZ+0x29820], R3 ;  /* 0x02982003000085a7 */ /* 0x000e64000800007f */
[----:B-1----:R-:W-:Y:S05]  /*2df70*/  @!P0 BRA `(.L_x_2527) ;  /* 0xfffffffc00f08947 */ /* 0x002fea000383ffff */
[----:B------:R-:W-:Y:S05]  /*2df80*/  BRA `(.L_x_2655) ;  /* 0xffffffd000947947 */ /* 0x000fea000383ffff */
.L_x_2528:
        /* <DEDUP_REMOVED lines=11> */
.L_x_2657:
[----:B------:R-:W-:Y:S05]  /*2e040*/  BSYNC B0 ;  /* 0x0000000000007941 */ /* 0x000fea0003800000 */
.L_x_2656:
[----:B------:R-:W-:Y:S05]  /*2e050*/  BRA `(.L_x_2658) ;  /* 0xffffffd0007c7947 */ /* 0x000fea000383ffff */
.L_x_2529:
[----:B------:R-:W-:Y:S01]  /*2e060*/  BSSY B0, `(.L_x_2659) ;  /* 0x0000006000007945 */ /* 0x000fe20003800000 */
[----:B------:R-:W-:-:S07]  /*2e070*/  IMAD.MOV.U32 R15, RZ, RZ, -0x1 ;  /* 0xffffffffff0f7424 */ /* 0x000fce00078e00ff */
[----:B01----:R-:W-:Y:S05]  /*2e080*/  WARPSYNC.COLLECTIVE R15, `(.L_x_2660) ;  /* 0x000000000f0c7348 */ /* 0x003fea0003c00000 */
[----:B------:R-:W-:Y:S02]  /*2e090*/  ELECT P6, UR62, PT ;  /* 0x00000000003e782f */ /* 0x000fe400038c0000 */
[----:B------:R-:W-:Y:S01]  /*2e0a0*/  MOV R14, UR62 ;  /* 0x0000003e000e7c02 */ /* 0x000fe20008000f00 */
[----:B01----:R-:W-:Y:S10]  /*2e0b0*/  ENDCOLLECTIVE ;  /* 0x000000000000791b */ /* 0x003ff40003800000 */
.L_x_2660:
[----:B------:R-:W-:Y:S05]  /*2e0c0*/  BSYNC B0 ;  /* 0x0000000000007941 */ /* 0x000fea0003800000 */
.L_x_2659:
[----:B------:R-:W-:Y:S05]  /*2e0d0*/  BRA `(.L_x_2661) ;  /* 0xffffffd000707947 */ /* 0x000fea000383ffff */
.L_x_2531:
[----:B0-----:R0:W1:Y:S02]  /*2e0e0*/  SYNCS.PHASECHK.TRANS64.TRYWAIT P1, [R6+URZ], R5 ;  /* 0x00000005060075a7 */ /* 0x001064000802017f */
[----:B-1----:R-:W-:Y:S05]  /*2e0f0*/  @!P1 NANOSLEEP.SYNCS 0x989680 ;  /* 0x009896800000995d */ /* 0x002fea0003900000 */
[----:B------:R-:W1:Y:S02]  /*2e100*/  @!P1 SYNCS.PHASECHK.TRANS64 P1, [R6+URZ], R5 ;  /* 0x00000005060095a7 */ /* 0x000e64000802007f */
[----:B-1----:R-:W-:Y:S05]  /*2e110*/  @!P1 BRA `(.L_x_2531) ;  /* 0xfffffffc00f09947 */ /* 0x002fea000383ffff */
[----:B------:R-:W-:Y:S05]  /*2e120*/  BRA `(.L_x_2662) ;  /* 0xffffffd000ac7947 */ /* 0x000fea000383ffff */
.L_x_2532:
[----:B-1----:R1:W2:Y:S02]  /*2e130*/  SYNCS.PHASECHK.TRANS64.TRYWAIT P1, [R7+URZ], R2 ;  /* 0x00000002070075a7 */ /* 0x0022a4000802017f */
[----:B--2---:R-:W-:Y:S05]  /*2e140*/  @!P1 NANOSLEEP.SYNCS 0x989680 ;  /* 0x009896800000995d */ /* 0x004fea0003900000 */
[----:B------:R-:W2:Y:S02]  /*2e150*/  @!P1 SYNCS.PHASECHK.TRANS64 P1, [R7+URZ], R2 ;  /* 0x00000002070095a7 */ /* 0x000ea4000802007f */
[----:B--2---:R-:W-:Y:S05]  /*2e160*/  @!P1 BRA `(.L_x_2532) ;  /* 0xfffffffc00f09947 */ /* 0x004fea000383ffff */
[----:B------:R-:W-:Y:S05]  /*2e170*/  BRA `(.L_x_2663) ;  /* 0xffffffd000a07947 */ /* 0x000fea000383ffff */
.L_x_2534:
[----:B--2---:R2:W3:Y:S02]  /*2e180*/  SYNCS.PHASECHK.TRANS64.TRYWAIT P1, [R4+URZ+0x29860], R5 ;  /* 0x02986005040075a7 */ /* 0x0044e4000802017f */
[----:B---3--:R-:W-:Y:S05]  /*2e190*/  @!P1 NANOSLEEP.SYNCS 0x989680 ;  /* 0x009896800000995d */ /* 0x008fea0003900000 */
[----:B------:R-:W3:Y:S02]  /*2e1a0*/  @!P1 SYNCS.PHASECHK.TRANS64 P1, [R4+URZ+0x29860], R5 ;  /* 0x02986005040095a7 */ /* 0x000ee4000802007f */
[----:B---3--:R-:W-:Y:S05]  /*2e1b0*/  @!P1 BRA `(.L_x_2534) ;  /* 0xfffffffc00f09947 */ /* 0x008fea000383ffff */
[----:B------:R-:W-:Y:S05]  /*2e1c0*/  BRA `(.L_x_2664) ;  /* 0xffffffd000a47947 */ /* 0x000fea000383ffff */
.L_x_2536:
[----:B---3--:R3:W4:Y:S02]  /*2e1d0*/  SYNCS.PHASECHK.TRANS64.TRYWAIT P1, [R3+URZ+0x29860], R2 ;  /* 0x02986002030075a7 */ /* 0x008724000802017f */
[----:B----4-:R-:W-:Y:S05]  /*2e1e0*/  @!P1 NANOSLEEP.SYNCS 0x989680 ;  /* 0x009896800000995d */ /* 0x010fea0003900000 */
[----:B------:R-:W4:Y:S02]  /*2e1f0*/  @!P1 SYNCS.PHASECHK.TRANS64 P1, [R3+URZ+0x29860], R2 ;  /* 0x02986002030095a7 */ /* 0x000f24000802007f */
[----:B----4-:R-:W-:Y:S05]  /*2e200*/  @!P1 BRA `(.L_x_2536) ;  /* 0xfffffffc00f09947 */ /* 0x010fea000383ffff */
[----:B------:R-:W-:Y:S05]  /*2e210*/  BRA `(.L_x_2665) ;  /* 0xffffffd000a47947 */ /* 0x000fea000383ffff */
.L_x_2538:
[----:B----4-:R4:W0:Y:S02]  /*2e220*/  SYNCS.PHASECHK.TRANS64.TRYWAIT P0, [R4+URZ+0x29880], R5 ;  /* 0x02988005040075a7 */ /* 0x010824000800017f */
[----:B0-----:R-:W-:Y:S05]  /*2e230*/  @!P0 NANOSLEEP.SYNCS 0x989680 ;  /* 0x009896800000895d */ /* 0x001fea0003900000 */
[----:B------:R-:W0:Y:S02]  /*2e240*/  @!P0 SYNCS.PHASECHK.TRANS64 P0, [R4+URZ+0x29880], R5 ;  /* 0x02988005040085a7 */ /* 0x000e24000800007f */
[----:B0-----:R-:W-:Y:S05]  /*2e250*/  @!P0 BRA `(.L_x_2538) ;  /* 0xfffffffc00f08947 */ /* 0x001fea000383ffff */
[----:B------:R-:W-:Y:S05]  /*2e260*/  BRA `(.L_x_2539) ;  /* 0xffffffd000a07947 */ /* 0x000fea000383ffff */
.L_x_2666:
        /* <DEDUP_REMOVED lines=9> */
.L_x_2676:


//--------------------- .nv.global.init           --------------------------
	.section	.nv.global.init,"aw",@progbits
	.align	4
.nv.global.init:
	.type		_ZZN5flash28permute_output_fp8_VcolmajorIN4cute6TensorINS1_11ArrayEngineIN7cutlass10bfloat16_tELm64EEENS1_6LayoutINS1_5tupleIJNS8_IJNS1_1CILi2EEESA_NS9_ILi16EEEEEENS9_ILi1EEESD_EEENS8_IJNS8_IJSD_SA_NS9_ILi4EEEEEENS9_ILi0EEESH_EEEEEEEEEvRT_E9upper_map,@object
	.size		_ZZN5flash28permute_output_fp8_VcolmajorIN4cute6TensorINS1_11ArrayEngineIN7cutlass10bfloat16_tELm64EEENS1_6LayoutINS1_5tupleIJNS8_IJNS1_1CILi2EEESA_NS9_ILi16EEEEEENS9_ILi1EEESD_EEENS8_IJNS8_IJSD_SA_NS9_ILi4EEEEEENS9_ILi0EEESH_EEEEEEEEEvRT_E9upper_map,($str$25 - _ZZN5flash28permute_output_fp8_VcolmajorIN4cute6TensorINS1_11ArrayEngineIN7cutlass10bfloat16_tELm64EEENS1_6LayoutINS1_5tupleIJNS8_IJNS1_1CILi2EEESA_NS9_ILi16EEEEEENS9_ILi1EEESD_EEENS8_IJNS8_IJSD_SA_NS9_ILi4EEEEEENS9_ILi0EEESH_EEEEEEEEEvRT_E9upper_map)
_ZZN5flash28permute_output_fp8_VcolmajorIN4cute6TensorINS1_11ArrayEngineIN7cutlass10bfloat16_tELm64EEENS1_6LayoutINS1_5tupleIJNS8_IJNS1_1CILi2EEESA_NS9_ILi16EEEEEENS9_ILi1EEESD_EEENS8_IJNS8_IJSD_SA_NS9_ILi4EEEEEENS9_ILi0EEESH_EEEEEEEEEvRT_E9upper_map:
        /*0000*/ 	.byte	0x00, 0x00, 0x00, 0x00, 0x02, 0x00, 0x00, 0x00, 0x03, 0x00, 0x00, 0x00, 0x01, 0x00, 0x00, 0x00
	.type		$str$25,@object
	.size		$str$25,($str$26 - $str$25)
$str$25:
        /*0010*/ 	.byte	0x28, 0x61, 0x64, 0x64, 0x72, 0x65, 0x73, 0x73, 0x20, 0x26, 0x20, 0x6d, 0x61, 0x73, 0x6b, 0x29
        /*0020*/ 	.byte	0x20, 0x3d, 0x3d, 0x20, 0x30, 0x00
	.type		$str$26,@object
	.size		$str$26,(__unnamed_7 - $str$26)
$str$26:
        /*0026*/ 	.byte	0x2f, 0x74, 0x6d, 0x70, 0x2f, 0x6f, 0x73, 0x73, 0x5f, 0x6b, 0x65, 0x72, 0x6e, 0x65, 0x6c, 0x73
        /*0036*/ 	.byte	0x5f, 0x73, 0x72, 0x63, 0x2f, 0x66, 0x6c, 0x61, 0x73, 0x68, 0x5f, 0x61, 0x74, 0x74, 0x65, 0x6e
        /*0046*/ 	.byte	0x74, 0x69, 0x6f, 0x6e, 0x2f, 0x63, 0x73, 0x72, 0x63, 0x2f, 0x63, 0x75, 0x74, 0x6c, 0x61, 0x73
        /*0056*/ 	.byte	0x73, 0x2f, 0x69, 0x6e, 0x63, 0x6c, 0x75, 0x64, 0x65, 0x2f, 0x63, 0x75, 0x74, 0x65, 0x2f, 0x70
        /*0066*/ 	.byte	0x6f, 0x69, 0x6e, 0x74, 0x65, 0x72, 0x5f, 0x66, 0x6c, 0x61, 0x67, 0x67, 0x65, 0x64, 0x2e, 0x68
        /*0076*/ 	.byte	0x70, 0x70, 0x00
	.type		__unnamed_7,@object
	.size		__unnamed_7,(__unnamed_6 - __unnamed_7)
__unnamed_7:
        /* <DEDUP_REMOVED lines=24> */
        /*01f9*/ 	.byte	0x3e, 0x3e, 0x20, 0x26, 0x5d, 0x00
	.type		__unnamed_6,@object
	.size		__unnamed_6,(__unnamed_3 - __unnamed_6)
__unnamed_6:
        /* <DEDUP_REMOVED lines=25> */
	.type		__unnamed_3,@object
	.size		__unnamed_3,(__unnamed_2 - __unnamed_3)
__unnamed_3:
        /* <DEDUP_REMOVED lines=29> */
        /*0555*/ 	.byte	0x5d, 0x00
	.type		__unnamed_2,@object
	.size		__unnamed_2,(__unnamed_4 - __unnamed_2)
__unnamed_2:
        /* <DEDUP_REMOVED lines=30> */
	.type		__unnamed_4,@object
	.size		__unnamed_4,(__unnamed_5 - __unnamed_4)
__unnamed_4:
        /* <DEDUP_REMOVED lines=30> */
	.type		__unnamed_5,@object
	.size		__unnamed_5,(__unnamed_1 - __unnamed_5)
__unnamed_5:
        /* <DEDUP_REMOVED lines=29> */
        /*0acb*/ 	.byte	0x3e, 0x5d, 0x00
	.type		__unnamed_1,@object
	.size		__unnamed_1,(.L_0 - __unnamed_1)
__unnamed_1:
        /* <DEDUP_REMOVED lines=29> */
        /*0c9e*/ 	.byte	0x3e, 0x20, 0x26, 0x5d, 0x00
.L_0:


//--------------------- .nv.shared._ZN7cutlass13device_kernelIN5flash11enable_sm90INS1_16FlashAttnFwdSm90INS1_25CollectiveMainloopFwdSm90ILi2EN4cute5tupleIJNS5_1CILi1EEES8_S8_EEENS6_IJNS7_ILi128EEENS7_ILi160EEENS7_ILi192EEEEEELi128ENS_12float_e4m3_tEfNS_4arch4Sm90ELb0ELb0ELb0ELb0ELb0ELb0ELb0ELb1ELb1ELb0ELb0ELb0EEENS1_21CollectiveEpilogueFwdINS6_IJSA_SA_SB_EEES9_NS_10bfloat16_tESG_Li256ELb0ELb0ELb0ELb1EEENS1_29StaticPersistentTileSchedulerILb0EEEEEEEEEvNT_6ParamsE --------------------------
	.section	.nv.shared._ZN7cutlass13device_kernelIN5flash11enable_sm90INS1_16FlashAttnFwdSm90INS1_25CollectiveMainloopFwdSm90ILi2EN4cute5tupleIJNS5_1CILi1EEES8_S8_EEENS6_IJNS7_ILi128EEENS7_ILi160EEENS7_ILi192EEEEEELi128ENS_12float_e4m3_tEfNS_4arch4Sm90ELb0ELb0ELb0ELb0ELb0ELb0ELb0ELb1ELb1ELb0ELb0ELb0EEENS1_21CollectiveEpilogueFwdINS6_IJSA_SA_SB_EEES9_NS_10bfloat16_tESG_Li256ELb0ELb0ELb0ELb1EEENS1_29StaticPersistentTileSchedulerILb0EEEEEEEEEvNT_6ParamsE,"aw",@nobits
	.sectionflags	@""
	.align	16
	.zero		1024


//--------------------- .nv.shared.reserved.0     --------------------------
	.section	.nv.shared.reserved.0,"aw",@nobits
	.weak		__nv_reservedSMEM_offset_0_alias
	.size		__nv_reservedSMEM_offset_0_alias, 0, 0
	.other		__nv_reservedSMEM_offset_0_alias,@"STO_CUDA_RESERVED_SHARED STV_DEFAULT"
__nv_reservedSMEM_offset_0_alias:
	.zero		0


//--------------------- .nv.global                --------------------------
	.section	.nv.global,"aw",@nobits
.nv.global:
	.type		_ZN67_INTERNAL_c28cff71_31_flash_fwd_hdimdiff_e4m3_sm90_cu_0985e13a_47014cute1_E,@object
	.size		_ZN67_INTERNAL_c28cff71_31_flash_fwd_hdimdiff_e4m3_sm90_cu_0985e13a_47014cute1_E,(_ZN67_INTERNAL_c28cff71_31_flash_fwd_hdimdiff_e4m3_sm90_cu_0985e13a_47014cuda3std3__45__cpo6cbeginE - _ZN67_INTERNAL_c28cff71_31_flash_fwd_hdimdiff_e4m3_sm90_cu_0985e13a_47014cute1_E)
_ZN67_INTERNAL_c28cff71_31_flash_fwd_hdimdiff_e4m3_sm90_cu_0985e13a_47014cute1_E:
	.zero		1
	.type		_ZN67_INTERNAL_c28cff71_31_flash_fwd_hdimdiff_e4m3_sm90_cu_0985e13a_47014cuda3std3__45__cpo6cbeginE,@object
	.size		_ZN67_INTERNAL_c28cff71_31_flash_fwd_hdimdiff_e4m3_sm90_cu_0985e13a_47014cuda3std3__45__cpo6cbeginE,(_ZN67_INTERNAL_c28cff71_31_flash_fwd_hdimdiff_e4m3_sm90_cu_0985e13a_47014cuda3std3__48in_placeE - _ZN67_INTERNAL_c28cff71_31_flash_fwd_hdimdiff_e4m3_sm90_cu_0985e13a_47014cuda3std3__45__cpo6cbeginE)
_ZN67_INTERNAL_c28cff71_31_flash_fwd_hdimdiff_e4m3_sm90_cu_0985e13a_47014cuda3std3__45__cpo6cbeginE:
	.zero		1
	.type		_ZN67_INTERNAL_c28cff71_31_flash_fwd_hdimdiff_e4m3_sm90_cu_0985e13a_47014cuda3std3__48in_placeE,@object
	.size		_ZN67_INTERNAL_c28cff71_31_flash_fwd_hdimdiff_e4m3_sm90_cu_0985e13a_47014cuda3std3__48in_placeE,(_ZN67_INTERNAL_c28cff71_31_flash_fwd_hdimdiff_e4m3_sm90_cu_0985e13a_47014cuda3std6ranges3__45__cpo9iter_moveE - _ZN67_INTERNAL_c28cff71_31_flash_fwd_hdimdiff_e4m3_sm90_cu_0985e13a_47014cuda3std3__48in_placeE)
_ZN67_INTERNAL_c28cff71_31_flash_fwd_hdimdiff_e4m3_sm90_cu_0985e13a_47014cuda3std3__48in_placeE:
	.zero		1
	.type		_ZN67_INTERNAL_c28cff71_31_flash_fwd_hdimdiff_e4m3_sm90_cu_0985e13a_47014cuda3std6ranges3__45__cpo9iter_moveE,@object
	.size		_ZN67_INTERNAL_c28cff71_31_flash_fwd_hdimdiff_e4m3_sm90_cu_0985e13a_47014cuda3std6ranges3__45__cpo9iter_moveE,(_ZN67_INTERNAL_c28cff71_31_flash_fwd_hdimdiff_e4m3_sm90_cu_0985e13a_47014cuda3std3__45__cpo5beginE - _ZN67_INTERNAL_c28cff71_31_flash_fwd_hdimdiff_e4m3_sm90_cu_0985e13a_47014cuda3std6ranges3__45__cpo9iter_moveE)
_ZN67_INTERNAL_c28cff71_31_flash_fwd_hdimdiff_e4m3_sm90_cu_0985e13a_47014cuda3std6ranges3__45__cpo9iter_moveE:
	.zero		1
	.type		_ZN67_INTERNAL_c28cff71_31_flash_fwd_hdimdiff_e4m3_sm90_cu_0985e13a_47014cuda3std3__45__cpo5beginE,@object
	.size		_ZN67_INTERNAL_c28cff71_31_flash_fwd_hdimdiff_e4m3_sm90_cu_0985e13a_47014cuda3std3__45__cpo5beginE,(_ZN67_INTERNAL_c28cff71_31_flash_fwd_hdimdiff_e4m3_sm90_cu_0985e13a_47014cuda3std3__469_GLOBAL__N__c28cff71_31_flash_fwd_hdimdiff_e4m3_sm90_cu_0985e13a_47016ignoreE - _ZN67_INTERNAL_c28cff71_31_flash_fwd_hdimdiff_e4m3_sm90_cu_0985e13a_47014cuda3std3__45__cpo5beginE)
_ZN67_INTERNAL_c28cff71_31_flash_fwd_hdimdiff_e4m3_sm90_cu_0985e13a_47014cuda3std3__45__cpo5beginE:
	.zero		1
	.type		_ZN67_INTERNAL_c28cff71_31_flash_fwd_hdimdiff_e4m3_sm90_cu_0985e13a_47014cuda3std3__469_GLOBAL__N__c28cff71_31_flash_fwd_hdimdiff_e4m3_sm90_cu_0985e13a_47016ignoreE,@object
	.size		_ZN67_INTERNAL_c28cff71_31_flash_fwd_hdimdiff_e4m3_sm90_cu_0985e13a_47014cuda3std3__469_GLOBAL__N__c28cff71_31_flash_fwd_hdimdiff_e4m3_sm90_cu_0985e13a_47016ignoreE,(_ZN67_INTERNAL_c28cff71_31_flash_fwd_hdimdiff_e4m3_sm90_cu_0985e13a_47014cute7productE - _ZN67_INTERNAL_c28cff71_31_flash_fwd_hdimdiff_e4m3_sm90_cu_0985e13a_47014cuda3std3__469_GLOBAL__N__c28cff71_31_flash_fwd_hdimdiff_e4m3_sm90_cu_0985e13a_47016ignoreE)
_ZN67_INTERNAL_c28cff71_31_flash_fwd_hdimdiff_e4m3_sm90_cu_0985e13a_47014cuda3std3__469_GLOBAL__N__c28cff71_31_flash_fwd_hdimdiff_e4m3_sm90_cu_0985e13a_47016ignoreE:
	.zero		1
	.type		_ZN67_INTERNAL_c28cff71_31_flash_fwd_hdimdiff_e4m3_sm90_cu_0985e13a_47014cute7productE,@object
	.size		_ZN67_INTERNAL_c28cff71_31_flash_fwd_hdimdiff_e4m3_sm90_cu_0985e13a_47014cute7productE,(_ZN67_INTERNAL_c28cff71_31_flash_fwd_hdimdiff_e4m3_sm90_cu_0985e13a_47014cuda3std3__45__cpo3endE - _ZN67_INTERNAL_c28cff71_31_flash_fwd_hdimdiff_e4m3_sm90_cu_0985e13a_47014cute7productE)
_ZN67_INTERNAL_c28cff71_31_flash_fwd_hdimdiff_e4m3_sm90_cu_0985e13a_47014cute7productE:
	.zero		1
	.type		_ZN67_INTERNAL_c28cff71_31_flash_fwd_hdimdiff_e4m3_sm90_cu_0985e13a_47014cuda3std3__45__cpo3endE,@object
	.size		_ZN67_INTERNAL_c28cff71_31_flash_fwd_hdimdiff_e4m3_sm90_cu_0985e13a_47014cuda3std3__45__cpo3endE,(_ZN67_INTERNAL_c28cff71_31_flash_fwd_hdimdiff_e4m3_sm90_cu_0985e13a_47014cuda3std3__419piecewise_constructE - _ZN67_INTERNAL_c28cff71_31_flash_fwd_hdimdiff_e4m3_sm90_cu_0985e13a_47014cuda3std3__45__cpo3endE)
_ZN67_INTERNAL_c28cff71_31_flash_fwd_hdimdiff_e4m3_sm90_cu_0985e13a_47014cuda3std3__45__cpo3endE:
	.zero		1
	.type		_ZN67_INTERNAL_c28cff71_31_flash_fwd_hdimdiff_e4m3_sm90_cu_0985e13a_47014cuda3std3__419piecewise_constructE,@object
	.size		_ZN67_INTERNAL_c28cff71_31_flash_fwd_hdimdiff_e4m3_sm90_cu_0985e13a_47014cuda3std3__419piecewise_constructE,(_ZN67_INTERNAL_c28cff71_31_flash_fwd_hdimdiff_e4m3_sm90_cu_0985e13a_47014cuda3std3__45__cpo4cendE - _ZN67_INTERNAL_c28cff71_31_flash_fwd_hdimdiff_e4m3_sm90_cu_0985e13a_47014cuda3std3__419piecewise_constructE)
_ZN67_INTERNAL_c28cff71_31_flash_fwd_hdimdiff_e4m3_sm90_cu_0985e13a_47014cuda3std3__419piecewise_constructE:
	.zero		1
	.type		_ZN67_INTERNAL_c28cff71_31_flash_fwd_hdimdiff_e4m3_sm90_cu_0985e13a_47014cuda3std3__45__cpo4cendE,@object
	.size		_ZN67_INTERNAL_c28cff71_31_flash_fwd_hdimdiff_e4m3_sm90_cu_0985e13a_47014cuda3std3__45__cpo4cendE,(_ZN67_INTERNAL_c28cff71_31_flash_fwd_hdimdiff_e4m3_sm90_cu_0985e13a_47014cuda3std6ranges3__45__cpo4swapE - _ZN67_INTERNAL_c28cff71_31_flash_fwd_hdimdiff_e4m3_sm90_cu_0985e13a_47014cuda3std3__45__cpo4cendE)
_ZN67_INTERNAL_c28cff71_31_flash_fwd_hdimdiff_e4m3_sm90_cu_0985e13a_47014cuda3std3__45__cpo4cendE:
	.zero		1
	.type		_ZN67_INTERNAL_c28cff71_31_flash_fwd_hdimdiff_e4m3_sm90_cu_0985e13a_47014cuda3std6ranges3__45__cpo4swapE,@object
	.size		_ZN67_INTERNAL_c28cff71_31_flash_fwd_hdimdiff_e4m3_sm90_cu_0985e13a_47014cuda3std6ranges3__45__cpo4swapE,(.L_15 - _ZN67_INTERNAL_c28cff71_31_flash_fwd_hdimdiff_e4m3_sm90_cu_0985e13a_47014cuda3std6ranges3__45__cpo4swapE)
_ZN67_INTERNAL_c28cff71_31_flash_fwd_hdimdiff_e4m3_sm90_cu_0985e13a_47014cuda3std6ranges3__45__cpo4swapE:
	.zero		1
.L_15:


//--------------------- .nv.shared._ZN7cutlass13device_kernelIN5flash11enable_sm90INS1_16FlashAttnFwdSm90INS1_25CollectiveMainloopFwdSm90ILi2EN4cute5tupleIJNS5_1CILi2EEENS7_ILi1EEES9_EEENS6_IJNS7_ILi128EEENS7_ILi160EEENS7_ILi192EEEEEELi128ENS_12float_e4m3_tEfNS_4arch4Sm90ELb0ELb0ELb0ELb0ELb0ELb0ELb0ELb1ELb1ELb0ELb0ELb0EEENS1_21CollectiveEpilogueFwdINS6_IJSB_SB_SC_EEESA_NS_10bfloat16_tESH_Li256ELb0ELb0ELb0ELb1EEENS1_29StaticPersistentTileSchedulerILb0EEEEEEEEEvNT_6ParamsE --------------------------
	.section	.nv.shared._ZN7cutlass13device_kernelIN5flash11enable_sm90INS1_16FlashAttnFwdSm90INS1_25CollectiveMainloopFwdSm90ILi2EN4cute5tupleIJNS5_1CILi2EEENS7_ILi1EEES9_EEENS6_IJNS7_ILi128EEENS7_ILi160EEENS7_ILi192EEEEEELi128ENS_12float_e4m3_tEfNS_4arch4Sm90ELb0ELb0ELb0ELb0ELb0ELb0ELb0ELb1ELb1ELb0ELb0ELb0EEENS1_21CollectiveEpilogueFwdINS6_IJSB_SB_SC_EEESA_NS_10bfloat16_tESH_Li256ELb0ELb0ELb0ELb1EEENS1_29StaticPersistentTileSchedulerILb0EEEEEEEEEvNT_6ParamsE,"aw",@nobits
	.sectionflags	@""
	.align	16
	.zero		1024


//--------------------- .nv.shared._ZN7cutlass13device_kernelIN5flash11enable_sm90INS1_16FlashAttnFwdSm90INS1_25CollectiveMainloopFwdSm90ILi2EN4cute5tupleIJNS5_1CILi1EEES8_S8_EEENS6_IJNS7_ILi128EEENS7_ILi160EEENS7_ILi192EEEEEELi128ENS_12float_e4m3_tEfNS_4arch4Sm90ELb0ELb0ELb0ELb1ELb0ELb0ELb0ELb1ELb1ELb0ELb0ELb0EEENS1_21CollectiveEpilogueFwdINS6_IJSA_SA_SB_EEES9_NS_10bfloat16_tESG_Li256ELb1ELb0ELb0ELb1EEENS1_36VarlenDynamicPersistentTileSchedulerILi128ELi160ELi256ELi128ELb0ELb0ELb1ELb0ELb1ELb1EEEEEEEEEvNT_6ParamsE --------------------------
	.section	.nv.shared._ZN7cutlass13device_kernelIN5flash11enable_sm90INS1_16FlashAttnFwdSm90INS1_25CollectiveMainloopFwdSm90ILi2EN4cute5tupleIJNS5_1CILi1EEES8_S8_EEENS6_IJNS7_ILi128EEENS7_ILi160EEENS7_ILi192EEEEEELi128ENS_12float_e4m3_tEfNS_4arch4Sm90ELb0ELb0ELb0ELb1ELb0ELb0ELb0ELb1ELb1ELb0ELb0ELb0EEENS1_21CollectiveEpilogueFwdINS6_IJSA_SA_SB_EEES9_NS_10bfloat16_tESG_Li256ELb1ELb0ELb0ELb1EEENS1_36VarlenDynamicPersistentTileSchedulerILi128ELi160ELi256ELi128ELb0ELb0ELb1ELb0ELb1ELb1EEEEEEEEEvNT_6ParamsE,"aw",@nobits
	.sectionflags	@""
	.align	16
	.zero		1024


//--------------------- .nv.shared._ZN7cutlass13device_kernelIN5flash11enable_sm90INS1_16FlashAttnFwdSm90INS1_25CollectiveMainloopFwdSm90ILi2EN4cute5tupleIJNS5_1CILi1EEES8_S8_EEENS6_IJNS7_ILi128EEENS7_ILi160EEENS7_ILi192EEEEEELi128ENS_12float_e4m3_tEfNS_4arch4Sm90ELb0ELb0ELb0ELb1ELb0ELb1ELb0ELb1ELb1ELb0ELb0ELb0EEENS1_21CollectiveEpilogueFwdINS6_IJSA_SA_SB_EEES9_NS_10bfloat16_tESG_Li256ELb1ELb0ELb0ELb1EEENS1_36VarlenDynamicPersistentTileSchedulerILi128ELi160ELi256ELi128ELb0ELb0ELb1ELb0ELb1ELb1EEEEEEEEEvNT_6ParamsE --------------------------
	.section	.nv.shared._ZN7cutlass13device_kernelIN5flash11enable_sm90INS1_16FlashAttnFwdSm90INS1_25CollectiveMainloopFwdSm90ILi2EN4cute5tupleIJNS5_1CILi1EEES8_S8_EEENS6_IJNS7_ILi128EEENS7_ILi160EEENS7_ILi192EEEEEELi128ENS_12float_e4m3_tEfNS_4arch4Sm90ELb0ELb0ELb0ELb1ELb0ELb1ELb0ELb1ELb1ELb0ELb0ELb0EEENS1_21CollectiveEpilogueFwdINS6_IJSA_SA_SB_EEES9_NS_10bfloat16_tESG_Li256ELb1ELb0ELb0ELb1EEENS1_36VarlenDynamicPersistentTileSchedulerILi128ELi160ELi256ELi128ELb0ELb0ELb1ELb0ELb1ELb1EEEEEEEEEvNT_6ParamsE,"aw",@nobits
	.sectionflags	@""
	.align	16
	.zero		1024


//--------------------- .nv.shared._ZN7cutlass13device_kernelIN5flash11enable_sm90INS1_16FlashAttnFwdSm90INS1_25CollectiveMainloopFwdSm90ILi2EN4cute5tupleIJNS5_1CILi1EEES8_S8_EEENS6_IJNS7_ILi128EEENS7_ILi160EEENS7_ILi192EEEEEELi128ENS_12float_e4m3_tEfNS_4arch4Sm90ELb0ELb1ELb0ELb0ELb0ELb0ELb0ELb1ELb1ELb0ELb0ELb0EEENS1_21CollectiveEpilogueFwdINS6_IJSA_SA_SB_EEES9_NS_10bfloat16_tESG_Li256ELb0ELb0ELb0ELb1EEENS1_30DynamicPersistentTileSchedulerILi256ELi128ELb0ELb0ELb1EEEEEEEEEvNT_6ParamsE --------------------------
	.section	.nv.shared._ZN7cutlass13device_kernelIN5flash11enable_sm90INS1_16FlashAttnFwdSm90INS1_25CollectiveMainloopFwdSm90ILi2EN4cute5tupleIJNS5_1CILi1EEES8_S8_EEENS6_IJNS7_ILi128EEENS7_ILi160EEENS7_ILi192EEEEEELi128ENS_12float_e4m3_tEfNS_4arch4Sm90ELb0ELb1ELb0ELb0ELb0ELb0ELb0ELb1ELb1ELb0ELb0ELb0EEENS1_21CollectiveEpilogueFwdINS6_IJSA_SA_SB_EEES9_NS_10bfloat16_tESG_Li256ELb0ELb0ELb0ELb1EEENS1_30DynamicPersistentTileSchedulerILi256ELi128ELb0ELb0ELb1EEEEEEEEEvNT_6ParamsE,"aw",@nobits
	.sectionflags	@""
	.align	16
	.zero		1024


//--------------------- .nv.shared._ZN7cutlass13device_kernelIN5flash11enable_sm90INS1_16FlashAttnFwdSm90INS1_25CollectiveMainloopFwdSm90ILi2EN4cute5tupleIJNS5_1CILi1EEES8_S8_EEENS6_IJNS7_ILi128EEENS7_ILi160EEENS7_ILi192EEEEEELi128ENS_12float_e4m3_tEfNS_4arch4Sm90ELb0ELb1ELb0ELb1ELb0ELb0ELb0ELb1ELb1ELb0ELb0ELb0EEENS1_21CollectiveEpilogueFwdINS6_IJSA_SA_SB_EEES9_NS_10bfloat16_tESG_Li256ELb1ELb0ELb0ELb1EEENS1_36VarlenDynamicPersistentTileSchedulerILi128ELi160ELi256ELi128ELb0ELb0ELb1ELb1ELb0ELb1EEEEEEEEEvNT_6ParamsE --------------------------
	.section	.nv.shared._ZN7cutlass13device_kernelIN5flash11enable_sm90INS1_16FlashAttnFwdSm90INS1_25CollectiveMainloopFwdSm90ILi2EN4cute5tupleIJNS5_1CILi1EEES8_S8_EEENS6_IJNS7_ILi128EEENS7_ILi160EEENS7_ILi192EEEEEELi128ENS_12float_e4m3_tEfNS_4arch4Sm90ELb0ELb1ELb0ELb1ELb0ELb0ELb0ELb1ELb1ELb0ELb0ELb0EEENS1_21CollectiveEpilogueFwdINS6_IJSA_SA_SB_EEES9_NS_10bfloat16_tESG_Li256ELb1ELb0ELb0ELb1EEENS1_36VarlenDynamicPersistentTileSchedulerILi128ELi160ELi256ELi128ELb0ELb0ELb1ELb1ELb0ELb1EEEEEEEEEvNT_6ParamsE,"aw",@nobits
	.sectionflags	@""
	.align	16
	.zero		1024


//--------------------- .nv.shared._ZN7cutlass13device_kernelIN5flash11enable_sm90INS1_16FlashAttnFwdSm90INS1_25CollectiveMainloopFwdSm90ILi2EN4cute5tupleIJNS5_1CILi1EEES8_S8_EEENS6_IJNS7_ILi128EEENS7_ILi160EEENS7_ILi192EEEEEELi128ENS_12float_e4m3_tEfNS_4arch4Sm90ELb0ELb1ELb0ELb1ELb0ELb1ELb0ELb1ELb1ELb0ELb0ELb0EEENS1_21CollectiveEpilogueFwdINS6_IJSA_SA_SB_EEES9_NS_10bfloat16_tESG_Li256ELb1ELb0ELb0ELb1EEENS1_36VarlenDynamicPersistentTileSchedulerILi128ELi160ELi256ELi128ELb0ELb0ELb1ELb1ELb0ELb1EEEEEEEEEvNT_6ParamsE --------------------------
	.section	.nv.shared._ZN7cutlass13device_kernelIN5flash11enable_sm90INS1_16FlashAttnFwdSm90INS1_25CollectiveMainloopFwdSm90ILi2EN4cute5tupleIJNS5_1CILi1EEES8_S8_EEENS6_IJNS7_ILi128EEENS7_ILi160EEENS7_ILi192EEEEEELi128ENS_12float_e4m3_tEfNS_4arch4Sm90ELb0ELb1ELb0ELb1ELb0ELb1ELb0ELb1ELb1ELb0ELb0ELb0EEENS1_21CollectiveEpilogueFwdINS6_IJSA_SA_SB_EEES9_NS_10bfloat16_tESG_Li256ELb1ELb0ELb0ELb1EEENS1_36VarlenDynamicPersistentTileSchedulerILi128ELi160ELi256ELi128ELb0ELb0ELb1ELb1ELb0ELb1EEEEEEEEEvNT_6ParamsE,"aw",@nobits
	.sectionflags	@""
	.align	16
	.zero		1024


//--------------------- .nv.shared._ZN7cutlass13device_kernelIN5flash11enable_sm90INS1_16FlashAttnFwdSm90INS1_25CollectiveMainloopFwdSm90ILi2EN4cute5tupleIJNS5_1CILi1EEES8_S8_EEENS6_IJNS7_ILi128EEENS7_ILi160EEENS7_ILi192EEEEEELi128ENS_12float_e4m3_tEfNS_4arch4Sm90ELb1ELb0ELb0ELb0ELb0ELb0ELb0ELb1ELb1ELb0ELb0ELb0EEENS1_21CollectiveEpilogueFwdINS6_IJSA_SA_SB_EEES9_NS_10bfloat16_tESG_Li256ELb0ELb0ELb0ELb1EEENS1_30DynamicPersistentTileSchedulerILi256ELi128ELb0ELb0ELb1EEEEEEEEEvNT_6ParamsE --------------------------
	.section	.nv.shared._ZN7cutlass13device_kernelIN5flash11enable_sm90INS1_16FlashAttnFwdSm90INS1_25CollectiveMainloopFwdSm90ILi2EN4cute5tupleIJNS5_1CILi1EEES8_S8_EEENS6_IJNS7_ILi128EEENS7_ILi160EEENS7_ILi192EEEEEELi128ENS_12float_e4m3_tEfNS_4arch4Sm90ELb1ELb0ELb0ELb0ELb0ELb0ELb0ELb1ELb1ELb0ELb0ELb0EEENS1_21CollectiveEpilogueFwdINS6_IJSA_SA_SB_EEES9_NS_10bfloat16_tESG_Li256ELb0ELb0ELb0ELb1EEENS1_30DynamicPersistentTileSchedulerILi256ELi128ELb0ELb0ELb1EEEEEEEEEvNT_6ParamsE,"aw",@nobits
	.sectionflags	@""
	.align	16
	.zero		1024


//--------------------- .nv.shared._ZN7cutlass13device_kernelIN5flash11enable_sm90INS1_16FlashAttnFwdSm90INS1_25CollectiveMainloopFwdSm90ILi2EN4cute5tupleIJNS5_1CILi1EEES8_S8_EEENS6_IJNS7_ILi128EEENS7_ILi160EEENS7_ILi192EEEEEELi128ENS_12float_e4m3_tEfNS_4arch4Sm90ELb1ELb0ELb0ELb1ELb0ELb0ELb0ELb1ELb1ELb0ELb0ELb0EEENS1_21CollectiveEpilogueFwdINS6_IJSA_SA_SB_EEES9_NS_10bfloat16_tESG_Li256ELb1ELb0ELb0ELb1EEENS1_36VarlenDynamicPersistentTileSchedulerILi128ELi160ELi256ELi128ELb0ELb0ELb1ELb1ELb1ELb1EEEEEEEEEvNT_6ParamsE --------------------------
	.section	.nv.shared._ZN7cutlass13device_kernelIN5flash11enable_sm90INS1_16FlashAttnFwdSm90INS1_25CollectiveMainloopFwdSm90ILi2EN4cute5tupleIJNS5_1CILi1EEES8_S8_EEENS6_IJNS7_ILi128EEENS7_ILi160EEENS7_ILi192EEEEEELi128ENS_12float_e4m3_tEfNS_4arch4Sm90ELb1ELb0ELb0ELb1ELb0ELb0ELb0ELb1ELb1ELb0ELb0ELb0EEENS1_21CollectiveEpilogueFwdINS6_IJSA_SA_SB_EEES9_NS_10bfloat16_tESG_Li256ELb1ELb0ELb0ELb1EEENS1_36VarlenDynamicPersistentTileSchedulerILi128ELi160ELi256ELi128ELb0ELb0ELb1ELb1ELb1ELb1EEEEEEEEEvNT_6ParamsE,"aw",@nobits
	.sectionflags	@""
	.align	16
	.zero		1024


//--------------------- .nv.shared._ZN7cutlass13device_kernelIN5flash11enable_sm90INS1_16FlashAttnFwdSm90INS1_25CollectiveMainloopFwdSm90ILi2EN4cute5tupleIJNS5_1CILi1EEES8_S8_EEENS6_IJNS7_ILi128EEENS7_ILi160EEENS7_ILi192EEEEEELi128ENS_12float_e4m3_tEfNS_4arch4Sm90ELb1ELb0ELb0ELb1ELb0ELb1ELb0ELb1ELb1ELb0ELb0ELb0EEENS1_21CollectiveEpilogueFwdINS6_IJSA_SA_SB_EEES9_NS_10bfloat16_tESG_Li256ELb1ELb0ELb0ELb1EEENS1_36VarlenDynamicPersistentTileSchedulerILi128ELi160ELi256ELi128ELb0ELb0ELb1ELb1ELb1ELb1EEEEEEEEEvNT_6ParamsE --------------------------
	.section	.nv.shared._ZN7cutlass13device_kernelIN5flash11enable_sm90INS1_16FlashAttnFwdSm90INS1_25CollectiveMainloopFwdSm90ILi2EN4cute5tupleIJNS5_1CILi1EEES8_S8_EEENS6_IJNS7_ILi128EEENS7_ILi160EEENS7_ILi192EEEEEELi128ENS_12float_e4m3_tEfNS_4arch4Sm90ELb1ELb0ELb0ELb1ELb0ELb1ELb0ELb1ELb1ELb0ELb0ELb0EEENS1_21CollectiveEpilogueFwdINS6_IJSA_SA_SB_EEES9_NS_10bfloat16_tESG_Li256ELb1ELb0ELb0ELb1EEENS1_36VarlenDynamicPersistentTileSchedulerILi128ELi160ELi256ELi128ELb0ELb0ELb1ELb1ELb1ELb1EEEEEEEEEvNT_6ParamsE,"aw",@nobits
	.sectionflags	@""
	.align	16
	.zero		1024


//--------------------- .nv.constant0._ZN7cutlass13device_kernelIN5flash11enable_sm90INS1_16FlashAttnFwdSm90INS1_25CollectiveMainloopFwdSm90ILi2EN4cute5tupleIJNS5_1CILi1EEES8_S8_EEENS6_IJNS7_ILi128EEENS7_ILi160EEENS7_ILi192EEEEEELi128ENS_12float_e4m3_tEfNS_4arch4Sm90ELb0ELb0ELb0ELb0ELb0ELb0ELb0ELb1ELb1ELb0ELb0ELb0EEENS1_21CollectiveEpilogueFwdINS6_IJSA_SA_SB_EEES9_NS_10bfloat16_tESG_Li256ELb0ELb0ELb0ELb1EEENS1_29StaticPersistentTileSchedulerILb0EEEEEEEEEvNT_6ParamsE --------------------------
	.section	.nv.constant0._ZN7cutlass13device_kernelIN5flash11enable_sm90INS1_16FlashAttnFwdSm90INS1_25CollectiveMainloopFwdSm90ILi2EN4cute5tupleIJNS5_1CILi1EEES8_S8_EEENS6_IJNS7_ILi128EEENS7_ILi160EEENS7_ILi192EEEEEELi128ENS_12float_e4m3_tEfNS_4arch4Sm90ELb0ELb0ELb0ELb0ELb0ELb0ELb0ELb1ELb1ELb0ELb0ELb0EEENS1_21CollectiveEpilogueFwdINS6_IJSA_SA_SB_EEES9_NS_10bfloat16_tESG_Li256ELb0ELb0ELb0ELb1EEENS1_29StaticPersistentTileSchedulerILb0EEEEEEEEEvNT_6ParamsE,"a",@progbits
	.sectionflags	@""
	.align	4
.nv.constant0._ZN7cutlass13device_kernelIN5flash11enable_sm90INS1_16FlashAttnFwdSm90INS1_25CollectiveMainloopFwdSm90ILi2EN4cute5tupleIJNS5_1CILi1EEES8_S8_EEENS6_IJNS7_ILi128EEENS7_ILi160EEENS7_ILi192EEEEEELi128ENS_12float_e4m3_tEfNS_4arch4Sm90ELb0ELb0ELb0ELb0ELb0ELb0ELb0ELb1ELb1ELb0ELb0ELb0EEENS1_21CollectiveEpilogueFwdINS6_IJSA_SA_SB_EEES9_NS_10bfloat16_tESG_Li256ELb0ELb0ELb0ELb1EEENS1_29StaticPersistentTileSchedulerILb0EEEEEEEEEvNT_6ParamsE:
	.zero		3584


//--------------------- .nv.constant0._ZN7cutlass13device_kernelIN5flash11enable_sm90INS1_16FlashAttnFwdSm90INS1_25CollectiveMainloopFwdSm90ILi2EN4cute5tupleIJNS5_1CILi2EEENS7_ILi1EEES9_EEENS6_IJNS7_ILi128EEENS7_ILi160EEENS7_ILi192EEEEEELi128ENS_12float_e4m3_tEfNS_4arch4Sm90ELb0ELb0ELb0ELb0ELb0ELb0ELb0ELb1ELb1ELb0ELb0ELb0EEENS1_21CollectiveEpilogueFwdINS6_IJSB_SB_SC_EEESA_NS_10bfloat16_tESH_Li256ELb0ELb0ELb0ELb1EEENS1_29StaticPersistentTileSchedulerILb0EEEEEEEEEvNT_6ParamsE --------------------------
	.section	.nv.constant0._ZN7cutlass13device_kernelIN5flash11enable_sm90INS1_16FlashAttnFwdSm90INS1_25CollectiveMainloopFwdSm90ILi2EN4cute5tupleIJNS5_1CILi2EEENS7_ILi1EEES9_EEENS6_IJNS7_ILi128EEENS7_ILi160EEENS7_ILi192EEEEEELi128ENS_12float_e4m3_tEfNS_4arch4Sm90ELb0ELb0ELb0ELb0ELb0ELb0ELb0ELb1ELb1ELb0ELb0ELb0EEENS1_21CollectiveEpilogueFwdINS6_IJSB_SB_SC_EEESA_NS_10bfloat16_tESH_Li256ELb0ELb0ELb0ELb1EEENS1_29StaticPersistentTileSchedulerILb0EEEEEEEEEvNT_6ParamsE,"a",@progbits
	.sectionflags	@""
	.align	4
.nv.constant0._ZN7cutlass13device_kernelIN5flash11enable_sm90INS1_16FlashAttnFwdSm90INS1_25CollectiveMainloopFwdSm90ILi2EN4cute5tupleIJNS5_1CILi2EEENS7_ILi1EEES9_EEENS6_IJNS7_ILi128EEENS7_ILi160EEENS7_ILi192EEEEEELi128ENS_12float_e4m3_tEfNS_4arch4Sm90ELb0ELb0ELb0ELb0ELb0ELb0ELb0ELb1ELb1ELb0ELb0ELb0EEENS1_21CollectiveEpilogueFwdINS6_IJSB_SB_SC_EEESA_NS_10bfloat16_tESH_Li256ELb0ELb0ELb0ELb1EEENS1_29StaticPersistentTileSchedulerILb0EEEEEEEEEvNT_6ParamsE:
	.zero		3584


//--------------------- .nv.constant0._ZN7cutlass13device_kernelIN5flash11enable_sm90INS1_16FlashAttnFwdSm90INS1_25CollectiveMainloopFwdSm90ILi2EN4cute5tupleIJNS5_1CILi1EEES8_S8_EEENS6_IJNS7_ILi128EEENS7_ILi160EEENS7_ILi192EEEEEELi128ENS_12float_e4m3_tEfNS_4arch4Sm90ELb0ELb0ELb0ELb1ELb0ELb0ELb0ELb1ELb1ELb0ELb0ELb0EEENS1_21CollectiveEpilogueFwdINS6_IJSA_SA_SB_EEES9_NS_10bfloat16_tESG_Li256ELb1ELb0ELb0ELb1EEENS1_36VarlenDynamicPersistentTileSchedulerILi128ELi160ELi256ELi128ELb0ELb0ELb1ELb0ELb1ELb1EEEEEEEEEvNT_6ParamsE --------------------------
	.section	.nv.constant0._ZN7cutlass13device_kernelIN5flash11enable_sm90INS1_16FlashAttnFwdSm90INS1_25CollectiveMainloopFwdSm90ILi2EN4cute5tupleIJNS5_1CILi1EEES8_S8_EEENS6_IJNS7_ILi128EEENS7_ILi160EEENS7_ILi192EEEEEELi128ENS_12float_e4m3_tEfNS_4arch4Sm90ELb0ELb0ELb0ELb1ELb0ELb0ELb0ELb1ELb1ELb0ELb0ELb0EEENS1_21CollectiveEpilogueFwdINS6_IJSA_SA_SB_EEES9_NS_10bfloat16_tESG_Li256ELb1ELb0ELb0ELb1EEENS1_36VarlenDynamicPersistentTileSchedulerILi128ELi160ELi256ELi128ELb0ELb0ELb1ELb0ELb1ELb1EEEEEEEEEvNT_6ParamsE,"a",@progbits
	.sectionflags	@""
	.align	4
.nv.constant0._ZN7cutlass13device_kernelIN5flash11enable_sm90INS1_16FlashAttnFwdSm90INS1_25CollectiveMainloopFwdSm90ILi2EN4cute5tupleIJNS5_1CILi1EEES8_S8_EEENS6_IJNS7_ILi128EEENS7_ILi160EEENS7_ILi192EEEEEELi128ENS_12float_e4m3_tEfNS_4arch4Sm90ELb0ELb0ELb0ELb1ELb0ELb0ELb0ELb1ELb1ELb0ELb0ELb0EEENS1_21CollectiveEpilogueFwdINS6_IJSA_SA_SB_EEES9_NS_10bfloat16_tESG_Li256ELb1ELb0ELb0ELb1EEENS1_36VarlenDynamicPersistentTileSchedulerILi128ELi160ELi256ELi128ELb0ELb0ELb1ELb0ELb1ELb1EEEEEEEEEvNT_6ParamsE:
	.zero		3200


//--------------------- .nv.constant0._ZN7cutlass13device_kernelIN5flash11enable_sm90INS1_16FlashAttnFwdSm90INS1_25CollectiveMainloopFwdSm90ILi2EN4cute5tupleIJNS5_1CILi1EEES8_S8_EEENS6_IJNS7_ILi128EEENS7_ILi160EEENS7_ILi192EEEEEELi128ENS_12float_e4m3_tEfNS_4arch4Sm90ELb0ELb0ELb0ELb1ELb0ELb1ELb0ELb1ELb1ELb0ELb0ELb0EEENS1_21CollectiveEpilogueFwdINS6_IJSA_SA_SB_EEES9_NS_10bfloat16_tESG_Li256ELb1ELb0ELb0ELb1EEENS1_36VarlenDynamicPersistentTileSchedulerILi128ELi160ELi256ELi128ELb0ELb0ELb1ELb0ELb1ELb1EEEEEEEEEvNT_6ParamsE --------------------------
	.section	.nv.constant0._ZN7cutlass13device_kernelIN5flash11enable_sm90INS1_16FlashAttnFwdSm90INS1_25CollectiveMainloopFwdSm90ILi2EN4cute5tupleIJNS5_1CILi1EEES8_S8_EEENS6_IJNS7_ILi128EEENS7_ILi160EEENS7_ILi192EEEEEELi128ENS_12float_e4m3_tEfNS_4arch4Sm90ELb0ELb0ELb0ELb1ELb0ELb1ELb0ELb1ELb1ELb0ELb0ELb0EEENS1_21CollectiveEpilogueFwdINS6_IJSA_SA_SB_EEES9_NS_10bfloat16_tESG_Li256ELb1ELb0ELb0ELb1EEENS1_36VarlenDynamicPersistentTileSchedulerILi128ELi160ELi256ELi128ELb0ELb0ELb1ELb0ELb1ELb1EEEEEEEEEvNT_6ParamsE,"a",@progbits
	.sectionflags	@""
	.align	4
.nv.constant0._ZN7cutlass13device_kernelIN5flash11enable_sm90INS1_16FlashAttnFwdSm90INS1_25CollectiveMainloopFwdSm90ILi2EN4cute5tupleIJNS5_1CILi1EEES8_S8_EEENS6_IJNS7_ILi128EEENS7_ILi160EEENS7_ILi192EEEEEELi128ENS_12float_e4m3_tEfNS_4arch4Sm90ELb0ELb0ELb0ELb1ELb0ELb1ELb0ELb1ELb1ELb0ELb0ELb0EEENS1_21CollectiveEpilogueFwdINS6_IJSA_SA_SB_EEES9_NS_10bfloat16_tESG_Li256ELb1ELb0ELb0ELb1EEENS1_36VarlenDynamicPersistentTileSchedulerILi128ELi160ELi256ELi128ELb0ELb0ELb1ELb0ELb1ELb1EEEEEEEEEvNT_6ParamsE:
	.zero		3200


//--------------------- .nv.constant0._ZN7cutlass13device_kernelIN5flash11enable_sm90INS1_16FlashAttnFwdSm90INS1_25CollectiveMainloopFwdSm90ILi2EN4cute5tupleIJNS5_1CILi1EEES8_S8_EEENS6_IJNS7_ILi128EEENS7_ILi160EEENS7_ILi192EEEEEELi128ENS_12float_e4m3_tEfNS_4arch4Sm90ELb0ELb1ELb0ELb0ELb0ELb0ELb0ELb1ELb1ELb0ELb0ELb0EEENS1_21CollectiveEpilogueFwdINS6_IJSA_SA_SB_EEES9_NS_10bfloat16_tESG_Li256ELb0ELb0ELb0ELb1EEENS1_30DynamicPersistentTileSchedulerILi256ELi128ELb0ELb0ELb1EEEEEEEEEvNT_6ParamsE --------------------------
	.section	.nv.constant0._ZN7cutlass13device_kernelIN5flash11enable_sm90INS1_16FlashAttnFwdSm90INS1_25CollectiveMainloopFwdSm90ILi2EN4cute5tupleIJNS5_1CILi1EEES8_S8_EEENS6_IJNS7_ILi128EEENS7_ILi160EEENS7_ILi192EEEEEELi128ENS_12float_e4m3_tEfNS_4arch4Sm90ELb0ELb1ELb0ELb0ELb0ELb0ELb0ELb1ELb1ELb0ELb0ELb0EEENS1_21CollectiveEpilogueFwdINS6_IJSA_SA_SB_EEES9_NS_10bfloat16_tESG_Li256ELb0ELb0ELb0ELb1EEENS1_30DynamicPersistentTileSchedulerILi256ELi128ELb0ELb0ELb1EEEEEEEEEvNT_6ParamsE,"a",@progbits
	.sectionflags	@""
	.align	4
.nv.constant0._ZN7cutlass13device_kernelIN5flash11enable_sm90INS1_16FlashAttnFwdSm90INS1_25CollectiveMainloopFwdSm90ILi2EN4cute5tupleIJNS5_1CILi1EEES8_S8_EEENS6_IJNS7_ILi128EEENS7_ILi160EEENS7_ILi192EEEEEELi128ENS_12float_e4m3_tEfNS_4arch4Sm90ELb0ELb1ELb0ELb0ELb0ELb0ELb0ELb1ELb1ELb0ELb0ELb0EEENS1_21CollectiveEpilogueFwdINS6_IJSA_SA_SB_EEES9_NS_10bfloat16_tESG_Li256ELb0ELb0ELb0ELb1EEENS1_30DynamicPersistentTileSchedulerILi256ELi128ELb0ELb0ELb1EEEEEEEEEvNT_6ParamsE:
	.zero		3584


//--------------------- .nv.constant0._ZN7cutlass13device_kernelIN5flash11enable_sm90INS1_16FlashAttnFwdSm90INS1_25CollectiveMainloopFwdSm90ILi2EN4cute5tupleIJNS5_1CILi1EEES8_S8_EEENS6_IJNS7_ILi128EEENS7_ILi160EEENS7_ILi192EEEEEELi128ENS_12float_e4m3_tEfNS_4arch4Sm90ELb0ELb1ELb0ELb1ELb0ELb0ELb0ELb1ELb1ELb0ELb0ELb0EEENS1_21CollectiveEpilogueFwdINS6_IJSA_SA_SB_EEES9_NS_10bfloat16_tESG_Li256ELb1ELb0ELb0ELb1EEENS1_36VarlenDynamicPersistentTileSchedulerILi128ELi160ELi256ELi128ELb0ELb0ELb1ELb1ELb0ELb1EEEEEEEEEvNT_6ParamsE --------------------------
	.section	.nv.constant0._ZN7cutlass13device_kernelIN5flash11enable_sm90INS1_16FlashAttnFwdSm90INS1_25CollectiveMainloopFwdSm90ILi2EN4cute5tupleIJNS5_1CILi1EEES8_S8_EEENS6_IJNS7_ILi128EEENS7_ILi160EEENS7_ILi192EEEEEELi128ENS_12float_e4m3_tEfNS_4arch4Sm90ELb0ELb1ELb0ELb1ELb0ELb0ELb0ELb1ELb1ELb0ELb0ELb0EEENS1_21CollectiveEpilogueFwdINS6_IJSA_SA_SB_EEES9_NS_10bfloat16_tESG_Li256ELb1ELb0ELb0ELb1EEENS1_36VarlenDynamicPersistentTileSchedulerILi128ELi160ELi256ELi128ELb0ELb0ELb1ELb1ELb0ELb1EEEEEEEEEvNT_6ParamsE,"a",@progbits
	.sectionflags	@""
	.align	4
.nv.constant0._ZN7cutlass13device_kernelIN5flash11enable_sm90INS1_16FlashAttnFwdSm90INS1_25CollectiveMainloopFwdSm90ILi2EN4cute5tupleIJNS5_1CILi1EEES8_S8_EEENS6_IJNS7_ILi128EEENS7_ILi160EEENS7_ILi192EEEEEELi128ENS_12float_e4m3_tEfNS_4arch4Sm90ELb0ELb1ELb0ELb1ELb0ELb0ELb0ELb1ELb1ELb0ELb0ELb0EEENS1_21CollectiveEpilogueFwdINS6_IJSA_SA_SB_EEES9_NS_10bfloat16_tESG_Li256ELb1ELb0ELb0ELb1EEENS1_36VarlenDynamicPersistentTileSchedulerILi128ELi160ELi256ELi128ELb0ELb0ELb1ELb1ELb0ELb1EEEEEEEEEvNT_6ParamsE:
	.zero		3200


//--------------------- .nv.constant0._ZN7cutlass13device_kernelIN5flash11enable_sm90INS1_16FlashAttnFwdSm90INS1_25CollectiveMainloopFwdSm90ILi2EN4cute5tupleIJNS5_1CILi1EEES8_S8_EEENS6_IJNS7_ILi128EEENS7_ILi160EEENS7_ILi192EEEEEELi128ENS_12float_e4m3_tEfNS_4arch4Sm90ELb0ELb1ELb0ELb1ELb0ELb1ELb0ELb1ELb1ELb0ELb0ELb0EEENS1_21CollectiveEpilogueFwdINS6_IJSA_SA_SB_EEES9_NS_10bfloat16_tESG_Li256ELb1ELb0ELb0ELb1EEENS1_36VarlenDynamicPersistentTileSchedulerILi128ELi160ELi256ELi128ELb0ELb0ELb1ELb1ELb0ELb1EEEEEEEEEvNT_6ParamsE --------------------------
	.section	.nv.constant0._ZN7cutlass13device_kernelIN5flash11enable_sm90INS1_16FlashAttnFwdSm90INS1_25CollectiveMainloopFwdSm90ILi2EN4cute5tupleIJNS5_1CILi1EEES8_S8_EEENS6_IJNS7_ILi128EEENS7_ILi160EEENS7_ILi192EEEEEELi128ENS_12float_e4m3_tEfNS_4arch4Sm90ELb0ELb1ELb0ELb1ELb0ELb1ELb0ELb1ELb1ELb0ELb0ELb0EEENS1_21CollectiveEpilogueFwdINS6_IJSA_SA_SB_EEES9_NS_10bfloat16_tESG_Li256ELb1ELb0ELb0ELb1EEENS1_36VarlenDynamicPersistentTileSchedulerILi128ELi160ELi256ELi128ELb0ELb0ELb1ELb1ELb0ELb1EEEEEEEEEvNT_6ParamsE,"a",@progbits
	.sectionflags	@""
	.align	4
.nv.constant0._ZN7cutlass13device_kernelIN5flash11enable_sm90INS1_16FlashAttnFwdSm90INS1_25CollectiveMainloopFwdSm90ILi2EN4cute5tupleIJNS5_1CILi1EEES8_S8_EEENS6_IJNS7_ILi128EEENS7_ILi160EEENS7_ILi192EEEEEELi128ENS_12float_e4m3_tEfNS_4arch4Sm90ELb0ELb1ELb0ELb1ELb0ELb1ELb0ELb1ELb1ELb0ELb0ELb0EEENS1_21CollectiveEpilogueFwdINS6_IJSA_SA_SB_EEES9_NS_10bfloat16_tESG_Li256ELb1ELb0ELb0ELb1EEENS1_36VarlenDynamicPersistentTileSchedulerILi128ELi160ELi256ELi128ELb0ELb0ELb1ELb1ELb0ELb1EEEEEEEEEvNT_6ParamsE:
	.zero		3200


//--------------------- .nv.constant0._ZN7cutlass13device_kernelIN5flash11enable_sm90INS1_16FlashAttnFwdSm90INS1_25CollectiveMainloopFwdSm90ILi2EN4cute5tupleIJNS5_1CILi1EEES8_S8_EEENS6_IJNS7_ILi128EEENS7_ILi160EEENS7_ILi192EEEEEELi128ENS_12float_e4m3_tEfNS_4arch4Sm90ELb1ELb0ELb0ELb0ELb0ELb0ELb0ELb1ELb1ELb0ELb0ELb0EEENS1_21CollectiveEpilogueFwdINS6_IJSA_SA_SB_EEES9_NS_10bfloat16_tESG_Li256ELb0ELb0ELb0ELb1EEENS1_30DynamicPersistentTileSchedulerILi256ELi128ELb0ELb0ELb1EEEEEEEEEvNT_6ParamsE --------------------------
	.section	.nv.constant0._ZN7cutlass13device_kernelIN5flash11enable_sm90INS1_16FlashAttnFwdSm90INS1_25CollectiveMainloopFwdSm90ILi2EN4cute5tupleIJNS5_1CILi1EEES8_S8_EEENS6_IJNS7_ILi128EEENS7_ILi160EEENS7_ILi192EEEEEELi128ENS_12float_e4m3_tEfNS_4arch4Sm90ELb1ELb0ELb0ELb0ELb0ELb0ELb0ELb1ELb1ELb0ELb0ELb0EEENS1_21CollectiveEpilogueFwdINS6_IJSA_SA_SB_EEES9_NS_10bfloat16_tESG_Li256ELb0ELb0ELb0ELb1EEENS1_30DynamicPersistentTileSchedulerILi256ELi128ELb0ELb0ELb1EEEEEEEEEvNT_6ParamsE,"a",@progbits
	.sectionflags	@""
	.align	4
.nv.constant0._ZN7cutlass13device_kernelIN5flash11enable_sm90INS1_16FlashAttnFwdSm90INS1_25CollectiveMainloopFwdSm90ILi2EN4cute5tupleIJNS5_1CILi1EEES8_S8_EEENS6_IJNS7_ILi128EEENS7_ILi160EEENS7_ILi192EEEEEELi128ENS_12float_e4m3_tEfNS_4arch4Sm90ELb1ELb0ELb0ELb0ELb0ELb0ELb0ELb1ELb1ELb0ELb0ELb0EEENS1_21CollectiveEpilogueFwdINS6_IJSA_SA_SB_EEES9_NS_10bfloat16_tESG_Li256ELb0ELb0ELb0ELb1EEENS1_30DynamicPersistentTileSchedulerILi256ELi128ELb0ELb0ELb1EEEEEEEEEvNT_6ParamsE:
	.zero		3584


//--------------------- .nv.constant0._ZN7cutlass13device_kernelIN5flash11enable_sm90INS1_16FlashAttnFwdSm90INS1_25CollectiveMainloopFwdSm90ILi2EN4cute5tupleIJNS5_1CILi1EEES8_S8_EEENS6_IJNS7_ILi128EEENS7_ILi160EEENS7_ILi192EEEEEELi128ENS_12float_e4m3_tEfNS_4arch4Sm90ELb1ELb0ELb0ELb1ELb0ELb0ELb0ELb1ELb1ELb0ELb0ELb0EEENS1_21CollectiveEpilogueFwdINS6_IJSA_SA_SB_EEES9_NS_10bfloat16_tESG_Li256ELb1ELb0ELb0ELb1EEENS1_36VarlenDynamicPersistentTileSchedulerILi128ELi160ELi256ELi128ELb0ELb0ELb1ELb1ELb1ELb1EEEEEEEEEvNT_6ParamsE --------------------------
	.section	.nv.constant0._ZN7cutlass13device_kernelIN5flash11enable_sm90INS1_16FlashAttnFwdSm90INS1_25CollectiveMainloopFwdSm90ILi2EN4cute5tupleIJNS5_1CILi1EEES8_S8_EEENS6_IJNS7_ILi128EEENS7_ILi160EEENS7_ILi192EEEEEELi128ENS_12float_e4m3_tEfNS_4arch4Sm90ELb1ELb0ELb0ELb1ELb0ELb0ELb0ELb1ELb1ELb0ELb0ELb0EEENS1_21CollectiveEpilogueFwdINS6_IJSA_SA_SB_EEES9_NS_10bfloat16_tESG_Li256ELb1ELb0ELb0ELb1EEENS1_36VarlenDynamicPersistentTileSchedulerILi128ELi160ELi256ELi128ELb0ELb0ELb1ELb1ELb1ELb1EEEEEEEEEvNT_6ParamsE,"a",@progbits
	.sectionflags	@""
	.align	4
.nv.constant0._ZN7cutlass13device_kernelIN5flash11enable_sm90INS1_16FlashAttnFwdSm90INS1_25CollectiveMainloopFwdSm90ILi2EN4cute5tupleIJNS5_1CILi1EEES8_S8_EEENS6_IJNS7_ILi128EEENS7_ILi160EEENS7_ILi192EEEEEELi128ENS_12float_e4m3_tEfNS_4arch4Sm90ELb1ELb0ELb0ELb1ELb0ELb0ELb0ELb1ELb1ELb0ELb0ELb0EEENS1_21CollectiveEpilogueFwdINS6_IJSA_SA_SB_EEES9_NS_10bfloat16_tESG_Li256ELb1ELb0ELb0ELb1EEENS1_36VarlenDynamicPersistentTileSchedulerILi128ELi160ELi256ELi128ELb0ELb0ELb1ELb1ELb1ELb1EEEEEEEEEvNT_6ParamsE:
	.zero		3200


//--------------------- .nv.constant0._ZN7cutlass13device_kernelIN5flash11enable_sm90INS1_16FlashAttnFwdSm90INS1_25CollectiveMainloopFwdSm90ILi2EN4cute5tupleIJNS5_1CILi1EEES8_S8_EEENS6_IJNS7_ILi128EEENS7_ILi160EEENS7_ILi192EEEEEELi128ENS_12float_e4m3_tEfNS_4arch4Sm90ELb1ELb0ELb0ELb1ELb0ELb1ELb0ELb1ELb1ELb0ELb0ELb0EEENS1_21CollectiveEpilogueFwdINS6_IJSA_SA_SB_EEES9_NS_10bfloat16_tESG_Li256ELb1ELb0ELb0ELb1EEENS1_36VarlenDynamicPersistentTileSchedulerILi128ELi160ELi256ELi128ELb0ELb0ELb1ELb1ELb1ELb1EEEEEEEEEvNT_6ParamsE --------------------------
	.section	.nv.constant0._ZN7cutlass13device_kernelIN5flash11enable_sm90INS1_16FlashAttnFwdSm90INS1_25CollectiveMainloopFwdSm90ILi2EN4cute5tupleIJNS5_1CILi1EEES8_S8_EEENS6_IJNS7_ILi128EEENS7_ILi160EEENS7_ILi192EEEEEELi128ENS_12float_e4m3_tEfNS_4arch4Sm90ELb1ELb0ELb0ELb1ELb0ELb1ELb0ELb1ELb1ELb0ELb0ELb0EEENS1_21CollectiveEpilogueFwdINS6_IJSA_SA_SB_EEES9_NS_10bfloat16_tESG_Li256ELb1ELb0ELb0ELb1EEENS1_36VarlenDynamicPersistentTileSchedulerILi128ELi160ELi256ELi128ELb0ELb0ELb1ELb1ELb1ELb1EEEEEEEEEvNT_6ParamsE,"a",@progbits
	.sectionflags	@""
	.align	4
.nv.constant0._ZN7cutlass13device_kernelIN5flash11enable_sm90INS1_16FlashAttnFwdSm90INS1_25CollectiveMainloopFwdSm90ILi2EN4cute5tupleIJNS5_1CILi1EEES8_S8_EEENS6_IJNS7_ILi128EEENS7_ILi160EEENS7_ILi192EEEEEELi128ENS_12float_e4m3_tEfNS_4arch4Sm90ELb1ELb0ELb0ELb1ELb0ELb1ELb0ELb1ELb1ELb0ELb0ELb0EEENS1_21CollectiveEpilogueFwdINS6_IJSA_SA_SB_EEES9_NS_10bfloat16_tESG_Li256ELb1ELb0ELb0ELb1EEENS1_36VarlenDynamicPersistentTileSchedulerILi128ELi160ELi256ELi128ELb0ELb0ELb1ELb1ELb1ELb1EEEEEEEEEvNT_6ParamsE:
	.zero		3200


//--------------------- SYMBOLS --------------------------

	.type		.nv.reservedSmem.offset0,@object
	.size		.nv.reservedSmem.offset0,0x4
	.type		__assertfail,@function
